//
// Generated by NVIDIA NVVM Compiler
//
// Compiler Build ID: CL-36424714
// Cuda compilation tools, release 13.0, V13.0.88
// Based on NVVM 20.0.0
//

.version 9.0
.target sm_100
.address_size 64

	// .globl	test_mod_add
.const .align 8 .b8 _P[32] = {47, 252, 255, 255, 254, 255, 255, 255, 255, 255, 255, 255, 255, 255, 255, 255, 255, 255, 255, 255, 255, 255, 255, 255, 255, 255, 255, 255, 255, 255, 255, 255};
.const .align 8 .b8 _Gx[32] = {152, 23, 248, 22, 91, 129, 242, 89, 217, 40, 206, 45, 219, 252, 155, 2, 7, 11, 135, 206, 149, 98, 160, 85, 172, 187, 220, 249, 126, 102, 190, 121};
.const .align 8 .b8 _Gy[32] = {184, 212, 16, 251, 143, 208, 71, 156, 25, 84, 133, 166, 72, 180, 23, 253, 168, 8, 17, 14, 252, 251, 164, 93, 101, 196, 163, 38, 119, 218, 58, 72};
.const .align 8 .b8 _Beta[32] = {238, 1, 149, 113, 40, 108, 57, 193, 149, 137, 245, 18, 117, 73, 240, 156, 233, 52, 52, 172, 158, 71, 100, 110, 16, 7, 124, 101, 43, 106, 233, 122};
.const .align 8 .b8 _Beta2[32] = {64, 250, 106, 142, 214, 147, 198, 62, 106, 118, 10, 237, 138, 182, 15, 99, 22, 203, 203, 83, 97, 184, 155, 145, 239, 248, 131, 154, 212, 149, 22, 133};
.const .align 8 .b8 _dG_table[1536];
.const .align 4 .b8 _patterns[1024];
.const .align 4 .b8 _masks[1024];
.const .align 4 .u32 _num_prefixes;
.const .align 4 .u32 _num_threads;
.const .align 4 .u32 _max_matches;

.visible .entry test_mod_add(
	.param .u64 .ptr .align 1 test_mod_add_param_0,
	.param .u64 .ptr .align 1 test_mod_add_param_1,
	.param .u64 .ptr .align 1 test_mod_add_param_2
)
{
	.reg .pred 	%p<18>;
	.reg .b32 	%r<6>;
	.reg .b64 	%rd<69>;

	ld.param.u64 	%rd1, [test_mod_add_param_0];
	ld.param.u64 	%rd2, [test_mod_add_param_1];
	ld.param.u64 	%rd3, [test_mod_add_param_2];
	mov.u32 	%r1, %ctaid.x;
	mov.u32 	%r2, %ntid.x;
	mov.u32 	%r3, %tid.x;
	mad.lo.s32 	%r4, %r1, %r2, %r3;
	shl.b32 	%r5, %r4, 2;
	cvta.to.global.u64 	%rd4, %rd1;
	cvta.to.global.u64 	%rd5, %rd2;
	mul.wide.s32 	%rd6, %r5, 8;
	add.s64 	%rd7, %rd4, %rd6;
	ld.global.u64 	%rd8, [%rd7];
	add.s64 	%rd9, %rd5, %rd6;
	ld.global.u64 	%rd10, [%rd9];
	ld.global.u64 	%rd11, [%rd7+8];
	ld.global.u64 	%rd12, [%rd9+8];
	ld.global.u64 	%rd13, [%rd7+16];
	ld.global.u64 	%rd14, [%rd9+16];
	ld.global.u64 	%rd15, [%rd7+24];
	ld.global.u64 	%rd16, [%rd9+24];
	add.s64 	%rd17, %rd8, %rd10;
	setp.lt.u64 	%p1, %rd17, %rd8;
	selp.u64 	%rd18, 1, 0, %p1;
	add.s64 	%rd19, %rd11, %rd18;
	setp.lt.u64 	%p2, %rd19, %rd11;
	selp.u64 	%rd20, 1, 0, %p2;
	add.s64 	%rd21, %rd19, %rd12;
	setp.lt.u64 	%p3, %rd21, %rd19;
	selp.u64 	%rd22, 1, 0, %p3;
	add.s64 	%rd23, %rd22, %rd20;
	add.s64 	%rd24, %rd13, %rd23;
	setp.lt.u64 	%p4, %rd24, %rd13;
	selp.u64 	%rd25, 1, 0, %p4;
	add.s64 	%rd26, %rd24, %rd14;
	setp.lt.u64 	%p5, %rd26, %rd24;
	selp.u64 	%rd27, 1, 0, %p5;
	add.s64 	%rd28, %rd27, %rd25;
	add.s64 	%rd29, %rd15, %rd28;
	setp.lt.u64 	%p6, %rd29, %rd15;
	selp.u64 	%rd30, 1, 0, %p6;
	add.s64 	%rd31, %rd29, %rd16;
	setp.lt.u64 	%p7, %rd31, %rd29;
	selp.u64 	%rd32, 1, 0, %p7;
	add.s64 	%rd33, %rd32, %rd30;
	ld.const.u64 	%rd34, [_P];
	sub.s64 	%rd35, %rd17, %rd34;
	setp.lt.u64 	%p8, %rd17, %rd34;
	selp.u64 	%rd36, 1, 0, %p8;
	ld.const.u64 	%rd37, [_P+8];
	sub.s64 	%rd38, %rd21, %rd37;
	setp.lt.u64 	%p9, %rd21, %rd37;
	selp.s64 	%rd39, -1, 0, %p8;
	add.s64 	%rd40, %rd38, %rd39;
	setp.lt.u64 	%p10, %rd38, %rd36;
	or.pred  	%p11, %p9, %p10;
	selp.u64 	%rd41, 1, 0, %p11;
	ld.const.u64 	%rd42, [_P+16];
	sub.s64 	%rd43, %rd26, %rd42;
	setp.lt.u64 	%p12, %rd26, %rd42;
	selp.s64 	%rd44, -1, 0, %p11;
	add.s64 	%rd45, %rd43, %rd44;
	setp.lt.u64 	%p13, %rd43, %rd41;
	or.pred  	%p14, %p12, %p13;
	selp.u64 	%rd46, 1, 0, %p14;
	ld.const.u64 	%rd47, [_P+24];
	sub.s64 	%rd48, %rd31, %rd47;
	setp.ge.u64 	%p15, %rd31, %rd47;
	selp.s64 	%rd49, -1, 0, %p14;
	add.s64 	%rd50, %rd48, %rd49;
	setp.ge.u64 	%p16, %rd48, %rd46;
	and.pred  	%p17, %p15, %p16;
	selp.u64 	%rd51, 1, 0, %p17;
	or.b64  	%rd52, %rd33, %rd51;
	add.s64 	%rd53, %rd52, -1;
	neg.s64 	%rd54, %rd52;
	and.b64  	%rd55, %rd35, %rd54;
	and.b64  	%rd56, %rd17, %rd53;
	or.b64  	%rd57, %rd56, %rd55;
	and.b64  	%rd58, %rd40, %rd54;
	and.b64  	%rd59, %rd21, %rd53;
	or.b64  	%rd60, %rd59, %rd58;
	and.b64  	%rd61, %rd45, %rd54;
	and.b64  	%rd62, %rd26, %rd53;
	or.b64  	%rd63, %rd62, %rd61;
	and.b64  	%rd64, %rd50, %rd54;
	and.b64  	%rd65, %rd31, %rd53;
	or.b64  	%rd66, %rd65, %rd64;
	cvta.to.global.u64 	%rd67, %rd3;
	add.s64 	%rd68, %rd67, %rd6;
	st.global.u64 	[%rd68], %rd57;
	st.global.u64 	[%rd68+8], %rd60;
	st.global.u64 	[%rd68+16], %rd63;
	st.global.u64 	[%rd68+24], %rd66;
	ret;

}
	// .globl	test_mod_mult
.visible .entry test_mod_mult(
	.param .u64 .ptr .align 1 test_mod_mult_param_0,
	.param .u64 .ptr .align 1 test_mod_mult_param_1,
	.param .u64 .ptr .align 1 test_mod_mult_param_2
)
{
	.reg .pred 	%p<115>;
	.reg .b32 	%r<14>;
	.reg .b64 	%rd<254>;

	ld.param.u64 	%rd51, [test_mod_mult_param_0];
	ld.param.u64 	%rd52, [test_mod_mult_param_1];
	mov.u32 	%r2, %ctaid.x;
	mov.u32 	%r3, %ntid.x;
	mov.u32 	%r4, %tid.x;
	mad.lo.s32 	%r5, %r2, %r3, %r4;
	shl.b32 	%r1, %r5, 2;
	cvta.to.global.u64 	%rd53, %rd51;
	cvta.to.global.u64 	%rd54, %rd52;
	mul.wide.s32 	%rd55, %r1, 8;
	add.s64 	%rd56, %rd53, %rd55;
	ld.global.u64 	%rd57, [%rd56];
	add.s64 	%rd58, %rd54, %rd55;
	ld.global.u64 	%rd59, [%rd58];
	ld.global.u64 	%rd60, [%rd56+8];
	ld.global.u64 	%rd61, [%rd58+8];
	ld.global.u64 	%rd62, [%rd56+16];
	ld.global.u64 	%rd63, [%rd58+16];
	ld.global.u64 	%rd64, [%rd56+24];
	ld.global.u64 	%rd65, [%rd58+24];
	mul.lo.s64 	%rd1, %rd59, %rd57;
	mul.hi.u64 	%rd66, %rd57, %rd59;
	mul.lo.s64 	%rd67, %rd61, %rd57;
	mul.hi.u64 	%rd68, %rd57, %rd61;
	add.s64 	%rd69, %rd67, %rd66;
	setp.lt.u64 	%p1, %rd69, %rd67;
	selp.u64 	%rd70, 1, 0, %p1;
	add.s64 	%rd71, %rd68, %rd70;
	mul.lo.s64 	%rd72, %rd63, %rd57;
	mul.hi.u64 	%rd73, %rd57, %rd63;
	add.s64 	%rd74, %rd72, %rd71;
	setp.lt.u64 	%p2, %rd74, %rd72;
	selp.u64 	%rd75, 1, 0, %p2;
	add.s64 	%rd76, %rd73, %rd75;
	mul.lo.s64 	%rd77, %rd65, %rd57;
	mul.hi.u64 	%rd78, %rd57, %rd65;
	add.s64 	%rd79, %rd77, %rd76;
	setp.lt.u64 	%p3, %rd79, %rd77;
	selp.u64 	%rd80, 1, 0, %p3;
	add.s64 	%rd81, %rd78, %rd80;
	mul.hi.u64 	%rd82, %rd60, %rd59;
	mad.lo.s64 	%rd2, %rd59, %rd60, %rd69;
	setp.lt.u64 	%p4, %rd2, %rd69;
	selp.u64 	%rd83, 1, 0, %p4;
	add.s64 	%rd84, %rd82, %rd83;
	mul.hi.u64 	%rd85, %rd60, %rd61;
	mad.lo.s64 	%rd86, %rd61, %rd60, %rd74;
	setp.lt.u64 	%p5, %rd86, %rd74;
	selp.u64 	%rd87, 1, 0, %p5;
	add.s64 	%rd88, %rd86, %rd84;
	setp.lt.u64 	%p6, %rd88, %rd86;
	selp.u64 	%rd89, 1, 0, %p6;
	add.s64 	%rd90, %rd85, %rd87;
	add.s64 	%rd91, %rd90, %rd89;
	mul.hi.u64 	%rd92, %rd60, %rd63;
	mad.lo.s64 	%rd93, %rd63, %rd60, %rd79;
	setp.lt.u64 	%p7, %rd93, %rd79;
	selp.u64 	%rd94, 1, 0, %p7;
	add.s64 	%rd95, %rd93, %rd91;
	setp.lt.u64 	%p8, %rd95, %rd93;
	selp.u64 	%rd96, 1, 0, %p8;
	add.s64 	%rd97, %rd92, %rd94;
	add.s64 	%rd98, %rd97, %rd96;
	mul.hi.u64 	%rd99, %rd60, %rd65;
	mad.lo.s64 	%rd100, %rd65, %rd60, %rd81;
	setp.lt.u64 	%p9, %rd100, %rd81;
	selp.u64 	%rd101, 1, 0, %p9;
	add.s64 	%rd102, %rd100, %rd98;
	setp.lt.u64 	%p10, %rd102, %rd100;
	selp.u64 	%rd103, 1, 0, %p10;
	add.s64 	%rd104, %rd99, %rd101;
	add.s64 	%rd105, %rd104, %rd103;
	mul.hi.u64 	%rd106, %rd62, %rd59;
	mad.lo.s64 	%rd3, %rd59, %rd62, %rd88;
	setp.lt.u64 	%p11, %rd3, %rd88;
	selp.u64 	%rd107, 1, 0, %p11;
	add.s64 	%rd108, %rd106, %rd107;
	mul.hi.u64 	%rd109, %rd62, %rd61;
	mad.lo.s64 	%rd110, %rd61, %rd62, %rd95;
	setp.lt.u64 	%p12, %rd110, %rd95;
	selp.u64 	%rd111, 1, 0, %p12;
	add.s64 	%rd112, %rd110, %rd108;
	setp.lt.u64 	%p13, %rd112, %rd110;
	selp.u64 	%rd113, 1, 0, %p13;
	add.s64 	%rd114, %rd109, %rd111;
	add.s64 	%rd115, %rd114, %rd113;
	mul.hi.u64 	%rd116, %rd62, %rd63;
	mad.lo.s64 	%rd117, %rd63, %rd62, %rd102;
	setp.lt.u64 	%p14, %rd117, %rd102;
	selp.u64 	%rd118, 1, 0, %p14;
	add.s64 	%rd119, %rd117, %rd115;
	setp.lt.u64 	%p15, %rd119, %rd117;
	selp.u64 	%rd120, 1, 0, %p15;
	add.s64 	%rd121, %rd116, %rd118;
	add.s64 	%rd122, %rd121, %rd120;
	mul.hi.u64 	%rd123, %rd62, %rd65;
	mad.lo.s64 	%rd124, %rd65, %rd62, %rd105;
	setp.lt.u64 	%p16, %rd124, %rd105;
	selp.u64 	%rd125, 1, 0, %p16;
	add.s64 	%rd126, %rd124, %rd122;
	setp.lt.u64 	%p17, %rd126, %rd124;
	selp.u64 	%rd127, 1, 0, %p17;
	add.s64 	%rd128, %rd123, %rd125;
	add.s64 	%rd129, %rd128, %rd127;
	mul.hi.u64 	%rd130, %rd64, %rd59;
	mad.lo.s64 	%rd4, %rd59, %rd64, %rd112;
	setp.lt.u64 	%p18, %rd4, %rd112;
	selp.u64 	%rd131, 1, 0, %p18;
	add.s64 	%rd132, %rd130, %rd131;
	mul.hi.u64 	%rd133, %rd64, %rd61;
	mad.lo.s64 	%rd134, %rd61, %rd64, %rd119;
	setp.lt.u64 	%p19, %rd134, %rd119;
	selp.u64 	%rd135, 1, 0, %p19;
	add.s64 	%rd136, %rd134, %rd132;
	setp.lt.u64 	%p20, %rd136, %rd134;
	selp.u64 	%rd137, 1, 0, %p20;
	add.s64 	%rd138, %rd133, %rd135;
	add.s64 	%rd139, %rd138, %rd137;
	mul.hi.u64 	%rd140, %rd64, %rd63;
	mad.lo.s64 	%rd141, %rd63, %rd64, %rd126;
	setp.lt.u64 	%p21, %rd141, %rd126;
	selp.u64 	%rd142, 1, 0, %p21;
	add.s64 	%rd143, %rd141, %rd139;
	setp.lt.u64 	%p22, %rd143, %rd141;
	selp.u64 	%rd144, 1, 0, %p22;
	add.s64 	%rd145, %rd140, %rd142;
	add.s64 	%rd146, %rd145, %rd144;
	mul.hi.u64 	%rd147, %rd64, %rd65;
	mad.lo.s64 	%rd148, %rd65, %rd64, %rd129;
	setp.lt.u64 	%p23, %rd148, %rd129;
	selp.u64 	%rd149, 1, 0, %p23;
	add.s64 	%rd150, %rd148, %rd146;
	setp.lt.u64 	%p24, %rd150, %rd148;
	selp.u64 	%rd151, 1, 0, %p24;
	add.s64 	%rd152, %rd147, %rd149;
	add.s64 	%rd153, %rd152, %rd151;
	shl.b64 	%rd154, %rd136, 32;
	mov.b64 	{%r6, %r7}, %rd136;
	mov.b64 	{%r8, %r9}, %rd143;
	mov.b64 	%rd155, {%r7, %r8};
	mov.b64 	{%r10, %r11}, %rd150;
	mov.b64 	%rd156, {%r9, %r10};
	mov.b64 	{%r12, %r13}, %rd153;
	mov.b64 	%rd157, {%r11, %r12};
	shr.u64 	%rd158, %rd153, 32;
	mul.lo.s64 	%rd159, %rd136, 977;
	mov.b64 	%rd160, 977;
	mul.hi.u64 	%rd161, %rd136, %rd160;
	mul.lo.s64 	%rd162, %rd143, 977;
	mul.hi.u64 	%rd163, %rd143, %rd160;
	add.s64 	%rd164, %rd162, %rd161;
	setp.lt.u64 	%p25, %rd164, %rd162;
	selp.u64 	%rd165, 1, 0, %p25;
	add.s64 	%rd166, %rd163, %rd165;
	mul.lo.s64 	%rd167, %rd150, 977;
	mul.hi.u64 	%rd168, %rd150, %rd160;
	add.s64 	%rd169, %rd167, %rd166;
	setp.lt.u64 	%p26, %rd169, %rd167;
	selp.u64 	%rd170, 1, 0, %p26;
	add.s64 	%rd171, %rd168, %rd170;
	mul.lo.s64 	%rd172, %rd153, 977;
	mul.hi.u64 	%rd173, %rd153, %rd160;
	add.s64 	%rd174, %rd172, %rd171;
	setp.lt.u64 	%p27, %rd174, %rd172;
	selp.u64 	%rd175, 1, 0, %p27;
	add.s64 	%rd176, %rd173, %rd175;
	add.s64 	%rd244, %rd159, %rd154;
	setp.lt.u64 	%p28, %rd244, %rd159;
	selp.u64 	%rd177, 1, 0, %p28;
	add.s64 	%rd178, %rd164, %rd155;
	setp.lt.u64 	%p29, %rd178, %rd164;
	add.s64 	%rd245, %rd178, %rd177;
	setp.lt.u64 	%p30, %rd245, %rd178;
	or.pred  	%p31, %p29, %p30;
	selp.u64 	%rd179, 1, 0, %p31;
	add.s64 	%rd180, %rd169, %rd156;
	setp.lt.u64 	%p32, %rd180, %rd169;
	add.s64 	%rd246, %rd180, %rd179;
	setp.lt.u64 	%p33, %rd246, %rd180;
	or.pred  	%p34, %p32, %p33;
	selp.u64 	%rd181, 1, 0, %p34;
	add.s64 	%rd182, %rd174, %rd157;
	setp.lt.u64 	%p35, %rd182, %rd174;
	add.s64 	%rd247, %rd182, %rd181;
	setp.lt.u64 	%p36, %rd247, %rd182;
	or.pred  	%p37, %p35, %p36;
	selp.u64 	%rd183, 1, 0, %p37;
	add.s64 	%rd184, %rd176, %rd158;
	add.s64 	%rd9, %rd184, %rd183;
	setp.eq.s64 	%p38, %rd9, 0;
	mov.b64 	%rd248, 0;
	@%p38 bra 	$L__BB1_2;
	shl.b64 	%rd185, %rd9, 32;
	shr.u64 	%rd186, %rd9, 32;
	mov.b64 	%rd187, 977;
	mul.hi.u64 	%rd188, %rd9, %rd187;
	mad.lo.s64 	%rd189, %rd9, 977, %rd185;
	setp.lt.u64 	%p39, %rd189, %rd185;
	selp.u64 	%rd190, 1, 0, %p39;
	add.s64 	%rd244, %rd189, %rd244;
	setp.lt.u64 	%p40, %rd244, %rd189;
	selp.u64 	%rd191, 1, 0, %p40;
	add.s64 	%rd192, %rd191, %rd190;
	add.s64 	%rd193, %rd186, %rd188;
	setp.lt.u64 	%p41, %rd193, %rd186;
	selp.u64 	%rd194, 1, 0, %p41;
	add.s64 	%rd195, %rd245, %rd193;
	add.s64 	%rd196, %rd195, %rd192;
	setp.lt.u64 	%p42, %rd196, %rd245;
	not.b64 	%rd197, %rd193;
	setp.gt.u64 	%p43, %rd192, %rd197;
	or.pred  	%p44, %p43, %p42;
	selp.u64 	%rd198, 1, 0, %p44;
	add.s64 	%rd199, %rd246, %rd194;
	add.s64 	%rd12, %rd199, %rd198;
	setp.lt.u64 	%p45, %rd12, %rd246;
	selp.u64 	%rd200, 1, 0, %p45;
	add.s64 	%rd13, %rd247, %rd200;
	setp.lt.u64 	%p46, %rd13, %rd247;
	selp.u64 	%rd248, 1, 0, %p46;
	mov.u64 	%rd245, %rd196;
	mov.u64 	%rd246, %rd12;
	mov.u64 	%rd247, %rd13;
$L__BB1_2:
	add.s64 	%rd250, %rd244, %rd1;
	setp.lt.u64 	%p47, %rd250, %rd244;
	selp.u64 	%rd201, 1, 0, %p47;
	add.s64 	%rd202, %rd245, %rd2;
	setp.lt.u64 	%p48, %rd202, %rd245;
	add.s64 	%rd251, %rd202, %rd201;
	setp.lt.u64 	%p49, %rd251, %rd202;
	or.pred  	%p50, %p48, %p49;
	selp.u64 	%rd203, 1, 0, %p50;
	add.s64 	%rd204, %rd246, %rd3;
	setp.lt.u64 	%p51, %rd204, %rd246;
	add.s64 	%rd252, %rd204, %rd203;
	setp.lt.u64 	%p52, %rd252, %rd204;
	or.pred  	%p53, %p51, %p52;
	selp.u64 	%rd205, 1, 0, %p53;
	add.s64 	%rd206, %rd247, %rd4;
	setp.lt.u64 	%p54, %rd206, %rd247;
	add.s64 	%rd253, %rd206, %rd205;
	setp.lt.u64 	%p55, %rd253, %rd206;
	or.pred  	%p56, %p54, %p55;
	selp.u64 	%rd208, 1, 0, %p56;
	add.s64 	%rd24, %rd248, %rd208;
	setp.eq.s64 	%p57, %rd24, 0;
	ld.const.u64 	%rd209, [_P+24];
	setp.le.u64 	%p58, %rd253, %rd209;
	and.pred  	%p59, %p57, %p58;
	@%p59 bra 	$L__BB1_4;
	ld.const.u64 	%rd249, [_P+16];
	bra.uni 	$L__BB1_9;
$L__BB1_4:
	setp.lt.u64 	%p60, %rd253, %rd209;
	@%p60 bra 	$L__BB1_22;
	ld.const.u64 	%rd249, [_P+16];
	setp.gt.u64 	%p61, %rd252, %rd249;
	@%p61 bra 	$L__BB1_9;
	setp.lt.u64 	%p62, %rd252, %rd249;
	@%p62 bra 	$L__BB1_22;
	ld.const.u64 	%rd28, [_P+8];
	setp.gt.u64 	%p63, %rd251, %rd28;
	@%p63 bra 	$L__BB1_9;
	setp.lt.u64 	%p64, %rd251, %rd28;
	ld.const.u64 	%rd210, [_P];
	setp.lt.u64 	%p65, %rd250, %rd210;
	or.pred  	%p66, %p64, %p65;
	@%p66 bra 	$L__BB1_22;
$L__BB1_9:
	ld.const.u64 	%rd30, [_P];
	sub.s64 	%rd31, %rd250, %rd30;
	setp.lt.u64 	%p67, %rd250, %rd30;
	selp.u64 	%rd212, 1, 0, %p67;
	ld.const.u64 	%rd32, [_P+8];
	sub.s64 	%rd213, %rd251, %rd32;
	setp.lt.u64 	%p68, %rd251, %rd32;
	selp.s64 	%rd214, -1, 0, %p67;
	add.s64 	%rd251, %rd213, %rd214;
	setp.lt.u64 	%p69, %rd213, %rd212;
	or.pred  	%p70, %p68, %p69;
	selp.u64 	%rd215, 1, 0, %p70;
	sub.s64 	%rd216, %rd252, %rd249;
	setp.lt.u64 	%p72, %rd252, %rd249;
	selp.s64 	%rd217, -1, 0, %p70;
	add.s64 	%rd252, %rd216, %rd217;
	setp.lt.u64 	%p73, %rd216, %rd215;
	or.pred  	%p74, %p72, %p73;
	selp.u64 	%rd218, 1, 0, %p74;
	sub.s64 	%rd219, %rd253, %rd209;
	setp.lt.u64 	%p75, %rd253, %rd209;
	selp.s64 	%rd220, -1, 0, %p74;
	add.s64 	%rd253, %rd219, %rd220;
	setp.lt.u64 	%p76, %rd219, %rd218;
	or.pred  	%p77, %p75, %p76;
	selp.s64 	%rd221, -1, 0, %p77;
	add.s64 	%rd36, %rd24, %rd221;
	setp.ne.s64 	%p78, %rd36, 0;
	setp.gt.u64 	%p79, %rd253, %rd209;
	or.pred  	%p80, %p78, %p79;
	@%p80 bra 	$L__BB1_15;
	setp.lt.u64 	%p81, %rd253, %rd209;
	mov.u64 	%rd250, %rd31;
	@%p81 bra 	$L__BB1_22;
	setp.gt.u64 	%p82, %rd252, %rd249;
	@%p82 bra 	$L__BB1_15;
	setp.lt.u64 	%p83, %rd252, %rd249;
	mov.u64 	%rd250, %rd31;
	@%p83 bra 	$L__BB1_22;
	setp.gt.u64 	%p84, %rd251, %rd32;
	@%p84 bra 	$L__BB1_15;
	setp.lt.u64 	%p85, %rd251, %rd32;
	setp.lt.u64 	%p86, %rd31, %rd30;
	or.pred  	%p87, %p85, %p86;
	mov.u64 	%rd250, %rd31;
	@%p87 bra 	$L__BB1_22;
$L__BB1_15:
	sub.s64 	%rd37, %rd31, %rd30;
	setp.lt.u64 	%p88, %rd31, %rd30;
	selp.u64 	%rd222, 1, 0, %p88;
	sub.s64 	%rd223, %rd251, %rd32;
	setp.lt.u64 	%p89, %rd251, %rd32;
	selp.s64 	%rd224, -1, 0, %p88;
	add.s64 	%rd251, %rd223, %rd224;
	setp.lt.u64 	%p90, %rd223, %rd222;
	or.pred  	%p91, %p89, %p90;
	selp.u64 	%rd225, 1, 0, %p91;
	sub.s64 	%rd226, %rd252, %rd249;
	setp.lt.u64 	%p92, %rd252, %rd249;
	selp.s64 	%rd227, -1, 0, %p91;
	add.s64 	%rd252, %rd226, %rd227;
	setp.lt.u64 	%p93, %rd226, %rd225;
	or.pred  	%p94, %p92, %p93;
	selp.u64 	%rd228, 1, 0, %p94;
	sub.s64 	%rd229, %rd253, %rd209;
	setp.lt.u64 	%p95, %rd253, %rd209;
	selp.s64 	%rd230, -1, 0, %p94;
	add.s64 	%rd253, %rd229, %rd230;
	setp.lt.u64 	%p96, %rd229, %rd228;
	or.pred  	%p97, %p95, %p96;
	selp.u64 	%rd231, 1, 0, %p97;
	setp.ne.s64 	%p98, %rd36, %rd231;
	setp.gt.u64 	%p99, %rd253, %rd209;
	or.pred  	%p100, %p98, %p99;
	@%p100 bra 	$L__BB1_21;
	setp.lt.u64 	%p101, %rd253, %rd209;
	mov.u64 	%rd250, %rd37;
	@%p101 bra 	$L__BB1_22;
	setp.gt.u64 	%p102, %rd252, %rd249;
	@%p102 bra 	$L__BB1_21;
	setp.lt.u64 	%p103, %rd252, %rd249;
	mov.u64 	%rd250, %rd37;
	@%p103 bra 	$L__BB1_22;
	setp.gt.u64 	%p104, %rd251, %rd32;
	@%p104 bra 	$L__BB1_21;
	setp.lt.u64 	%p105, %rd251, %rd32;
	setp.lt.u64 	%p106, %rd37, %rd30;
	or.pred  	%p107, %p105, %p106;
	mov.u64 	%rd250, %rd37;
	@%p107 bra 	$L__BB1_22;
$L__BB1_21:
	sub.s64 	%rd250, %rd37, %rd30;
	setp.lt.u64 	%p108, %rd37, %rd30;
	selp.u64 	%rd232, 1, 0, %p108;
	sub.s64 	%rd233, %rd251, %rd32;
	setp.lt.u64 	%p109, %rd251, %rd32;
	selp.s64 	%rd234, -1, 0, %p108;
	add.s64 	%rd251, %rd233, %rd234;
	setp.lt.u64 	%p110, %rd233, %rd232;
	or.pred  	%p111, %p109, %p110;
	selp.u64 	%rd235, 1, 0, %p111;
	sub.s64 	%rd236, %rd252, %rd249;
	setp.lt.u64 	%p112, %rd252, %rd249;
	selp.s64 	%rd237, -1, 0, %p111;
	add.s64 	%rd252, %rd236, %rd237;
	setp.lt.u64 	%p113, %rd236, %rd235;
	or.pred  	%p114, %p112, %p113;
	selp.s64 	%rd238, -1, 0, %p114;
	sub.s64 	%rd239, %rd253, %rd209;
	add.s64 	%rd253, %rd239, %rd238;
$L__BB1_22:
	ld.param.u64 	%rd243, [test_mod_mult_param_2];
	cvta.to.global.u64 	%rd240, %rd243;
	add.s64 	%rd242, %rd240, %rd55;
	st.global.u64 	[%rd242], %rd250;
	st.global.u64 	[%rd242+8], %rd251;
	st.global.u64 	[%rd242+16], %rd252;
	st.global.u64 	[%rd242+24], %rd253;
	ret;

}
	// .globl	test_mod_inv
.visible .entry test_mod_inv(
	.param .u64 .ptr .align 1 test_mod_inv_param_0,
	.param .u64 .ptr .align 1 test_mod_inv_param_1
)
{
	.local .align 16 .b8 	__local_depot2[32];
	.reg .b64 	%SP;
	.reg .b64 	%SPL;
	.reg .pred 	%p<231>;
	.reg .b16 	%rs<21>;
	.reg .b32 	%r<59>;
	.reg .b64 	%rd<469>;

	mov.u64 	%SPL, __local_depot2;
	ld.param.u64 	%rd113, [test_mod_inv_param_0];
	add.u64 	%rd1, %SPL, 0;
	mov.u32 	%r6, %ctaid.x;
	mov.u32 	%r7, %ntid.x;
	mov.u32 	%r8, %tid.x;
	mad.lo.s32 	%r9, %r6, %r7, %r8;
	shl.b32 	%r10, %r9, 2;
	cvta.to.global.u64 	%rd115, %rd113;
	mul.wide.s32 	%rd116, %r10, 8;
	add.s64 	%rd117, %rd115, %rd116;
	ld.global.u64 	%rd2, [%rd117];
	ld.global.u64 	%rd3, [%rd117+8];
	ld.global.u64 	%rd4, [%rd117+16];
	ld.global.u64 	%rd5, [%rd117+24];
	mov.b64 	%rd118, -1;
	mov.b64 	%rd119, -4294968275;
	st.local.v2.u64 	[%rd1], {%rd119, %rd118};
	st.local.v2.u64 	[%rd1+16], {%rd118, %rd118};
	mov.b32 	%r57, 3;
	mov.b16 	%rs20, 0;
	mov.b64 	%rd468, 1;
	mov.b64 	%rd465, 0;
	mov.u64 	%rd466, %rd465;
	mov.u64 	%rd467, %rd465;
$L__BB2_1:
	mul.wide.u32 	%rd121, %r57, 8;
	add.s64 	%rd122, %rd1, %rd121;
	ld.local.u64 	%rd10, [%rd122];
	mov.b32 	%r58, 0;
	mov.b64 	%rd446, 63;
$L__BB2_2:
	cvt.u32.u64 	%r12, %rd446;
	shr.u64 	%rd123, %rd10, %r12;
	and.b64  	%rd16, %rd123, 1;
	and.b16  	%rs6, %rs20, 255;
	setp.ne.s16 	%p1, %rs6, 0;
	@%p1 bra 	$L__BB2_4;
	setp.eq.s64 	%p228, %rd16, 0;
	selp.b64 	%rd465, %rd465, %rd5, %p228;
	selp.b64 	%rd466, %rd466, %rd4, %p228;
	selp.b64 	%rd467, %rd467, %rd3, %p228;
	selp.b64 	%rd468, %rd468, %rd2, %p228;
	cvt.u16.u64 	%rs20, %rd16;
	bra.uni 	$L__BB2_47;
$L__BB2_4:
	mul.lo.s64 	%rd125, %rd467, %rd468;
	mul.hi.u64 	%rd126, %rd468, %rd467;
	mul.lo.s64 	%rd127, %rd466, %rd468;
	mul.hi.u64 	%rd128, %rd468, %rd466;
	add.s64 	%rd129, %rd127, %rd126;
	setp.lt.u64 	%p2, %rd129, %rd127;
	selp.u64 	%rd130, 1, 0, %p2;
	add.s64 	%rd131, %rd128, %rd130;
	mul.lo.s64 	%rd132, %rd465, %rd468;
	mul.hi.u64 	%rd133, %rd468, %rd465;
	add.s64 	%rd134, %rd132, %rd131;
	setp.lt.u64 	%p3, %rd134, %rd132;
	selp.u64 	%rd135, 1, 0, %p3;
	add.s64 	%rd136, %rd133, %rd135;
	mul.hi.u64 	%rd137, %rd467, %rd466;
	mad.lo.s64 	%rd138, %rd466, %rd467, %rd134;
	setp.lt.u64 	%p4, %rd138, %rd134;
	selp.u64 	%rd139, 1, 0, %p4;
	add.s64 	%rd140, %rd137, %rd139;
	mul.hi.u64 	%rd141, %rd467, %rd465;
	mad.lo.s64 	%rd142, %rd465, %rd467, %rd136;
	setp.lt.u64 	%p5, %rd142, %rd136;
	selp.u64 	%rd143, 1, 0, %p5;
	add.s64 	%rd144, %rd142, %rd140;
	setp.lt.u64 	%p6, %rd144, %rd142;
	selp.u64 	%rd145, 1, 0, %p6;
	add.s64 	%rd146, %rd141, %rd143;
	add.s64 	%rd147, %rd146, %rd145;
	mul.hi.u64 	%rd148, %rd466, %rd465;
	mad.lo.s64 	%rd149, %rd465, %rd466, %rd147;
	setp.lt.u64 	%p7, %rd149, %rd147;
	selp.u64 	%rd150, 1, 0, %p7;
	add.s64 	%rd151, %rd148, %rd150;
	shl.b64 	%rd152, %rd125, 1;
	mov.b64 	{%r13, %r14}, %rd125;
	mov.b64 	{%r15, %r16}, %rd129;
	shf.l.wrap.b32 	%r17, %r14, %r15, 1;
	shf.l.wrap.b32 	%r18, %r15, %r16, 1;
	mov.b64 	%rd153, {%r17, %r18};
	mov.b64 	{%r19, %r20}, %rd138;
	shf.l.wrap.b32 	%r21, %r16, %r19, 1;
	shf.l.wrap.b32 	%r22, %r19, %r20, 1;
	mov.b64 	%rd154, {%r21, %r22};
	mov.b64 	{%r23, %r24}, %rd144;
	shf.l.wrap.b32 	%r25, %r20, %r23, 1;
	shf.l.wrap.b32 	%r26, %r23, %r24, 1;
	mov.b64 	%rd155, {%r25, %r26};
	mov.b64 	{%r27, %r28}, %rd149;
	shf.l.wrap.b32 	%r29, %r24, %r27, 1;
	shf.l.wrap.b32 	%r30, %r27, %r28, 1;
	mov.b64 	%rd156, {%r29, %r30};
	shr.u64 	%rd157, %rd151, 63;
	mov.b64 	{%r31, %r32}, %rd151;
	shf.l.wrap.b32 	%r33, %r28, %r31, 1;
	shf.l.wrap.b32 	%r34, %r31, %r32, 1;
	mov.b64 	%rd158, {%r33, %r34};
	mul.hi.u64 	%rd159, %rd468, %rd468;
	mul.hi.u64 	%rd160, %rd467, %rd467;
	mul.hi.u64 	%rd161, %rd466, %rd466;
	mul.hi.u64 	%rd162, %rd465, %rd465;
	add.s64 	%rd21, %rd152, %rd159;
	setp.lt.u64 	%p8, %rd21, %rd152;
	selp.u64 	%rd163, 1, 0, %p8;
	mad.lo.s64 	%rd164, %rd467, %rd467, %rd153;
	setp.lt.u64 	%p9, %rd164, %rd153;
	add.s64 	%rd22, %rd164, %rd163;
	setp.lt.u64 	%p10, %rd22, %rd164;
	or.pred  	%p11, %p9, %p10;
	selp.u64 	%rd165, 1, 0, %p11;
	add.s64 	%rd166, %rd154, %rd160;
	setp.lt.u64 	%p12, %rd166, %rd154;
	add.s64 	%rd23, %rd166, %rd165;
	setp.lt.u64 	%p13, %rd23, %rd166;
	or.pred  	%p14, %p12, %p13;
	selp.u64 	%rd167, 1, 0, %p14;
	mad.lo.s64 	%rd168, %rd466, %rd466, %rd155;
	setp.lt.u64 	%p15, %rd168, %rd155;
	add.s64 	%rd169, %rd168, %rd167;
	setp.lt.u64 	%p16, %rd169, %rd168;
	or.pred  	%p17, %p15, %p16;
	selp.u64 	%rd170, 1, 0, %p17;
	add.s64 	%rd171, %rd156, %rd161;
	setp.lt.u64 	%p18, %rd171, %rd156;
	add.s64 	%rd172, %rd171, %rd170;
	setp.lt.u64 	%p19, %rd172, %rd171;
	or.pred  	%p20, %p18, %p19;
	selp.u64 	%rd173, 1, 0, %p20;
	mad.lo.s64 	%rd174, %rd465, %rd465, %rd158;
	setp.lt.u64 	%p21, %rd174, %rd158;
	add.s64 	%rd175, %rd174, %rd173;
	setp.lt.u64 	%p22, %rd175, %rd174;
	or.pred  	%p23, %p21, %p22;
	selp.u64 	%rd176, 1, 0, %p23;
	add.s64 	%rd177, %rd157, %rd162;
	add.s64 	%rd178, %rd177, %rd176;
	shl.b64 	%rd179, %rd169, 32;
	mov.b64 	{%r35, %r36}, %rd169;
	mov.b64 	{%r37, %r38}, %rd172;
	mov.b64 	%rd180, {%r36, %r37};
	mov.b64 	{%r39, %r40}, %rd175;
	mov.b64 	%rd181, {%r38, %r39};
	mov.b64 	{%r41, %r42}, %rd178;
	mov.b64 	%rd182, {%r40, %r41};
	shr.u64 	%rd183, %rd178, 32;
	mul.lo.s64 	%rd184, %rd169, 977;
	mov.b64 	%rd185, 977;
	mul.hi.u64 	%rd186, %rd169, %rd185;
	mul.lo.s64 	%rd187, %rd172, 977;
	mul.hi.u64 	%rd188, %rd172, %rd185;
	add.s64 	%rd189, %rd187, %rd186;
	setp.lt.u64 	%p24, %rd189, %rd187;
	selp.u64 	%rd190, 1, 0, %p24;
	add.s64 	%rd191, %rd188, %rd190;
	mul.lo.s64 	%rd192, %rd175, 977;
	mul.hi.u64 	%rd193, %rd175, %rd185;
	add.s64 	%rd194, %rd192, %rd191;
	setp.lt.u64 	%p25, %rd194, %rd192;
	selp.u64 	%rd195, 1, 0, %p25;
	add.s64 	%rd196, %rd193, %rd195;
	mul.lo.s64 	%rd197, %rd178, 977;
	mul.hi.u64 	%rd198, %rd178, %rd185;
	add.s64 	%rd199, %rd197, %rd196;
	setp.lt.u64 	%p26, %rd199, %rd197;
	selp.u64 	%rd200, 1, 0, %p26;
	add.s64 	%rd201, %rd198, %rd200;
	add.s64 	%rd451, %rd184, %rd179;
	setp.lt.u64 	%p27, %rd451, %rd184;
	selp.u64 	%rd202, 1, 0, %p27;
	add.s64 	%rd203, %rd189, %rd180;
	setp.lt.u64 	%p28, %rd203, %rd189;
	add.s64 	%rd452, %rd203, %rd202;
	setp.lt.u64 	%p29, %rd452, %rd203;
	or.pred  	%p30, %p28, %p29;
	selp.u64 	%rd204, 1, 0, %p30;
	add.s64 	%rd205, %rd194, %rd181;
	setp.lt.u64 	%p31, %rd205, %rd194;
	add.s64 	%rd453, %rd205, %rd204;
	setp.lt.u64 	%p32, %rd453, %rd205;
	or.pred  	%p33, %p31, %p32;
	selp.u64 	%rd206, 1, 0, %p33;
	add.s64 	%rd207, %rd199, %rd182;
	setp.lt.u64 	%p34, %rd207, %rd199;
	add.s64 	%rd454, %rd207, %rd206;
	setp.lt.u64 	%p35, %rd454, %rd207;
	or.pred  	%p36, %p34, %p35;
	selp.u64 	%rd208, 1, 0, %p36;
	add.s64 	%rd209, %rd201, %rd183;
	add.s64 	%rd28, %rd209, %rd208;
	setp.eq.s64 	%p37, %rd28, 0;
	mov.b64 	%rd455, 0;
	@%p37 bra 	$L__BB2_6;
	shl.b64 	%rd210, %rd28, 32;
	shr.u64 	%rd211, %rd28, 32;
	mov.b64 	%rd212, 977;
	mul.hi.u64 	%rd213, %rd28, %rd212;
	mad.lo.s64 	%rd214, %rd28, 977, %rd210;
	setp.lt.u64 	%p38, %rd214, %rd210;
	selp.u64 	%rd215, 1, 0, %p38;
	add.s64 	%rd451, %rd214, %rd451;
	setp.lt.u64 	%p39, %rd451, %rd214;
	selp.u64 	%rd216, 1, 0, %p39;
	add.s64 	%rd217, %rd216, %rd215;
	add.s64 	%rd218, %rd211, %rd213;
	setp.lt.u64 	%p40, %rd218, %rd211;
	selp.u64 	%rd219, 1, 0, %p40;
	add.s64 	%rd220, %rd452, %rd218;
	add.s64 	%rd221, %rd220, %rd217;
	setp.lt.u64 	%p41, %rd221, %rd452;
	not.b64 	%rd222, %rd218;
	setp.gt.u64 	%p42, %rd217, %rd222;
	or.pred  	%p43, %p42, %p41;
	selp.u64 	%rd223, 1, 0, %p43;
	add.s64 	%rd224, %rd453, %rd219;
	add.s64 	%rd31, %rd224, %rd223;
	setp.lt.u64 	%p44, %rd31, %rd453;
	selp.u64 	%rd225, 1, 0, %p44;
	add.s64 	%rd32, %rd454, %rd225;
	setp.lt.u64 	%p45, %rd32, %rd454;
	selp.u64 	%rd455, 1, 0, %p45;
	mov.u64 	%rd452, %rd221;
	mov.u64 	%rd453, %rd31;
	mov.u64 	%rd454, %rd32;
$L__BB2_6:
	ld.const.u64 	%rd39, [_P+16];
	ld.const.u64 	%rd40, [_P+8];
	ld.const.u64 	%rd41, [_P];
	mad.lo.s64 	%rd468, %rd468, %rd468, %rd451;
	setp.lt.u64 	%p46, %rd468, %rd451;
	selp.u64 	%rd226, 1, 0, %p46;
	add.s64 	%rd227, %rd452, %rd21;
	setp.lt.u64 	%p47, %rd227, %rd452;
	add.s64 	%rd467, %rd227, %rd226;
	setp.lt.u64 	%p48, %rd467, %rd227;
	or.pred  	%p49, %p47, %p48;
	selp.u64 	%rd228, 1, 0, %p49;
	add.s64 	%rd229, %rd453, %rd22;
	setp.lt.u64 	%p50, %rd229, %rd453;
	add.s64 	%rd466, %rd229, %rd228;
	setp.lt.u64 	%p51, %rd466, %rd229;
	or.pred  	%p52, %p50, %p51;
	selp.u64 	%rd230, 1, 0, %p52;
	add.s64 	%rd231, %rd454, %rd23;
	setp.lt.u64 	%p53, %rd231, %rd454;
	add.s64 	%rd465, %rd231, %rd230;
	setp.lt.u64 	%p54, %rd465, %rd231;
	or.pred  	%p55, %p53, %p54;
	selp.u64 	%rd233, 1, 0, %p55;
	add.s64 	%rd46, %rd455, %rd233;
	setp.ne.s64 	%p56, %rd46, 0;
	ld.const.u64 	%rd234, [_P+24];
	setp.gt.u64 	%p57, %rd465, %rd234;
	or.pred  	%p58, %p56, %p57;
	@%p58 bra 	$L__BB2_12;
	setp.lt.u64 	%p59, %rd465, %rd234;
	@%p59 bra 	$L__BB2_25;
	setp.gt.u64 	%p60, %rd466, %rd39;
	@%p60 bra 	$L__BB2_12;
	setp.lt.u64 	%p61, %rd466, %rd39;
	@%p61 bra 	$L__BB2_25;
	setp.gt.u64 	%p62, %rd467, %rd40;
	@%p62 bra 	$L__BB2_12;
	setp.lt.u64 	%p63, %rd467, %rd40;
	setp.lt.u64 	%p64, %rd468, %rd41;
	or.pred  	%p65, %p63, %p64;
	@%p65 bra 	$L__BB2_25;
$L__BB2_12:
	sub.s64 	%rd48, %rd468, %rd41;
	setp.lt.u64 	%p66, %rd468, %rd41;
	selp.u64 	%rd235, 1, 0, %p66;
	sub.s64 	%rd236, %rd467, %rd40;
	setp.lt.u64 	%p67, %rd467, %rd40;
	selp.s64 	%rd237, -1, 0, %p66;
	add.s64 	%rd467, %rd236, %rd237;
	setp.lt.u64 	%p68, %rd236, %rd235;
	or.pred  	%p69, %p67, %p68;
	selp.u64 	%rd238, 1, 0, %p69;
	sub.s64 	%rd239, %rd466, %rd39;
	setp.lt.u64 	%p70, %rd466, %rd39;
	selp.s64 	%rd240, -1, 0, %p69;
	add.s64 	%rd466, %rd239, %rd240;
	setp.lt.u64 	%p71, %rd239, %rd238;
	or.pred  	%p72, %p70, %p71;
	selp.u64 	%rd241, 1, 0, %p72;
	sub.s64 	%rd242, %rd465, %rd234;
	setp.lt.u64 	%p73, %rd465, %rd234;
	selp.s64 	%rd243, -1, 0, %p72;
	add.s64 	%rd465, %rd242, %rd243;
	setp.lt.u64 	%p74, %rd242, %rd241;
	or.pred  	%p75, %p73, %p74;
	selp.s64 	%rd244, -1, 0, %p75;
	add.s64 	%rd52, %rd46, %rd244;
	setp.ne.s64 	%p76, %rd52, 0;
	setp.gt.u64 	%p77, %rd465, %rd234;
	or.pred  	%p78, %p76, %p77;
	@%p78 bra 	$L__BB2_18;
	setp.lt.u64 	%p79, %rd465, %rd234;
	mov.u64 	%rd468, %rd48;
	@%p79 bra 	$L__BB2_25;
	setp.gt.u64 	%p80, %rd466, %rd39;
	@%p80 bra 	$L__BB2_18;
	setp.lt.u64 	%p81, %rd466, %rd39;
	mov.u64 	%rd468, %rd48;
	@%p81 bra 	$L__BB2_25;
	setp.gt.u64 	%p82, %rd467, %rd40;
	@%p82 bra 	$L__BB2_18;
	setp.lt.u64 	%p83, %rd467, %rd40;
	setp.lt.u64 	%p84, %rd48, %rd41;
	or.pred  	%p85, %p83, %p84;
	mov.u64 	%rd468, %rd48;
	@%p85 bra 	$L__BB2_25;
$L__BB2_18:
	sub.s64 	%rd53, %rd48, %rd41;
	setp.lt.u64 	%p86, %rd48, %rd41;
	selp.u64 	%rd245, 1, 0, %p86;
	sub.s64 	%rd246, %rd467, %rd40;
	setp.lt.u64 	%p87, %rd467, %rd40;
	selp.s64 	%rd247, -1, 0, %p86;
	add.s64 	%rd467, %rd246, %rd247;
	setp.lt.u64 	%p88, %rd246, %rd245;
	or.pred  	%p89, %p87, %p88;
	selp.u64 	%rd248, 1, 0, %p89;
	sub.s64 	%rd249, %rd466, %rd39;
	setp.lt.u64 	%p90, %rd466, %rd39;
	selp.s64 	%rd250, -1, 0, %p89;
	add.s64 	%rd466, %rd249, %rd250;
	setp.lt.u64 	%p91, %rd249, %rd248;
	or.pred  	%p92, %p90, %p91;
	selp.u64 	%rd251, 1, 0, %p92;
	sub.s64 	%rd252, %rd465, %rd234;
	setp.lt.u64 	%p93, %rd465, %rd234;
	selp.s64 	%rd253, -1, 0, %p92;
	add.s64 	%rd465, %rd252, %rd253;
	setp.lt.u64 	%p94, %rd252, %rd251;
	or.pred  	%p95, %p93, %p94;
	selp.u64 	%rd254, 1, 0, %p95;
	setp.ne.s64 	%p96, %rd52, %rd254;
	setp.gt.u64 	%p97, %rd465, %rd234;
	or.pred  	%p98, %p96, %p97;
	@%p98 bra 	$L__BB2_24;
	setp.lt.u64 	%p99, %rd465, %rd234;
	mov.u64 	%rd468, %rd53;
	@%p99 bra 	$L__BB2_25;
	setp.gt.u64 	%p100, %rd466, %rd39;
	@%p100 bra 	$L__BB2_24;
	setp.lt.u64 	%p101, %rd466, %rd39;
	mov.u64 	%rd468, %rd53;
	@%p101 bra 	$L__BB2_25;
	setp.gt.u64 	%p102, %rd467, %rd40;
	@%p102 bra 	$L__BB2_24;
	setp.lt.u64 	%p103, %rd467, %rd40;
	setp.lt.u64 	%p104, %rd53, %rd41;
	or.pred  	%p105, %p103, %p104;
	mov.u64 	%rd468, %rd53;
	@%p105 bra 	$L__BB2_25;
$L__BB2_24:
	sub.s64 	%rd468, %rd53, %rd41;
	setp.lt.u64 	%p106, %rd53, %rd41;
	selp.u64 	%rd255, 1, 0, %p106;
	sub.s64 	%rd256, %rd467, %rd40;
	setp.lt.u64 	%p107, %rd467, %rd40;
	selp.s64 	%rd257, -1, 0, %p106;
	add.s64 	%rd467, %rd256, %rd257;
	setp.lt.u64 	%p108, %rd256, %rd255;
	or.pred  	%p109, %p107, %p108;
	selp.u64 	%rd258, 1, 0, %p109;
	sub.s64 	%rd259, %rd466, %rd39;
	setp.lt.u64 	%p110, %rd466, %rd39;
	selp.s64 	%rd260, -1, 0, %p109;
	add.s64 	%rd466, %rd259, %rd260;
	setp.lt.u64 	%p111, %rd259, %rd258;
	or.pred  	%p112, %p110, %p111;
	selp.s64 	%rd261, -1, 0, %p112;
	sub.s64 	%rd262, %rd465, %rd234;
	add.s64 	%rd465, %rd262, %rd261;
$L__BB2_25:
	cvt.u32.u64 	%r43, %rd446;
	shr.u64 	%rd263, %rd10, %r43;
	and.b64  	%rd264, %rd263, 1;
	setp.eq.b64 	%p113, %rd264, 1;
	not.pred 	%p114, %p113;
	mov.b16 	%rs20, 1;
	@%p114 bra 	$L__BB2_47;
	mul.hi.u64 	%rd266, %rd468, %rd2;
	mul.lo.s64 	%rd267, %rd3, %rd468;
	mul.hi.u64 	%rd268, %rd468, %rd3;
	add.s64 	%rd269, %rd267, %rd266;
	setp.lt.u64 	%p115, %rd269, %rd267;
	selp.u64 	%rd270, 1, 0, %p115;
	add.s64 	%rd271, %rd268, %rd270;
	mul.lo.s64 	%rd272, %rd4, %rd468;
	mul.hi.u64 	%rd273, %rd468, %rd4;
	add.s64 	%rd274, %rd272, %rd271;
	setp.lt.u64 	%p116, %rd274, %rd272;
	selp.u64 	%rd275, 1, 0, %p116;
	add.s64 	%rd276, %rd273, %rd275;
	mul.lo.s64 	%rd277, %rd5, %rd468;
	mul.hi.u64 	%rd278, %rd468, %rd5;
	add.s64 	%rd279, %rd277, %rd276;
	setp.lt.u64 	%p117, %rd279, %rd277;
	selp.u64 	%rd280, 1, 0, %p117;
	add.s64 	%rd281, %rd278, %rd280;
	mul.hi.u64 	%rd282, %rd467, %rd2;
	mad.lo.s64 	%rd65, %rd2, %rd467, %rd269;
	setp.lt.u64 	%p118, %rd65, %rd269;
	selp.u64 	%rd283, 1, 0, %p118;
	add.s64 	%rd284, %rd282, %rd283;
	mul.hi.u64 	%rd285, %rd467, %rd3;
	mad.lo.s64 	%rd286, %rd3, %rd467, %rd274;
	setp.lt.u64 	%p119, %rd286, %rd274;
	selp.u64 	%rd287, 1, 0, %p119;
	add.s64 	%rd288, %rd286, %rd284;
	setp.lt.u64 	%p120, %rd288, %rd286;
	selp.u64 	%rd289, 1, 0, %p120;
	add.s64 	%rd290, %rd285, %rd287;
	add.s64 	%rd291, %rd290, %rd289;
	mul.hi.u64 	%rd292, %rd467, %rd4;
	mad.lo.s64 	%rd293, %rd4, %rd467, %rd279;
	setp.lt.u64 	%p121, %rd293, %rd279;
	selp.u64 	%rd294, 1, 0, %p121;
	add.s64 	%rd295, %rd293, %rd291;
	setp.lt.u64 	%p122, %rd295, %rd293;
	selp.u64 	%rd296, 1, 0, %p122;
	add.s64 	%rd297, %rd292, %rd294;
	add.s64 	%rd298, %rd297, %rd296;
	mul.hi.u64 	%rd299, %rd467, %rd5;
	mad.lo.s64 	%rd300, %rd5, %rd467, %rd281;
	setp.lt.u64 	%p123, %rd300, %rd281;
	selp.u64 	%rd301, 1, 0, %p123;
	add.s64 	%rd302, %rd300, %rd298;
	setp.lt.u64 	%p124, %rd302, %rd300;
	selp.u64 	%rd303, 1, 0, %p124;
	add.s64 	%rd304, %rd299, %rd301;
	add.s64 	%rd305, %rd304, %rd303;
	mul.hi.u64 	%rd306, %rd466, %rd2;
	mad.lo.s64 	%rd66, %rd2, %rd466, %rd288;
	setp.lt.u64 	%p125, %rd66, %rd288;
	selp.u64 	%rd307, 1, 0, %p125;
	add.s64 	%rd308, %rd306, %rd307;
	mul.hi.u64 	%rd309, %rd466, %rd3;
	mad.lo.s64 	%rd310, %rd3, %rd466, %rd295;
	setp.lt.u64 	%p126, %rd310, %rd295;
	selp.u64 	%rd311, 1, 0, %p126;
	add.s64 	%rd312, %rd310, %rd308;
	setp.lt.u64 	%p127, %rd312, %rd310;
	selp.u64 	%rd313, 1, 0, %p127;
	add.s64 	%rd314, %rd309, %rd311;
	add.s64 	%rd315, %rd314, %rd313;
	mul.hi.u64 	%rd316, %rd466, %rd4;
	mad.lo.s64 	%rd317, %rd4, %rd466, %rd302;
	setp.lt.u64 	%p128, %rd317, %rd302;
	selp.u64 	%rd318, 1, 0, %p128;
	add.s64 	%rd319, %rd317, %rd315;
	setp.lt.u64 	%p129, %rd319, %rd317;
	selp.u64 	%rd320, 1, 0, %p129;
	add.s64 	%rd321, %rd316, %rd318;
	add.s64 	%rd322, %rd321, %rd320;
	mul.hi.u64 	%rd323, %rd466, %rd5;
	mad.lo.s64 	%rd324, %rd5, %rd466, %rd305;
	setp.lt.u64 	%p130, %rd324, %rd305;
	selp.u64 	%rd325, 1, 0, %p130;
	add.s64 	%rd326, %rd324, %rd322;
	setp.lt.u64 	%p131, %rd326, %rd324;
	selp.u64 	%rd327, 1, 0, %p131;
	add.s64 	%rd328, %rd323, %rd325;
	add.s64 	%rd329, %rd328, %rd327;
	mul.hi.u64 	%rd330, %rd465, %rd2;
	mad.lo.s64 	%rd67, %rd2, %rd465, %rd312;
	setp.lt.u64 	%p132, %rd67, %rd312;
	selp.u64 	%rd331, 1, 0, %p132;
	add.s64 	%rd332, %rd330, %rd331;
	mul.hi.u64 	%rd333, %rd465, %rd3;
	mad.lo.s64 	%rd334, %rd3, %rd465, %rd319;
	setp.lt.u64 	%p133, %rd334, %rd319;
	selp.u64 	%rd335, 1, 0, %p133;
	add.s64 	%rd336, %rd334, %rd332;
	setp.lt.u64 	%p134, %rd336, %rd334;
	selp.u64 	%rd337, 1, 0, %p134;
	add.s64 	%rd338, %rd333, %rd335;
	add.s64 	%rd339, %rd338, %rd337;
	mul.hi.u64 	%rd340, %rd465, %rd4;
	mad.lo.s64 	%rd341, %rd4, %rd465, %rd326;
	setp.lt.u64 	%p135, %rd341, %rd326;
	selp.u64 	%rd342, 1, 0, %p135;
	add.s64 	%rd343, %rd341, %rd339;
	setp.lt.u64 	%p136, %rd343, %rd341;
	selp.u64 	%rd344, 1, 0, %p136;
	add.s64 	%rd345, %rd340, %rd342;
	add.s64 	%rd346, %rd345, %rd344;
	mul.hi.u64 	%rd347, %rd465, %rd5;
	mad.lo.s64 	%rd348, %rd5, %rd465, %rd329;
	setp.lt.u64 	%p137, %rd348, %rd329;
	selp.u64 	%rd349, 1, 0, %p137;
	add.s64 	%rd350, %rd348, %rd346;
	setp.lt.u64 	%p138, %rd350, %rd348;
	selp.u64 	%rd351, 1, 0, %p138;
	add.s64 	%rd352, %rd347, %rd349;
	add.s64 	%rd353, %rd352, %rd351;
	shl.b64 	%rd354, %rd336, 32;
	mov.b64 	{%r44, %r45}, %rd336;
	mov.b64 	{%r46, %r47}, %rd343;
	mov.b64 	%rd355, {%r45, %r46};
	mov.b64 	{%r48, %r49}, %rd350;
	mov.b64 	%rd356, {%r47, %r48};
	mov.b64 	{%r50, %r51}, %rd353;
	mov.b64 	%rd357, {%r49, %r50};
	shr.u64 	%rd358, %rd353, 32;
	mul.lo.s64 	%rd359, %rd336, 977;
	mov.b64 	%rd360, 977;
	mul.hi.u64 	%rd361, %rd336, %rd360;
	mul.lo.s64 	%rd362, %rd343, 977;
	mul.hi.u64 	%rd363, %rd343, %rd360;
	add.s64 	%rd364, %rd362, %rd361;
	setp.lt.u64 	%p139, %rd364, %rd362;
	selp.u64 	%rd365, 1, 0, %p139;
	add.s64 	%rd366, %rd363, %rd365;
	mul.lo.s64 	%rd367, %rd350, 977;
	mul.hi.u64 	%rd368, %rd350, %rd360;
	add.s64 	%rd369, %rd367, %rd366;
	setp.lt.u64 	%p140, %rd369, %rd367;
	selp.u64 	%rd370, 1, 0, %p140;
	add.s64 	%rd371, %rd368, %rd370;
	mul.lo.s64 	%rd372, %rd353, 977;
	mul.hi.u64 	%rd373, %rd353, %rd360;
	add.s64 	%rd374, %rd372, %rd371;
	setp.lt.u64 	%p141, %rd374, %rd372;
	selp.u64 	%rd375, 1, 0, %p141;
	add.s64 	%rd376, %rd373, %rd375;
	add.s64 	%rd460, %rd359, %rd354;
	setp.lt.u64 	%p142, %rd460, %rd359;
	selp.u64 	%rd377, 1, 0, %p142;
	add.s64 	%rd378, %rd364, %rd355;
	setp.lt.u64 	%p143, %rd378, %rd364;
	add.s64 	%rd461, %rd378, %rd377;
	setp.lt.u64 	%p144, %rd461, %rd378;
	or.pred  	%p145, %p143, %p144;
	selp.u64 	%rd379, 1, 0, %p145;
	add.s64 	%rd380, %rd369, %rd356;
	setp.lt.u64 	%p146, %rd380, %rd369;
	add.s64 	%rd462, %rd380, %rd379;
	setp.lt.u64 	%p147, %rd462, %rd380;
	or.pred  	%p148, %p146, %p147;
	selp.u64 	%rd381, 1, 0, %p148;
	add.s64 	%rd382, %rd374, %rd357;
	setp.lt.u64 	%p149, %rd382, %rd374;
	add.s64 	%rd463, %rd382, %rd381;
	setp.lt.u64 	%p150, %rd463, %rd382;
	or.pred  	%p151, %p149, %p150;
	selp.u64 	%rd383, 1, 0, %p151;
	add.s64 	%rd384, %rd376, %rd358;
	add.s64 	%rd72, %rd384, %rd383;
	setp.eq.s64 	%p152, %rd72, 0;
	mov.b64 	%rd464, 0;
	@%p152 bra 	$L__BB2_28;
	shl.b64 	%rd385, %rd72, 32;
	shr.u64 	%rd386, %rd72, 32;
	mov.b64 	%rd387, 977;
	mul.hi.u64 	%rd388, %rd72, %rd387;
	mad.lo.s64 	%rd389, %rd72, 977, %rd385;
	setp.lt.u64 	%p153, %rd389, %rd385;
	selp.u64 	%rd390, 1, 0, %p153;
	add.s64 	%rd460, %rd389, %rd460;
	setp.lt.u64 	%p154, %rd460, %rd389;
	selp.u64 	%rd391, 1, 0, %p154;
	add.s64 	%rd392, %rd391, %rd390;
	add.s64 	%rd393, %rd386, %rd388;
	setp.lt.u64 	%p155, %rd393, %rd386;
	selp.u64 	%rd394, 1, 0, %p155;
	add.s64 	%rd395, %rd461, %rd393;
	add.s64 	%rd396, %rd395, %rd392;
	setp.lt.u64 	%p156, %rd396, %rd461;
	not.b64 	%rd397, %rd393;
	setp.gt.u64 	%p157, %rd392, %rd397;
	or.pred  	%p158, %p157, %p156;
	selp.u64 	%rd398, 1, 0, %p158;
	add.s64 	%rd399, %rd462, %rd394;
	add.s64 	%rd75, %rd399, %rd398;
	setp.lt.u64 	%p159, %rd75, %rd462;
	selp.u64 	%rd400, 1, 0, %p159;
	add.s64 	%rd76, %rd463, %rd400;
	setp.lt.u64 	%p160, %rd76, %rd463;
	selp.u64 	%rd464, 1, 0, %p160;
	mov.u64 	%rd461, %rd396;
	mov.u64 	%rd462, %rd75;
	mov.u64 	%rd463, %rd76;
$L__BB2_28:
	ld.const.u64 	%rd83, [_P+16];
	ld.const.u64 	%rd84, [_P+8];
	ld.const.u64 	%rd85, [_P];
	mad.lo.s64 	%rd468, %rd2, %rd468, %rd460;
	setp.lt.u64 	%p161, %rd468, %rd460;
	selp.u64 	%rd401, 1, 0, %p161;
	add.s64 	%rd402, %rd461, %rd65;
	setp.lt.u64 	%p162, %rd402, %rd461;
	add.s64 	%rd467, %rd402, %rd401;
	setp.lt.u64 	%p163, %rd467, %rd402;
	or.pred  	%p164, %p162, %p163;
	selp.u64 	%rd403, 1, 0, %p164;
	add.s64 	%rd404, %rd462, %rd66;
	setp.lt.u64 	%p165, %rd404, %rd462;
	add.s64 	%rd466, %rd404, %rd403;
	setp.lt.u64 	%p166, %rd466, %rd404;
	or.pred  	%p167, %p165, %p166;
	selp.u64 	%rd405, 1, 0, %p167;
	add.s64 	%rd406, %rd463, %rd67;
	setp.lt.u64 	%p168, %rd406, %rd463;
	add.s64 	%rd465, %rd406, %rd405;
	setp.lt.u64 	%p169, %rd465, %rd406;
	or.pred  	%p170, %p168, %p169;
	selp.u64 	%rd408, 1, 0, %p170;
	add.s64 	%rd90, %rd464, %rd408;
	setp.ne.s64 	%p171, %rd90, 0;
	ld.const.u64 	%rd409, [_P+24];
	setp.gt.u64 	%p172, %rd465, %rd409;
	or.pred  	%p173, %p171, %p172;
	@%p173 bra 	$L__BB2_34;
	setp.lt.u64 	%p174, %rd465, %rd409;
	@%p174 bra 	$L__BB2_47;
	setp.gt.u64 	%p175, %rd466, %rd83;
	@%p175 bra 	$L__BB2_34;
	setp.lt.u64 	%p176, %rd466, %rd83;
	@%p176 bra 	$L__BB2_47;
	setp.gt.u64 	%p177, %rd467, %rd84;
	@%p177 bra 	$L__BB2_34;
	setp.lt.u64 	%p178, %rd467, %rd84;
	setp.lt.u64 	%p179, %rd468, %rd85;
	or.pred  	%p180, %p178, %p179;
	@%p180 bra 	$L__BB2_47;
$L__BB2_34:
	sub.s64 	%rd92, %rd468, %rd85;
	setp.lt.u64 	%p181, %rd468, %rd85;
	selp.u64 	%rd410, 1, 0, %p181;
	sub.s64 	%rd411, %rd467, %rd84;
	setp.lt.u64 	%p182, %rd467, %rd84;
	selp.s64 	%rd412, -1, 0, %p181;
	add.s64 	%rd467, %rd411, %rd412;
	setp.lt.u64 	%p183, %rd411, %rd410;
	or.pred  	%p184, %p182, %p183;
	selp.u64 	%rd413, 1, 0, %p184;
	sub.s64 	%rd414, %rd466, %rd83;
	setp.lt.u64 	%p185, %rd466, %rd83;
	selp.s64 	%rd415, -1, 0, %p184;
	add.s64 	%rd466, %rd414, %rd415;
	setp.lt.u64 	%p186, %rd414, %rd413;
	or.pred  	%p187, %p185, %p186;
	selp.u64 	%rd416, 1, 0, %p187;
	sub.s64 	%rd417, %rd465, %rd409;
	setp.lt.u64 	%p188, %rd465, %rd409;
	selp.s64 	%rd418, -1, 0, %p187;
	add.s64 	%rd465, %rd417, %rd418;
	setp.lt.u64 	%p189, %rd417, %rd416;
	or.pred  	%p190, %p188, %p189;
	selp.s64 	%rd419, -1, 0, %p190;
	add.s64 	%rd96, %rd90, %rd419;
	setp.ne.s64 	%p191, %rd96, 0;
	setp.gt.u64 	%p192, %rd465, %rd409;
	or.pred  	%p193, %p191, %p192;
	@%p193 bra 	$L__BB2_40;
	setp.lt.u64 	%p194, %rd465, %rd409;
	mov.u64 	%rd468, %rd92;
	@%p194 bra 	$L__BB2_47;
	setp.gt.u64 	%p195, %rd466, %rd83;
	@%p195 bra 	$L__BB2_40;
	setp.lt.u64 	%p196, %rd466, %rd83;
	mov.u64 	%rd468, %rd92;
	@%p196 bra 	$L__BB2_47;
	setp.gt.u64 	%p197, %rd467, %rd84;
	@%p197 bra 	$L__BB2_40;
	setp.lt.u64 	%p198, %rd467, %rd84;
	setp.lt.u64 	%p199, %rd92, %rd85;
	or.pred  	%p200, %p198, %p199;
	mov.u64 	%rd468, %rd92;
	@%p200 bra 	$L__BB2_47;
$L__BB2_40:
	sub.s64 	%rd97, %rd92, %rd85;
	setp.lt.u64 	%p201, %rd92, %rd85;
	selp.u64 	%rd420, 1, 0, %p201;
	sub.s64 	%rd421, %rd467, %rd84;
	setp.lt.u64 	%p202, %rd467, %rd84;
	selp.s64 	%rd422, -1, 0, %p201;
	add.s64 	%rd467, %rd421, %rd422;
	setp.lt.u64 	%p203, %rd421, %rd420;
	or.pred  	%p204, %p202, %p203;
	selp.u64 	%rd423, 1, 0, %p204;
	sub.s64 	%rd424, %rd466, %rd83;
	setp.lt.u64 	%p205, %rd466, %rd83;
	selp.s64 	%rd425, -1, 0, %p204;
	add.s64 	%rd466, %rd424, %rd425;
	setp.lt.u64 	%p206, %rd424, %rd423;
	or.pred  	%p207, %p205, %p206;
	selp.u64 	%rd426, 1, 0, %p207;
	sub.s64 	%rd427, %rd465, %rd409;
	setp.lt.u64 	%p208, %rd465, %rd409;
	selp.s64 	%rd428, -1, 0, %p207;
	add.s64 	%rd465, %rd427, %rd428;
	setp.lt.u64 	%p209, %rd427, %rd426;
	or.pred  	%p210, %p208, %p209;
	selp.u64 	%rd429, 1, 0, %p210;
	setp.ne.s64 	%p211, %rd96, %rd429;
	setp.gt.u64 	%p212, %rd465, %rd409;
	or.pred  	%p213, %p211, %p212;
	@%p213 bra 	$L__BB2_46;
	setp.lt.u64 	%p214, %rd465, %rd409;
	mov.u64 	%rd468, %rd97;
	@%p214 bra 	$L__BB2_47;
	setp.gt.u64 	%p215, %rd466, %rd83;
	@%p215 bra 	$L__BB2_46;
	setp.lt.u64 	%p216, %rd466, %rd83;
	mov.u64 	%rd468, %rd97;
	@%p216 bra 	$L__BB2_47;
	setp.gt.u64 	%p217, %rd467, %rd84;
	@%p217 bra 	$L__BB2_46;
	setp.lt.u64 	%p218, %rd467, %rd84;
	setp.lt.u64 	%p219, %rd97, %rd85;
	or.pred  	%p220, %p218, %p219;
	mov.u64 	%rd468, %rd97;
	@%p220 bra 	$L__BB2_47;
$L__BB2_46:
	sub.s64 	%rd468, %rd97, %rd85;
	setp.lt.u64 	%p221, %rd97, %rd85;
	selp.u64 	%rd430, 1, 0, %p221;
	sub.s64 	%rd431, %rd467, %rd84;
	setp.lt.u64 	%p222, %rd467, %rd84;
	selp.s64 	%rd432, -1, 0, %p221;
	add.s64 	%rd467, %rd431, %rd432;
	setp.lt.u64 	%p223, %rd431, %rd430;
	or.pred  	%p224, %p222, %p223;
	selp.u64 	%rd433, 1, 0, %p224;
	sub.s64 	%rd434, %rd466, %rd83;
	setp.lt.u64 	%p225, %rd466, %rd83;
	selp.s64 	%rd435, -1, 0, %p224;
	add.s64 	%rd466, %rd434, %rd435;
	setp.lt.u64 	%p226, %rd434, %rd433;
	or.pred  	%p227, %p225, %p226;
	selp.s64 	%rd436, -1, 0, %p227;
	sub.s64 	%rd437, %rd465, %rd409;
	add.s64 	%rd465, %rd437, %rd436;
$L__BB2_47:
	add.s32 	%r58, %r58, -1;
	add.s64 	%rd446, %rd446, -1;
	setp.ne.s32 	%p229, %r58, -64;
	@%p229 bra 	$L__BB2_2;
	add.s32 	%r4, %r57, -1;
	setp.ne.s32 	%p230, %r57, 0;
	mov.u32 	%r57, %r4;
	@%p230 bra 	$L__BB2_1;
	ld.param.u64 	%rd441, [test_mod_inv_param_1];
	mov.u32 	%r52, %ctaid.x;
	mov.u32 	%r53, %ntid.x;
	mov.u32 	%r54, %tid.x;
	mad.lo.s32 	%r55, %r52, %r53, %r54;
	shl.b32 	%r56, %r55, 2;
	cvta.to.global.u64 	%rd438, %rd441;
	mul.wide.s32 	%rd439, %r56, 8;
	add.s64 	%rd440, %rd438, %rd439;
	st.global.u64 	[%rd440], %rd468;
	st.global.u64 	[%rd440+8], %rd467;
	st.global.u64 	[%rd440+16], %rd466;
	st.global.u64 	[%rd440+24], %rd465;
	ret;

}
	// .globl	test_mod_square
.visible .entry test_mod_square(
	.param .u64 .ptr .align 1 test_mod_square_param_0,
	.param .u64 .ptr .align 1 test_mod_square_param_1
)
{
	.reg .pred 	%p<113>;
	.reg .b32 	%r<36>;
	.reg .b64 	%rd<212>;

	ld.param.u64 	%rd51, [test_mod_square_param_0];
	mov.u32 	%r2, %ctaid.x;
	mov.u32 	%r3, %ntid.x;
	mov.u32 	%r4, %tid.x;
	mad.lo.s32 	%r5, %r2, %r3, %r4;
	shl.b32 	%r1, %r5, 2;
	cvta.to.global.u64 	%rd52, %rd51;
	mul.wide.s32 	%rd53, %r1, 8;
	add.s64 	%rd54, %rd52, %rd53;
	ld.global.u64 	%rd1, [%rd54];
	ld.global.u64 	%rd55, [%rd54+8];
	ld.global.u64 	%rd56, [%rd54+16];
	ld.global.u64 	%rd57, [%rd54+24];
	mul.lo.s64 	%rd58, %rd55, %rd1;
	mul.hi.u64 	%rd59, %rd1, %rd55;
	mul.lo.s64 	%rd60, %rd56, %rd1;
	mul.hi.u64 	%rd61, %rd1, %rd56;
	add.s64 	%rd62, %rd60, %rd59;
	setp.lt.u64 	%p1, %rd62, %rd60;
	selp.u64 	%rd63, 1, 0, %p1;
	add.s64 	%rd64, %rd61, %rd63;
	mul.lo.s64 	%rd65, %rd57, %rd1;
	mul.hi.u64 	%rd66, %rd1, %rd57;
	add.s64 	%rd67, %rd65, %rd64;
	setp.lt.u64 	%p2, %rd67, %rd65;
	selp.u64 	%rd68, 1, 0, %p2;
	add.s64 	%rd69, %rd66, %rd68;
	mul.hi.u64 	%rd70, %rd55, %rd56;
	mad.lo.s64 	%rd71, %rd56, %rd55, %rd67;
	setp.lt.u64 	%p3, %rd71, %rd67;
	selp.u64 	%rd72, 1, 0, %p3;
	add.s64 	%rd73, %rd70, %rd72;
	mul.hi.u64 	%rd74, %rd55, %rd57;
	mad.lo.s64 	%rd75, %rd57, %rd55, %rd69;
	setp.lt.u64 	%p4, %rd75, %rd69;
	selp.u64 	%rd76, 1, 0, %p4;
	add.s64 	%rd77, %rd75, %rd73;
	setp.lt.u64 	%p5, %rd77, %rd75;
	selp.u64 	%rd78, 1, 0, %p5;
	add.s64 	%rd79, %rd74, %rd76;
	add.s64 	%rd80, %rd79, %rd78;
	mul.hi.u64 	%rd81, %rd56, %rd57;
	mad.lo.s64 	%rd82, %rd57, %rd56, %rd80;
	setp.lt.u64 	%p6, %rd82, %rd80;
	selp.u64 	%rd83, 1, 0, %p6;
	add.s64 	%rd84, %rd81, %rd83;
	shl.b64 	%rd85, %rd58, 1;
	mov.b64 	{%r6, %r7}, %rd58;
	mov.b64 	{%r8, %r9}, %rd62;
	shf.l.wrap.b32 	%r10, %r7, %r8, 1;
	shf.l.wrap.b32 	%r11, %r8, %r9, 1;
	mov.b64 	%rd86, {%r10, %r11};
	mov.b64 	{%r12, %r13}, %rd71;
	shf.l.wrap.b32 	%r14, %r9, %r12, 1;
	shf.l.wrap.b32 	%r15, %r12, %r13, 1;
	mov.b64 	%rd87, {%r14, %r15};
	mov.b64 	{%r16, %r17}, %rd77;
	shf.l.wrap.b32 	%r18, %r13, %r16, 1;
	shf.l.wrap.b32 	%r19, %r16, %r17, 1;
	mov.b64 	%rd88, {%r18, %r19};
	mov.b64 	{%r20, %r21}, %rd82;
	shf.l.wrap.b32 	%r22, %r17, %r20, 1;
	shf.l.wrap.b32 	%r23, %r20, %r21, 1;
	mov.b64 	%rd89, {%r22, %r23};
	shr.u64 	%rd90, %rd84, 63;
	mov.b64 	{%r24, %r25}, %rd84;
	shf.l.wrap.b32 	%r26, %r21, %r24, 1;
	shf.l.wrap.b32 	%r27, %r24, %r25, 1;
	mov.b64 	%rd91, {%r26, %r27};
	mul.hi.u64 	%rd92, %rd1, %rd1;
	mul.hi.u64 	%rd93, %rd55, %rd55;
	mul.hi.u64 	%rd94, %rd56, %rd56;
	mul.hi.u64 	%rd95, %rd57, %rd57;
	add.s64 	%rd2, %rd85, %rd92;
	setp.lt.u64 	%p7, %rd2, %rd85;
	selp.u64 	%rd96, 1, 0, %p7;
	mad.lo.s64 	%rd97, %rd55, %rd55, %rd86;
	setp.lt.u64 	%p8, %rd97, %rd86;
	add.s64 	%rd3, %rd97, %rd96;
	setp.lt.u64 	%p9, %rd3, %rd97;
	or.pred  	%p10, %p8, %p9;
	selp.u64 	%rd98, 1, 0, %p10;
	add.s64 	%rd99, %rd87, %rd93;
	setp.lt.u64 	%p11, %rd99, %rd87;
	add.s64 	%rd4, %rd99, %rd98;
	setp.lt.u64 	%p12, %rd4, %rd99;
	or.pred  	%p13, %p11, %p12;
	selp.u64 	%rd100, 1, 0, %p13;
	mad.lo.s64 	%rd101, %rd56, %rd56, %rd88;
	setp.lt.u64 	%p14, %rd101, %rd88;
	add.s64 	%rd102, %rd101, %rd100;
	setp.lt.u64 	%p15, %rd102, %rd101;
	or.pred  	%p16, %p14, %p15;
	selp.u64 	%rd103, 1, 0, %p16;
	add.s64 	%rd104, %rd89, %rd94;
	setp.lt.u64 	%p17, %rd104, %rd89;
	add.s64 	%rd105, %rd104, %rd103;
	setp.lt.u64 	%p18, %rd105, %rd104;
	or.pred  	%p19, %p17, %p18;
	selp.u64 	%rd106, 1, 0, %p19;
	mad.lo.s64 	%rd107, %rd57, %rd57, %rd91;
	setp.lt.u64 	%p20, %rd107, %rd91;
	add.s64 	%rd108, %rd107, %rd106;
	setp.lt.u64 	%p21, %rd108, %rd107;
	or.pred  	%p22, %p20, %p21;
	selp.u64 	%rd109, 1, 0, %p22;
	add.s64 	%rd110, %rd90, %rd95;
	add.s64 	%rd111, %rd110, %rd109;
	shl.b64 	%rd112, %rd102, 32;
	mov.b64 	{%r28, %r29}, %rd102;
	mov.b64 	{%r30, %r31}, %rd105;
	mov.b64 	%rd113, {%r29, %r30};
	mov.b64 	{%r32, %r33}, %rd108;
	mov.b64 	%rd114, {%r31, %r32};
	mov.b64 	{%r34, %r35}, %rd111;
	mov.b64 	%rd115, {%r33, %r34};
	shr.u64 	%rd116, %rd111, 32;
	mul.lo.s64 	%rd117, %rd102, 977;
	mov.b64 	%rd118, 977;
	mul.hi.u64 	%rd119, %rd102, %rd118;
	mul.lo.s64 	%rd120, %rd105, 977;
	mul.hi.u64 	%rd121, %rd105, %rd118;
	add.s64 	%rd122, %rd120, %rd119;
	setp.lt.u64 	%p23, %rd122, %rd120;
	selp.u64 	%rd123, 1, 0, %p23;
	add.s64 	%rd124, %rd121, %rd123;
	mul.lo.s64 	%rd125, %rd108, 977;
	mul.hi.u64 	%rd126, %rd108, %rd118;
	add.s64 	%rd127, %rd125, %rd124;
	setp.lt.u64 	%p24, %rd127, %rd125;
	selp.u64 	%rd128, 1, 0, %p24;
	add.s64 	%rd129, %rd126, %rd128;
	mul.lo.s64 	%rd130, %rd111, 977;
	mul.hi.u64 	%rd131, %rd111, %rd118;
	add.s64 	%rd132, %rd130, %rd129;
	setp.lt.u64 	%p25, %rd132, %rd130;
	selp.u64 	%rd133, 1, 0, %p25;
	add.s64 	%rd134, %rd131, %rd133;
	add.s64 	%rd202, %rd117, %rd112;
	setp.lt.u64 	%p26, %rd202, %rd117;
	selp.u64 	%rd135, 1, 0, %p26;
	add.s64 	%rd136, %rd122, %rd113;
	setp.lt.u64 	%p27, %rd136, %rd122;
	add.s64 	%rd203, %rd136, %rd135;
	setp.lt.u64 	%p28, %rd203, %rd136;
	or.pred  	%p29, %p27, %p28;
	selp.u64 	%rd137, 1, 0, %p29;
	add.s64 	%rd138, %rd127, %rd114;
	setp.lt.u64 	%p30, %rd138, %rd127;
	add.s64 	%rd204, %rd138, %rd137;
	setp.lt.u64 	%p31, %rd204, %rd138;
	or.pred  	%p32, %p30, %p31;
	selp.u64 	%rd139, 1, 0, %p32;
	add.s64 	%rd140, %rd132, %rd115;
	setp.lt.u64 	%p33, %rd140, %rd132;
	add.s64 	%rd205, %rd140, %rd139;
	setp.lt.u64 	%p34, %rd205, %rd140;
	or.pred  	%p35, %p33, %p34;
	selp.u64 	%rd141, 1, 0, %p35;
	add.s64 	%rd142, %rd134, %rd116;
	add.s64 	%rd9, %rd142, %rd141;
	setp.eq.s64 	%p36, %rd9, 0;
	mov.b64 	%rd206, 0;
	@%p36 bra 	$L__BB3_2;
	shl.b64 	%rd143, %rd9, 32;
	shr.u64 	%rd144, %rd9, 32;
	mov.b64 	%rd145, 977;
	mul.hi.u64 	%rd146, %rd9, %rd145;
	mad.lo.s64 	%rd147, %rd9, 977, %rd143;
	setp.lt.u64 	%p37, %rd147, %rd143;
	selp.u64 	%rd148, 1, 0, %p37;
	add.s64 	%rd202, %rd147, %rd202;
	setp.lt.u64 	%p38, %rd202, %rd147;
	selp.u64 	%rd149, 1, 0, %p38;
	add.s64 	%rd150, %rd149, %rd148;
	add.s64 	%rd151, %rd144, %rd146;
	setp.lt.u64 	%p39, %rd151, %rd144;
	selp.u64 	%rd152, 1, 0, %p39;
	add.s64 	%rd153, %rd203, %rd151;
	add.s64 	%rd154, %rd153, %rd150;
	setp.lt.u64 	%p40, %rd154, %rd203;
	not.b64 	%rd155, %rd151;
	setp.gt.u64 	%p41, %rd150, %rd155;
	or.pred  	%p42, %p41, %p40;
	selp.u64 	%rd156, 1, 0, %p42;
	add.s64 	%rd157, %rd204, %rd152;
	add.s64 	%rd12, %rd157, %rd156;
	setp.lt.u64 	%p43, %rd12, %rd204;
	selp.u64 	%rd158, 1, 0, %p43;
	add.s64 	%rd13, %rd205, %rd158;
	setp.lt.u64 	%p44, %rd13, %rd205;
	selp.u64 	%rd206, 1, 0, %p44;
	mov.u64 	%rd203, %rd154;
	mov.u64 	%rd204, %rd12;
	mov.u64 	%rd205, %rd13;
$L__BB3_2:
	mad.lo.s64 	%rd208, %rd1, %rd1, %rd202;
	setp.lt.u64 	%p45, %rd208, %rd202;
	selp.u64 	%rd159, 1, 0, %p45;
	add.s64 	%rd160, %rd203, %rd2;
	setp.lt.u64 	%p46, %rd160, %rd203;
	add.s64 	%rd209, %rd160, %rd159;
	setp.lt.u64 	%p47, %rd209, %rd160;
	or.pred  	%p48, %p46, %p47;
	selp.u64 	%rd161, 1, 0, %p48;
	add.s64 	%rd162, %rd204, %rd3;
	setp.lt.u64 	%p49, %rd162, %rd204;
	add.s64 	%rd210, %rd162, %rd161;
	setp.lt.u64 	%p50, %rd210, %rd162;
	or.pred  	%p51, %p49, %p50;
	selp.u64 	%rd163, 1, 0, %p51;
	add.s64 	%rd164, %rd205, %rd4;
	setp.lt.u64 	%p52, %rd164, %rd205;
	add.s64 	%rd211, %rd164, %rd163;
	setp.lt.u64 	%p53, %rd211, %rd164;
	or.pred  	%p54, %p52, %p53;
	selp.u64 	%rd166, 1, 0, %p54;
	add.s64 	%rd24, %rd206, %rd166;
	setp.eq.s64 	%p55, %rd24, 0;
	ld.const.u64 	%rd167, [_P+24];
	setp.le.u64 	%p56, %rd211, %rd167;
	and.pred  	%p57, %p55, %p56;
	@%p57 bra 	$L__BB3_4;
	ld.const.u64 	%rd207, [_P+16];
	bra.uni 	$L__BB3_9;
$L__BB3_4:
	setp.lt.u64 	%p58, %rd211, %rd167;
	@%p58 bra 	$L__BB3_22;
	ld.const.u64 	%rd207, [_P+16];
	setp.gt.u64 	%p59, %rd210, %rd207;
	@%p59 bra 	$L__BB3_9;
	setp.lt.u64 	%p60, %rd210, %rd207;
	@%p60 bra 	$L__BB3_22;
	ld.const.u64 	%rd28, [_P+8];
	setp.gt.u64 	%p61, %rd209, %rd28;
	@%p61 bra 	$L__BB3_9;
	setp.lt.u64 	%p62, %rd209, %rd28;
	ld.const.u64 	%rd168, [_P];
	setp.lt.u64 	%p63, %rd208, %rd168;
	or.pred  	%p64, %p62, %p63;
	@%p64 bra 	$L__BB3_22;
$L__BB3_9:
	ld.const.u64 	%rd30, [_P];
	sub.s64 	%rd31, %rd208, %rd30;
	setp.lt.u64 	%p65, %rd208, %rd30;
	selp.u64 	%rd170, 1, 0, %p65;
	ld.const.u64 	%rd32, [_P+8];
	sub.s64 	%rd171, %rd209, %rd32;
	setp.lt.u64 	%p66, %rd209, %rd32;
	selp.s64 	%rd172, -1, 0, %p65;
	add.s64 	%rd209, %rd171, %rd172;
	setp.lt.u64 	%p67, %rd171, %rd170;
	or.pred  	%p68, %p66, %p67;
	selp.u64 	%rd173, 1, 0, %p68;
	sub.s64 	%rd174, %rd210, %rd207;
	setp.lt.u64 	%p70, %rd210, %rd207;
	selp.s64 	%rd175, -1, 0, %p68;
	add.s64 	%rd210, %rd174, %rd175;
	setp.lt.u64 	%p71, %rd174, %rd173;
	or.pred  	%p72, %p70, %p71;
	selp.u64 	%rd176, 1, 0, %p72;
	sub.s64 	%rd177, %rd211, %rd167;
	setp.lt.u64 	%p73, %rd211, %rd167;
	selp.s64 	%rd178, -1, 0, %p72;
	add.s64 	%rd211, %rd177, %rd178;
	setp.lt.u64 	%p74, %rd177, %rd176;
	or.pred  	%p75, %p73, %p74;
	selp.s64 	%rd179, -1, 0, %p75;
	add.s64 	%rd36, %rd24, %rd179;
	setp.ne.s64 	%p76, %rd36, 0;
	setp.gt.u64 	%p77, %rd211, %rd167;
	or.pred  	%p78, %p76, %p77;
	@%p78 bra 	$L__BB3_15;
	setp.lt.u64 	%p79, %rd211, %rd167;
	mov.u64 	%rd208, %rd31;
	@%p79 bra 	$L__BB3_22;
	setp.gt.u64 	%p80, %rd210, %rd207;
	@%p80 bra 	$L__BB3_15;
	setp.lt.u64 	%p81, %rd210, %rd207;
	mov.u64 	%rd208, %rd31;
	@%p81 bra 	$L__BB3_22;
	setp.gt.u64 	%p82, %rd209, %rd32;
	@%p82 bra 	$L__BB3_15;
	setp.lt.u64 	%p83, %rd209, %rd32;
	setp.lt.u64 	%p84, %rd31, %rd30;
	or.pred  	%p85, %p83, %p84;
	mov.u64 	%rd208, %rd31;
	@%p85 bra 	$L__BB3_22;
$L__BB3_15:
	sub.s64 	%rd37, %rd31, %rd30;
	setp.lt.u64 	%p86, %rd31, %rd30;
	selp.u64 	%rd180, 1, 0, %p86;
	sub.s64 	%rd181, %rd209, %rd32;
	setp.lt.u64 	%p87, %rd209, %rd32;
	selp.s64 	%rd182, -1, 0, %p86;
	add.s64 	%rd209, %rd181, %rd182;
	setp.lt.u64 	%p88, %rd181, %rd180;
	or.pred  	%p89, %p87, %p88;
	selp.u64 	%rd183, 1, 0, %p89;
	sub.s64 	%rd184, %rd210, %rd207;
	setp.lt.u64 	%p90, %rd210, %rd207;
	selp.s64 	%rd185, -1, 0, %p89;
	add.s64 	%rd210, %rd184, %rd185;
	setp.lt.u64 	%p91, %rd184, %rd183;
	or.pred  	%p92, %p90, %p91;
	selp.u64 	%rd186, 1, 0, %p92;
	sub.s64 	%rd187, %rd211, %rd167;
	setp.lt.u64 	%p93, %rd211, %rd167;
	selp.s64 	%rd188, -1, 0, %p92;
	add.s64 	%rd211, %rd187, %rd188;
	setp.lt.u64 	%p94, %rd187, %rd186;
	or.pred  	%p95, %p93, %p94;
	selp.u64 	%rd189, 1, 0, %p95;
	setp.ne.s64 	%p96, %rd36, %rd189;
	setp.gt.u64 	%p97, %rd211, %rd167;
	or.pred  	%p98, %p96, %p97;
	@%p98 bra 	$L__BB3_21;
	setp.lt.u64 	%p99, %rd211, %rd167;
	mov.u64 	%rd208, %rd37;
	@%p99 bra 	$L__BB3_22;
	setp.gt.u64 	%p100, %rd210, %rd207;
	@%p100 bra 	$L__BB3_21;
	setp.lt.u64 	%p101, %rd210, %rd207;
	mov.u64 	%rd208, %rd37;
	@%p101 bra 	$L__BB3_22;
	setp.gt.u64 	%p102, %rd209, %rd32;
	@%p102 bra 	$L__BB3_21;
	setp.lt.u64 	%p103, %rd209, %rd32;
	setp.lt.u64 	%p104, %rd37, %rd30;
	or.pred  	%p105, %p103, %p104;
	mov.u64 	%rd208, %rd37;
	@%p105 bra 	$L__BB3_22;
$L__BB3_21:
	sub.s64 	%rd208, %rd37, %rd30;
	setp.lt.u64 	%p106, %rd37, %rd30;
	selp.u64 	%rd190, 1, 0, %p106;
	sub.s64 	%rd191, %rd209, %rd32;
	setp.lt.u64 	%p107, %rd209, %rd32;
	selp.s64 	%rd192, -1, 0, %p106;
	add.s64 	%rd209, %rd191, %rd192;
	setp.lt.u64 	%p108, %rd191, %rd190;
	or.pred  	%p109, %p107, %p108;
	selp.u64 	%rd193, 1, 0, %p109;
	sub.s64 	%rd194, %rd210, %rd207;
	setp.lt.u64 	%p110, %rd210, %rd207;
	selp.s64 	%rd195, -1, 0, %p109;
	add.s64 	%rd210, %rd194, %rd195;
	setp.lt.u64 	%p111, %rd194, %rd193;
	or.pred  	%p112, %p110, %p111;
	selp.s64 	%rd196, -1, 0, %p112;
	sub.s64 	%rd197, %rd211, %rd167;
	add.s64 	%rd211, %rd197, %rd196;
$L__BB3_22:
	ld.param.u64 	%rd201, [test_mod_square_param_1];
	cvta.to.global.u64 	%rd198, %rd201;
	add.s64 	%rd200, %rd198, %rd53;
	st.global.u64 	[%rd200], %rd208;
	st.global.u64 	[%rd200+8], %rd209;
	st.global.u64 	[%rd200+16], %rd210;
	st.global.u64 	[%rd200+24], %rd211;
	ret;

}
	// .globl	test_point_double
.visible .entry test_point_double(
	.param .u64 .ptr .align 1 test_point_double_param_0,
	.param .u64 .ptr .align 1 test_point_double_param_1,
	.param .u64 .ptr .align 1 test_point_double_param_2,
	.param .u64 .ptr .align 1 test_point_double_param_3,
	.param .u64 .ptr .align 1 test_point_double_param_4
)
{
	.local .align 16 .b8 	__local_depot4[32];
	.reg .b64 	%SP;
	.reg .b64 	%SPL;
	.reg .pred 	%p<1656>;
	.reg .b16 	%rs<21>;
	.reg .b32 	%r<251>;
	.reg .b64 	%rd<3279>;

	mov.u64 	%SPL, __local_depot4;
	ld.param.u64 	%rd599, [test_point_double_param_0];
	ld.param.u64 	%rd600, [test_point_double_param_1];
	ld.param.u64 	%rd601, [test_point_double_param_2];
	add.u64 	%rd1, %SPL, 0;
	mov.u32 	%r5, %ctaid.x;
	mov.u32 	%r6, %ntid.x;
	mul.lo.s32 	%r7, %r5, %r6;
	mov.u32 	%r8, %tid.x;
	neg.s32 	%r9, %r8;
	setp.ne.s32 	%p1, %r7, %r9;
	@%p1 bra 	$L__BB4_286;
	cvta.to.global.u64 	%rd606, %rd599;
	cvta.to.global.u64 	%rd607, %rd600;
	cvta.to.global.u64 	%rd608, %rd601;
	ld.global.u64 	%rd2, [%rd606];
	ld.global.u64 	%rd3, [%rd607];
	ld.global.u64 	%rd4, [%rd608];
	ld.global.u64 	%rd5, [%rd606+8];
	ld.global.u64 	%rd6, [%rd607+8];
	ld.global.u64 	%rd7, [%rd608+8];
	ld.global.u64 	%rd8, [%rd606+16];
	ld.global.u64 	%rd9, [%rd607+16];
	ld.global.u64 	%rd10, [%rd608+16];
	ld.global.u64 	%rd11, [%rd606+24];
	ld.global.u64 	%rd12, [%rd607+24];
	ld.global.u64 	%rd13, [%rd608+24];
	mul.lo.s64 	%rd609, %rd6, %rd3;
	mul.hi.u64 	%rd610, %rd3, %rd6;
	mul.lo.s64 	%rd611, %rd9, %rd3;
	mul.hi.u64 	%rd612, %rd3, %rd9;
	add.s64 	%rd613, %rd611, %rd610;
	setp.lt.u64 	%p2, %rd613, %rd611;
	selp.u64 	%rd614, 1, 0, %p2;
	add.s64 	%rd615, %rd612, %rd614;
	mul.lo.s64 	%rd616, %rd12, %rd3;
	mul.hi.u64 	%rd617, %rd3, %rd12;
	add.s64 	%rd618, %rd616, %rd615;
	setp.lt.u64 	%p3, %rd618, %rd616;
	selp.u64 	%rd619, 1, 0, %p3;
	add.s64 	%rd620, %rd617, %rd619;
	mul.hi.u64 	%rd621, %rd6, %rd9;
	mad.lo.s64 	%rd622, %rd9, %rd6, %rd618;
	setp.lt.u64 	%p4, %rd622, %rd618;
	selp.u64 	%rd623, 1, 0, %p4;
	add.s64 	%rd624, %rd621, %rd623;
	mul.hi.u64 	%rd625, %rd6, %rd12;
	mad.lo.s64 	%rd626, %rd12, %rd6, %rd620;
	setp.lt.u64 	%p5, %rd626, %rd620;
	selp.u64 	%rd627, 1, 0, %p5;
	add.s64 	%rd628, %rd626, %rd624;
	setp.lt.u64 	%p6, %rd628, %rd626;
	selp.u64 	%rd629, 1, 0, %p6;
	add.s64 	%rd630, %rd625, %rd627;
	add.s64 	%rd631, %rd630, %rd629;
	mul.hi.u64 	%rd632, %rd9, %rd12;
	mad.lo.s64 	%rd633, %rd12, %rd9, %rd631;
	setp.lt.u64 	%p7, %rd633, %rd631;
	selp.u64 	%rd634, 1, 0, %p7;
	add.s64 	%rd635, %rd632, %rd634;
	shl.b64 	%rd636, %rd609, 1;
	mov.b64 	{%r10, %r11}, %rd609;
	mov.b64 	{%r12, %r13}, %rd613;
	shf.l.wrap.b32 	%r14, %r11, %r12, 1;
	shf.l.wrap.b32 	%r15, %r12, %r13, 1;
	mov.b64 	%rd637, {%r14, %r15};
	mov.b64 	{%r16, %r17}, %rd622;
	shf.l.wrap.b32 	%r18, %r13, %r16, 1;
	shf.l.wrap.b32 	%r19, %r16, %r17, 1;
	mov.b64 	%rd638, {%r18, %r19};
	mov.b64 	{%r20, %r21}, %rd628;
	shf.l.wrap.b32 	%r22, %r17, %r20, 1;
	shf.l.wrap.b32 	%r23, %r20, %r21, 1;
	mov.b64 	%rd639, {%r22, %r23};
	mov.b64 	{%r24, %r25}, %rd633;
	shf.l.wrap.b32 	%r26, %r21, %r24, 1;
	shf.l.wrap.b32 	%r27, %r24, %r25, 1;
	mov.b64 	%rd640, {%r26, %r27};
	shr.u64 	%rd641, %rd635, 63;
	mov.b64 	{%r28, %r29}, %rd635;
	shf.l.wrap.b32 	%r30, %r25, %r28, 1;
	shf.l.wrap.b32 	%r31, %r28, %r29, 1;
	mov.b64 	%rd642, {%r30, %r31};
	mul.hi.u64 	%rd643, %rd3, %rd3;
	mul.hi.u64 	%rd644, %rd6, %rd6;
	mul.hi.u64 	%rd645, %rd9, %rd9;
	mul.hi.u64 	%rd646, %rd12, %rd12;
	add.s64 	%rd14, %rd636, %rd643;
	setp.lt.u64 	%p8, %rd14, %rd636;
	selp.u64 	%rd647, 1, 0, %p8;
	mad.lo.s64 	%rd648, %rd6, %rd6, %rd637;
	setp.lt.u64 	%p9, %rd648, %rd637;
	add.s64 	%rd15, %rd648, %rd647;
	setp.lt.u64 	%p10, %rd15, %rd648;
	or.pred  	%p11, %p9, %p10;
	selp.u64 	%rd649, 1, 0, %p11;
	add.s64 	%rd650, %rd638, %rd644;
	setp.lt.u64 	%p12, %rd650, %rd638;
	add.s64 	%rd16, %rd650, %rd649;
	setp.lt.u64 	%p13, %rd16, %rd650;
	or.pred  	%p14, %p12, %p13;
	selp.u64 	%rd651, 1, 0, %p14;
	mad.lo.s64 	%rd652, %rd9, %rd9, %rd639;
	setp.lt.u64 	%p15, %rd652, %rd639;
	add.s64 	%rd653, %rd652, %rd651;
	setp.lt.u64 	%p16, %rd653, %rd652;
	or.pred  	%p17, %p15, %p16;
	selp.u64 	%rd654, 1, 0, %p17;
	add.s64 	%rd655, %rd640, %rd645;
	setp.lt.u64 	%p18, %rd655, %rd640;
	add.s64 	%rd656, %rd655, %rd654;
	setp.lt.u64 	%p19, %rd656, %rd655;
	or.pred  	%p20, %p18, %p19;
	selp.u64 	%rd657, 1, 0, %p20;
	mad.lo.s64 	%rd658, %rd12, %rd12, %rd642;
	setp.lt.u64 	%p21, %rd658, %rd642;
	add.s64 	%rd659, %rd658, %rd657;
	setp.lt.u64 	%p22, %rd659, %rd658;
	or.pred  	%p23, %p21, %p22;
	selp.u64 	%rd660, 1, 0, %p23;
	add.s64 	%rd661, %rd641, %rd646;
	add.s64 	%rd662, %rd661, %rd660;
	shl.b64 	%rd663, %rd653, 32;
	mov.b64 	{%r32, %r33}, %rd653;
	mov.b64 	{%r34, %r35}, %rd656;
	mov.b64 	%rd664, {%r33, %r34};
	mov.b64 	{%r36, %r37}, %rd659;
	mov.b64 	%rd665, {%r35, %r36};
	mov.b64 	{%r38, %r39}, %rd662;
	mov.b64 	%rd666, {%r37, %r38};
	shr.u64 	%rd667, %rd662, 32;
	mul.lo.s64 	%rd668, %rd653, 977;
	mov.b64 	%rd669, 977;
	mul.hi.u64 	%rd670, %rd653, %rd669;
	mul.lo.s64 	%rd671, %rd656, 977;
	mul.hi.u64 	%rd672, %rd656, %rd669;
	add.s64 	%rd673, %rd671, %rd670;
	setp.lt.u64 	%p24, %rd673, %rd671;
	selp.u64 	%rd674, 1, 0, %p24;
	add.s64 	%rd675, %rd672, %rd674;
	mul.lo.s64 	%rd676, %rd659, 977;
	mul.hi.u64 	%rd677, %rd659, %rd669;
	add.s64 	%rd678, %rd676, %rd675;
	setp.lt.u64 	%p25, %rd678, %rd676;
	selp.u64 	%rd679, 1, 0, %p25;
	add.s64 	%rd680, %rd677, %rd679;
	mul.lo.s64 	%rd681, %rd662, 977;
	mul.hi.u64 	%rd682, %rd662, %rd669;
	add.s64 	%rd683, %rd681, %rd680;
	setp.lt.u64 	%p26, %rd683, %rd681;
	selp.u64 	%rd684, 1, 0, %p26;
	add.s64 	%rd685, %rd682, %rd684;
	add.s64 	%rd3151, %rd668, %rd663;
	setp.lt.u64 	%p27, %rd3151, %rd668;
	selp.u64 	%rd686, 1, 0, %p27;
	add.s64 	%rd687, %rd673, %rd664;
	setp.lt.u64 	%p28, %rd687, %rd673;
	add.s64 	%rd3150, %rd687, %rd686;
	setp.lt.u64 	%p29, %rd3150, %rd687;
	or.pred  	%p30, %p28, %p29;
	selp.u64 	%rd688, 1, 0, %p30;
	add.s64 	%rd689, %rd678, %rd665;
	setp.lt.u64 	%p31, %rd689, %rd678;
	add.s64 	%rd3149, %rd689, %rd688;
	setp.lt.u64 	%p32, %rd3149, %rd689;
	or.pred  	%p33, %p31, %p32;
	selp.u64 	%rd690, 1, 0, %p33;
	add.s64 	%rd691, %rd683, %rd666;
	setp.lt.u64 	%p34, %rd691, %rd683;
	add.s64 	%rd3148, %rd691, %rd690;
	setp.lt.u64 	%p35, %rd3148, %rd691;
	or.pred  	%p36, %p34, %p35;
	selp.u64 	%rd692, 1, 0, %p36;
	add.s64 	%rd693, %rd685, %rd667;
	add.s64 	%rd21, %rd693, %rd692;
	setp.eq.s64 	%p37, %rd21, 0;
	mov.b64 	%rd3147, 0;
	@%p37 bra 	$L__BB4_3;
	shl.b64 	%rd694, %rd21, 32;
	shr.u64 	%rd695, %rd21, 32;
	mov.b64 	%rd696, 977;
	mul.hi.u64 	%rd697, %rd21, %rd696;
	mad.lo.s64 	%rd698, %rd21, 977, %rd694;
	setp.lt.u64 	%p38, %rd698, %rd694;
	selp.u64 	%rd699, 1, 0, %p38;
	add.s64 	%rd3151, %rd698, %rd3151;
	setp.lt.u64 	%p39, %rd3151, %rd698;
	selp.u64 	%rd700, 1, 0, %p39;
	add.s64 	%rd701, %rd700, %rd699;
	add.s64 	%rd702, %rd695, %rd697;
	setp.lt.u64 	%p40, %rd702, %rd695;
	selp.u64 	%rd703, 1, 0, %p40;
	add.s64 	%rd704, %rd3150, %rd702;
	add.s64 	%rd705, %rd704, %rd701;
	setp.lt.u64 	%p41, %rd705, %rd3150;
	not.b64 	%rd706, %rd702;
	setp.gt.u64 	%p42, %rd701, %rd706;
	or.pred  	%p43, %p42, %p41;
	selp.u64 	%rd707, 1, 0, %p43;
	add.s64 	%rd708, %rd3149, %rd703;
	add.s64 	%rd24, %rd708, %rd707;
	setp.lt.u64 	%p44, %rd24, %rd3149;
	selp.u64 	%rd709, 1, 0, %p44;
	add.s64 	%rd25, %rd3148, %rd709;
	setp.lt.u64 	%p45, %rd25, %rd3148;
	selp.u64 	%rd3147, 1, 0, %p45;
	mov.u64 	%rd3148, %rd25;
	mov.u64 	%rd3149, %rd24;
	mov.u64 	%rd3150, %rd705;
$L__BB4_3:
	mad.lo.s64 	%rd3156, %rd3, %rd3, %rd3151;
	setp.lt.u64 	%p46, %rd3156, %rd3151;
	selp.u64 	%rd710, 1, 0, %p46;
	add.s64 	%rd711, %rd3150, %rd14;
	setp.lt.u64 	%p47, %rd711, %rd3150;
	add.s64 	%rd3155, %rd711, %rd710;
	setp.lt.u64 	%p48, %rd3155, %rd711;
	or.pred  	%p49, %p47, %p48;
	selp.u64 	%rd712, 1, 0, %p49;
	add.s64 	%rd713, %rd3149, %rd15;
	setp.lt.u64 	%p50, %rd713, %rd3149;
	add.s64 	%rd3154, %rd713, %rd712;
	setp.lt.u64 	%p51, %rd3154, %rd713;
	or.pred  	%p52, %p50, %p51;
	selp.u64 	%rd714, 1, 0, %p52;
	add.s64 	%rd715, %rd3148, %rd16;
	setp.lt.u64 	%p53, %rd715, %rd3148;
	add.s64 	%rd3153, %rd715, %rd714;
	setp.lt.u64 	%p54, %rd3153, %rd715;
	or.pred  	%p55, %p53, %p54;
	selp.u64 	%rd717, 1, 0, %p55;
	add.s64 	%rd36, %rd3147, %rd717;
	setp.eq.s64 	%p56, %rd36, 0;
	ld.const.u64 	%rd718, [_P+24];
	setp.le.u64 	%p57, %rd3153, %rd718;
	and.pred  	%p58, %p56, %p57;
	@%p58 bra 	$L__BB4_5;
	ld.const.u64 	%rd3152, [_P+16];
	bra.uni 	$L__BB4_10;
$L__BB4_5:
	setp.lt.u64 	%p59, %rd3153, %rd718;
	@%p59 bra 	$L__BB4_23;
	ld.const.u64 	%rd3152, [_P+16];
	setp.gt.u64 	%p60, %rd3154, %rd3152;
	@%p60 bra 	$L__BB4_10;
	setp.lt.u64 	%p61, %rd3154, %rd3152;
	@%p61 bra 	$L__BB4_23;
	ld.const.u64 	%rd40, [_P+8];
	setp.gt.u64 	%p62, %rd3155, %rd40;
	@%p62 bra 	$L__BB4_10;
	setp.lt.u64 	%p63, %rd3155, %rd40;
	ld.const.u64 	%rd719, [_P];
	setp.lt.u64 	%p64, %rd3156, %rd719;
	or.pred  	%p65, %p63, %p64;
	@%p65 bra 	$L__BB4_23;
$L__BB4_10:
	ld.const.u64 	%rd42, [_P];
	sub.s64 	%rd43, %rd3156, %rd42;
	setp.lt.u64 	%p66, %rd3156, %rd42;
	selp.u64 	%rd721, 1, 0, %p66;
	ld.const.u64 	%rd44, [_P+8];
	sub.s64 	%rd722, %rd3155, %rd44;
	setp.lt.u64 	%p67, %rd3155, %rd44;
	selp.s64 	%rd723, -1, 0, %p66;
	add.s64 	%rd3155, %rd722, %rd723;
	setp.lt.u64 	%p68, %rd722, %rd721;
	or.pred  	%p69, %p67, %p68;
	selp.u64 	%rd724, 1, 0, %p69;
	sub.s64 	%rd725, %rd3154, %rd3152;
	setp.lt.u64 	%p71, %rd3154, %rd3152;
	selp.s64 	%rd726, -1, 0, %p69;
	add.s64 	%rd3154, %rd725, %rd726;
	setp.lt.u64 	%p72, %rd725, %rd724;
	or.pred  	%p73, %p71, %p72;
	selp.u64 	%rd727, 1, 0, %p73;
	sub.s64 	%rd728, %rd3153, %rd718;
	setp.lt.u64 	%p74, %rd3153, %rd718;
	selp.s64 	%rd729, -1, 0, %p73;
	add.s64 	%rd3153, %rd728, %rd729;
	setp.lt.u64 	%p75, %rd728, %rd727;
	or.pred  	%p76, %p74, %p75;
	selp.s64 	%rd730, -1, 0, %p76;
	add.s64 	%rd48, %rd36, %rd730;
	setp.ne.s64 	%p77, %rd48, 0;
	setp.gt.u64 	%p78, %rd3153, %rd718;
	or.pred  	%p79, %p77, %p78;
	@%p79 bra 	$L__BB4_16;
	setp.lt.u64 	%p80, %rd3153, %rd718;
	mov.u64 	%rd3156, %rd43;
	@%p80 bra 	$L__BB4_23;
	setp.gt.u64 	%p81, %rd3154, %rd3152;
	@%p81 bra 	$L__BB4_16;
	setp.lt.u64 	%p82, %rd3154, %rd3152;
	mov.u64 	%rd3156, %rd43;
	@%p82 bra 	$L__BB4_23;
	setp.gt.u64 	%p83, %rd3155, %rd44;
	@%p83 bra 	$L__BB4_16;
	setp.lt.u64 	%p84, %rd3155, %rd44;
	setp.lt.u64 	%p85, %rd43, %rd42;
	or.pred  	%p86, %p84, %p85;
	mov.u64 	%rd3156, %rd43;
	@%p86 bra 	$L__BB4_23;
$L__BB4_16:
	sub.s64 	%rd49, %rd43, %rd42;
	setp.lt.u64 	%p87, %rd43, %rd42;
	selp.u64 	%rd731, 1, 0, %p87;
	sub.s64 	%rd732, %rd3155, %rd44;
	setp.lt.u64 	%p88, %rd3155, %rd44;
	selp.s64 	%rd733, -1, 0, %p87;
	add.s64 	%rd3155, %rd732, %rd733;
	setp.lt.u64 	%p89, %rd732, %rd731;
	or.pred  	%p90, %p88, %p89;
	selp.u64 	%rd734, 1, 0, %p90;
	sub.s64 	%rd735, %rd3154, %rd3152;
	setp.lt.u64 	%p91, %rd3154, %rd3152;
	selp.s64 	%rd736, -1, 0, %p90;
	add.s64 	%rd3154, %rd735, %rd736;
	setp.lt.u64 	%p92, %rd735, %rd734;
	or.pred  	%p93, %p91, %p92;
	selp.u64 	%rd737, 1, 0, %p93;
	sub.s64 	%rd738, %rd3153, %rd718;
	setp.lt.u64 	%p94, %rd3153, %rd718;
	selp.s64 	%rd739, -1, 0, %p93;
	add.s64 	%rd3153, %rd738, %rd739;
	setp.lt.u64 	%p95, %rd738, %rd737;
	or.pred  	%p96, %p94, %p95;
	selp.u64 	%rd740, 1, 0, %p96;
	setp.ne.s64 	%p97, %rd48, %rd740;
	setp.gt.u64 	%p98, %rd3153, %rd718;
	or.pred  	%p99, %p97, %p98;
	@%p99 bra 	$L__BB4_22;
	setp.lt.u64 	%p100, %rd3153, %rd718;
	mov.u64 	%rd3156, %rd49;
	@%p100 bra 	$L__BB4_23;
	setp.gt.u64 	%p101, %rd3154, %rd3152;
	@%p101 bra 	$L__BB4_22;
	setp.lt.u64 	%p102, %rd3154, %rd3152;
	mov.u64 	%rd3156, %rd49;
	@%p102 bra 	$L__BB4_23;
	setp.gt.u64 	%p103, %rd3155, %rd44;
	@%p103 bra 	$L__BB4_22;
	setp.lt.u64 	%p104, %rd3155, %rd44;
	setp.lt.u64 	%p105, %rd49, %rd42;
	or.pred  	%p106, %p104, %p105;
	mov.u64 	%rd3156, %rd49;
	@%p106 bra 	$L__BB4_23;
$L__BB4_22:
	sub.s64 	%rd3156, %rd49, %rd42;
	setp.lt.u64 	%p107, %rd49, %rd42;
	selp.u64 	%rd741, 1, 0, %p107;
	sub.s64 	%rd742, %rd3155, %rd44;
	setp.lt.u64 	%p108, %rd3155, %rd44;
	selp.s64 	%rd743, -1, 0, %p107;
	add.s64 	%rd3155, %rd742, %rd743;
	setp.lt.u64 	%p109, %rd742, %rd741;
	or.pred  	%p110, %p108, %p109;
	selp.u64 	%rd744, 1, 0, %p110;
	sub.s64 	%rd745, %rd3154, %rd3152;
	setp.lt.u64 	%p111, %rd3154, %rd3152;
	selp.s64 	%rd746, -1, 0, %p110;
	add.s64 	%rd3154, %rd745, %rd746;
	setp.lt.u64 	%p112, %rd745, %rd744;
	or.pred  	%p113, %p111, %p112;
	selp.s64 	%rd747, -1, 0, %p113;
	sub.s64 	%rd748, %rd3153, %rd718;
	add.s64 	%rd3153, %rd748, %rd747;
$L__BB4_23:
	mul.lo.s64 	%rd750, %rd3155, %rd3156;
	mul.hi.u64 	%rd751, %rd3156, %rd3155;
	mul.lo.s64 	%rd752, %rd3154, %rd3156;
	mul.hi.u64 	%rd753, %rd3156, %rd3154;
	add.s64 	%rd754, %rd752, %rd751;
	setp.lt.u64 	%p114, %rd754, %rd752;
	selp.u64 	%rd755, 1, 0, %p114;
	add.s64 	%rd756, %rd753, %rd755;
	mul.lo.s64 	%rd757, %rd3153, %rd3156;
	mul.hi.u64 	%rd758, %rd3156, %rd3153;
	add.s64 	%rd759, %rd757, %rd756;
	setp.lt.u64 	%p115, %rd759, %rd757;
	selp.u64 	%rd760, 1, 0, %p115;
	add.s64 	%rd761, %rd758, %rd760;
	mul.hi.u64 	%rd762, %rd3155, %rd3154;
	mad.lo.s64 	%rd763, %rd3154, %rd3155, %rd759;
	setp.lt.u64 	%p116, %rd763, %rd759;
	selp.u64 	%rd764, 1, 0, %p116;
	add.s64 	%rd765, %rd762, %rd764;
	mul.hi.u64 	%rd766, %rd3155, %rd3153;
	mad.lo.s64 	%rd767, %rd3153, %rd3155, %rd761;
	setp.lt.u64 	%p117, %rd767, %rd761;
	selp.u64 	%rd768, 1, 0, %p117;
	add.s64 	%rd769, %rd767, %rd765;
	setp.lt.u64 	%p118, %rd769, %rd767;
	selp.u64 	%rd770, 1, 0, %p118;
	add.s64 	%rd771, %rd766, %rd768;
	add.s64 	%rd772, %rd771, %rd770;
	mul.hi.u64 	%rd773, %rd3154, %rd3153;
	mad.lo.s64 	%rd774, %rd3153, %rd3154, %rd772;
	setp.lt.u64 	%p119, %rd774, %rd772;
	selp.u64 	%rd775, 1, 0, %p119;
	add.s64 	%rd776, %rd773, %rd775;
	shl.b64 	%rd777, %rd750, 1;
	mov.b64 	{%r40, %r41}, %rd750;
	mov.b64 	{%r42, %r43}, %rd754;
	shf.l.wrap.b32 	%r44, %r41, %r42, 1;
	shf.l.wrap.b32 	%r45, %r42, %r43, 1;
	mov.b64 	%rd778, {%r44, %r45};
	mov.b64 	{%r46, %r47}, %rd763;
	shf.l.wrap.b32 	%r48, %r43, %r46, 1;
	shf.l.wrap.b32 	%r49, %r46, %r47, 1;
	mov.b64 	%rd779, {%r48, %r49};
	mov.b64 	{%r50, %r51}, %rd769;
	shf.l.wrap.b32 	%r52, %r47, %r50, 1;
	shf.l.wrap.b32 	%r53, %r50, %r51, 1;
	mov.b64 	%rd780, {%r52, %r53};
	mov.b64 	{%r54, %r55}, %rd774;
	shf.l.wrap.b32 	%r56, %r51, %r54, 1;
	shf.l.wrap.b32 	%r57, %r54, %r55, 1;
	mov.b64 	%rd781, {%r56, %r57};
	shr.u64 	%rd782, %rd776, 63;
	mov.b64 	{%r58, %r59}, %rd776;
	shf.l.wrap.b32 	%r60, %r55, %r58, 1;
	shf.l.wrap.b32 	%r61, %r58, %r59, 1;
	mov.b64 	%rd783, {%r60, %r61};
	mul.hi.u64 	%rd784, %rd3156, %rd3156;
	mul.hi.u64 	%rd785, %rd3155, %rd3155;
	mul.hi.u64 	%rd786, %rd3154, %rd3154;
	mul.hi.u64 	%rd787, %rd3153, %rd3153;
	add.s64 	%rd61, %rd777, %rd784;
	setp.lt.u64 	%p120, %rd61, %rd777;
	selp.u64 	%rd788, 1, 0, %p120;
	mad.lo.s64 	%rd789, %rd3155, %rd3155, %rd778;
	setp.lt.u64 	%p121, %rd789, %rd778;
	add.s64 	%rd62, %rd789, %rd788;
	setp.lt.u64 	%p122, %rd62, %rd789;
	or.pred  	%p123, %p121, %p122;
	selp.u64 	%rd790, 1, 0, %p123;
	add.s64 	%rd791, %rd779, %rd785;
	setp.lt.u64 	%p124, %rd791, %rd779;
	add.s64 	%rd63, %rd791, %rd790;
	setp.lt.u64 	%p125, %rd63, %rd791;
	or.pred  	%p126, %p124, %p125;
	selp.u64 	%rd792, 1, 0, %p126;
	mad.lo.s64 	%rd793, %rd3154, %rd3154, %rd780;
	setp.lt.u64 	%p127, %rd793, %rd780;
	add.s64 	%rd794, %rd793, %rd792;
	setp.lt.u64 	%p128, %rd794, %rd793;
	or.pred  	%p129, %p127, %p128;
	selp.u64 	%rd795, 1, 0, %p129;
	add.s64 	%rd796, %rd781, %rd786;
	setp.lt.u64 	%p130, %rd796, %rd781;
	add.s64 	%rd797, %rd796, %rd795;
	setp.lt.u64 	%p131, %rd797, %rd796;
	or.pred  	%p132, %p130, %p131;
	selp.u64 	%rd798, 1, 0, %p132;
	mad.lo.s64 	%rd799, %rd3153, %rd3153, %rd783;
	setp.lt.u64 	%p133, %rd799, %rd783;
	add.s64 	%rd800, %rd799, %rd798;
	setp.lt.u64 	%p134, %rd800, %rd799;
	or.pred  	%p135, %p133, %p134;
	selp.u64 	%rd801, 1, 0, %p135;
	add.s64 	%rd802, %rd782, %rd787;
	add.s64 	%rd803, %rd802, %rd801;
	shl.b64 	%rd804, %rd794, 32;
	mov.b64 	{%r62, %r63}, %rd794;
	mov.b64 	{%r64, %r65}, %rd797;
	mov.b64 	%rd805, {%r63, %r64};
	mov.b64 	{%r66, %r67}, %rd800;
	mov.b64 	%rd806, {%r65, %r66};
	mov.b64 	{%r68, %r69}, %rd803;
	mov.b64 	%rd807, {%r67, %r68};
	shr.u64 	%rd808, %rd803, 32;
	mul.lo.s64 	%rd809, %rd794, 977;
	mov.b64 	%rd810, 977;
	mul.hi.u64 	%rd811, %rd794, %rd810;
	mul.lo.s64 	%rd812, %rd797, 977;
	mul.hi.u64 	%rd813, %rd797, %rd810;
	add.s64 	%rd814, %rd812, %rd811;
	setp.lt.u64 	%p136, %rd814, %rd812;
	selp.u64 	%rd815, 1, 0, %p136;
	add.s64 	%rd816, %rd813, %rd815;
	mul.lo.s64 	%rd817, %rd800, 977;
	mul.hi.u64 	%rd818, %rd800, %rd810;
	add.s64 	%rd819, %rd817, %rd816;
	setp.lt.u64 	%p137, %rd819, %rd817;
	selp.u64 	%rd820, 1, 0, %p137;
	add.s64 	%rd821, %rd818, %rd820;
	mul.lo.s64 	%rd822, %rd803, 977;
	mul.hi.u64 	%rd823, %rd803, %rd810;
	add.s64 	%rd824, %rd822, %rd821;
	setp.lt.u64 	%p138, %rd824, %rd822;
	selp.u64 	%rd825, 1, 0, %p138;
	add.s64 	%rd826, %rd823, %rd825;
	add.s64 	%rd3161, %rd809, %rd804;
	setp.lt.u64 	%p139, %rd3161, %rd809;
	selp.u64 	%rd827, 1, 0, %p139;
	add.s64 	%rd828, %rd814, %rd805;
	setp.lt.u64 	%p140, %rd828, %rd814;
	add.s64 	%rd3160, %rd828, %rd827;
	setp.lt.u64 	%p141, %rd3160, %rd828;
	or.pred  	%p142, %p140, %p141;
	selp.u64 	%rd829, 1, 0, %p142;
	add.s64 	%rd830, %rd819, %rd806;
	setp.lt.u64 	%p143, %rd830, %rd819;
	add.s64 	%rd3159, %rd830, %rd829;
	setp.lt.u64 	%p144, %rd3159, %rd830;
	or.pred  	%p145, %p143, %p144;
	selp.u64 	%rd831, 1, 0, %p145;
	add.s64 	%rd832, %rd824, %rd807;
	setp.lt.u64 	%p146, %rd832, %rd824;
	add.s64 	%rd3158, %rd832, %rd831;
	setp.lt.u64 	%p147, %rd3158, %rd832;
	or.pred  	%p148, %p146, %p147;
	selp.u64 	%rd833, 1, 0, %p148;
	add.s64 	%rd834, %rd826, %rd808;
	add.s64 	%rd68, %rd834, %rd833;
	setp.eq.s64 	%p149, %rd68, 0;
	mov.b64 	%rd3157, 0;
	@%p149 bra 	$L__BB4_25;
	shl.b64 	%rd835, %rd68, 32;
	shr.u64 	%rd836, %rd68, 32;
	mov.b64 	%rd837, 977;
	mul.hi.u64 	%rd838, %rd68, %rd837;
	mad.lo.s64 	%rd839, %rd68, 977, %rd835;
	setp.lt.u64 	%p150, %rd839, %rd835;
	selp.u64 	%rd840, 1, 0, %p150;
	add.s64 	%rd3161, %rd839, %rd3161;
	setp.lt.u64 	%p151, %rd3161, %rd839;
	selp.u64 	%rd841, 1, 0, %p151;
	add.s64 	%rd842, %rd841, %rd840;
	add.s64 	%rd843, %rd836, %rd838;
	setp.lt.u64 	%p152, %rd843, %rd836;
	selp.u64 	%rd844, 1, 0, %p152;
	add.s64 	%rd845, %rd3160, %rd843;
	add.s64 	%rd846, %rd845, %rd842;
	setp.lt.u64 	%p153, %rd846, %rd3160;
	not.b64 	%rd847, %rd843;
	setp.gt.u64 	%p154, %rd842, %rd847;
	or.pred  	%p155, %p154, %p153;
	selp.u64 	%rd848, 1, 0, %p155;
	add.s64 	%rd849, %rd3159, %rd844;
	add.s64 	%rd71, %rd849, %rd848;
	setp.lt.u64 	%p156, %rd71, %rd3159;
	selp.u64 	%rd850, 1, 0, %p156;
	add.s64 	%rd72, %rd3158, %rd850;
	setp.lt.u64 	%p157, %rd72, %rd3158;
	selp.u64 	%rd3157, 1, 0, %p157;
	mov.u64 	%rd3158, %rd72;
	mov.u64 	%rd3159, %rd71;
	mov.u64 	%rd3160, %rd846;
$L__BB4_25:
	mad.lo.s64 	%rd3166, %rd3156, %rd3156, %rd3161;
	setp.lt.u64 	%p158, %rd3166, %rd3161;
	selp.u64 	%rd851, 1, 0, %p158;
	add.s64 	%rd852, %rd3160, %rd61;
	setp.lt.u64 	%p159, %rd852, %rd3160;
	add.s64 	%rd3165, %rd852, %rd851;
	setp.lt.u64 	%p160, %rd3165, %rd852;
	or.pred  	%p161, %p159, %p160;
	selp.u64 	%rd853, 1, 0, %p161;
	add.s64 	%rd854, %rd3159, %rd62;
	setp.lt.u64 	%p162, %rd854, %rd3159;
	add.s64 	%rd3164, %rd854, %rd853;
	setp.lt.u64 	%p163, %rd3164, %rd854;
	or.pred  	%p164, %p162, %p163;
	selp.u64 	%rd855, 1, 0, %p164;
	add.s64 	%rd856, %rd3158, %rd63;
	setp.lt.u64 	%p165, %rd856, %rd3158;
	add.s64 	%rd3163, %rd856, %rd855;
	setp.lt.u64 	%p166, %rd3163, %rd856;
	or.pred  	%p167, %p165, %p166;
	selp.u64 	%rd858, 1, 0, %p167;
	add.s64 	%rd83, %rd3157, %rd858;
	setp.eq.s64 	%p168, %rd83, 0;
	setp.le.u64 	%p169, %rd3163, %rd718;
	and.pred  	%p170, %p168, %p169;
	@%p170 bra 	$L__BB4_27;
	ld.const.u64 	%rd3162, [_P+16];
	bra.uni 	$L__BB4_32;
$L__BB4_27:
	setp.lt.u64 	%p171, %rd3163, %rd718;
	@%p171 bra 	$L__BB4_45;
	ld.const.u64 	%rd3162, [_P+16];
	setp.gt.u64 	%p172, %rd3164, %rd3162;
	@%p172 bra 	$L__BB4_32;
	setp.lt.u64 	%p173, %rd3164, %rd3162;
	@%p173 bra 	$L__BB4_45;
	ld.const.u64 	%rd86, [_P+8];
	setp.gt.u64 	%p174, %rd3165, %rd86;
	@%p174 bra 	$L__BB4_32;
	setp.lt.u64 	%p175, %rd3165, %rd86;
	ld.const.u64 	%rd859, [_P];
	setp.lt.u64 	%p176, %rd3166, %rd859;
	or.pred  	%p177, %p175, %p176;
	@%p177 bra 	$L__BB4_45;
$L__BB4_32:
	ld.const.u64 	%rd88, [_P];
	sub.s64 	%rd89, %rd3166, %rd88;
	setp.lt.u64 	%p178, %rd3166, %rd88;
	selp.u64 	%rd861, 1, 0, %p178;
	ld.const.u64 	%rd90, [_P+8];
	sub.s64 	%rd862, %rd3165, %rd90;
	setp.lt.u64 	%p179, %rd3165, %rd90;
	selp.s64 	%rd863, -1, 0, %p178;
	add.s64 	%rd3165, %rd862, %rd863;
	setp.lt.u64 	%p180, %rd862, %rd861;
	or.pred  	%p181, %p179, %p180;
	selp.u64 	%rd864, 1, 0, %p181;
	sub.s64 	%rd865, %rd3164, %rd3162;
	setp.lt.u64 	%p183, %rd3164, %rd3162;
	selp.s64 	%rd866, -1, 0, %p181;
	add.s64 	%rd3164, %rd865, %rd866;
	setp.lt.u64 	%p184, %rd865, %rd864;
	or.pred  	%p185, %p183, %p184;
	selp.u64 	%rd867, 1, 0, %p185;
	sub.s64 	%rd868, %rd3163, %rd718;
	setp.lt.u64 	%p186, %rd3163, %rd718;
	selp.s64 	%rd869, -1, 0, %p185;
	add.s64 	%rd3163, %rd868, %rd869;
	setp.lt.u64 	%p187, %rd868, %rd867;
	or.pred  	%p188, %p186, %p187;
	selp.s64 	%rd870, -1, 0, %p188;
	add.s64 	%rd94, %rd83, %rd870;
	setp.ne.s64 	%p189, %rd94, 0;
	setp.gt.u64 	%p190, %rd3163, %rd718;
	or.pred  	%p191, %p189, %p190;
	@%p191 bra 	$L__BB4_38;
	setp.lt.u64 	%p192, %rd3163, %rd718;
	mov.u64 	%rd3166, %rd89;
	@%p192 bra 	$L__BB4_45;
	setp.gt.u64 	%p193, %rd3164, %rd3162;
	@%p193 bra 	$L__BB4_38;
	setp.lt.u64 	%p194, %rd3164, %rd3162;
	mov.u64 	%rd3166, %rd89;
	@%p194 bra 	$L__BB4_45;
	setp.gt.u64 	%p195, %rd3165, %rd90;
	@%p195 bra 	$L__BB4_38;
	setp.lt.u64 	%p196, %rd3165, %rd90;
	setp.lt.u64 	%p197, %rd89, %rd88;
	or.pred  	%p198, %p196, %p197;
	mov.u64 	%rd3166, %rd89;
	@%p198 bra 	$L__BB4_45;
$L__BB4_38:
	sub.s64 	%rd95, %rd89, %rd88;
	setp.lt.u64 	%p199, %rd89, %rd88;
	selp.u64 	%rd871, 1, 0, %p199;
	sub.s64 	%rd872, %rd3165, %rd90;
	setp.lt.u64 	%p200, %rd3165, %rd90;
	selp.s64 	%rd873, -1, 0, %p199;
	add.s64 	%rd3165, %rd872, %rd873;
	setp.lt.u64 	%p201, %rd872, %rd871;
	or.pred  	%p202, %p200, %p201;
	selp.u64 	%rd874, 1, 0, %p202;
	sub.s64 	%rd875, %rd3164, %rd3162;
	setp.lt.u64 	%p203, %rd3164, %rd3162;
	selp.s64 	%rd876, -1, 0, %p202;
	add.s64 	%rd3164, %rd875, %rd876;
	setp.lt.u64 	%p204, %rd875, %rd874;
	or.pred  	%p205, %p203, %p204;
	selp.u64 	%rd877, 1, 0, %p205;
	sub.s64 	%rd878, %rd3163, %rd718;
	setp.lt.u64 	%p206, %rd3163, %rd718;
	selp.s64 	%rd879, -1, 0, %p205;
	add.s64 	%rd3163, %rd878, %rd879;
	setp.lt.u64 	%p207, %rd878, %rd877;
	or.pred  	%p208, %p206, %p207;
	selp.u64 	%rd880, 1, 0, %p208;
	setp.ne.s64 	%p209, %rd94, %rd880;
	setp.gt.u64 	%p210, %rd3163, %rd718;
	or.pred  	%p211, %p209, %p210;
	@%p211 bra 	$L__BB4_44;
	setp.lt.u64 	%p212, %rd3163, %rd718;
	mov.u64 	%rd3166, %rd95;
	@%p212 bra 	$L__BB4_45;
	setp.gt.u64 	%p213, %rd3164, %rd3162;
	@%p213 bra 	$L__BB4_44;
	setp.lt.u64 	%p214, %rd3164, %rd3162;
	mov.u64 	%rd3166, %rd95;
	@%p214 bra 	$L__BB4_45;
	setp.gt.u64 	%p215, %rd3165, %rd90;
	@%p215 bra 	$L__BB4_44;
	setp.lt.u64 	%p216, %rd3165, %rd90;
	setp.lt.u64 	%p217, %rd95, %rd88;
	or.pred  	%p218, %p216, %p217;
	mov.u64 	%rd3166, %rd95;
	@%p218 bra 	$L__BB4_45;
$L__BB4_44:
	sub.s64 	%rd3166, %rd95, %rd88;
	setp.lt.u64 	%p219, %rd95, %rd88;
	selp.u64 	%rd881, 1, 0, %p219;
	sub.s64 	%rd882, %rd3165, %rd90;
	setp.lt.u64 	%p220, %rd3165, %rd90;
	selp.s64 	%rd883, -1, 0, %p219;
	add.s64 	%rd3165, %rd882, %rd883;
	setp.lt.u64 	%p221, %rd882, %rd881;
	or.pred  	%p222, %p220, %p221;
	selp.u64 	%rd884, 1, 0, %p222;
	sub.s64 	%rd885, %rd3164, %rd3162;
	setp.lt.u64 	%p223, %rd3164, %rd3162;
	selp.s64 	%rd886, -1, 0, %p222;
	add.s64 	%rd3164, %rd885, %rd886;
	setp.lt.u64 	%p224, %rd885, %rd884;
	or.pred  	%p225, %p223, %p224;
	selp.s64 	%rd887, -1, 0, %p225;
	sub.s64 	%rd888, %rd3163, %rd718;
	add.s64 	%rd3163, %rd888, %rd887;
$L__BB4_45:
	mul.hi.u64 	%rd890, %rd2, %rd3156;
	mul.lo.s64 	%rd891, %rd3155, %rd2;
	mul.hi.u64 	%rd892, %rd2, %rd3155;
	add.s64 	%rd893, %rd891, %rd890;
	setp.lt.u64 	%p226, %rd893, %rd891;
	selp.u64 	%rd894, 1, 0, %p226;
	add.s64 	%rd895, %rd892, %rd894;
	mul.lo.s64 	%rd896, %rd3154, %rd2;
	mul.hi.u64 	%rd897, %rd2, %rd3154;
	add.s64 	%rd898, %rd896, %rd895;
	setp.lt.u64 	%p227, %rd898, %rd896;
	selp.u64 	%rd899, 1, 0, %p227;
	add.s64 	%rd900, %rd897, %rd899;
	mul.lo.s64 	%rd901, %rd3153, %rd2;
	mul.hi.u64 	%rd902, %rd2, %rd3153;
	add.s64 	%rd903, %rd901, %rd900;
	setp.lt.u64 	%p228, %rd903, %rd901;
	selp.u64 	%rd904, 1, 0, %p228;
	add.s64 	%rd905, %rd902, %rd904;
	mul.hi.u64 	%rd906, %rd5, %rd3156;
	mad.lo.s64 	%rd107, %rd3156, %rd5, %rd893;
	setp.lt.u64 	%p229, %rd107, %rd893;
	selp.u64 	%rd907, 1, 0, %p229;
	add.s64 	%rd908, %rd906, %rd907;
	mul.hi.u64 	%rd909, %rd5, %rd3155;
	mad.lo.s64 	%rd910, %rd3155, %rd5, %rd898;
	setp.lt.u64 	%p230, %rd910, %rd898;
	selp.u64 	%rd911, 1, 0, %p230;
	add.s64 	%rd912, %rd910, %rd908;
	setp.lt.u64 	%p231, %rd912, %rd910;
	selp.u64 	%rd913, 1, 0, %p231;
	add.s64 	%rd914, %rd909, %rd911;
	add.s64 	%rd915, %rd914, %rd913;
	mul.hi.u64 	%rd916, %rd5, %rd3154;
	mad.lo.s64 	%rd917, %rd3154, %rd5, %rd903;
	setp.lt.u64 	%p232, %rd917, %rd903;
	selp.u64 	%rd918, 1, 0, %p232;
	add.s64 	%rd919, %rd917, %rd915;
	setp.lt.u64 	%p233, %rd919, %rd917;
	selp.u64 	%rd920, 1, 0, %p233;
	add.s64 	%rd921, %rd916, %rd918;
	add.s64 	%rd922, %rd921, %rd920;
	mul.hi.u64 	%rd923, %rd5, %rd3153;
	mad.lo.s64 	%rd924, %rd3153, %rd5, %rd905;
	setp.lt.u64 	%p234, %rd924, %rd905;
	selp.u64 	%rd925, 1, 0, %p234;
	add.s64 	%rd926, %rd924, %rd922;
	setp.lt.u64 	%p235, %rd926, %rd924;
	selp.u64 	%rd927, 1, 0, %p235;
	add.s64 	%rd928, %rd923, %rd925;
	add.s64 	%rd929, %rd928, %rd927;
	mul.hi.u64 	%rd930, %rd8, %rd3156;
	mad.lo.s64 	%rd108, %rd3156, %rd8, %rd912;
	setp.lt.u64 	%p236, %rd108, %rd912;
	selp.u64 	%rd931, 1, 0, %p236;
	add.s64 	%rd932, %rd930, %rd931;
	mul.hi.u64 	%rd933, %rd8, %rd3155;
	mad.lo.s64 	%rd934, %rd3155, %rd8, %rd919;
	setp.lt.u64 	%p237, %rd934, %rd919;
	selp.u64 	%rd935, 1, 0, %p237;
	add.s64 	%rd936, %rd934, %rd932;
	setp.lt.u64 	%p238, %rd936, %rd934;
	selp.u64 	%rd937, 1, 0, %p238;
	add.s64 	%rd938, %rd933, %rd935;
	add.s64 	%rd939, %rd938, %rd937;
	mul.hi.u64 	%rd940, %rd8, %rd3154;
	mad.lo.s64 	%rd941, %rd3154, %rd8, %rd926;
	setp.lt.u64 	%p239, %rd941, %rd926;
	selp.u64 	%rd942, 1, 0, %p239;
	add.s64 	%rd943, %rd941, %rd939;
	setp.lt.u64 	%p240, %rd943, %rd941;
	selp.u64 	%rd944, 1, 0, %p240;
	add.s64 	%rd945, %rd940, %rd942;
	add.s64 	%rd946, %rd945, %rd944;
	mul.hi.u64 	%rd947, %rd8, %rd3153;
	mad.lo.s64 	%rd948, %rd3153, %rd8, %rd929;
	setp.lt.u64 	%p241, %rd948, %rd929;
	selp.u64 	%rd949, 1, 0, %p241;
	add.s64 	%rd950, %rd948, %rd946;
	setp.lt.u64 	%p242, %rd950, %rd948;
	selp.u64 	%rd951, 1, 0, %p242;
	add.s64 	%rd952, %rd947, %rd949;
	add.s64 	%rd953, %rd952, %rd951;
	mul.hi.u64 	%rd954, %rd11, %rd3156;
	mad.lo.s64 	%rd109, %rd3156, %rd11, %rd936;
	setp.lt.u64 	%p243, %rd109, %rd936;
	selp.u64 	%rd955, 1, 0, %p243;
	add.s64 	%rd956, %rd954, %rd955;
	mul.hi.u64 	%rd957, %rd11, %rd3155;
	mad.lo.s64 	%rd958, %rd3155, %rd11, %rd943;
	setp.lt.u64 	%p244, %rd958, %rd943;
	selp.u64 	%rd959, 1, 0, %p244;
	add.s64 	%rd960, %rd958, %rd956;
	setp.lt.u64 	%p245, %rd960, %rd958;
	selp.u64 	%rd961, 1, 0, %p245;
	add.s64 	%rd962, %rd957, %rd959;
	add.s64 	%rd963, %rd962, %rd961;
	mul.hi.u64 	%rd964, %rd11, %rd3154;
	mad.lo.s64 	%rd965, %rd3154, %rd11, %rd950;
	setp.lt.u64 	%p246, %rd965, %rd950;
	selp.u64 	%rd966, 1, 0, %p246;
	add.s64 	%rd967, %rd965, %rd963;
	setp.lt.u64 	%p247, %rd967, %rd965;
	selp.u64 	%rd968, 1, 0, %p247;
	add.s64 	%rd969, %rd964, %rd966;
	add.s64 	%rd970, %rd969, %rd968;
	mul.hi.u64 	%rd971, %rd11, %rd3153;
	mad.lo.s64 	%rd972, %rd3153, %rd11, %rd953;
	setp.lt.u64 	%p248, %rd972, %rd953;
	selp.u64 	%rd973, 1, 0, %p248;
	add.s64 	%rd974, %rd972, %rd970;
	setp.lt.u64 	%p249, %rd974, %rd972;
	selp.u64 	%rd975, 1, 0, %p249;
	add.s64 	%rd976, %rd971, %rd973;
	add.s64 	%rd977, %rd976, %rd975;
	shl.b64 	%rd978, %rd960, 32;
	mov.b64 	{%r70, %r71}, %rd960;
	mov.b64 	{%r72, %r73}, %rd967;
	mov.b64 	%rd979, {%r71, %r72};
	mov.b64 	{%r74, %r75}, %rd974;
	mov.b64 	%rd980, {%r73, %r74};
	mov.b64 	{%r76, %r77}, %rd977;
	mov.b64 	%rd981, {%r75, %r76};
	shr.u64 	%rd982, %rd977, 32;
	mul.lo.s64 	%rd983, %rd960, 977;
	mov.b64 	%rd984, 977;
	mul.hi.u64 	%rd985, %rd960, %rd984;
	mul.lo.s64 	%rd986, %rd967, 977;
	mul.hi.u64 	%rd987, %rd967, %rd984;
	add.s64 	%rd988, %rd986, %rd985;
	setp.lt.u64 	%p250, %rd988, %rd986;
	selp.u64 	%rd989, 1, 0, %p250;
	add.s64 	%rd990, %rd987, %rd989;
	mul.lo.s64 	%rd991, %rd974, 977;
	mul.hi.u64 	%rd992, %rd974, %rd984;
	add.s64 	%rd993, %rd991, %rd990;
	setp.lt.u64 	%p251, %rd993, %rd991;
	selp.u64 	%rd994, 1, 0, %p251;
	add.s64 	%rd995, %rd992, %rd994;
	mul.lo.s64 	%rd996, %rd977, 977;
	mul.hi.u64 	%rd997, %rd977, %rd984;
	add.s64 	%rd998, %rd996, %rd995;
	setp.lt.u64 	%p252, %rd998, %rd996;
	selp.u64 	%rd999, 1, 0, %p252;
	add.s64 	%rd1000, %rd997, %rd999;
	add.s64 	%rd3167, %rd983, %rd978;
	setp.lt.u64 	%p253, %rd3167, %rd983;
	selp.u64 	%rd1001, 1, 0, %p253;
	add.s64 	%rd1002, %rd988, %rd979;
	setp.lt.u64 	%p254, %rd1002, %rd988;
	add.s64 	%rd3168, %rd1002, %rd1001;
	setp.lt.u64 	%p255, %rd3168, %rd1002;
	or.pred  	%p256, %p254, %p255;
	selp.u64 	%rd1003, 1, 0, %p256;
	add.s64 	%rd1004, %rd993, %rd980;
	setp.lt.u64 	%p257, %rd1004, %rd993;
	add.s64 	%rd3169, %rd1004, %rd1003;
	setp.lt.u64 	%p258, %rd3169, %rd1004;
	or.pred  	%p259, %p257, %p258;
	selp.u64 	%rd1005, 1, 0, %p259;
	add.s64 	%rd1006, %rd998, %rd981;
	setp.lt.u64 	%p260, %rd1006, %rd998;
	add.s64 	%rd3170, %rd1006, %rd1005;
	setp.lt.u64 	%p261, %rd3170, %rd1006;
	or.pred  	%p262, %p260, %p261;
	selp.u64 	%rd1007, 1, 0, %p262;
	add.s64 	%rd1008, %rd1000, %rd982;
	add.s64 	%rd114, %rd1008, %rd1007;
	setp.eq.s64 	%p263, %rd114, 0;
	mov.b64 	%rd3171, 0;
	@%p263 bra 	$L__BB4_47;
	shl.b64 	%rd1009, %rd114, 32;
	shr.u64 	%rd1010, %rd114, 32;
	mov.b64 	%rd1011, 977;
	mul.hi.u64 	%rd1012, %rd114, %rd1011;
	mad.lo.s64 	%rd1013, %rd114, 977, %rd1009;
	setp.lt.u64 	%p264, %rd1013, %rd1009;
	selp.u64 	%rd1014, 1, 0, %p264;
	add.s64 	%rd3167, %rd1013, %rd3167;
	setp.lt.u64 	%p265, %rd3167, %rd1013;
	selp.u64 	%rd1015, 1, 0, %p265;
	add.s64 	%rd1016, %rd1015, %rd1014;
	add.s64 	%rd1017, %rd1010, %rd1012;
	setp.lt.u64 	%p266, %rd1017, %rd1010;
	selp.u64 	%rd1018, 1, 0, %p266;
	add.s64 	%rd1019, %rd3168, %rd1017;
	add.s64 	%rd1020, %rd1019, %rd1016;
	setp.lt.u64 	%p267, %rd1020, %rd3168;
	not.b64 	%rd1021, %rd1017;
	setp.gt.u64 	%p268, %rd1016, %rd1021;
	or.pred  	%p269, %p268, %p267;
	selp.u64 	%rd1022, 1, 0, %p269;
	add.s64 	%rd1023, %rd3169, %rd1018;
	add.s64 	%rd117, %rd1023, %rd1022;
	setp.lt.u64 	%p270, %rd117, %rd3169;
	selp.u64 	%rd1024, 1, 0, %p270;
	add.s64 	%rd118, %rd3170, %rd1024;
	setp.lt.u64 	%p271, %rd118, %rd3170;
	selp.u64 	%rd3171, 1, 0, %p271;
	mov.u64 	%rd3168, %rd1020;
	mov.u64 	%rd3169, %rd117;
	mov.u64 	%rd3170, %rd118;
$L__BB4_47:
	mad.lo.s64 	%rd3176, %rd3156, %rd2, %rd3167;
	setp.lt.u64 	%p272, %rd3176, %rd3167;
	selp.u64 	%rd1025, 1, 0, %p272;
	add.s64 	%rd1026, %rd3168, %rd107;
	setp.lt.u64 	%p273, %rd1026, %rd3168;
	add.s64 	%rd3177, %rd1026, %rd1025;
	setp.lt.u64 	%p274, %rd3177, %rd1026;
	or.pred  	%p275, %p273, %p274;
	selp.u64 	%rd1027, 1, 0, %p275;
	add.s64 	%rd1028, %rd3169, %rd108;
	setp.lt.u64 	%p276, %rd1028, %rd3169;
	add.s64 	%rd3178, %rd1028, %rd1027;
	setp.lt.u64 	%p277, %rd3178, %rd1028;
	or.pred  	%p278, %p276, %p277;
	selp.u64 	%rd1029, 1, 0, %p278;
	add.s64 	%rd1030, %rd3170, %rd109;
	setp.lt.u64 	%p279, %rd1030, %rd3170;
	add.s64 	%rd3179, %rd1030, %rd1029;
	setp.lt.u64 	%p280, %rd3179, %rd1030;
	or.pred  	%p281, %p279, %p280;
	selp.u64 	%rd1032, 1, 0, %p281;
	add.s64 	%rd129, %rd3171, %rd1032;
	setp.eq.s64 	%p282, %rd129, 0;
	setp.le.u64 	%p283, %rd3179, %rd718;
	and.pred  	%p284, %p282, %p283;
	@%p284 bra 	$L__BB4_66;
	ld.const.u64 	%rd3175, [_P+8];
	ld.const.u64 	%rd3174, [_P+16];
	bra.uni 	$L__BB4_53;
$L__BB4_49:
	ld.const.u64 	%rd3174, [_P+16];
	setp.gt.u64 	%p286, %rd3178, %rd3174;
	ld.const.u64 	%rd3175, [_P+8];
	@%p286 bra 	$L__BB4_53;
	setp.lt.u64 	%p287, %rd3178, %rd3174;
	@%p287 bra 	$L__BB4_68;
	setp.gt.u64 	%p288, %rd3177, %rd3175;
	@%p288 bra 	$L__BB4_53;
	setp.lt.u64 	%p289, %rd3177, %rd3175;
	ld.const.u64 	%rd1033, [_P];
	setp.lt.u64 	%p290, %rd3176, %rd1033;
	or.pred  	%p291, %p289, %p290;
	@%p291 bra 	$L__BB4_68;
$L__BB4_53:
	ld.const.u64 	%rd1035, [_P];
	sub.s64 	%rd139, %rd3176, %rd1035;
	setp.lt.u64 	%p292, %rd3176, %rd1035;
	selp.u64 	%rd1036, 1, 0, %p292;
	sub.s64 	%rd1037, %rd3177, %rd3175;
	setp.lt.u64 	%p293, %rd3177, %rd3175;
	selp.s64 	%rd1038, -1, 0, %p292;
	add.s64 	%rd3177, %rd1037, %rd1038;
	setp.lt.u64 	%p294, %rd1037, %rd1036;
	or.pred  	%p295, %p293, %p294;
	selp.u64 	%rd1039, 1, 0, %p295;
	sub.s64 	%rd1040, %rd3178, %rd3174;
	setp.lt.u64 	%p296, %rd3178, %rd3174;
	selp.s64 	%rd1041, -1, 0, %p295;
	add.s64 	%rd3178, %rd1040, %rd1041;
	setp.lt.u64 	%p297, %rd1040, %rd1039;
	or.pred  	%p298, %p296, %p297;
	selp.u64 	%rd1042, 1, 0, %p298;
	sub.s64 	%rd1043, %rd3179, %rd718;
	setp.lt.u64 	%p299, %rd3179, %rd718;
	selp.s64 	%rd1044, -1, 0, %p298;
	add.s64 	%rd3179, %rd1043, %rd1044;
	setp.lt.u64 	%p300, %rd1043, %rd1042;
	or.pred  	%p301, %p299, %p300;
	selp.s64 	%rd1045, -1, 0, %p301;
	add.s64 	%rd143, %rd129, %rd1045;
	setp.ne.s64 	%p302, %rd143, 0;
	setp.gt.u64 	%p303, %rd3179, %rd718;
	or.pred  	%p304, %p302, %p303;
	@%p304 bra 	$L__BB4_59;
	setp.lt.u64 	%p305, %rd3179, %rd718;
	mov.u64 	%rd3176, %rd139;
	@%p305 bra 	$L__BB4_68;
	setp.gt.u64 	%p306, %rd3178, %rd3174;
	@%p306 bra 	$L__BB4_59;
	setp.lt.u64 	%p307, %rd3178, %rd3174;
	mov.u64 	%rd3176, %rd139;
	@%p307 bra 	$L__BB4_68;
	setp.gt.u64 	%p308, %rd3177, %rd3175;
	@%p308 bra 	$L__BB4_59;
	setp.lt.u64 	%p309, %rd3177, %rd3175;
	setp.lt.u64 	%p310, %rd139, %rd1035;
	or.pred  	%p311, %p309, %p310;
	mov.u64 	%rd3176, %rd139;
	@%p311 bra 	$L__BB4_68;
$L__BB4_59:
	sub.s64 	%rd144, %rd139, %rd1035;
	setp.lt.u64 	%p312, %rd139, %rd1035;
	selp.u64 	%rd1046, 1, 0, %p312;
	sub.s64 	%rd1047, %rd3177, %rd3175;
	setp.lt.u64 	%p313, %rd3177, %rd3175;
	selp.s64 	%rd1048, -1, 0, %p312;
	add.s64 	%rd3177, %rd1047, %rd1048;
	setp.lt.u64 	%p314, %rd1047, %rd1046;
	or.pred  	%p315, %p313, %p314;
	selp.u64 	%rd1049, 1, 0, %p315;
	sub.s64 	%rd1050, %rd3178, %rd3174;
	setp.lt.u64 	%p316, %rd3178, %rd3174;
	selp.s64 	%rd1051, -1, 0, %p315;
	add.s64 	%rd3178, %rd1050, %rd1051;
	setp.lt.u64 	%p317, %rd1050, %rd1049;
	or.pred  	%p318, %p316, %p317;
	selp.u64 	%rd1052, 1, 0, %p318;
	sub.s64 	%rd1053, %rd3179, %rd718;
	setp.lt.u64 	%p319, %rd3179, %rd718;
	selp.s64 	%rd1054, -1, 0, %p318;
	add.s64 	%rd3179, %rd1053, %rd1054;
	setp.lt.u64 	%p320, %rd1053, %rd1052;
	or.pred  	%p321, %p319, %p320;
	selp.u64 	%rd1055, 1, 0, %p321;
	setp.ne.s64 	%p322, %rd143, %rd1055;
	setp.gt.u64 	%p323, %rd3179, %rd718;
	or.pred  	%p324, %p322, %p323;
	@%p324 bra 	$L__BB4_65;
	setp.lt.u64 	%p325, %rd3179, %rd718;
	mov.u64 	%rd3176, %rd144;
	@%p325 bra 	$L__BB4_68;
	setp.gt.u64 	%p326, %rd3178, %rd3174;
	@%p326 bra 	$L__BB4_65;
	setp.lt.u64 	%p327, %rd3178, %rd3174;
	mov.u64 	%rd3176, %rd144;
	@%p327 bra 	$L__BB4_68;
	setp.gt.u64 	%p328, %rd3177, %rd3175;
	@%p328 bra 	$L__BB4_65;
	setp.lt.u64 	%p329, %rd3177, %rd3175;
	setp.lt.u64 	%p330, %rd144, %rd1035;
	or.pred  	%p331, %p329, %p330;
	mov.u64 	%rd3176, %rd144;
	@%p331 bra 	$L__BB4_68;
$L__BB4_65:
	sub.s64 	%rd3176, %rd144, %rd1035;
	setp.lt.u64 	%p332, %rd144, %rd1035;
	selp.u64 	%rd1056, 1, 0, %p332;
	sub.s64 	%rd1057, %rd3177, %rd3175;
	setp.lt.u64 	%p333, %rd3177, %rd3175;
	selp.s64 	%rd1058, -1, 0, %p332;
	add.s64 	%rd3177, %rd1057, %rd1058;
	setp.lt.u64 	%p334, %rd1057, %rd1056;
	or.pred  	%p335, %p333, %p334;
	selp.u64 	%rd1059, 1, 0, %p335;
	sub.s64 	%rd1060, %rd3178, %rd3174;
	setp.lt.u64 	%p336, %rd3178, %rd3174;
	selp.s64 	%rd1061, -1, 0, %p335;
	add.s64 	%rd3178, %rd1060, %rd1061;
	setp.lt.u64 	%p337, %rd1060, %rd1059;
	or.pred  	%p338, %p336, %p337;
	selp.s64 	%rd1062, -1, 0, %p338;
	sub.s64 	%rd1063, %rd3179, %rd718;
	add.s64 	%rd3179, %rd1063, %rd1062;
	bra.uni 	$L__BB4_68;
$L__BB4_66:
	setp.ge.u64 	%p285, %rd3179, %rd718;
	@%p285 bra 	$L__BB4_49;
	ld.const.u64 	%rd3175, [_P+8];
	ld.const.u64 	%rd3174, [_P+16];
$L__BB4_68:
	shl.b64 	%rd1065, %rd3176, 1;
	shr.u64 	%rd1066, %rd3176, 63;
	add.s64 	%rd1067, %rd3177, %rd1066;
	setp.lt.u64 	%p339, %rd1067, %rd3177;
	selp.u64 	%rd1068, 1, 0, %p339;
	add.s64 	%rd1069, %rd1067, %rd3177;
	setp.lt.u64 	%p340, %rd1069, %rd1067;
	selp.u64 	%rd1070, 1, 0, %p340;
	add.s64 	%rd1071, %rd1070, %rd1068;
	add.s64 	%rd1072, %rd3178, %rd1071;
	setp.lt.u64 	%p341, %rd1072, %rd3178;
	selp.u64 	%rd1073, 1, 0, %p341;
	add.s64 	%rd1074, %rd1072, %rd3178;
	setp.lt.u64 	%p342, %rd1074, %rd1072;
	selp.u64 	%rd1075, 1, 0, %p342;
	add.s64 	%rd1076, %rd1075, %rd1073;
	add.s64 	%rd1077, %rd3179, %rd1076;
	setp.lt.u64 	%p343, %rd1077, %rd3179;
	selp.u64 	%rd1078, 1, 0, %p343;
	add.s64 	%rd1079, %rd1077, %rd3179;
	setp.lt.u64 	%p344, %rd1079, %rd1077;
	selp.u64 	%rd1080, 1, 0, %p344;
	add.s64 	%rd1081, %rd1080, %rd1078;
	ld.const.u64 	%rd158, [_P];
	sub.s64 	%rd1082, %rd1065, %rd158;
	setp.lt.u64 	%p345, %rd1065, %rd158;
	selp.u64 	%rd1083, 1, 0, %p345;
	sub.s64 	%rd1084, %rd1069, %rd3175;
	setp.lt.u64 	%p346, %rd1069, %rd3175;
	selp.s64 	%rd1085, -1, 0, %p345;
	add.s64 	%rd1086, %rd1084, %rd1085;
	setp.lt.u64 	%p347, %rd1084, %rd1083;
	or.pred  	%p348, %p346, %p347;
	selp.u64 	%rd1087, 1, 0, %p348;
	sub.s64 	%rd1088, %rd1074, %rd3174;
	setp.lt.u64 	%p349, %rd1074, %rd3174;
	selp.s64 	%rd1089, -1, 0, %p348;
	add.s64 	%rd1090, %rd1088, %rd1089;
	setp.lt.u64 	%p350, %rd1088, %rd1087;
	or.pred  	%p351, %p349, %p350;
	selp.u64 	%rd1091, 1, 0, %p351;
	sub.s64 	%rd1092, %rd1079, %rd718;
	setp.ge.u64 	%p352, %rd1079, %rd718;
	selp.s64 	%rd1093, -1, 0, %p351;
	add.s64 	%rd1094, %rd1092, %rd1093;
	setp.ge.u64 	%p353, %rd1092, %rd1091;
	and.pred  	%p354, %p352, %p353;
	selp.u64 	%rd1095, 1, 0, %p354;
	or.b64  	%rd1096, %rd1081, %rd1095;
	add.s64 	%rd1097, %rd1096, -1;
	neg.s64 	%rd1098, %rd1096;
	and.b64  	%rd1099, %rd1082, %rd1098;
	and.b64  	%rd1100, %rd1065, %rd1097;
	or.b64  	%rd159, %rd1100, %rd1099;
	and.b64  	%rd1101, %rd1086, %rd1098;
	and.b64  	%rd1102, %rd1069, %rd1097;
	or.b64  	%rd160, %rd1102, %rd1101;
	and.b64  	%rd1103, %rd1090, %rd1098;
	and.b64  	%rd1104, %rd1074, %rd1097;
	or.b64  	%rd161, %rd1104, %rd1103;
	and.b64  	%rd1105, %rd1094, %rd1098;
	and.b64  	%rd1106, %rd1079, %rd1097;
	or.b64  	%rd162, %rd1106, %rd1105;
	mul.lo.s64 	%rd1107, %rd5, %rd2;
	mul.hi.u64 	%rd1108, %rd2, %rd5;
	mul.lo.s64 	%rd1109, %rd8, %rd2;
	mul.hi.u64 	%rd1110, %rd2, %rd8;
	add.s64 	%rd1111, %rd1109, %rd1108;
	setp.lt.u64 	%p355, %rd1111, %rd1109;
	selp.u64 	%rd1112, 1, 0, %p355;
	add.s64 	%rd1113, %rd1110, %rd1112;
	mul.lo.s64 	%rd1114, %rd11, %rd2;
	mul.hi.u64 	%rd1115, %rd2, %rd11;
	add.s64 	%rd1116, %rd1114, %rd1113;
	setp.lt.u64 	%p356, %rd1116, %rd1114;
	selp.u64 	%rd1117, 1, 0, %p356;
	add.s64 	%rd1118, %rd1115, %rd1117;
	mul.hi.u64 	%rd1119, %rd5, %rd8;
	mad.lo.s64 	%rd1120, %rd8, %rd5, %rd1116;
	setp.lt.u64 	%p357, %rd1120, %rd1116;
	selp.u64 	%rd1121, 1, 0, %p357;
	add.s64 	%rd1122, %rd1119, %rd1121;
	mul.hi.u64 	%rd1123, %rd5, %rd11;
	mad.lo.s64 	%rd1124, %rd11, %rd5, %rd1118;
	setp.lt.u64 	%p358, %rd1124, %rd1118;
	selp.u64 	%rd1125, 1, 0, %p358;
	add.s64 	%rd1126, %rd1124, %rd1122;
	setp.lt.u64 	%p359, %rd1126, %rd1124;
	selp.u64 	%rd1127, 1, 0, %p359;
	add.s64 	%rd1128, %rd1123, %rd1125;
	add.s64 	%rd1129, %rd1128, %rd1127;
	mul.hi.u64 	%rd1130, %rd8, %rd11;
	mad.lo.s64 	%rd1131, %rd11, %rd8, %rd1129;
	setp.lt.u64 	%p360, %rd1131, %rd1129;
	selp.u64 	%rd1132, 1, 0, %p360;
	add.s64 	%rd1133, %rd1130, %rd1132;
	shl.b64 	%rd1134, %rd1107, 1;
	mov.b64 	{%r78, %r79}, %rd1107;
	mov.b64 	{%r80, %r81}, %rd1111;
	shf.l.wrap.b32 	%r82, %r79, %r80, 1;
	shf.l.wrap.b32 	%r83, %r80, %r81, 1;
	mov.b64 	%rd1135, {%r82, %r83};
	mov.b64 	{%r84, %r85}, %rd1120;
	shf.l.wrap.b32 	%r86, %r81, %r84, 1;
	shf.l.wrap.b32 	%r87, %r84, %r85, 1;
	mov.b64 	%rd1136, {%r86, %r87};
	mov.b64 	{%r88, %r89}, %rd1126;
	shf.l.wrap.b32 	%r90, %r85, %r88, 1;
	shf.l.wrap.b32 	%r91, %r88, %r89, 1;
	mov.b64 	%rd1137, {%r90, %r91};
	mov.b64 	{%r92, %r93}, %rd1131;
	shf.l.wrap.b32 	%r94, %r89, %r92, 1;
	shf.l.wrap.b32 	%r95, %r92, %r93, 1;
	mov.b64 	%rd1138, {%r94, %r95};
	shr.u64 	%rd1139, %rd1133, 63;
	mov.b64 	{%r96, %r97}, %rd1133;
	shf.l.wrap.b32 	%r98, %r93, %r96, 1;
	shf.l.wrap.b32 	%r99, %r96, %r97, 1;
	mov.b64 	%rd1140, {%r98, %r99};
	mul.hi.u64 	%rd1141, %rd2, %rd2;
	mul.hi.u64 	%rd1142, %rd5, %rd5;
	mul.hi.u64 	%rd1143, %rd8, %rd8;
	mul.hi.u64 	%rd1144, %rd11, %rd11;
	add.s64 	%rd163, %rd1134, %rd1141;
	setp.lt.u64 	%p361, %rd163, %rd1134;
	selp.u64 	%rd1145, 1, 0, %p361;
	mad.lo.s64 	%rd1146, %rd5, %rd5, %rd1135;
	setp.lt.u64 	%p362, %rd1146, %rd1135;
	add.s64 	%rd164, %rd1146, %rd1145;
	setp.lt.u64 	%p363, %rd164, %rd1146;
	or.pred  	%p364, %p362, %p363;
	selp.u64 	%rd1147, 1, 0, %p364;
	add.s64 	%rd1148, %rd1136, %rd1142;
	setp.lt.u64 	%p365, %rd1148, %rd1136;
	add.s64 	%rd165, %rd1148, %rd1147;
	setp.lt.u64 	%p366, %rd165, %rd1148;
	or.pred  	%p367, %p365, %p366;
	selp.u64 	%rd1149, 1, 0, %p367;
	mad.lo.s64 	%rd1150, %rd8, %rd8, %rd1137;
	setp.lt.u64 	%p368, %rd1150, %rd1137;
	add.s64 	%rd1151, %rd1150, %rd1149;
	setp.lt.u64 	%p369, %rd1151, %rd1150;
	or.pred  	%p370, %p368, %p369;
	selp.u64 	%rd1152, 1, 0, %p370;
	add.s64 	%rd1153, %rd1138, %rd1143;
	setp.lt.u64 	%p371, %rd1153, %rd1138;
	add.s64 	%rd1154, %rd1153, %rd1152;
	setp.lt.u64 	%p372, %rd1154, %rd1153;
	or.pred  	%p373, %p371, %p372;
	selp.u64 	%rd1155, 1, 0, %p373;
	mad.lo.s64 	%rd1156, %rd11, %rd11, %rd1140;
	setp.lt.u64 	%p374, %rd1156, %rd1140;
	add.s64 	%rd1157, %rd1156, %rd1155;
	setp.lt.u64 	%p375, %rd1157, %rd1156;
	or.pred  	%p376, %p374, %p375;
	selp.u64 	%rd1158, 1, 0, %p376;
	add.s64 	%rd1159, %rd1139, %rd1144;
	add.s64 	%rd1160, %rd1159, %rd1158;
	shl.b64 	%rd1161, %rd1151, 32;
	mov.b64 	{%r100, %r101}, %rd1151;
	mov.b64 	{%r102, %r103}, %rd1154;
	mov.b64 	%rd1162, {%r101, %r102};
	mov.b64 	{%r104, %r105}, %rd1157;
	mov.b64 	%rd1163, {%r103, %r104};
	mov.b64 	{%r106, %r107}, %rd1160;
	mov.b64 	%rd1164, {%r105, %r106};
	shr.u64 	%rd1165, %rd1160, 32;
	mul.lo.s64 	%rd1166, %rd1151, 977;
	mov.b64 	%rd1167, 977;
	mul.hi.u64 	%rd1168, %rd1151, %rd1167;
	mul.lo.s64 	%rd1169, %rd1154, 977;
	mul.hi.u64 	%rd1170, %rd1154, %rd1167;
	add.s64 	%rd1171, %rd1169, %rd1168;
	setp.lt.u64 	%p377, %rd1171, %rd1169;
	selp.u64 	%rd1172, 1, 0, %p377;
	add.s64 	%rd1173, %rd1170, %rd1172;
	mul.lo.s64 	%rd1174, %rd1157, 977;
	mul.hi.u64 	%rd1175, %rd1157, %rd1167;
	add.s64 	%rd1176, %rd1174, %rd1173;
	setp.lt.u64 	%p378, %rd1176, %rd1174;
	selp.u64 	%rd1177, 1, 0, %p378;
	add.s64 	%rd1178, %rd1175, %rd1177;
	mul.lo.s64 	%rd1179, %rd1160, 977;
	mul.hi.u64 	%rd1180, %rd1160, %rd1167;
	add.s64 	%rd1181, %rd1179, %rd1178;
	setp.lt.u64 	%p379, %rd1181, %rd1179;
	selp.u64 	%rd1182, 1, 0, %p379;
	add.s64 	%rd1183, %rd1180, %rd1182;
	add.s64 	%rd3180, %rd1166, %rd1161;
	setp.lt.u64 	%p380, %rd3180, %rd1166;
	selp.u64 	%rd1184, 1, 0, %p380;
	add.s64 	%rd1185, %rd1171, %rd1162;
	setp.lt.u64 	%p381, %rd1185, %rd1171;
	add.s64 	%rd3181, %rd1185, %rd1184;
	setp.lt.u64 	%p382, %rd3181, %rd1185;
	or.pred  	%p383, %p381, %p382;
	selp.u64 	%rd1186, 1, 0, %p383;
	add.s64 	%rd1187, %rd1176, %rd1163;
	setp.lt.u64 	%p384, %rd1187, %rd1176;
	add.s64 	%rd3182, %rd1187, %rd1186;
	setp.lt.u64 	%p385, %rd3182, %rd1187;
	or.pred  	%p386, %p384, %p385;
	selp.u64 	%rd1188, 1, 0, %p386;
	add.s64 	%rd1189, %rd1181, %rd1164;
	setp.lt.u64 	%p387, %rd1189, %rd1181;
	add.s64 	%rd3183, %rd1189, %rd1188;
	setp.lt.u64 	%p388, %rd3183, %rd1189;
	or.pred  	%p389, %p387, %p388;
	selp.u64 	%rd1190, 1, 0, %p389;
	add.s64 	%rd1191, %rd1183, %rd1165;
	add.s64 	%rd170, %rd1191, %rd1190;
	setp.eq.s64 	%p390, %rd170, 0;
	mov.b64 	%rd3184, 0;
	@%p390 bra 	$L__BB4_70;
	shl.b64 	%rd1192, %rd170, 32;
	shr.u64 	%rd1193, %rd170, 32;
	mov.b64 	%rd1194, 977;
	mul.hi.u64 	%rd1195, %rd170, %rd1194;
	mad.lo.s64 	%rd1196, %rd170, 977, %rd1192;
	setp.lt.u64 	%p391, %rd1196, %rd1192;
	selp.u64 	%rd1197, 1, 0, %p391;
	add.s64 	%rd3180, %rd1196, %rd3180;
	setp.lt.u64 	%p392, %rd3180, %rd1196;
	selp.u64 	%rd1198, 1, 0, %p392;
	add.s64 	%rd1199, %rd1198, %rd1197;
	add.s64 	%rd1200, %rd1193, %rd1195;
	setp.lt.u64 	%p393, %rd1200, %rd1193;
	selp.u64 	%rd1201, 1, 0, %p393;
	add.s64 	%rd1202, %rd3181, %rd1200;
	add.s64 	%rd1203, %rd1202, %rd1199;
	setp.lt.u64 	%p394, %rd1203, %rd3181;
	not.b64 	%rd1204, %rd1200;
	setp.gt.u64 	%p395, %rd1199, %rd1204;
	or.pred  	%p396, %p395, %p394;
	selp.u64 	%rd1205, 1, 0, %p396;
	add.s64 	%rd1206, %rd3182, %rd1201;
	add.s64 	%rd173, %rd1206, %rd1205;
	setp.lt.u64 	%p397, %rd173, %rd3182;
	selp.u64 	%rd1207, 1, 0, %p397;
	add.s64 	%rd174, %rd3183, %rd1207;
	setp.lt.u64 	%p398, %rd174, %rd3183;
	selp.u64 	%rd3184, 1, 0, %p398;
	mov.u64 	%rd3181, %rd1203;
	mov.u64 	%rd3182, %rd173;
	mov.u64 	%rd3183, %rd174;
$L__BB4_70:
	mad.lo.s64 	%rd3185, %rd2, %rd2, %rd3180;
	setp.lt.u64 	%p399, %rd3185, %rd3180;
	selp.u64 	%rd1208, 1, 0, %p399;
	add.s64 	%rd1209, %rd3181, %rd163;
	setp.lt.u64 	%p400, %rd1209, %rd3181;
	add.s64 	%rd3186, %rd1209, %rd1208;
	setp.lt.u64 	%p401, %rd3186, %rd1209;
	or.pred  	%p402, %p400, %p401;
	selp.u64 	%rd1210, 1, 0, %p402;
	add.s64 	%rd1211, %rd3182, %rd164;
	setp.lt.u64 	%p403, %rd1211, %rd3182;
	add.s64 	%rd3187, %rd1211, %rd1210;
	setp.lt.u64 	%p404, %rd3187, %rd1211;
	or.pred  	%p405, %p403, %p404;
	selp.u64 	%rd1212, 1, 0, %p405;
	add.s64 	%rd1213, %rd3183, %rd165;
	setp.lt.u64 	%p406, %rd1213, %rd3183;
	add.s64 	%rd3188, %rd1213, %rd1212;
	setp.lt.u64 	%p407, %rd3188, %rd1213;
	or.pred  	%p408, %p406, %p407;
	selp.u64 	%rd1215, 1, 0, %p408;
	add.s64 	%rd185, %rd3184, %rd1215;
	setp.ne.s64 	%p409, %rd185, 0;
	setp.gt.u64 	%p410, %rd3188, %rd718;
	or.pred  	%p411, %p409, %p410;
	@%p411 bra 	$L__BB4_76;
	setp.lt.u64 	%p412, %rd3188, %rd718;
	@%p412 bra 	$L__BB4_89;
	setp.gt.u64 	%p413, %rd3187, %rd3174;
	@%p413 bra 	$L__BB4_76;
	setp.lt.u64 	%p414, %rd3187, %rd3174;
	@%p414 bra 	$L__BB4_89;
	setp.gt.u64 	%p415, %rd3186, %rd3175;
	@%p415 bra 	$L__BB4_76;
	setp.lt.u64 	%p416, %rd3186, %rd3175;
	setp.lt.u64 	%p417, %rd3185, %rd158;
	or.pred  	%p418, %p416, %p417;
	@%p418 bra 	$L__BB4_89;
$L__BB4_76:
	sub.s64 	%rd186, %rd3185, %rd158;
	setp.lt.u64 	%p419, %rd3185, %rd158;
	selp.u64 	%rd1216, 1, 0, %p419;
	sub.s64 	%rd1217, %rd3186, %rd3175;
	setp.lt.u64 	%p420, %rd3186, %rd3175;
	selp.s64 	%rd1218, -1, 0, %p419;
	add.s64 	%rd3186, %rd1217, %rd1218;
	setp.lt.u64 	%p421, %rd1217, %rd1216;
	or.pred  	%p422, %p420, %p421;
	selp.u64 	%rd1219, 1, 0, %p422;
	sub.s64 	%rd1220, %rd3187, %rd3174;
	setp.lt.u64 	%p423, %rd3187, %rd3174;
	selp.s64 	%rd1221, -1, 0, %p422;
	add.s64 	%rd3187, %rd1220, %rd1221;
	setp.lt.u64 	%p424, %rd1220, %rd1219;
	or.pred  	%p425, %p423, %p424;
	selp.u64 	%rd1222, 1, 0, %p425;
	sub.s64 	%rd1223, %rd3188, %rd718;
	setp.lt.u64 	%p426, %rd3188, %rd718;
	selp.s64 	%rd1224, -1, 0, %p425;
	add.s64 	%rd3188, %rd1223, %rd1224;
	setp.lt.u64 	%p427, %rd1223, %rd1222;
	or.pred  	%p428, %p426, %p427;
	selp.s64 	%rd1225, -1, 0, %p428;
	add.s64 	%rd190, %rd185, %rd1225;
	setp.ne.s64 	%p429, %rd190, 0;
	setp.gt.u64 	%p430, %rd3188, %rd718;
	or.pred  	%p431, %p429, %p430;
	@%p431 bra 	$L__BB4_82;
	setp.lt.u64 	%p432, %rd3188, %rd718;
	mov.u64 	%rd3185, %rd186;
	@%p432 bra 	$L__BB4_89;
	setp.gt.u64 	%p433, %rd3187, %rd3174;
	@%p433 bra 	$L__BB4_82;
	setp.lt.u64 	%p434, %rd3187, %rd3174;
	mov.u64 	%rd3185, %rd186;
	@%p434 bra 	$L__BB4_89;
	setp.gt.u64 	%p435, %rd3186, %rd3175;
	@%p435 bra 	$L__BB4_82;
	setp.lt.u64 	%p436, %rd3186, %rd3175;
	setp.lt.u64 	%p437, %rd186, %rd158;
	or.pred  	%p438, %p436, %p437;
	mov.u64 	%rd3185, %rd186;
	@%p438 bra 	$L__BB4_89;
$L__BB4_82:
	sub.s64 	%rd191, %rd186, %rd158;
	setp.lt.u64 	%p439, %rd186, %rd158;
	selp.u64 	%rd1226, 1, 0, %p439;
	sub.s64 	%rd1227, %rd3186, %rd3175;
	setp.lt.u64 	%p440, %rd3186, %rd3175;
	selp.s64 	%rd1228, -1, 0, %p439;
	add.s64 	%rd3186, %rd1227, %rd1228;
	setp.lt.u64 	%p441, %rd1227, %rd1226;
	or.pred  	%p442, %p440, %p441;
	selp.u64 	%rd1229, 1, 0, %p442;
	sub.s64 	%rd1230, %rd3187, %rd3174;
	setp.lt.u64 	%p443, %rd3187, %rd3174;
	selp.s64 	%rd1231, -1, 0, %p442;
	add.s64 	%rd3187, %rd1230, %rd1231;
	setp.lt.u64 	%p444, %rd1230, %rd1229;
	or.pred  	%p445, %p443, %p444;
	selp.u64 	%rd1232, 1, 0, %p445;
	sub.s64 	%rd1233, %rd3188, %rd718;
	setp.lt.u64 	%p446, %rd3188, %rd718;
	selp.s64 	%rd1234, -1, 0, %p445;
	add.s64 	%rd3188, %rd1233, %rd1234;
	setp.lt.u64 	%p447, %rd1233, %rd1232;
	or.pred  	%p448, %p446, %p447;
	selp.u64 	%rd1235, 1, 0, %p448;
	setp.ne.s64 	%p449, %rd190, %rd1235;
	setp.gt.u64 	%p450, %rd3188, %rd718;
	or.pred  	%p451, %p449, %p450;
	@%p451 bra 	$L__BB4_88;
	setp.lt.u64 	%p452, %rd3188, %rd718;
	mov.u64 	%rd3185, %rd191;
	@%p452 bra 	$L__BB4_89;
	setp.gt.u64 	%p453, %rd3187, %rd3174;
	@%p453 bra 	$L__BB4_88;
	setp.lt.u64 	%p454, %rd3187, %rd3174;
	mov.u64 	%rd3185, %rd191;
	@%p454 bra 	$L__BB4_89;
	setp.gt.u64 	%p455, %rd3186, %rd3175;
	@%p455 bra 	$L__BB4_88;
	setp.lt.u64 	%p456, %rd3186, %rd3175;
	setp.lt.u64 	%p457, %rd191, %rd158;
	or.pred  	%p458, %p456, %p457;
	mov.u64 	%rd3185, %rd191;
	@%p458 bra 	$L__BB4_89;
$L__BB4_88:
	sub.s64 	%rd3185, %rd191, %rd158;
	setp.lt.u64 	%p459, %rd191, %rd158;
	selp.u64 	%rd1236, 1, 0, %p459;
	sub.s64 	%rd1237, %rd3186, %rd3175;
	setp.lt.u64 	%p460, %rd3186, %rd3175;
	selp.s64 	%rd1238, -1, 0, %p459;
	add.s64 	%rd3186, %rd1237, %rd1238;
	setp.lt.u64 	%p461, %rd1237, %rd1236;
	or.pred  	%p462, %p460, %p461;
	selp.u64 	%rd1239, 1, 0, %p462;
	sub.s64 	%rd1240, %rd3187, %rd3174;
	setp.lt.u64 	%p463, %rd3187, %rd3174;
	selp.s64 	%rd1241, -1, 0, %p462;
	add.s64 	%rd3187, %rd1240, %rd1241;
	setp.lt.u64 	%p464, %rd1240, %rd1239;
	or.pred  	%p465, %p463, %p464;
	selp.s64 	%rd1242, -1, 0, %p465;
	sub.s64 	%rd1243, %rd3188, %rd718;
	add.s64 	%rd3188, %rd1243, %rd1242;
$L__BB4_89:
	shl.b64 	%rd1245, %rd3185, 1;
	shr.u64 	%rd1246, %rd3185, 63;
	add.s64 	%rd1247, %rd3186, %rd1246;
	setp.lt.u64 	%p466, %rd1247, %rd3186;
	selp.u64 	%rd1248, 1, 0, %p466;
	add.s64 	%rd1249, %rd1247, %rd3186;
	setp.lt.u64 	%p467, %rd1249, %rd1247;
	selp.u64 	%rd1250, 1, 0, %p467;
	add.s64 	%rd1251, %rd1250, %rd1248;
	add.s64 	%rd1252, %rd3187, %rd1251;
	setp.lt.u64 	%p468, %rd1252, %rd3187;
	selp.u64 	%rd1253, 1, 0, %p468;
	add.s64 	%rd1254, %rd1252, %rd3187;
	setp.lt.u64 	%p469, %rd1254, %rd1252;
	selp.u64 	%rd1255, 1, 0, %p469;
	add.s64 	%rd1256, %rd1255, %rd1253;
	add.s64 	%rd1257, %rd3188, %rd1256;
	setp.lt.u64 	%p470, %rd1257, %rd3188;
	selp.u64 	%rd1258, 1, 0, %p470;
	add.s64 	%rd1259, %rd1257, %rd3188;
	setp.lt.u64 	%p471, %rd1259, %rd1257;
	selp.u64 	%rd1260, 1, 0, %p471;
	add.s64 	%rd1261, %rd1260, %rd1258;
	sub.s64 	%rd1262, %rd1245, %rd158;
	setp.lt.u64 	%p472, %rd1245, %rd158;
	selp.u64 	%rd1263, 1, 0, %p472;
	sub.s64 	%rd1264, %rd1249, %rd3175;
	setp.lt.u64 	%p473, %rd1249, %rd3175;
	selp.s64 	%rd1265, -1, 0, %p472;
	add.s64 	%rd1266, %rd1264, %rd1265;
	setp.lt.u64 	%p474, %rd1264, %rd1263;
	or.pred  	%p475, %p473, %p474;
	selp.u64 	%rd1267, 1, 0, %p475;
	sub.s64 	%rd1268, %rd1254, %rd3174;
	setp.lt.u64 	%p476, %rd1254, %rd3174;
	selp.s64 	%rd1269, -1, 0, %p475;
	add.s64 	%rd1270, %rd1268, %rd1269;
	setp.lt.u64 	%p477, %rd1268, %rd1267;
	or.pred  	%p478, %p476, %p477;
	selp.u64 	%rd1271, 1, 0, %p478;
	sub.s64 	%rd1272, %rd1259, %rd718;
	setp.ge.u64 	%p479, %rd1259, %rd718;
	selp.s64 	%rd1273, -1, 0, %p478;
	add.s64 	%rd1274, %rd1272, %rd1273;
	setp.ge.u64 	%p480, %rd1272, %rd1271;
	and.pred  	%p481, %p479, %p480;
	selp.u64 	%rd1275, 1, 0, %p481;
	or.b64  	%rd1276, %rd1261, %rd1275;
	add.s64 	%rd1277, %rd1276, -1;
	neg.s64 	%rd1278, %rd1276;
	and.b64  	%rd1279, %rd1262, %rd1278;
	and.b64  	%rd1280, %rd1245, %rd1277;
	or.b64  	%rd1281, %rd1280, %rd1279;
	and.b64  	%rd1282, %rd1266, %rd1278;
	and.b64  	%rd1283, %rd1249, %rd1277;
	or.b64  	%rd1284, %rd1283, %rd1282;
	and.b64  	%rd1285, %rd1270, %rd1278;
	and.b64  	%rd1286, %rd1254, %rd1277;
	or.b64  	%rd1287, %rd1286, %rd1285;
	and.b64  	%rd1288, %rd1274, %rd1278;
	and.b64  	%rd1289, %rd1259, %rd1277;
	or.b64  	%rd1290, %rd1289, %rd1288;
	add.s64 	%rd1291, %rd1281, %rd3185;
	setp.lt.u64 	%p482, %rd1291, %rd1281;
	selp.u64 	%rd1292, 1, 0, %p482;
	add.s64 	%rd1293, %rd1284, %rd1292;
	setp.lt.u64 	%p483, %rd1293, %rd1284;
	selp.u64 	%rd1294, 1, 0, %p483;
	add.s64 	%rd1295, %rd1293, %rd3186;
	setp.lt.u64 	%p484, %rd1295, %rd1293;
	selp.u64 	%rd1296, 1, 0, %p484;
	add.s64 	%rd1297, %rd1296, %rd1294;
	add.s64 	%rd1298, %rd1287, %rd1297;
	setp.lt.u64 	%p485, %rd1298, %rd1287;
	selp.u64 	%rd1299, 1, 0, %p485;
	add.s64 	%rd1300, %rd1298, %rd3187;
	setp.lt.u64 	%p486, %rd1300, %rd1298;
	selp.u64 	%rd1301, 1, 0, %p486;
	add.s64 	%rd1302, %rd1301, %rd1299;
	add.s64 	%rd1303, %rd1290, %rd1302;
	setp.lt.u64 	%p487, %rd1303, %rd1290;
	selp.u64 	%rd1304, 1, 0, %p487;
	add.s64 	%rd1305, %rd1303, %rd3188;
	setp.lt.u64 	%p488, %rd1305, %rd1303;
	selp.u64 	%rd1306, 1, 0, %p488;
	add.s64 	%rd1307, %rd1306, %rd1304;
	sub.s64 	%rd1308, %rd1291, %rd158;
	setp.lt.u64 	%p489, %rd1291, %rd158;
	selp.u64 	%rd1309, 1, 0, %p489;
	sub.s64 	%rd1310, %rd1295, %rd3175;
	setp.lt.u64 	%p490, %rd1295, %rd3175;
	selp.s64 	%rd1311, -1, 0, %p489;
	add.s64 	%rd1312, %rd1310, %rd1311;
	setp.lt.u64 	%p491, %rd1310, %rd1309;
	or.pred  	%p492, %p490, %p491;
	selp.u64 	%rd1313, 1, 0, %p492;
	sub.s64 	%rd1314, %rd1300, %rd3174;
	setp.lt.u64 	%p493, %rd1300, %rd3174;
	selp.s64 	%rd1315, -1, 0, %p492;
	add.s64 	%rd1316, %rd1314, %rd1315;
	setp.lt.u64 	%p494, %rd1314, %rd1313;
	or.pred  	%p495, %p493, %p494;
	selp.u64 	%rd1317, 1, 0, %p495;
	sub.s64 	%rd1318, %rd1305, %rd718;
	setp.ge.u64 	%p496, %rd1305, %rd718;
	selp.s64 	%rd1319, -1, 0, %p495;
	add.s64 	%rd1320, %rd1318, %rd1319;
	setp.ge.u64 	%p497, %rd1318, %rd1317;
	and.pred  	%p498, %p496, %p497;
	selp.u64 	%rd1321, 1, 0, %p498;
	or.b64  	%rd1322, %rd1307, %rd1321;
	add.s64 	%rd1323, %rd1322, -1;
	neg.s64 	%rd1324, %rd1322;
	and.b64  	%rd1325, %rd1308, %rd1324;
	and.b64  	%rd1326, %rd1291, %rd1323;
	or.b64  	%rd203, %rd1326, %rd1325;
	and.b64  	%rd1327, %rd1312, %rd1324;
	and.b64  	%rd1328, %rd1295, %rd1323;
	or.b64  	%rd204, %rd1328, %rd1327;
	and.b64  	%rd1329, %rd1316, %rd1324;
	and.b64  	%rd1330, %rd1300, %rd1323;
	or.b64  	%rd205, %rd1330, %rd1329;
	and.b64  	%rd1331, %rd1320, %rd1324;
	and.b64  	%rd1332, %rd1305, %rd1323;
	or.b64  	%rd206, %rd1332, %rd1331;
	mul.lo.s64 	%rd1333, %rd204, %rd203;
	mul.hi.u64 	%rd1334, %rd203, %rd204;
	mul.lo.s64 	%rd1335, %rd205, %rd203;
	mul.hi.u64 	%rd1336, %rd203, %rd205;
	add.s64 	%rd1337, %rd1335, %rd1334;
	setp.lt.u64 	%p499, %rd1337, %rd1335;
	selp.u64 	%rd1338, 1, 0, %p499;
	add.s64 	%rd1339, %rd1336, %rd1338;
	mul.lo.s64 	%rd1340, %rd206, %rd203;
	mul.hi.u64 	%rd1341, %rd203, %rd206;
	add.s64 	%rd1342, %rd1340, %rd1339;
	setp.lt.u64 	%p500, %rd1342, %rd1340;
	selp.u64 	%rd1343, 1, 0, %p500;
	add.s64 	%rd1344, %rd1341, %rd1343;
	mul.hi.u64 	%rd1345, %rd204, %rd205;
	mad.lo.s64 	%rd1346, %rd205, %rd204, %rd1342;
	setp.lt.u64 	%p501, %rd1346, %rd1342;
	selp.u64 	%rd1347, 1, 0, %p501;
	add.s64 	%rd1348, %rd1345, %rd1347;
	mul.hi.u64 	%rd1349, %rd204, %rd206;
	mad.lo.s64 	%rd1350, %rd206, %rd204, %rd1344;
	setp.lt.u64 	%p502, %rd1350, %rd1344;
	selp.u64 	%rd1351, 1, 0, %p502;
	add.s64 	%rd1352, %rd1350, %rd1348;
	setp.lt.u64 	%p503, %rd1352, %rd1350;
	selp.u64 	%rd1353, 1, 0, %p503;
	add.s64 	%rd1354, %rd1349, %rd1351;
	add.s64 	%rd1355, %rd1354, %rd1353;
	mul.hi.u64 	%rd1356, %rd205, %rd206;
	mad.lo.s64 	%rd1357, %rd206, %rd205, %rd1355;
	setp.lt.u64 	%p504, %rd1357, %rd1355;
	selp.u64 	%rd1358, 1, 0, %p504;
	add.s64 	%rd1359, %rd1356, %rd1358;
	shl.b64 	%rd1360, %rd1333, 1;
	mov.b64 	{%r108, %r109}, %rd1333;
	mov.b64 	{%r110, %r111}, %rd1337;
	shf.l.wrap.b32 	%r112, %r109, %r110, 1;
	shf.l.wrap.b32 	%r113, %r110, %r111, 1;
	mov.b64 	%rd1361, {%r112, %r113};
	mov.b64 	{%r114, %r115}, %rd1346;
	shf.l.wrap.b32 	%r116, %r111, %r114, 1;
	shf.l.wrap.b32 	%r117, %r114, %r115, 1;
	mov.b64 	%rd1362, {%r116, %r117};
	mov.b64 	{%r118, %r119}, %rd1352;
	shf.l.wrap.b32 	%r120, %r115, %r118, 1;
	shf.l.wrap.b32 	%r121, %r118, %r119, 1;
	mov.b64 	%rd1363, {%r120, %r121};
	mov.b64 	{%r122, %r123}, %rd1357;
	shf.l.wrap.b32 	%r124, %r119, %r122, 1;
	shf.l.wrap.b32 	%r125, %r122, %r123, 1;
	mov.b64 	%rd1364, {%r124, %r125};
	shr.u64 	%rd1365, %rd1359, 63;
	mov.b64 	{%r126, %r127}, %rd1359;
	shf.l.wrap.b32 	%r128, %r123, %r126, 1;
	shf.l.wrap.b32 	%r129, %r126, %r127, 1;
	mov.b64 	%rd1366, {%r128, %r129};
	mul.hi.u64 	%rd1367, %rd203, %rd203;
	mul.hi.u64 	%rd1368, %rd204, %rd204;
	mul.hi.u64 	%rd1369, %rd205, %rd205;
	mul.hi.u64 	%rd1370, %rd206, %rd206;
	add.s64 	%rd207, %rd1360, %rd1367;
	setp.lt.u64 	%p505, %rd207, %rd1360;
	selp.u64 	%rd1371, 1, 0, %p505;
	mad.lo.s64 	%rd1372, %rd204, %rd204, %rd1361;
	setp.lt.u64 	%p506, %rd1372, %rd1361;
	add.s64 	%rd208, %rd1372, %rd1371;
	setp.lt.u64 	%p507, %rd208, %rd1372;
	or.pred  	%p508, %p506, %p507;
	selp.u64 	%rd1373, 1, 0, %p508;
	add.s64 	%rd1374, %rd1362, %rd1368;
	setp.lt.u64 	%p509, %rd1374, %rd1362;
	add.s64 	%rd209, %rd1374, %rd1373;
	setp.lt.u64 	%p510, %rd209, %rd1374;
	or.pred  	%p511, %p509, %p510;
	selp.u64 	%rd1375, 1, 0, %p511;
	mad.lo.s64 	%rd1376, %rd205, %rd205, %rd1363;
	setp.lt.u64 	%p512, %rd1376, %rd1363;
	add.s64 	%rd1377, %rd1376, %rd1375;
	setp.lt.u64 	%p513, %rd1377, %rd1376;
	or.pred  	%p514, %p512, %p513;
	selp.u64 	%rd1378, 1, 0, %p514;
	add.s64 	%rd1379, %rd1364, %rd1369;
	setp.lt.u64 	%p515, %rd1379, %rd1364;
	add.s64 	%rd1380, %rd1379, %rd1378;
	setp.lt.u64 	%p516, %rd1380, %rd1379;
	or.pred  	%p517, %p515, %p516;
	selp.u64 	%rd1381, 1, 0, %p517;
	mad.lo.s64 	%rd1382, %rd206, %rd206, %rd1366;
	setp.lt.u64 	%p518, %rd1382, %rd1366;
	add.s64 	%rd1383, %rd1382, %rd1381;
	setp.lt.u64 	%p519, %rd1383, %rd1382;
	or.pred  	%p520, %p518, %p519;
	selp.u64 	%rd1384, 1, 0, %p520;
	add.s64 	%rd1385, %rd1365, %rd1370;
	add.s64 	%rd1386, %rd1385, %rd1384;
	shl.b64 	%rd1387, %rd1377, 32;
	mov.b64 	{%r130, %r131}, %rd1377;
	mov.b64 	{%r132, %r133}, %rd1380;
	mov.b64 	%rd1388, {%r131, %r132};
	mov.b64 	{%r134, %r135}, %rd1383;
	mov.b64 	%rd1389, {%r133, %r134};
	mov.b64 	{%r136, %r137}, %rd1386;
	mov.b64 	%rd1390, {%r135, %r136};
	shr.u64 	%rd1391, %rd1386, 32;
	mul.lo.s64 	%rd1392, %rd1377, 977;
	mov.b64 	%rd1393, 977;
	mul.hi.u64 	%rd1394, %rd1377, %rd1393;
	mul.lo.s64 	%rd1395, %rd1380, 977;
	mul.hi.u64 	%rd1396, %rd1380, %rd1393;
	add.s64 	%rd1397, %rd1395, %rd1394;
	setp.lt.u64 	%p521, %rd1397, %rd1395;
	selp.u64 	%rd1398, 1, 0, %p521;
	add.s64 	%rd1399, %rd1396, %rd1398;
	mul.lo.s64 	%rd1400, %rd1383, 977;
	mul.hi.u64 	%rd1401, %rd1383, %rd1393;
	add.s64 	%rd1402, %rd1400, %rd1399;
	setp.lt.u64 	%p522, %rd1402, %rd1400;
	selp.u64 	%rd1403, 1, 0, %p522;
	add.s64 	%rd1404, %rd1401, %rd1403;
	mul.lo.s64 	%rd1405, %rd1386, 977;
	mul.hi.u64 	%rd1406, %rd1386, %rd1393;
	add.s64 	%rd1407, %rd1405, %rd1404;
	setp.lt.u64 	%p523, %rd1407, %rd1405;
	selp.u64 	%rd1408, 1, 0, %p523;
	add.s64 	%rd1409, %rd1406, %rd1408;
	add.s64 	%rd3189, %rd1392, %rd1387;
	setp.lt.u64 	%p524, %rd3189, %rd1392;
	selp.u64 	%rd1410, 1, 0, %p524;
	add.s64 	%rd1411, %rd1397, %rd1388;
	setp.lt.u64 	%p525, %rd1411, %rd1397;
	add.s64 	%rd3190, %rd1411, %rd1410;
	setp.lt.u64 	%p526, %rd3190, %rd1411;
	or.pred  	%p527, %p525, %p526;
	selp.u64 	%rd1412, 1, 0, %p527;
	add.s64 	%rd1413, %rd1402, %rd1389;
	setp.lt.u64 	%p528, %rd1413, %rd1402;
	add.s64 	%rd3191, %rd1413, %rd1412;
	setp.lt.u64 	%p529, %rd3191, %rd1413;
	or.pred  	%p530, %p528, %p529;
	selp.u64 	%rd1414, 1, 0, %p530;
	add.s64 	%rd1415, %rd1407, %rd1390;
	setp.lt.u64 	%p531, %rd1415, %rd1407;
	add.s64 	%rd3192, %rd1415, %rd1414;
	setp.lt.u64 	%p532, %rd3192, %rd1415;
	or.pred  	%p533, %p531, %p532;
	selp.u64 	%rd1416, 1, 0, %p533;
	add.s64 	%rd1417, %rd1409, %rd1391;
	add.s64 	%rd214, %rd1417, %rd1416;
	setp.eq.s64 	%p534, %rd214, 0;
	mov.b64 	%rd3193, 0;
	@%p534 bra 	$L__BB4_91;
	shl.b64 	%rd1418, %rd214, 32;
	shr.u64 	%rd1419, %rd214, 32;
	mov.b64 	%rd1420, 977;
	mul.hi.u64 	%rd1421, %rd214, %rd1420;
	mad.lo.s64 	%rd1422, %rd214, 977, %rd1418;
	setp.lt.u64 	%p535, %rd1422, %rd1418;
	selp.u64 	%rd1423, 1, 0, %p535;
	add.s64 	%rd3189, %rd1422, %rd3189;
	setp.lt.u64 	%p536, %rd3189, %rd1422;
	selp.u64 	%rd1424, 1, 0, %p536;
	add.s64 	%rd1425, %rd1424, %rd1423;
	add.s64 	%rd1426, %rd1419, %rd1421;
	setp.lt.u64 	%p537, %rd1426, %rd1419;
	selp.u64 	%rd1427, 1, 0, %p537;
	add.s64 	%rd1428, %rd3190, %rd1426;
	add.s64 	%rd1429, %rd1428, %rd1425;
	setp.lt.u64 	%p538, %rd1429, %rd3190;
	not.b64 	%rd1430, %rd1426;
	setp.gt.u64 	%p539, %rd1425, %rd1430;
	or.pred  	%p540, %p539, %p538;
	selp.u64 	%rd1431, 1, 0, %p540;
	add.s64 	%rd1432, %rd3191, %rd1427;
	add.s64 	%rd217, %rd1432, %rd1431;
	setp.lt.u64 	%p541, %rd217, %rd3191;
	selp.u64 	%rd1433, 1, 0, %p541;
	add.s64 	%rd218, %rd3192, %rd1433;
	setp.lt.u64 	%p542, %rd218, %rd3192;
	selp.u64 	%rd3193, 1, 0, %p542;
	mov.u64 	%rd3190, %rd1429;
	mov.u64 	%rd3191, %rd217;
	mov.u64 	%rd3192, %rd218;
$L__BB4_91:
	mad.lo.s64 	%rd3194, %rd203, %rd203, %rd3189;
	setp.lt.u64 	%p543, %rd3194, %rd3189;
	selp.u64 	%rd1434, 1, 0, %p543;
	add.s64 	%rd1435, %rd3190, %rd207;
	setp.lt.u64 	%p544, %rd1435, %rd3190;
	add.s64 	%rd3195, %rd1435, %rd1434;
	setp.lt.u64 	%p545, %rd3195, %rd1435;
	or.pred  	%p546, %p544, %p545;
	selp.u64 	%rd1436, 1, 0, %p546;
	add.s64 	%rd1437, %rd3191, %rd208;
	setp.lt.u64 	%p547, %rd1437, %rd3191;
	add.s64 	%rd3196, %rd1437, %rd1436;
	setp.lt.u64 	%p548, %rd3196, %rd1437;
	or.pred  	%p549, %p547, %p548;
	selp.u64 	%rd1438, 1, 0, %p549;
	add.s64 	%rd1439, %rd3192, %rd209;
	setp.lt.u64 	%p550, %rd1439, %rd3192;
	add.s64 	%rd3197, %rd1439, %rd1438;
	setp.lt.u64 	%p551, %rd3197, %rd1439;
	or.pred  	%p552, %p550, %p551;
	selp.u64 	%rd1441, 1, 0, %p552;
	add.s64 	%rd229, %rd3193, %rd1441;
	setp.ne.s64 	%p553, %rd229, 0;
	setp.gt.u64 	%p554, %rd3197, %rd718;
	or.pred  	%p555, %p553, %p554;
	@%p555 bra 	$L__BB4_97;
	setp.lt.u64 	%p556, %rd3197, %rd718;
	@%p556 bra 	$L__BB4_110;
	setp.gt.u64 	%p557, %rd3196, %rd3174;
	@%p557 bra 	$L__BB4_97;
	setp.lt.u64 	%p558, %rd3196, %rd3174;
	@%p558 bra 	$L__BB4_110;
	setp.gt.u64 	%p559, %rd3195, %rd3175;
	@%p559 bra 	$L__BB4_97;
	setp.lt.u64 	%p560, %rd3195, %rd3175;
	setp.lt.u64 	%p561, %rd3194, %rd158;
	or.pred  	%p562, %p560, %p561;
	@%p562 bra 	$L__BB4_110;
$L__BB4_97:
	sub.s64 	%rd230, %rd3194, %rd158;
	setp.lt.u64 	%p563, %rd3194, %rd158;
	selp.u64 	%rd1442, 1, 0, %p563;
	sub.s64 	%rd1443, %rd3195, %rd3175;
	setp.lt.u64 	%p564, %rd3195, %rd3175;
	selp.s64 	%rd1444, -1, 0, %p563;
	add.s64 	%rd3195, %rd1443, %rd1444;
	setp.lt.u64 	%p565, %rd1443, %rd1442;
	or.pred  	%p566, %p564, %p565;
	selp.u64 	%rd1445, 1, 0, %p566;
	sub.s64 	%rd1446, %rd3196, %rd3174;
	setp.lt.u64 	%p567, %rd3196, %rd3174;
	selp.s64 	%rd1447, -1, 0, %p566;
	add.s64 	%rd3196, %rd1446, %rd1447;
	setp.lt.u64 	%p568, %rd1446, %rd1445;
	or.pred  	%p569, %p567, %p568;
	selp.u64 	%rd1448, 1, 0, %p569;
	sub.s64 	%rd1449, %rd3197, %rd718;
	setp.lt.u64 	%p570, %rd3197, %rd718;
	selp.s64 	%rd1450, -1, 0, %p569;
	add.s64 	%rd3197, %rd1449, %rd1450;
	setp.lt.u64 	%p571, %rd1449, %rd1448;
	or.pred  	%p572, %p570, %p571;
	selp.s64 	%rd1451, -1, 0, %p572;
	add.s64 	%rd234, %rd229, %rd1451;
	setp.ne.s64 	%p573, %rd234, 0;
	setp.gt.u64 	%p574, %rd3197, %rd718;
	or.pred  	%p575, %p573, %p574;
	@%p575 bra 	$L__BB4_103;
	setp.lt.u64 	%p576, %rd3197, %rd718;
	mov.u64 	%rd3194, %rd230;
	@%p576 bra 	$L__BB4_110;
	setp.gt.u64 	%p577, %rd3196, %rd3174;
	@%p577 bra 	$L__BB4_103;
	setp.lt.u64 	%p578, %rd3196, %rd3174;
	mov.u64 	%rd3194, %rd230;
	@%p578 bra 	$L__BB4_110;
	setp.gt.u64 	%p579, %rd3195, %rd3175;
	@%p579 bra 	$L__BB4_103;
	setp.lt.u64 	%p580, %rd3195, %rd3175;
	setp.lt.u64 	%p581, %rd230, %rd158;
	or.pred  	%p582, %p580, %p581;
	mov.u64 	%rd3194, %rd230;
	@%p582 bra 	$L__BB4_110;
$L__BB4_103:
	sub.s64 	%rd235, %rd230, %rd158;
	setp.lt.u64 	%p583, %rd230, %rd158;
	selp.u64 	%rd1452, 1, 0, %p583;
	sub.s64 	%rd1453, %rd3195, %rd3175;
	setp.lt.u64 	%p584, %rd3195, %rd3175;
	selp.s64 	%rd1454, -1, 0, %p583;
	add.s64 	%rd3195, %rd1453, %rd1454;
	setp.lt.u64 	%p585, %rd1453, %rd1452;
	or.pred  	%p586, %p584, %p585;
	selp.u64 	%rd1455, 1, 0, %p586;
	sub.s64 	%rd1456, %rd3196, %rd3174;
	setp.lt.u64 	%p587, %rd3196, %rd3174;
	selp.s64 	%rd1457, -1, 0, %p586;
	add.s64 	%rd3196, %rd1456, %rd1457;
	setp.lt.u64 	%p588, %rd1456, %rd1455;
	or.pred  	%p589, %p587, %p588;
	selp.u64 	%rd1458, 1, 0, %p589;
	sub.s64 	%rd1459, %rd3197, %rd718;
	setp.lt.u64 	%p590, %rd3197, %rd718;
	selp.s64 	%rd1460, -1, 0, %p589;
	add.s64 	%rd3197, %rd1459, %rd1460;
	setp.lt.u64 	%p591, %rd1459, %rd1458;
	or.pred  	%p592, %p590, %p591;
	selp.u64 	%rd1461, 1, 0, %p592;
	setp.ne.s64 	%p593, %rd234, %rd1461;
	setp.gt.u64 	%p594, %rd3197, %rd718;
	or.pred  	%p595, %p593, %p594;
	@%p595 bra 	$L__BB4_109;
	setp.lt.u64 	%p596, %rd3197, %rd718;
	mov.u64 	%rd3194, %rd235;
	@%p596 bra 	$L__BB4_110;
	setp.gt.u64 	%p597, %rd3196, %rd3174;
	@%p597 bra 	$L__BB4_109;
	setp.lt.u64 	%p598, %rd3196, %rd3174;
	mov.u64 	%rd3194, %rd235;
	@%p598 bra 	$L__BB4_110;
	setp.gt.u64 	%p599, %rd3195, %rd3175;
	@%p599 bra 	$L__BB4_109;
	setp.lt.u64 	%p600, %rd3195, %rd3175;
	setp.lt.u64 	%p601, %rd235, %rd158;
	or.pred  	%p602, %p600, %p601;
	mov.u64 	%rd3194, %rd235;
	@%p602 bra 	$L__BB4_110;
$L__BB4_109:
	sub.s64 	%rd3194, %rd235, %rd158;
	setp.lt.u64 	%p603, %rd235, %rd158;
	selp.u64 	%rd1462, 1, 0, %p603;
	sub.s64 	%rd1463, %rd3195, %rd3175;
	setp.lt.u64 	%p604, %rd3195, %rd3175;
	selp.s64 	%rd1464, -1, 0, %p603;
	add.s64 	%rd3195, %rd1463, %rd1464;
	setp.lt.u64 	%p605, %rd1463, %rd1462;
	or.pred  	%p606, %p604, %p605;
	selp.u64 	%rd1465, 1, 0, %p606;
	sub.s64 	%rd1466, %rd3196, %rd3174;
	setp.lt.u64 	%p607, %rd3196, %rd3174;
	selp.s64 	%rd1467, -1, 0, %p606;
	add.s64 	%rd3196, %rd1466, %rd1467;
	setp.lt.u64 	%p608, %rd1466, %rd1465;
	or.pred  	%p609, %p607, %p608;
	selp.s64 	%rd1468, -1, 0, %p609;
	sub.s64 	%rd1469, %rd3197, %rd718;
	add.s64 	%rd3197, %rd1469, %rd1468;
$L__BB4_110:
	shl.b64 	%rd1471, %rd159, 1;
	shr.u64 	%rd1472, %rd159, 63;
	add.s64 	%rd1473, %rd160, %rd1472;
	setp.lt.u64 	%p610, %rd1473, %rd160;
	add.s64 	%rd1474, %rd1473, %rd160;
	setp.lt.u64 	%p611, %rd1474, %rd1473;
	selp.u64 	%rd1475, 1, 0, %p611;
	selp.u64 	%rd1476, 1, 0, %p610;
	add.s64 	%rd1477, %rd1475, %rd1476;
	add.s64 	%rd1478, %rd161, %rd1477;
	setp.lt.u64 	%p612, %rd1478, %rd161;
	add.s64 	%rd1479, %rd1478, %rd161;
	setp.lt.u64 	%p613, %rd1479, %rd1478;
	selp.u64 	%rd1480, 1, 0, %p613;
	selp.u64 	%rd1481, 1, 0, %p612;
	add.s64 	%rd1482, %rd1480, %rd1481;
	add.s64 	%rd1483, %rd162, %rd1482;
	setp.lt.u64 	%p614, %rd1483, %rd162;
	add.s64 	%rd1484, %rd1483, %rd162;
	setp.lt.u64 	%p615, %rd1484, %rd1483;
	setp.lt.u64 	%p616, %rd1471, %rd158;
	selp.u64 	%rd1485, 1, 0, %p616;
	sub.s64 	%rd1486, %rd1474, %rd3175;
	setp.lt.u64 	%p617, %rd1486, %rd1485;
	setp.lt.u64 	%p618, %rd1474, %rd3175;
	or.pred  	%p619, %p618, %p617;
	selp.u64 	%rd1487, 1, 0, %p619;
	sub.s64 	%rd1488, %rd1479, %rd3174;
	setp.lt.u64 	%p620, %rd1488, %rd1487;
	setp.lt.u64 	%p621, %rd1479, %rd3174;
	or.pred  	%p622, %p621, %p620;
	selp.u64 	%rd1489, 1, 0, %p622;
	sub.s64 	%rd1490, %rd1484, %rd718;
	setp.ge.u64 	%p623, %rd1490, %rd1489;
	setp.ge.u64 	%p624, %rd1484, %rd718;
	and.pred  	%p625, %p624, %p623;
	selp.u64 	%rd1491, 1, 0, %p625;
	selp.u64 	%rd1492, 1, 0, %p615;
	selp.u64 	%rd1493, 1, 0, %p614;
	add.s64 	%rd1494, %rd1492, %rd1493;
	or.b64  	%rd1495, %rd1494, %rd1491;
	add.s64 	%rd1496, %rd1495, -1;
	neg.s64 	%rd1497, %rd1495;
	and.b64  	%rd1498, %rd1471, %rd1496;
	sub.s64 	%rd1499, %rd1471, %rd158;
	and.b64  	%rd1500, %rd1499, %rd1497;
	or.b64  	%rd1501, %rd1498, %rd1500;
	and.b64  	%rd1502, %rd1474, %rd1496;
	selp.s64 	%rd1503, -1, 0, %p616;
	add.s64 	%rd1504, %rd1486, %rd1503;
	and.b64  	%rd1505, %rd1504, %rd1497;
	or.b64  	%rd1506, %rd1502, %rd1505;
	and.b64  	%rd1507, %rd1479, %rd1496;
	selp.s64 	%rd1508, -1, 0, %p619;
	add.s64 	%rd1509, %rd1488, %rd1508;
	and.b64  	%rd1510, %rd1509, %rd1497;
	or.b64  	%rd1511, %rd1507, %rd1510;
	and.b64  	%rd1512, %rd1484, %rd1496;
	selp.s64 	%rd1513, -1, 0, %p622;
	add.s64 	%rd1514, %rd1490, %rd1513;
	and.b64  	%rd1515, %rd1514, %rd1497;
	or.b64  	%rd1516, %rd1512, %rd1515;
	shl.b64 	%rd1517, %rd1501, 1;
	shr.u64 	%rd1518, %rd1501, 63;
	add.s64 	%rd1519, %rd1506, %rd1518;
	setp.lt.u64 	%p626, %rd1519, %rd1506;
	selp.u64 	%rd1520, 1, 0, %p626;
	add.s64 	%rd1521, %rd1519, %rd1506;
	setp.lt.u64 	%p627, %rd1521, %rd1519;
	selp.u64 	%rd1522, 1, 0, %p627;
	add.s64 	%rd1523, %rd1522, %rd1520;
	add.s64 	%rd1524, %rd1511, %rd1523;
	setp.lt.u64 	%p628, %rd1524, %rd1511;
	selp.u64 	%rd1525, 1, 0, %p628;
	add.s64 	%rd1526, %rd1524, %rd1511;
	setp.lt.u64 	%p629, %rd1526, %rd1524;
	selp.u64 	%rd1527, 1, 0, %p629;
	add.s64 	%rd1528, %rd1527, %rd1525;
	add.s64 	%rd1529, %rd1516, %rd1528;
	setp.lt.u64 	%p630, %rd1529, %rd1516;
	selp.u64 	%rd1530, 1, 0, %p630;
	add.s64 	%rd1531, %rd1529, %rd1516;
	setp.lt.u64 	%p631, %rd1531, %rd1529;
	selp.u64 	%rd1532, 1, 0, %p631;
	add.s64 	%rd1533, %rd1532, %rd1530;
	sub.s64 	%rd1534, %rd1517, %rd158;
	setp.lt.u64 	%p632, %rd1517, %rd158;
	selp.u64 	%rd1535, 1, 0, %p632;
	sub.s64 	%rd1536, %rd1521, %rd3175;
	setp.lt.u64 	%p633, %rd1521, %rd3175;
	selp.s64 	%rd1537, -1, 0, %p632;
	add.s64 	%rd1538, %rd1536, %rd1537;
	setp.lt.u64 	%p634, %rd1536, %rd1535;
	or.pred  	%p635, %p633, %p634;
	selp.u64 	%rd1539, 1, 0, %p635;
	sub.s64 	%rd1540, %rd1526, %rd3174;
	setp.lt.u64 	%p636, %rd1526, %rd3174;
	selp.s64 	%rd1541, -1, 0, %p635;
	add.s64 	%rd1542, %rd1540, %rd1541;
	setp.lt.u64 	%p637, %rd1540, %rd1539;
	or.pred  	%p638, %p636, %p637;
	selp.u64 	%rd1543, 1, 0, %p638;
	sub.s64 	%rd1544, %rd1531, %rd718;
	setp.ge.u64 	%p639, %rd1531, %rd718;
	selp.s64 	%rd1545, -1, 0, %p638;
	add.s64 	%rd1546, %rd1544, %rd1545;
	setp.ge.u64 	%p640, %rd1544, %rd1543;
	and.pred  	%p641, %p639, %p640;
	selp.u64 	%rd1547, 1, 0, %p641;
	or.b64  	%rd1548, %rd1533, %rd1547;
	add.s64 	%rd1549, %rd1548, -1;
	neg.s64 	%rd1550, %rd1548;
	and.b64  	%rd1551, %rd1534, %rd1550;
	and.b64  	%rd1552, %rd1517, %rd1549;
	or.b64  	%rd1553, %rd1552, %rd1551;
	and.b64  	%rd1554, %rd1538, %rd1550;
	and.b64  	%rd1555, %rd1521, %rd1549;
	or.b64  	%rd1556, %rd1555, %rd1554;
	and.b64  	%rd1557, %rd1542, %rd1550;
	and.b64  	%rd1558, %rd1526, %rd1549;
	or.b64  	%rd1559, %rd1558, %rd1557;
	and.b64  	%rd1560, %rd1546, %rd1550;
	and.b64  	%rd1561, %rd1531, %rd1549;
	or.b64  	%rd1562, %rd1561, %rd1560;
	sub.s64 	%rd1563, %rd3194, %rd1553;
	setp.lt.u64 	%p642, %rd3194, %rd1553;
	selp.u64 	%rd1564, 1, 0, %p642;
	sub.s64 	%rd1565, %rd3195, %rd1556;
	setp.lt.u64 	%p643, %rd3195, %rd1556;
	selp.s64 	%rd1566, -1, 0, %p642;
	add.s64 	%rd1567, %rd1565, %rd1566;
	setp.lt.u64 	%p644, %rd1565, %rd1564;
	or.pred  	%p645, %p643, %p644;
	selp.u64 	%rd1568, 1, 0, %p645;
	sub.s64 	%rd1569, %rd3196, %rd1559;
	setp.lt.u64 	%p646, %rd3196, %rd1559;
	selp.s64 	%rd1570, -1, 0, %p645;
	add.s64 	%rd1571, %rd1569, %rd1570;
	setp.lt.u64 	%p647, %rd1569, %rd1568;
	or.pred  	%p648, %p646, %p647;
	selp.u64 	%rd1572, 1, 0, %p648;
	sub.s64 	%rd1573, %rd3197, %rd1562;
	setp.lt.u64 	%p649, %rd3197, %rd1562;
	selp.s64 	%rd1574, -1, 0, %p648;
	add.s64 	%rd1575, %rd1573, %rd1574;
	setp.lt.u64 	%p650, %rd1573, %rd1572;
	or.pred  	%p651, %p649, %p650;
	selp.b64 	%rd1576, %rd158, 0, %p651;
	selp.b64 	%rd1577, %rd3175, 0, %p651;
	selp.b64 	%rd1578, %rd3174, 0, %p651;
	selp.b64 	%rd1579, %rd718, 0, %p651;
	add.s64 	%rd247, %rd1563, %rd1576;
	setp.lt.u64 	%p652, %rd247, %rd1563;
	selp.u64 	%rd1580, 1, 0, %p652;
	add.s64 	%rd1581, %rd1567, %rd1580;
	setp.lt.u64 	%p653, %rd1581, %rd1567;
	selp.u64 	%rd1582, 1, 0, %p653;
	add.s64 	%rd248, %rd1581, %rd1577;
	setp.lt.u64 	%p654, %rd248, %rd1581;
	selp.u64 	%rd1583, 1, 0, %p654;
	add.s64 	%rd1584, %rd1583, %rd1582;
	add.s64 	%rd1585, %rd1571, %rd1584;
	setp.lt.u64 	%p655, %rd1585, %rd1571;
	selp.u64 	%rd1586, 1, 0, %p655;
	add.s64 	%rd249, %rd1585, %rd1578;
	setp.lt.u64 	%p656, %rd249, %rd1585;
	selp.u64 	%rd1587, 1, 0, %p656;
	add.s64 	%rd1588, %rd1587, %rd1586;
	add.s64 	%rd1589, %rd1575, %rd1588;
	add.s64 	%rd250, %rd1589, %rd1579;
	sub.s64 	%rd1590, %rd1501, %rd247;
	setp.lt.u64 	%p657, %rd1501, %rd247;
	selp.u64 	%rd1591, 1, 0, %p657;
	sub.s64 	%rd1592, %rd1506, %rd248;
	setp.lt.u64 	%p658, %rd1506, %rd248;
	selp.s64 	%rd1593, -1, 0, %p657;
	add.s64 	%rd1594, %rd1592, %rd1593;
	setp.lt.u64 	%p659, %rd1592, %rd1591;
	or.pred  	%p660, %p658, %p659;
	selp.u64 	%rd1595, 1, 0, %p660;
	sub.s64 	%rd1596, %rd1511, %rd249;
	setp.lt.u64 	%p661, %rd1511, %rd249;
	selp.s64 	%rd1597, -1, 0, %p660;
	add.s64 	%rd1598, %rd1596, %rd1597;
	setp.lt.u64 	%p662, %rd1596, %rd1595;
	or.pred  	%p663, %p661, %p662;
	selp.u64 	%rd1599, 1, 0, %p663;
	sub.s64 	%rd1600, %rd1516, %rd250;
	setp.lt.u64 	%p664, %rd1516, %rd250;
	selp.s64 	%rd1601, -1, 0, %p663;
	add.s64 	%rd1602, %rd1600, %rd1601;
	setp.lt.u64 	%p665, %rd1600, %rd1599;
	or.pred  	%p666, %p664, %p665;
	selp.b64 	%rd1603, %rd158, 0, %p666;
	selp.b64 	%rd1604, %rd3175, 0, %p666;
	selp.b64 	%rd1605, %rd3174, 0, %p666;
	selp.b64 	%rd1606, %rd718, 0, %p666;
	add.s64 	%rd1607, %rd1590, %rd1603;
	setp.lt.u64 	%p667, %rd1607, %rd1590;
	selp.u64 	%rd1608, 1, 0, %p667;
	add.s64 	%rd1609, %rd1594, %rd1608;
	setp.lt.u64 	%p668, %rd1609, %rd1594;
	selp.u64 	%rd1610, 1, 0, %p668;
	add.s64 	%rd1611, %rd1609, %rd1604;
	setp.lt.u64 	%p669, %rd1611, %rd1609;
	selp.u64 	%rd1612, 1, 0, %p669;
	add.s64 	%rd1613, %rd1612, %rd1610;
	add.s64 	%rd1614, %rd1598, %rd1613;
	setp.lt.u64 	%p670, %rd1614, %rd1598;
	selp.u64 	%rd1615, 1, 0, %p670;
	add.s64 	%rd1616, %rd1614, %rd1605;
	setp.lt.u64 	%p671, %rd1616, %rd1614;
	selp.u64 	%rd1617, 1, 0, %p671;
	add.s64 	%rd1618, %rd1617, %rd1615;
	add.s64 	%rd1619, %rd1602, %rd1618;
	add.s64 	%rd1620, %rd1619, %rd1606;
	mul.lo.s64 	%rd251, %rd1607, %rd203;
	mul.hi.u64 	%rd1621, %rd203, %rd1607;
	mul.lo.s64 	%rd1622, %rd1611, %rd203;
	mul.hi.u64 	%rd1623, %rd203, %rd1611;
	add.s64 	%rd1624, %rd1622, %rd1621;
	setp.lt.u64 	%p672, %rd1624, %rd1622;
	selp.u64 	%rd1625, 1, 0, %p672;
	add.s64 	%rd1626, %rd1623, %rd1625;
	mul.lo.s64 	%rd1627, %rd1616, %rd203;
	mul.hi.u64 	%rd1628, %rd203, %rd1616;
	add.s64 	%rd1629, %rd1627, %rd1626;
	setp.lt.u64 	%p673, %rd1629, %rd1627;
	selp.u64 	%rd1630, 1, 0, %p673;
	add.s64 	%rd1631, %rd1628, %rd1630;
	mul.lo.s64 	%rd1632, %rd1620, %rd203;
	mul.hi.u64 	%rd1633, %rd203, %rd1620;
	add.s64 	%rd1634, %rd1632, %rd1631;
	setp.lt.u64 	%p674, %rd1634, %rd1632;
	selp.u64 	%rd1635, 1, 0, %p674;
	add.s64 	%rd1636, %rd1633, %rd1635;
	mul.hi.u64 	%rd1637, %rd204, %rd1607;
	mad.lo.s64 	%rd252, %rd1607, %rd204, %rd1624;
	setp.lt.u64 	%p675, %rd252, %rd1624;
	selp.u64 	%rd1638, 1, 0, %p675;
	add.s64 	%rd1639, %rd1637, %rd1638;
	mul.hi.u64 	%rd1640, %rd204, %rd1611;
	mad.lo.s64 	%rd1641, %rd1611, %rd204, %rd1629;
	setp.lt.u64 	%p676, %rd1641, %rd1629;
	selp.u64 	%rd1642, 1, 0, %p676;
	add.s64 	%rd1643, %rd1641, %rd1639;
	setp.lt.u64 	%p677, %rd1643, %rd1641;
	selp.u64 	%rd1644, 1, 0, %p677;
	add.s64 	%rd1645, %rd1640, %rd1642;
	add.s64 	%rd1646, %rd1645, %rd1644;
	mul.hi.u64 	%rd1647, %rd204, %rd1616;
	mad.lo.s64 	%rd1648, %rd1616, %rd204, %rd1634;
	setp.lt.u64 	%p678, %rd1648, %rd1634;
	selp.u64 	%rd1649, 1, 0, %p678;
	add.s64 	%rd1650, %rd1648, %rd1646;
	setp.lt.u64 	%p679, %rd1650, %rd1648;
	selp.u64 	%rd1651, 1, 0, %p679;
	add.s64 	%rd1652, %rd1647, %rd1649;
	add.s64 	%rd1653, %rd1652, %rd1651;
	mul.hi.u64 	%rd1654, %rd204, %rd1620;
	mad.lo.s64 	%rd1655, %rd1620, %rd204, %rd1636;
	setp.lt.u64 	%p680, %rd1655, %rd1636;
	selp.u64 	%rd1656, 1, 0, %p680;
	add.s64 	%rd1657, %rd1655, %rd1653;
	setp.lt.u64 	%p681, %rd1657, %rd1655;
	selp.u64 	%rd1658, 1, 0, %p681;
	add.s64 	%rd1659, %rd1654, %rd1656;
	add.s64 	%rd1660, %rd1659, %rd1658;
	mul.hi.u64 	%rd1661, %rd205, %rd1607;
	mad.lo.s64 	%rd253, %rd1607, %rd205, %rd1643;
	setp.lt.u64 	%p682, %rd253, %rd1643;
	selp.u64 	%rd1662, 1, 0, %p682;
	add.s64 	%rd1663, %rd1661, %rd1662;
	mul.hi.u64 	%rd1664, %rd205, %rd1611;
	mad.lo.s64 	%rd1665, %rd1611, %rd205, %rd1650;
	setp.lt.u64 	%p683, %rd1665, %rd1650;
	selp.u64 	%rd1666, 1, 0, %p683;
	add.s64 	%rd1667, %rd1665, %rd1663;
	setp.lt.u64 	%p684, %rd1667, %rd1665;
	selp.u64 	%rd1668, 1, 0, %p684;
	add.s64 	%rd1669, %rd1664, %rd1666;
	add.s64 	%rd1670, %rd1669, %rd1668;
	mul.hi.u64 	%rd1671, %rd205, %rd1616;
	mad.lo.s64 	%rd1672, %rd1616, %rd205, %rd1657;
	setp.lt.u64 	%p685, %rd1672, %rd1657;
	selp.u64 	%rd1673, 1, 0, %p685;
	add.s64 	%rd1674, %rd1672, %rd1670;
	setp.lt.u64 	%p686, %rd1674, %rd1672;
	selp.u64 	%rd1675, 1, 0, %p686;
	add.s64 	%rd1676, %rd1671, %rd1673;
	add.s64 	%rd1677, %rd1676, %rd1675;
	mul.hi.u64 	%rd1678, %rd205, %rd1620;
	mad.lo.s64 	%rd1679, %rd1620, %rd205, %rd1660;
	setp.lt.u64 	%p687, %rd1679, %rd1660;
	selp.u64 	%rd1680, 1, 0, %p687;
	add.s64 	%rd1681, %rd1679, %rd1677;
	setp.lt.u64 	%p688, %rd1681, %rd1679;
	selp.u64 	%rd1682, 1, 0, %p688;
	add.s64 	%rd1683, %rd1678, %rd1680;
	add.s64 	%rd1684, %rd1683, %rd1682;
	mul.hi.u64 	%rd1685, %rd206, %rd1607;
	mad.lo.s64 	%rd254, %rd1607, %rd206, %rd1667;
	setp.lt.u64 	%p689, %rd254, %rd1667;
	selp.u64 	%rd1686, 1, 0, %p689;
	add.s64 	%rd1687, %rd1685, %rd1686;
	mul.hi.u64 	%rd1688, %rd206, %rd1611;
	mad.lo.s64 	%rd1689, %rd1611, %rd206, %rd1674;
	setp.lt.u64 	%p690, %rd1689, %rd1674;
	selp.u64 	%rd1690, 1, 0, %p690;
	add.s64 	%rd1691, %rd1689, %rd1687;
	setp.lt.u64 	%p691, %rd1691, %rd1689;
	selp.u64 	%rd1692, 1, 0, %p691;
	add.s64 	%rd1693, %rd1688, %rd1690;
	add.s64 	%rd1694, %rd1693, %rd1692;
	mul.hi.u64 	%rd1695, %rd206, %rd1616;
	mad.lo.s64 	%rd1696, %rd1616, %rd206, %rd1681;
	setp.lt.u64 	%p692, %rd1696, %rd1681;
	selp.u64 	%rd1697, 1, 0, %p692;
	add.s64 	%rd1698, %rd1696, %rd1694;
	setp.lt.u64 	%p693, %rd1698, %rd1696;
	selp.u64 	%rd1699, 1, 0, %p693;
	add.s64 	%rd1700, %rd1695, %rd1697;
	add.s64 	%rd1701, %rd1700, %rd1699;
	mul.hi.u64 	%rd1702, %rd206, %rd1620;
	mad.lo.s64 	%rd1703, %rd1620, %rd206, %rd1684;
	setp.lt.u64 	%p694, %rd1703, %rd1684;
	selp.u64 	%rd1704, 1, 0, %p694;
	add.s64 	%rd1705, %rd1703, %rd1701;
	setp.lt.u64 	%p695, %rd1705, %rd1703;
	selp.u64 	%rd1706, 1, 0, %p695;
	add.s64 	%rd1707, %rd1702, %rd1704;
	add.s64 	%rd1708, %rd1707, %rd1706;
	shl.b64 	%rd1709, %rd1691, 32;
	mov.b64 	{%r138, %r139}, %rd1691;
	mov.b64 	{%r140, %r141}, %rd1698;
	mov.b64 	%rd1710, {%r139, %r140};
	mov.b64 	{%r142, %r143}, %rd1705;
	mov.b64 	%rd1711, {%r141, %r142};
	mov.b64 	{%r144, %r145}, %rd1708;
	mov.b64 	%rd1712, {%r143, %r144};
	shr.u64 	%rd1713, %rd1708, 32;
	mul.lo.s64 	%rd1714, %rd1691, 977;
	mov.b64 	%rd1715, 977;
	mul.hi.u64 	%rd1716, %rd1691, %rd1715;
	mul.lo.s64 	%rd1717, %rd1698, 977;
	mul.hi.u64 	%rd1718, %rd1698, %rd1715;
	add.s64 	%rd1719, %rd1717, %rd1716;
	setp.lt.u64 	%p696, %rd1719, %rd1717;
	selp.u64 	%rd1720, 1, 0, %p696;
	add.s64 	%rd1721, %rd1718, %rd1720;
	mul.lo.s64 	%rd1722, %rd1705, 977;
	mul.hi.u64 	%rd1723, %rd1705, %rd1715;
	add.s64 	%rd1724, %rd1722, %rd1721;
	setp.lt.u64 	%p697, %rd1724, %rd1722;
	selp.u64 	%rd1725, 1, 0, %p697;
	add.s64 	%rd1726, %rd1723, %rd1725;
	mul.lo.s64 	%rd1727, %rd1708, 977;
	mul.hi.u64 	%rd1728, %rd1708, %rd1715;
	add.s64 	%rd1729, %rd1727, %rd1726;
	setp.lt.u64 	%p698, %rd1729, %rd1727;
	selp.u64 	%rd1730, 1, 0, %p698;
	add.s64 	%rd1731, %rd1728, %rd1730;
	add.s64 	%rd3198, %rd1714, %rd1709;
	setp.lt.u64 	%p699, %rd3198, %rd1714;
	selp.u64 	%rd1732, 1, 0, %p699;
	add.s64 	%rd1733, %rd1719, %rd1710;
	setp.lt.u64 	%p700, %rd1733, %rd1719;
	add.s64 	%rd3199, %rd1733, %rd1732;
	setp.lt.u64 	%p701, %rd3199, %rd1733;
	or.pred  	%p702, %p700, %p701;
	selp.u64 	%rd1734, 1, 0, %p702;
	add.s64 	%rd1735, %rd1724, %rd1711;
	setp.lt.u64 	%p703, %rd1735, %rd1724;
	add.s64 	%rd3200, %rd1735, %rd1734;
	setp.lt.u64 	%p704, %rd3200, %rd1735;
	or.pred  	%p705, %p703, %p704;
	selp.u64 	%rd1736, 1, 0, %p705;
	add.s64 	%rd1737, %rd1729, %rd1712;
	setp.lt.u64 	%p706, %rd1737, %rd1729;
	add.s64 	%rd3201, %rd1737, %rd1736;
	setp.lt.u64 	%p707, %rd3201, %rd1737;
	or.pred  	%p708, %p706, %p707;
	selp.u64 	%rd1738, 1, 0, %p708;
	add.s64 	%rd1739, %rd1731, %rd1713;
	add.s64 	%rd259, %rd1739, %rd1738;
	setp.eq.s64 	%p709, %rd259, 0;
	mov.b64 	%rd3202, 0;
	@%p709 bra 	$L__BB4_112;
	shl.b64 	%rd1740, %rd259, 32;
	shr.u64 	%rd1741, %rd259, 32;
	mov.b64 	%rd1742, 977;
	mul.hi.u64 	%rd1743, %rd259, %rd1742;
	mad.lo.s64 	%rd1744, %rd259, 977, %rd1740;
	setp.lt.u64 	%p710, %rd1744, %rd1740;
	selp.u64 	%rd1745, 1, 0, %p710;
	add.s64 	%rd3198, %rd1744, %rd3198;
	setp.lt.u64 	%p711, %rd3198, %rd1744;
	selp.u64 	%rd1746, 1, 0, %p711;
	add.s64 	%rd1747, %rd1746, %rd1745;
	add.s64 	%rd1748, %rd1741, %rd1743;
	setp.lt.u64 	%p712, %rd1748, %rd1741;
	selp.u64 	%rd1749, 1, 0, %p712;
	add.s64 	%rd1750, %rd3199, %rd1748;
	add.s64 	%rd1751, %rd1750, %rd1747;
	setp.lt.u64 	%p713, %rd1751, %rd3199;
	not.b64 	%rd1752, %rd1748;
	setp.gt.u64 	%p714, %rd1747, %rd1752;
	or.pred  	%p715, %p714, %p713;
	selp.u64 	%rd1753, 1, 0, %p715;
	add.s64 	%rd1754, %rd3200, %rd1749;
	add.s64 	%rd262, %rd1754, %rd1753;
	setp.lt.u64 	%p716, %rd262, %rd3200;
	selp.u64 	%rd1755, 1, 0, %p716;
	add.s64 	%rd263, %rd3201, %rd1755;
	setp.lt.u64 	%p717, %rd263, %rd3201;
	selp.u64 	%rd3202, 1, 0, %p717;
	mov.u64 	%rd3199, %rd1751;
	mov.u64 	%rd3200, %rd262;
	mov.u64 	%rd3201, %rd263;
$L__BB4_112:
	add.s64 	%rd3203, %rd3198, %rd251;
	setp.lt.u64 	%p718, %rd3203, %rd3198;
	selp.u64 	%rd1756, 1, 0, %p718;
	add.s64 	%rd1757, %rd3199, %rd252;
	setp.lt.u64 	%p719, %rd1757, %rd3199;
	add.s64 	%rd3204, %rd1757, %rd1756;
	setp.lt.u64 	%p720, %rd3204, %rd1757;
	or.pred  	%p721, %p719, %p720;
	selp.u64 	%rd1758, 1, 0, %p721;
	add.s64 	%rd1759, %rd3200, %rd253;
	setp.lt.u64 	%p722, %rd1759, %rd3200;
	add.s64 	%rd3205, %rd1759, %rd1758;
	setp.lt.u64 	%p723, %rd3205, %rd1759;
	or.pred  	%p724, %p722, %p723;
	selp.u64 	%rd1760, 1, 0, %p724;
	add.s64 	%rd1761, %rd3201, %rd254;
	setp.lt.u64 	%p725, %rd1761, %rd3201;
	add.s64 	%rd3206, %rd1761, %rd1760;
	setp.lt.u64 	%p726, %rd3206, %rd1761;
	or.pred  	%p727, %p725, %p726;
	selp.u64 	%rd1763, 1, 0, %p727;
	add.s64 	%rd274, %rd3202, %rd1763;
	setp.ne.s64 	%p728, %rd274, 0;
	setp.gt.u64 	%p729, %rd3206, %rd718;
	or.pred  	%p730, %p728, %p729;
	@%p730 bra 	$L__BB4_118;
	setp.lt.u64 	%p731, %rd3206, %rd718;
	@%p731 bra 	$L__BB4_131;
	setp.gt.u64 	%p732, %rd3205, %rd3174;
	@%p732 bra 	$L__BB4_118;
	setp.lt.u64 	%p733, %rd3205, %rd3174;
	@%p733 bra 	$L__BB4_131;
	setp.gt.u64 	%p734, %rd3204, %rd3175;
	@%p734 bra 	$L__BB4_118;
	setp.lt.u64 	%p735, %rd3204, %rd3175;
	setp.lt.u64 	%p736, %rd3203, %rd158;
	or.pred  	%p737, %p735, %p736;
	@%p737 bra 	$L__BB4_131;
$L__BB4_118:
	sub.s64 	%rd275, %rd3203, %rd158;
	setp.lt.u64 	%p738, %rd3203, %rd158;
	selp.u64 	%rd1764, 1, 0, %p738;
	sub.s64 	%rd1765, %rd3204, %rd3175;
	setp.lt.u64 	%p739, %rd3204, %rd3175;
	selp.s64 	%rd1766, -1, 0, %p738;
	add.s64 	%rd3204, %rd1765, %rd1766;
	setp.lt.u64 	%p740, %rd1765, %rd1764;
	or.pred  	%p741, %p739, %p740;
	selp.u64 	%rd1767, 1, 0, %p741;
	sub.s64 	%rd1768, %rd3205, %rd3174;
	setp.lt.u64 	%p742, %rd3205, %rd3174;
	selp.s64 	%rd1769, -1, 0, %p741;
	add.s64 	%rd3205, %rd1768, %rd1769;
	setp.lt.u64 	%p743, %rd1768, %rd1767;
	or.pred  	%p744, %p742, %p743;
	selp.u64 	%rd1770, 1, 0, %p744;
	sub.s64 	%rd1771, %rd3206, %rd718;
	setp.lt.u64 	%p745, %rd3206, %rd718;
	selp.s64 	%rd1772, -1, 0, %p744;
	add.s64 	%rd3206, %rd1771, %rd1772;
	setp.lt.u64 	%p746, %rd1771, %rd1770;
	or.pred  	%p747, %p745, %p746;
	selp.s64 	%rd1773, -1, 0, %p747;
	add.s64 	%rd279, %rd274, %rd1773;
	setp.ne.s64 	%p748, %rd279, 0;
	setp.gt.u64 	%p749, %rd3206, %rd718;
	or.pred  	%p750, %p748, %p749;
	@%p750 bra 	$L__BB4_124;
	setp.lt.u64 	%p751, %rd3206, %rd718;
	mov.u64 	%rd3203, %rd275;
	@%p751 bra 	$L__BB4_131;
	setp.gt.u64 	%p752, %rd3205, %rd3174;
	@%p752 bra 	$L__BB4_124;
	setp.lt.u64 	%p753, %rd3205, %rd3174;
	mov.u64 	%rd3203, %rd275;
	@%p753 bra 	$L__BB4_131;
	setp.gt.u64 	%p754, %rd3204, %rd3175;
	@%p754 bra 	$L__BB4_124;
	setp.lt.u64 	%p755, %rd3204, %rd3175;
	setp.lt.u64 	%p756, %rd275, %rd158;
	or.pred  	%p757, %p755, %p756;
	mov.u64 	%rd3203, %rd275;
	@%p757 bra 	$L__BB4_131;
$L__BB4_124:
	sub.s64 	%rd280, %rd275, %rd158;
	setp.lt.u64 	%p758, %rd275, %rd158;
	selp.u64 	%rd1774, 1, 0, %p758;
	sub.s64 	%rd1775, %rd3204, %rd3175;
	setp.lt.u64 	%p759, %rd3204, %rd3175;
	selp.s64 	%rd1776, -1, 0, %p758;
	add.s64 	%rd3204, %rd1775, %rd1776;
	setp.lt.u64 	%p760, %rd1775, %rd1774;
	or.pred  	%p761, %p759, %p760;
	selp.u64 	%rd1777, 1, 0, %p761;
	sub.s64 	%rd1778, %rd3205, %rd3174;
	setp.lt.u64 	%p762, %rd3205, %rd3174;
	selp.s64 	%rd1779, -1, 0, %p761;
	add.s64 	%rd3205, %rd1778, %rd1779;
	setp.lt.u64 	%p763, %rd1778, %rd1777;
	or.pred  	%p764, %p762, %p763;
	selp.u64 	%rd1780, 1, 0, %p764;
	sub.s64 	%rd1781, %rd3206, %rd718;
	setp.lt.u64 	%p765, %rd3206, %rd718;
	selp.s64 	%rd1782, -1, 0, %p764;
	add.s64 	%rd3206, %rd1781, %rd1782;
	setp.lt.u64 	%p766, %rd1781, %rd1780;
	or.pred  	%p767, %p765, %p766;
	selp.u64 	%rd1783, 1, 0, %p767;
	setp.ne.s64 	%p768, %rd279, %rd1783;
	setp.gt.u64 	%p769, %rd3206, %rd718;
	or.pred  	%p770, %p768, %p769;
	@%p770 bra 	$L__BB4_130;
	setp.lt.u64 	%p771, %rd3206, %rd718;
	mov.u64 	%rd3203, %rd280;
	@%p771 bra 	$L__BB4_131;
	setp.gt.u64 	%p772, %rd3205, %rd3174;
	@%p772 bra 	$L__BB4_130;
	setp.lt.u64 	%p773, %rd3205, %rd3174;
	mov.u64 	%rd3203, %rd280;
	@%p773 bra 	$L__BB4_131;
	setp.gt.u64 	%p774, %rd3204, %rd3175;
	@%p774 bra 	$L__BB4_130;
	setp.lt.u64 	%p775, %rd3204, %rd3175;
	setp.lt.u64 	%p776, %rd280, %rd158;
	or.pred  	%p777, %p775, %p776;
	mov.u64 	%rd3203, %rd280;
	@%p777 bra 	$L__BB4_131;
$L__BB4_130:
	sub.s64 	%rd3203, %rd280, %rd158;
	setp.lt.u64 	%p778, %rd280, %rd158;
	selp.u64 	%rd1784, 1, 0, %p778;
	sub.s64 	%rd1785, %rd3204, %rd3175;
	setp.lt.u64 	%p779, %rd3204, %rd3175;
	selp.s64 	%rd1786, -1, 0, %p778;
	add.s64 	%rd3204, %rd1785, %rd1786;
	setp.lt.u64 	%p780, %rd1785, %rd1784;
	or.pred  	%p781, %p779, %p780;
	selp.u64 	%rd1787, 1, 0, %p781;
	sub.s64 	%rd1788, %rd3205, %rd3174;
	setp.lt.u64 	%p782, %rd3205, %rd3174;
	selp.s64 	%rd1789, -1, 0, %p781;
	add.s64 	%rd3205, %rd1788, %rd1789;
	setp.lt.u64 	%p783, %rd1788, %rd1787;
	or.pred  	%p784, %p782, %p783;
	selp.s64 	%rd1790, -1, 0, %p784;
	sub.s64 	%rd1791, %rd3206, %rd718;
	add.s64 	%rd3206, %rd1791, %rd1790;
$L__BB4_131:
	shl.b64 	%rd1793, %rd3166, 1;
	shr.u64 	%rd1794, %rd3166, 63;
	add.s64 	%rd1795, %rd3165, %rd1794;
	setp.lt.u64 	%p785, %rd1795, %rd3165;
	selp.u64 	%rd1796, 1, 0, %p785;
	add.s64 	%rd1797, %rd1795, %rd3165;
	setp.lt.u64 	%p786, %rd1797, %rd1795;
	selp.u64 	%rd1798, 1, 0, %p786;
	add.s64 	%rd1799, %rd1798, %rd1796;
	add.s64 	%rd1800, %rd3164, %rd1799;
	setp.lt.u64 	%p787, %rd1800, %rd3164;
	selp.u64 	%rd1801, 1, 0, %p787;
	add.s64 	%rd1802, %rd1800, %rd3164;
	setp.lt.u64 	%p788, %rd1802, %rd1800;
	selp.u64 	%rd1803, 1, 0, %p788;
	add.s64 	%rd1804, %rd1803, %rd1801;
	add.s64 	%rd1805, %rd3163, %rd1804;
	setp.lt.u64 	%p789, %rd1805, %rd3163;
	selp.u64 	%rd1806, 1, 0, %p789;
	add.s64 	%rd1807, %rd1805, %rd3163;
	setp.lt.u64 	%p790, %rd1807, %rd1805;
	selp.u64 	%rd1808, 1, 0, %p790;
	add.s64 	%rd1809, %rd1808, %rd1806;
	sub.s64 	%rd1810, %rd1793, %rd158;
	setp.lt.u64 	%p791, %rd1793, %rd158;
	selp.u64 	%rd1811, 1, 0, %p791;
	sub.s64 	%rd1812, %rd1797, %rd3175;
	setp.lt.u64 	%p792, %rd1797, %rd3175;
	selp.s64 	%rd1813, -1, 0, %p791;
	add.s64 	%rd1814, %rd1812, %rd1813;
	setp.lt.u64 	%p793, %rd1812, %rd1811;
	or.pred  	%p794, %p792, %p793;
	selp.u64 	%rd1815, 1, 0, %p794;
	sub.s64 	%rd1816, %rd1802, %rd3174;
	setp.lt.u64 	%p795, %rd1802, %rd3174;
	selp.s64 	%rd1817, -1, 0, %p794;
	add.s64 	%rd1818, %rd1816, %rd1817;
	setp.lt.u64 	%p796, %rd1816, %rd1815;
	or.pred  	%p797, %p795, %p796;
	selp.u64 	%rd1819, 1, 0, %p797;
	sub.s64 	%rd1820, %rd1807, %rd718;
	setp.ge.u64 	%p798, %rd1807, %rd718;
	selp.s64 	%rd1821, -1, 0, %p797;
	add.s64 	%rd1822, %rd1820, %rd1821;
	setp.ge.u64 	%p799, %rd1820, %rd1819;
	and.pred  	%p800, %p798, %p799;
	selp.u64 	%rd1823, 1, 0, %p800;
	or.b64  	%rd1824, %rd1809, %rd1823;
	add.s64 	%rd1825, %rd1824, -1;
	neg.s64 	%rd1826, %rd1824;
	and.b64  	%rd1827, %rd1810, %rd1826;
	and.b64  	%rd1828, %rd1793, %rd1825;
	or.b64  	%rd1829, %rd1828, %rd1827;
	and.b64  	%rd1830, %rd1814, %rd1826;
	and.b64  	%rd1831, %rd1797, %rd1825;
	or.b64  	%rd1832, %rd1831, %rd1830;
	and.b64  	%rd1833, %rd1818, %rd1826;
	and.b64  	%rd1834, %rd1802, %rd1825;
	or.b64  	%rd1835, %rd1834, %rd1833;
	and.b64  	%rd1836, %rd1822, %rd1826;
	and.b64  	%rd1837, %rd1807, %rd1825;
	or.b64  	%rd1838, %rd1837, %rd1836;
	shl.b64 	%rd1839, %rd1829, 1;
	shr.u64 	%rd1840, %rd1829, 63;
	add.s64 	%rd1841, %rd1832, %rd1840;
	setp.lt.u64 	%p801, %rd1841, %rd1832;
	selp.u64 	%rd1842, 1, 0, %p801;
	add.s64 	%rd1843, %rd1841, %rd1832;
	setp.lt.u64 	%p802, %rd1843, %rd1841;
	selp.u64 	%rd1844, 1, 0, %p802;
	add.s64 	%rd1845, %rd1844, %rd1842;
	add.s64 	%rd1846, %rd1835, %rd1845;
	setp.lt.u64 	%p803, %rd1846, %rd1835;
	selp.u64 	%rd1847, 1, 0, %p803;
	add.s64 	%rd1848, %rd1846, %rd1835;
	setp.lt.u64 	%p804, %rd1848, %rd1846;
	selp.u64 	%rd1849, 1, 0, %p804;
	add.s64 	%rd1850, %rd1849, %rd1847;
	add.s64 	%rd1851, %rd1838, %rd1850;
	setp.lt.u64 	%p805, %rd1851, %rd1838;
	selp.u64 	%rd1852, 1, 0, %p805;
	add.s64 	%rd1853, %rd1851, %rd1838;
	setp.lt.u64 	%p806, %rd1853, %rd1851;
	selp.u64 	%rd1854, 1, 0, %p806;
	add.s64 	%rd1855, %rd1854, %rd1852;
	sub.s64 	%rd1856, %rd1839, %rd158;
	setp.lt.u64 	%p807, %rd1839, %rd158;
	selp.u64 	%rd1857, 1, 0, %p807;
	sub.s64 	%rd1858, %rd1843, %rd3175;
	setp.lt.u64 	%p808, %rd1843, %rd3175;
	selp.s64 	%rd1859, -1, 0, %p807;
	add.s64 	%rd1860, %rd1858, %rd1859;
	setp.lt.u64 	%p809, %rd1858, %rd1857;
	or.pred  	%p810, %p808, %p809;
	selp.u64 	%rd1861, 1, 0, %p810;
	sub.s64 	%rd1862, %rd1848, %rd3174;
	setp.lt.u64 	%p811, %rd1848, %rd3174;
	selp.s64 	%rd1863, -1, 0, %p810;
	add.s64 	%rd1864, %rd1862, %rd1863;
	setp.lt.u64 	%p812, %rd1862, %rd1861;
	or.pred  	%p813, %p811, %p812;
	selp.u64 	%rd1865, 1, 0, %p813;
	sub.s64 	%rd1866, %rd1853, %rd718;
	setp.ge.u64 	%p814, %rd1853, %rd718;
	selp.s64 	%rd1867, -1, 0, %p813;
	add.s64 	%rd1868, %rd1866, %rd1867;
	setp.ge.u64 	%p815, %rd1866, %rd1865;
	and.pred  	%p816, %p814, %p815;
	selp.u64 	%rd1869, 1, 0, %p816;
	or.b64  	%rd1870, %rd1855, %rd1869;
	add.s64 	%rd1871, %rd1870, -1;
	neg.s64 	%rd1872, %rd1870;
	and.b64  	%rd1873, %rd1856, %rd1872;
	and.b64  	%rd1874, %rd1839, %rd1871;
	or.b64  	%rd1875, %rd1874, %rd1873;
	and.b64  	%rd1876, %rd1860, %rd1872;
	and.b64  	%rd1877, %rd1843, %rd1871;
	or.b64  	%rd1878, %rd1877, %rd1876;
	and.b64  	%rd1879, %rd1864, %rd1872;
	and.b64  	%rd1880, %rd1848, %rd1871;
	or.b64  	%rd1881, %rd1880, %rd1879;
	and.b64  	%rd1882, %rd1868, %rd1872;
	and.b64  	%rd1883, %rd1853, %rd1871;
	or.b64  	%rd1884, %rd1883, %rd1882;
	shl.b64 	%rd1885, %rd1875, 1;
	shr.u64 	%rd1886, %rd1875, 63;
	add.s64 	%rd1887, %rd1878, %rd1886;
	setp.lt.u64 	%p817, %rd1887, %rd1878;
	selp.u64 	%rd1888, 1, 0, %p817;
	add.s64 	%rd1889, %rd1887, %rd1878;
	setp.lt.u64 	%p818, %rd1889, %rd1887;
	selp.u64 	%rd1890, 1, 0, %p818;
	add.s64 	%rd1891, %rd1890, %rd1888;
	add.s64 	%rd1892, %rd1881, %rd1891;
	setp.lt.u64 	%p819, %rd1892, %rd1881;
	selp.u64 	%rd1893, 1, 0, %p819;
	add.s64 	%rd1894, %rd1892, %rd1881;
	setp.lt.u64 	%p820, %rd1894, %rd1892;
	selp.u64 	%rd1895, 1, 0, %p820;
	add.s64 	%rd1896, %rd1895, %rd1893;
	add.s64 	%rd1897, %rd1884, %rd1896;
	setp.lt.u64 	%p821, %rd1897, %rd1884;
	selp.u64 	%rd1898, 1, 0, %p821;
	add.s64 	%rd1899, %rd1897, %rd1884;
	setp.lt.u64 	%p822, %rd1899, %rd1897;
	selp.u64 	%rd1900, 1, 0, %p822;
	add.s64 	%rd1901, %rd1900, %rd1898;
	sub.s64 	%rd1902, %rd1885, %rd158;
	setp.lt.u64 	%p823, %rd1885, %rd158;
	selp.u64 	%rd1903, 1, 0, %p823;
	sub.s64 	%rd1904, %rd1889, %rd3175;
	setp.lt.u64 	%p824, %rd1889, %rd3175;
	selp.s64 	%rd1905, -1, 0, %p823;
	add.s64 	%rd1906, %rd1904, %rd1905;
	setp.lt.u64 	%p825, %rd1904, %rd1903;
	or.pred  	%p826, %p824, %p825;
	selp.u64 	%rd1907, 1, 0, %p826;
	sub.s64 	%rd1908, %rd1894, %rd3174;
	setp.lt.u64 	%p827, %rd1894, %rd3174;
	selp.s64 	%rd1909, -1, 0, %p826;
	add.s64 	%rd1910, %rd1908, %rd1909;
	setp.lt.u64 	%p828, %rd1908, %rd1907;
	or.pred  	%p829, %p827, %p828;
	selp.u64 	%rd1911, 1, 0, %p829;
	sub.s64 	%rd1912, %rd1899, %rd718;
	setp.ge.u64 	%p830, %rd1899, %rd718;
	selp.s64 	%rd1913, -1, 0, %p829;
	add.s64 	%rd1914, %rd1912, %rd1913;
	setp.ge.u64 	%p831, %rd1912, %rd1911;
	and.pred  	%p832, %p830, %p831;
	selp.u64 	%rd1915, 1, 0, %p832;
	or.b64  	%rd1916, %rd1901, %rd1915;
	add.s64 	%rd1917, %rd1916, -1;
	neg.s64 	%rd1918, %rd1916;
	and.b64  	%rd1919, %rd1902, %rd1918;
	and.b64  	%rd1920, %rd1885, %rd1917;
	or.b64  	%rd1921, %rd1920, %rd1919;
	and.b64  	%rd1922, %rd1906, %rd1918;
	and.b64  	%rd1923, %rd1889, %rd1917;
	or.b64  	%rd1924, %rd1923, %rd1922;
	and.b64  	%rd1925, %rd1910, %rd1918;
	and.b64  	%rd1926, %rd1894, %rd1917;
	or.b64  	%rd1927, %rd1926, %rd1925;
	and.b64  	%rd1928, %rd1914, %rd1918;
	and.b64  	%rd1929, %rd1899, %rd1917;
	or.b64  	%rd1930, %rd1929, %rd1928;
	sub.s64 	%rd1931, %rd3203, %rd1921;
	setp.lt.u64 	%p833, %rd3203, %rd1921;
	selp.u64 	%rd1932, 1, 0, %p833;
	sub.s64 	%rd1933, %rd3204, %rd1924;
	setp.lt.u64 	%p834, %rd3204, %rd1924;
	selp.s64 	%rd1934, -1, 0, %p833;
	add.s64 	%rd1935, %rd1933, %rd1934;
	setp.lt.u64 	%p835, %rd1933, %rd1932;
	or.pred  	%p836, %p834, %p835;
	selp.u64 	%rd1936, 1, 0, %p836;
	sub.s64 	%rd1937, %rd3205, %rd1927;
	setp.lt.u64 	%p837, %rd3205, %rd1927;
	selp.s64 	%rd1938, -1, 0, %p836;
	add.s64 	%rd1939, %rd1937, %rd1938;
	setp.lt.u64 	%p838, %rd1937, %rd1936;
	or.pred  	%p839, %p837, %p838;
	selp.u64 	%rd1940, 1, 0, %p839;
	sub.s64 	%rd1941, %rd3206, %rd1930;
	setp.lt.u64 	%p840, %rd3206, %rd1930;
	selp.s64 	%rd1942, -1, 0, %p839;
	add.s64 	%rd1943, %rd1941, %rd1942;
	setp.lt.u64 	%p841, %rd1941, %rd1940;
	or.pred  	%p842, %p840, %p841;
	selp.b64 	%rd1944, %rd158, 0, %p842;
	selp.b64 	%rd1945, %rd3175, 0, %p842;
	selp.b64 	%rd1946, %rd3174, 0, %p842;
	selp.b64 	%rd1947, %rd718, 0, %p842;
	add.s64 	%rd292, %rd1931, %rd1944;
	setp.lt.u64 	%p843, %rd292, %rd1931;
	selp.u64 	%rd1948, 1, 0, %p843;
	add.s64 	%rd1949, %rd1935, %rd1948;
	setp.lt.u64 	%p844, %rd1949, %rd1935;
	selp.u64 	%rd1950, 1, 0, %p844;
	add.s64 	%rd293, %rd1949, %rd1945;
	setp.lt.u64 	%p845, %rd293, %rd1949;
	selp.u64 	%rd1951, 1, 0, %p845;
	add.s64 	%rd1952, %rd1951, %rd1950;
	add.s64 	%rd1953, %rd1939, %rd1952;
	setp.lt.u64 	%p846, %rd1953, %rd1939;
	selp.u64 	%rd1954, 1, 0, %p846;
	add.s64 	%rd294, %rd1953, %rd1946;
	setp.lt.u64 	%p847, %rd294, %rd1953;
	selp.u64 	%rd1955, 1, 0, %p847;
	add.s64 	%rd1956, %rd1955, %rd1954;
	add.s64 	%rd1957, %rd1943, %rd1956;
	add.s64 	%rd295, %rd1957, %rd1947;
	mul.lo.s64 	%rd296, %rd4, %rd3;
	mul.hi.u64 	%rd1958, %rd3, %rd4;
	mul.lo.s64 	%rd1959, %rd7, %rd3;
	mul.hi.u64 	%rd1960, %rd3, %rd7;
	add.s64 	%rd1961, %rd1959, %rd1958;
	setp.lt.u64 	%p848, %rd1961, %rd1959;
	selp.u64 	%rd1962, 1, 0, %p848;
	add.s64 	%rd1963, %rd1960, %rd1962;
	mul.lo.s64 	%rd1964, %rd10, %rd3;
	mul.hi.u64 	%rd1965, %rd3, %rd10;
	add.s64 	%rd1966, %rd1964, %rd1963;
	setp.lt.u64 	%p849, %rd1966, %rd1964;
	selp.u64 	%rd1967, 1, 0, %p849;
	add.s64 	%rd1968, %rd1965, %rd1967;
	mul.lo.s64 	%rd1969, %rd13, %rd3;
	mul.hi.u64 	%rd1970, %rd3, %rd13;
	add.s64 	%rd1971, %rd1969, %rd1968;
	setp.lt.u64 	%p850, %rd1971, %rd1969;
	selp.u64 	%rd1972, 1, 0, %p850;
	add.s64 	%rd1973, %rd1970, %rd1972;
	mul.hi.u64 	%rd1974, %rd6, %rd4;
	mad.lo.s64 	%rd297, %rd4, %rd6, %rd1961;
	setp.lt.u64 	%p851, %rd297, %rd1961;
	selp.u64 	%rd1975, 1, 0, %p851;
	add.s64 	%rd1976, %rd1974, %rd1975;
	mul.hi.u64 	%rd1977, %rd6, %rd7;
	mad.lo.s64 	%rd1978, %rd7, %rd6, %rd1966;
	setp.lt.u64 	%p852, %rd1978, %rd1966;
	selp.u64 	%rd1979, 1, 0, %p852;
	add.s64 	%rd1980, %rd1978, %rd1976;
	setp.lt.u64 	%p853, %rd1980, %rd1978;
	selp.u64 	%rd1981, 1, 0, %p853;
	add.s64 	%rd1982, %rd1977, %rd1979;
	add.s64 	%rd1983, %rd1982, %rd1981;
	mul.hi.u64 	%rd1984, %rd6, %rd10;
	mad.lo.s64 	%rd1985, %rd10, %rd6, %rd1971;
	setp.lt.u64 	%p854, %rd1985, %rd1971;
	selp.u64 	%rd1986, 1, 0, %p854;
	add.s64 	%rd1987, %rd1985, %rd1983;
	setp.lt.u64 	%p855, %rd1987, %rd1985;
	selp.u64 	%rd1988, 1, 0, %p855;
	add.s64 	%rd1989, %rd1984, %rd1986;
	add.s64 	%rd1990, %rd1989, %rd1988;
	mul.hi.u64 	%rd1991, %rd6, %rd13;
	mad.lo.s64 	%rd1992, %rd13, %rd6, %rd1973;
	setp.lt.u64 	%p856, %rd1992, %rd1973;
	selp.u64 	%rd1993, 1, 0, %p856;
	add.s64 	%rd1994, %rd1992, %rd1990;
	setp.lt.u64 	%p857, %rd1994, %rd1992;
	selp.u64 	%rd1995, 1, 0, %p857;
	add.s64 	%rd1996, %rd1991, %rd1993;
	add.s64 	%rd1997, %rd1996, %rd1995;
	mul.hi.u64 	%rd1998, %rd9, %rd4;
	mad.lo.s64 	%rd298, %rd4, %rd9, %rd1980;
	setp.lt.u64 	%p858, %rd298, %rd1980;
	selp.u64 	%rd1999, 1, 0, %p858;
	add.s64 	%rd2000, %rd1998, %rd1999;
	mul.hi.u64 	%rd2001, %rd9, %rd7;
	mad.lo.s64 	%rd2002, %rd7, %rd9, %rd1987;
	setp.lt.u64 	%p859, %rd2002, %rd1987;
	selp.u64 	%rd2003, 1, 0, %p859;
	add.s64 	%rd2004, %rd2002, %rd2000;
	setp.lt.u64 	%p860, %rd2004, %rd2002;
	selp.u64 	%rd2005, 1, 0, %p860;
	add.s64 	%rd2006, %rd2001, %rd2003;
	add.s64 	%rd2007, %rd2006, %rd2005;
	mul.hi.u64 	%rd2008, %rd9, %rd10;
	mad.lo.s64 	%rd2009, %rd10, %rd9, %rd1994;
	setp.lt.u64 	%p861, %rd2009, %rd1994;
	selp.u64 	%rd2010, 1, 0, %p861;
	add.s64 	%rd2011, %rd2009, %rd2007;
	setp.lt.u64 	%p862, %rd2011, %rd2009;
	selp.u64 	%rd2012, 1, 0, %p862;
	add.s64 	%rd2013, %rd2008, %rd2010;
	add.s64 	%rd2014, %rd2013, %rd2012;
	mul.hi.u64 	%rd2015, %rd9, %rd13;
	mad.lo.s64 	%rd2016, %rd13, %rd9, %rd1997;
	setp.lt.u64 	%p863, %rd2016, %rd1997;
	selp.u64 	%rd2017, 1, 0, %p863;
	add.s64 	%rd2018, %rd2016, %rd2014;
	setp.lt.u64 	%p864, %rd2018, %rd2016;
	selp.u64 	%rd2019, 1, 0, %p864;
	add.s64 	%rd2020, %rd2015, %rd2017;
	add.s64 	%rd2021, %rd2020, %rd2019;
	mul.hi.u64 	%rd2022, %rd12, %rd4;
	mad.lo.s64 	%rd299, %rd4, %rd12, %rd2004;
	setp.lt.u64 	%p865, %rd299, %rd2004;
	selp.u64 	%rd2023, 1, 0, %p865;
	add.s64 	%rd2024, %rd2022, %rd2023;
	mul.hi.u64 	%rd2025, %rd12, %rd7;
	mad.lo.s64 	%rd2026, %rd7, %rd12, %rd2011;
	setp.lt.u64 	%p866, %rd2026, %rd2011;
	selp.u64 	%rd2027, 1, 0, %p866;
	add.s64 	%rd2028, %rd2026, %rd2024;
	setp.lt.u64 	%p867, %rd2028, %rd2026;
	selp.u64 	%rd2029, 1, 0, %p867;
	add.s64 	%rd2030, %rd2025, %rd2027;
	add.s64 	%rd2031, %rd2030, %rd2029;
	mul.hi.u64 	%rd2032, %rd12, %rd10;
	mad.lo.s64 	%rd2033, %rd10, %rd12, %rd2018;
	setp.lt.u64 	%p868, %rd2033, %rd2018;
	selp.u64 	%rd2034, 1, 0, %p868;
	add.s64 	%rd2035, %rd2033, %rd2031;
	setp.lt.u64 	%p869, %rd2035, %rd2033;
	selp.u64 	%rd2036, 1, 0, %p869;
	add.s64 	%rd2037, %rd2032, %rd2034;
	add.s64 	%rd2038, %rd2037, %rd2036;
	mul.hi.u64 	%rd2039, %rd12, %rd13;
	mad.lo.s64 	%rd2040, %rd13, %rd12, %rd2021;
	setp.lt.u64 	%p870, %rd2040, %rd2021;
	selp.u64 	%rd2041, 1, 0, %p870;
	add.s64 	%rd2042, %rd2040, %rd2038;
	setp.lt.u64 	%p871, %rd2042, %rd2040;
	selp.u64 	%rd2043, 1, 0, %p871;
	add.s64 	%rd2044, %rd2039, %rd2041;
	add.s64 	%rd2045, %rd2044, %rd2043;
	shl.b64 	%rd2046, %rd2028, 32;
	mov.b64 	{%r146, %r147}, %rd2028;
	mov.b64 	{%r148, %r149}, %rd2035;
	mov.b64 	%rd2047, {%r147, %r148};
	mov.b64 	{%r150, %r151}, %rd2042;
	mov.b64 	%rd2048, {%r149, %r150};
	mov.b64 	{%r152, %r153}, %rd2045;
	mov.b64 	%rd2049, {%r151, %r152};
	shr.u64 	%rd2050, %rd2045, 32;
	mul.lo.s64 	%rd2051, %rd2028, 977;
	mov.b64 	%rd2052, 977;
	mul.hi.u64 	%rd2053, %rd2028, %rd2052;
	mul.lo.s64 	%rd2054, %rd2035, 977;
	mul.hi.u64 	%rd2055, %rd2035, %rd2052;
	add.s64 	%rd2056, %rd2054, %rd2053;
	setp.lt.u64 	%p872, %rd2056, %rd2054;
	selp.u64 	%rd2057, 1, 0, %p872;
	add.s64 	%rd2058, %rd2055, %rd2057;
	mul.lo.s64 	%rd2059, %rd2042, 977;
	mul.hi.u64 	%rd2060, %rd2042, %rd2052;
	add.s64 	%rd2061, %rd2059, %rd2058;
	setp.lt.u64 	%p873, %rd2061, %rd2059;
	selp.u64 	%rd2062, 1, 0, %p873;
	add.s64 	%rd2063, %rd2060, %rd2062;
	mul.lo.s64 	%rd2064, %rd2045, 977;
	mul.hi.u64 	%rd2065, %rd2045, %rd2052;
	add.s64 	%rd2066, %rd2064, %rd2063;
	setp.lt.u64 	%p874, %rd2066, %rd2064;
	selp.u64 	%rd2067, 1, 0, %p874;
	add.s64 	%rd2068, %rd2065, %rd2067;
	add.s64 	%rd3207, %rd2051, %rd2046;
	setp.lt.u64 	%p875, %rd3207, %rd2051;
	selp.u64 	%rd2069, 1, 0, %p875;
	add.s64 	%rd2070, %rd2056, %rd2047;
	setp.lt.u64 	%p876, %rd2070, %rd2056;
	add.s64 	%rd3208, %rd2070, %rd2069;
	setp.lt.u64 	%p877, %rd3208, %rd2070;
	or.pred  	%p878, %p876, %p877;
	selp.u64 	%rd2071, 1, 0, %p878;
	add.s64 	%rd2072, %rd2061, %rd2048;
	setp.lt.u64 	%p879, %rd2072, %rd2061;
	add.s64 	%rd3209, %rd2072, %rd2071;
	setp.lt.u64 	%p880, %rd3209, %rd2072;
	or.pred  	%p881, %p879, %p880;
	selp.u64 	%rd2073, 1, 0, %p881;
	add.s64 	%rd2074, %rd2066, %rd2049;
	setp.lt.u64 	%p882, %rd2074, %rd2066;
	add.s64 	%rd3210, %rd2074, %rd2073;
	setp.lt.u64 	%p883, %rd3210, %rd2074;
	or.pred  	%p884, %p882, %p883;
	selp.u64 	%rd2075, 1, 0, %p884;
	add.s64 	%rd2076, %rd2068, %rd2050;
	add.s64 	%rd304, %rd2076, %rd2075;
	setp.eq.s64 	%p885, %rd304, 0;
	mov.b64 	%rd3211, 0;
	@%p885 bra 	$L__BB4_133;
	shl.b64 	%rd2077, %rd304, 32;
	shr.u64 	%rd2078, %rd304, 32;
	mov.b64 	%rd2079, 977;
	mul.hi.u64 	%rd2080, %rd304, %rd2079;
	mad.lo.s64 	%rd2081, %rd304, 977, %rd2077;
	setp.lt.u64 	%p886, %rd2081, %rd2077;
	selp.u64 	%rd2082, 1, 0, %p886;
	add.s64 	%rd3207, %rd2081, %rd3207;
	setp.lt.u64 	%p887, %rd3207, %rd2081;
	selp.u64 	%rd2083, 1, 0, %p887;
	add.s64 	%rd2084, %rd2083, %rd2082;
	add.s64 	%rd2085, %rd2078, %rd2080;
	setp.lt.u64 	%p888, %rd2085, %rd2078;
	selp.u64 	%rd2086, 1, 0, %p888;
	add.s64 	%rd2087, %rd3208, %rd2085;
	add.s64 	%rd2088, %rd2087, %rd2084;
	setp.lt.u64 	%p889, %rd2088, %rd3208;
	not.b64 	%rd2089, %rd2085;
	setp.gt.u64 	%p890, %rd2084, %rd2089;
	or.pred  	%p891, %p890, %p889;
	selp.u64 	%rd2090, 1, 0, %p891;
	add.s64 	%rd2091, %rd3209, %rd2086;
	add.s64 	%rd307, %rd2091, %rd2090;
	setp.lt.u64 	%p892, %rd307, %rd3209;
	selp.u64 	%rd2092, 1, 0, %p892;
	add.s64 	%rd308, %rd3210, %rd2092;
	setp.lt.u64 	%p893, %rd308, %rd3210;
	selp.u64 	%rd3211, 1, 0, %p893;
	mov.u64 	%rd3208, %rd2088;
	mov.u64 	%rd3209, %rd307;
	mov.u64 	%rd3210, %rd308;
$L__BB4_133:
	add.s64 	%rd3212, %rd3207, %rd296;
	setp.lt.u64 	%p894, %rd3212, %rd3207;
	selp.u64 	%rd2093, 1, 0, %p894;
	add.s64 	%rd2094, %rd3208, %rd297;
	setp.lt.u64 	%p895, %rd2094, %rd3208;
	add.s64 	%rd3213, %rd2094, %rd2093;
	setp.lt.u64 	%p896, %rd3213, %rd2094;
	or.pred  	%p897, %p895, %p896;
	selp.u64 	%rd2095, 1, 0, %p897;
	add.s64 	%rd2096, %rd3209, %rd298;
	setp.lt.u64 	%p898, %rd2096, %rd3209;
	add.s64 	%rd3214, %rd2096, %rd2095;
	setp.lt.u64 	%p899, %rd3214, %rd2096;
	or.pred  	%p900, %p898, %p899;
	selp.u64 	%rd2097, 1, 0, %p900;
	add.s64 	%rd2098, %rd3210, %rd299;
	setp.lt.u64 	%p901, %rd2098, %rd3210;
	add.s64 	%rd3215, %rd2098, %rd2097;
	setp.lt.u64 	%p902, %rd3215, %rd2098;
	or.pred  	%p903, %p901, %p902;
	selp.u64 	%rd2100, 1, 0, %p903;
	add.s64 	%rd319, %rd3211, %rd2100;
	setp.ne.s64 	%p904, %rd319, 0;
	setp.gt.u64 	%p905, %rd3215, %rd718;
	or.pred  	%p906, %p904, %p905;
	@%p906 bra 	$L__BB4_139;
	setp.lt.u64 	%p907, %rd3215, %rd718;
	@%p907 bra 	$L__BB4_152;
	setp.gt.u64 	%p908, %rd3214, %rd3174;
	@%p908 bra 	$L__BB4_139;
	setp.lt.u64 	%p909, %rd3214, %rd3174;
	@%p909 bra 	$L__BB4_152;
	setp.gt.u64 	%p910, %rd3213, %rd3175;
	@%p910 bra 	$L__BB4_139;
	setp.lt.u64 	%p911, %rd3213, %rd3175;
	setp.lt.u64 	%p912, %rd3212, %rd158;
	or.pred  	%p913, %p911, %p912;
	@%p913 bra 	$L__BB4_152;
$L__BB4_139:
	sub.s64 	%rd320, %rd3212, %rd158;
	setp.lt.u64 	%p914, %rd3212, %rd158;
	selp.u64 	%rd2101, 1, 0, %p914;
	sub.s64 	%rd2102, %rd3213, %rd3175;
	setp.lt.u64 	%p915, %rd3213, %rd3175;
	selp.s64 	%rd2103, -1, 0, %p914;
	add.s64 	%rd3213, %rd2102, %rd2103;
	setp.lt.u64 	%p916, %rd2102, %rd2101;
	or.pred  	%p917, %p915, %p916;
	selp.u64 	%rd2104, 1, 0, %p917;
	sub.s64 	%rd2105, %rd3214, %rd3174;
	setp.lt.u64 	%p918, %rd3214, %rd3174;
	selp.s64 	%rd2106, -1, 0, %p917;
	add.s64 	%rd3214, %rd2105, %rd2106;
	setp.lt.u64 	%p919, %rd2105, %rd2104;
	or.pred  	%p920, %p918, %p919;
	selp.u64 	%rd2107, 1, 0, %p920;
	sub.s64 	%rd2108, %rd3215, %rd718;
	setp.lt.u64 	%p921, %rd3215, %rd718;
	selp.s64 	%rd2109, -1, 0, %p920;
	add.s64 	%rd3215, %rd2108, %rd2109;
	setp.lt.u64 	%p922, %rd2108, %rd2107;
	or.pred  	%p923, %p921, %p922;
	selp.s64 	%rd2110, -1, 0, %p923;
	add.s64 	%rd324, %rd319, %rd2110;
	setp.ne.s64 	%p924, %rd324, 0;
	setp.gt.u64 	%p925, %rd3215, %rd718;
	or.pred  	%p926, %p924, %p925;
	@%p926 bra 	$L__BB4_145;
	setp.lt.u64 	%p927, %rd3215, %rd718;
	mov.u64 	%rd3212, %rd320;
	@%p927 bra 	$L__BB4_152;
	setp.gt.u64 	%p928, %rd3214, %rd3174;
	@%p928 bra 	$L__BB4_145;
	setp.lt.u64 	%p929, %rd3214, %rd3174;
	mov.u64 	%rd3212, %rd320;
	@%p929 bra 	$L__BB4_152;
	setp.gt.u64 	%p930, %rd3213, %rd3175;
	@%p930 bra 	$L__BB4_145;
	setp.lt.u64 	%p931, %rd3213, %rd3175;
	setp.lt.u64 	%p932, %rd320, %rd158;
	or.pred  	%p933, %p931, %p932;
	mov.u64 	%rd3212, %rd320;
	@%p933 bra 	$L__BB4_152;
$L__BB4_145:
	sub.s64 	%rd325, %rd320, %rd158;
	setp.lt.u64 	%p934, %rd320, %rd158;
	selp.u64 	%rd2111, 1, 0, %p934;
	sub.s64 	%rd2112, %rd3213, %rd3175;
	setp.lt.u64 	%p935, %rd3213, %rd3175;
	selp.s64 	%rd2113, -1, 0, %p934;
	add.s64 	%rd3213, %rd2112, %rd2113;
	setp.lt.u64 	%p936, %rd2112, %rd2111;
	or.pred  	%p937, %p935, %p936;
	selp.u64 	%rd2114, 1, 0, %p937;
	sub.s64 	%rd2115, %rd3214, %rd3174;
	setp.lt.u64 	%p938, %rd3214, %rd3174;
	selp.s64 	%rd2116, -1, 0, %p937;
	add.s64 	%rd3214, %rd2115, %rd2116;
	setp.lt.u64 	%p939, %rd2115, %rd2114;
	or.pred  	%p940, %p938, %p939;
	selp.u64 	%rd2117, 1, 0, %p940;
	sub.s64 	%rd2118, %rd3215, %rd718;
	setp.lt.u64 	%p941, %rd3215, %rd718;
	selp.s64 	%rd2119, -1, 0, %p940;
	add.s64 	%rd3215, %rd2118, %rd2119;
	setp.lt.u64 	%p942, %rd2118, %rd2117;
	or.pred  	%p943, %p941, %p942;
	selp.u64 	%rd2120, 1, 0, %p943;
	setp.ne.s64 	%p944, %rd324, %rd2120;
	setp.gt.u64 	%p945, %rd3215, %rd718;
	or.pred  	%p946, %p944, %p945;
	@%p946 bra 	$L__BB4_151;
	setp.lt.u64 	%p947, %rd3215, %rd718;
	mov.u64 	%rd3212, %rd325;
	@%p947 bra 	$L__BB4_152;
	setp.gt.u64 	%p948, %rd3214, %rd3174;
	@%p948 bra 	$L__BB4_151;
	setp.lt.u64 	%p949, %rd3214, %rd3174;
	mov.u64 	%rd3212, %rd325;
	@%p949 bra 	$L__BB4_152;
	setp.gt.u64 	%p950, %rd3213, %rd3175;
	@%p950 bra 	$L__BB4_151;
	setp.lt.u64 	%p951, %rd3213, %rd3175;
	setp.lt.u64 	%p952, %rd325, %rd158;
	or.pred  	%p953, %p951, %p952;
	mov.u64 	%rd3212, %rd325;
	@%p953 bra 	$L__BB4_152;
$L__BB4_151:
	sub.s64 	%rd3212, %rd325, %rd158;
	setp.lt.u64 	%p954, %rd325, %rd158;
	selp.u64 	%rd2121, 1, 0, %p954;
	sub.s64 	%rd2122, %rd3213, %rd3175;
	setp.lt.u64 	%p955, %rd3213, %rd3175;
	selp.s64 	%rd2123, -1, 0, %p954;
	add.s64 	%rd3213, %rd2122, %rd2123;
	setp.lt.u64 	%p956, %rd2122, %rd2121;
	or.pred  	%p957, %p955, %p956;
	selp.u64 	%rd2124, 1, 0, %p957;
	sub.s64 	%rd2125, %rd3214, %rd3174;
	setp.lt.u64 	%p958, %rd3214, %rd3174;
	selp.s64 	%rd2126, -1, 0, %p957;
	add.s64 	%rd3214, %rd2125, %rd2126;
	setp.lt.u64 	%p959, %rd2125, %rd2124;
	or.pred  	%p960, %p958, %p959;
	selp.s64 	%rd2127, -1, 0, %p960;
	sub.s64 	%rd2128, %rd3215, %rd718;
	add.s64 	%rd3215, %rd2128, %rd2127;
$L__BB4_152:
	shl.b64 	%rd2131, %rd3212, 1;
	shr.u64 	%rd2132, %rd3212, 63;
	add.s64 	%rd2133, %rd3213, %rd2132;
	setp.lt.u64 	%p961, %rd2133, %rd3213;
	selp.u64 	%rd2134, 1, 0, %p961;
	add.s64 	%rd2135, %rd2133, %rd3213;
	setp.lt.u64 	%p962, %rd2135, %rd2133;
	selp.u64 	%rd2136, 1, 0, %p962;
	add.s64 	%rd2137, %rd2136, %rd2134;
	add.s64 	%rd2138, %rd3214, %rd2137;
	setp.lt.u64 	%p963, %rd2138, %rd3214;
	selp.u64 	%rd2139, 1, 0, %p963;
	add.s64 	%rd2140, %rd2138, %rd3214;
	setp.lt.u64 	%p964, %rd2140, %rd2138;
	selp.u64 	%rd2141, 1, 0, %p964;
	add.s64 	%rd2142, %rd2141, %rd2139;
	add.s64 	%rd2143, %rd3215, %rd2142;
	setp.lt.u64 	%p965, %rd2143, %rd3215;
	selp.u64 	%rd2144, 1, 0, %p965;
	add.s64 	%rd2145, %rd2143, %rd3215;
	setp.lt.u64 	%p966, %rd2145, %rd2143;
	selp.u64 	%rd2146, 1, 0, %p966;
	add.s64 	%rd2147, %rd2146, %rd2144;
	sub.s64 	%rd2148, %rd2131, %rd158;
	setp.lt.u64 	%p967, %rd2131, %rd158;
	selp.u64 	%rd2149, 1, 0, %p967;
	sub.s64 	%rd2150, %rd2135, %rd3175;
	setp.lt.u64 	%p968, %rd2135, %rd3175;
	selp.s64 	%rd2151, -1, 0, %p967;
	add.s64 	%rd2152, %rd2150, %rd2151;
	setp.lt.u64 	%p969, %rd2150, %rd2149;
	or.pred  	%p970, %p968, %p969;
	selp.u64 	%rd2153, 1, 0, %p970;
	sub.s64 	%rd2154, %rd2140, %rd3174;
	setp.lt.u64 	%p971, %rd2140, %rd3174;
	selp.s64 	%rd2155, -1, 0, %p970;
	add.s64 	%rd2156, %rd2154, %rd2155;
	setp.lt.u64 	%p972, %rd2154, %rd2153;
	or.pred  	%p973, %p971, %p972;
	selp.u64 	%rd2157, 1, 0, %p973;
	sub.s64 	%rd2158, %rd2145, %rd718;
	setp.ge.u64 	%p974, %rd2145, %rd718;
	selp.s64 	%rd2159, -1, 0, %p973;
	add.s64 	%rd2160, %rd2158, %rd2159;
	setp.ge.u64 	%p975, %rd2158, %rd2157;
	and.pred  	%p976, %p974, %p975;
	selp.u64 	%rd2161, 1, 0, %p976;
	or.b64  	%rd2162, %rd2147, %rd2161;
	add.s64 	%rd2163, %rd2162, -1;
	neg.s64 	%rd2164, %rd2162;
	and.b64  	%rd2165, %rd2148, %rd2164;
	and.b64  	%rd2166, %rd2131, %rd2163;
	or.b64  	%rd337, %rd2166, %rd2165;
	and.b64  	%rd2167, %rd2152, %rd2164;
	and.b64  	%rd2168, %rd2135, %rd2163;
	or.b64  	%rd338, %rd2168, %rd2167;
	and.b64  	%rd2169, %rd2156, %rd2164;
	and.b64  	%rd2170, %rd2140, %rd2163;
	or.b64  	%rd339, %rd2170, %rd2169;
	and.b64  	%rd2171, %rd2160, %rd2164;
	and.b64  	%rd2172, %rd2145, %rd2163;
	or.b64  	%rd340, %rd2172, %rd2171;
	mov.b64 	%rd2173, -1;
	mov.b64 	%rd2174, -4294968275;
	st.local.v2.u64 	[%rd1], {%rd2174, %rd2173};
	st.local.v2.u64 	[%rd1+16], {%rd2173, %rd2173};
	mov.b32 	%r249, 3;
	mov.b16 	%rs20, 0;
	mov.b64 	%rd3240, 0;
	mov.b64 	%rd3239, 1;
	mov.u64 	%rd3241, %rd3240;
	mov.u64 	%rd3242, %rd3240;
$L__BB4_153:
	mul.wide.u32 	%rd2176, %r249, 8;
	add.s64 	%rd2177, %rd1, %rd2176;
	ld.local.u64 	%rd345, [%rd2177];
	mov.b32 	%r250, 0;
	mov.b64 	%rd3220, 63;
$L__BB4_154:
	cvt.u32.u64 	%r156, %rd3220;
	shr.u64 	%rd2178, %rd345, %r156;
	and.b64  	%rd351, %rd2178, 1;
	and.b16  	%rs6, %rs20, 255;
	setp.ne.s16 	%p977, %rs6, 0;
	@%p977 bra 	$L__BB4_156;
	setp.eq.s64 	%p1203, %rd351, 0;
	selp.b64 	%rd3239, %rd3239, %rd337, %p1203;
	selp.b64 	%rd3240, %rd3240, %rd338, %p1203;
	selp.b64 	%rd3241, %rd3241, %rd339, %p1203;
	selp.b64 	%rd3242, %rd3242, %rd340, %p1203;
	cvt.u16.u64 	%rs20, %rd351;
	bra.uni 	$L__BB4_199;
$L__BB4_156:
	mul.lo.s64 	%rd2180, %rd3240, %rd3239;
	mul.hi.u64 	%rd2181, %rd3239, %rd3240;
	mul.lo.s64 	%rd2182, %rd3241, %rd3239;
	mul.hi.u64 	%rd2183, %rd3239, %rd3241;
	add.s64 	%rd2184, %rd2182, %rd2181;
	setp.lt.u64 	%p978, %rd2184, %rd2182;
	selp.u64 	%rd2185, 1, 0, %p978;
	add.s64 	%rd2186, %rd2183, %rd2185;
	mul.lo.s64 	%rd2187, %rd3242, %rd3239;
	mul.hi.u64 	%rd2188, %rd3239, %rd3242;
	add.s64 	%rd2189, %rd2187, %rd2186;
	setp.lt.u64 	%p979, %rd2189, %rd2187;
	selp.u64 	%rd2190, 1, 0, %p979;
	add.s64 	%rd2191, %rd2188, %rd2190;
	mul.hi.u64 	%rd2192, %rd3240, %rd3241;
	mad.lo.s64 	%rd2193, %rd3241, %rd3240, %rd2189;
	setp.lt.u64 	%p980, %rd2193, %rd2189;
	selp.u64 	%rd2194, 1, 0, %p980;
	add.s64 	%rd2195, %rd2192, %rd2194;
	mul.hi.u64 	%rd2196, %rd3240, %rd3242;
	mad.lo.s64 	%rd2197, %rd3242, %rd3240, %rd2191;
	setp.lt.u64 	%p981, %rd2197, %rd2191;
	selp.u64 	%rd2198, 1, 0, %p981;
	add.s64 	%rd2199, %rd2197, %rd2195;
	setp.lt.u64 	%p982, %rd2199, %rd2197;
	selp.u64 	%rd2200, 1, 0, %p982;
	add.s64 	%rd2201, %rd2196, %rd2198;
	add.s64 	%rd2202, %rd2201, %rd2200;
	mul.hi.u64 	%rd2203, %rd3241, %rd3242;
	mad.lo.s64 	%rd2204, %rd3242, %rd3241, %rd2202;
	setp.lt.u64 	%p983, %rd2204, %rd2202;
	selp.u64 	%rd2205, 1, 0, %p983;
	add.s64 	%rd2206, %rd2203, %rd2205;
	shl.b64 	%rd2207, %rd2180, 1;
	mov.b64 	{%r157, %r158}, %rd2180;
	mov.b64 	{%r159, %r160}, %rd2184;
	shf.l.wrap.b32 	%r161, %r158, %r159, 1;
	shf.l.wrap.b32 	%r162, %r159, %r160, 1;
	mov.b64 	%rd2208, {%r161, %r162};
	mov.b64 	{%r163, %r164}, %rd2193;
	shf.l.wrap.b32 	%r165, %r160, %r163, 1;
	shf.l.wrap.b32 	%r166, %r163, %r164, 1;
	mov.b64 	%rd2209, {%r165, %r166};
	mov.b64 	{%r167, %r168}, %rd2199;
	shf.l.wrap.b32 	%r169, %r164, %r167, 1;
	shf.l.wrap.b32 	%r170, %r167, %r168, 1;
	mov.b64 	%rd2210, {%r169, %r170};
	mov.b64 	{%r171, %r172}, %rd2204;
	shf.l.wrap.b32 	%r173, %r168, %r171, 1;
	shf.l.wrap.b32 	%r174, %r171, %r172, 1;
	mov.b64 	%rd2211, {%r173, %r174};
	shr.u64 	%rd2212, %rd2206, 63;
	mov.b64 	{%r175, %r176}, %rd2206;
	shf.l.wrap.b32 	%r177, %r172, %r175, 1;
	shf.l.wrap.b32 	%r178, %r175, %r176, 1;
	mov.b64 	%rd2213, {%r177, %r178};
	mul.hi.u64 	%rd2214, %rd3239, %rd3239;
	mul.hi.u64 	%rd2215, %rd3240, %rd3240;
	mul.hi.u64 	%rd2216, %rd3241, %rd3241;
	mul.hi.u64 	%rd2217, %rd3242, %rd3242;
	add.s64 	%rd356, %rd2207, %rd2214;
	setp.lt.u64 	%p984, %rd356, %rd2207;
	selp.u64 	%rd2218, 1, 0, %p984;
	mad.lo.s64 	%rd2219, %rd3240, %rd3240, %rd2208;
	setp.lt.u64 	%p985, %rd2219, %rd2208;
	add.s64 	%rd357, %rd2219, %rd2218;
	setp.lt.u64 	%p986, %rd357, %rd2219;
	or.pred  	%p987, %p985, %p986;
	selp.u64 	%rd2220, 1, 0, %p987;
	add.s64 	%rd2221, %rd2209, %rd2215;
	setp.lt.u64 	%p988, %rd2221, %rd2209;
	add.s64 	%rd358, %rd2221, %rd2220;
	setp.lt.u64 	%p989, %rd358, %rd2221;
	or.pred  	%p990, %p988, %p989;
	selp.u64 	%rd2222, 1, 0, %p990;
	mad.lo.s64 	%rd2223, %rd3241, %rd3241, %rd2210;
	setp.lt.u64 	%p991, %rd2223, %rd2210;
	add.s64 	%rd2224, %rd2223, %rd2222;
	setp.lt.u64 	%p992, %rd2224, %rd2223;
	or.pred  	%p993, %p991, %p992;
	selp.u64 	%rd2225, 1, 0, %p993;
	add.s64 	%rd2226, %rd2211, %rd2216;
	setp.lt.u64 	%p994, %rd2226, %rd2211;
	add.s64 	%rd2227, %rd2226, %rd2225;
	setp.lt.u64 	%p995, %rd2227, %rd2226;
	or.pred  	%p996, %p994, %p995;
	selp.u64 	%rd2228, 1, 0, %p996;
	mad.lo.s64 	%rd2229, %rd3242, %rd3242, %rd2213;
	setp.lt.u64 	%p997, %rd2229, %rd2213;
	add.s64 	%rd2230, %rd2229, %rd2228;
	setp.lt.u64 	%p998, %rd2230, %rd2229;
	or.pred  	%p999, %p997, %p998;
	selp.u64 	%rd2231, 1, 0, %p999;
	add.s64 	%rd2232, %rd2212, %rd2217;
	add.s64 	%rd2233, %rd2232, %rd2231;
	shl.b64 	%rd2234, %rd2224, 32;
	mov.b64 	{%r179, %r180}, %rd2224;
	mov.b64 	{%r181, %r182}, %rd2227;
	mov.b64 	%rd2235, {%r180, %r181};
	mov.b64 	{%r183, %r184}, %rd2230;
	mov.b64 	%rd2236, {%r182, %r183};
	mov.b64 	{%r185, %r186}, %rd2233;
	mov.b64 	%rd2237, {%r184, %r185};
	shr.u64 	%rd2238, %rd2233, 32;
	mul.lo.s64 	%rd2239, %rd2224, 977;
	mov.b64 	%rd2240, 977;
	mul.hi.u64 	%rd2241, %rd2224, %rd2240;
	mul.lo.s64 	%rd2242, %rd2227, 977;
	mul.hi.u64 	%rd2243, %rd2227, %rd2240;
	add.s64 	%rd2244, %rd2242, %rd2241;
	setp.lt.u64 	%p1000, %rd2244, %rd2242;
	selp.u64 	%rd2245, 1, 0, %p1000;
	add.s64 	%rd2246, %rd2243, %rd2245;
	mul.lo.s64 	%rd2247, %rd2230, 977;
	mul.hi.u64 	%rd2248, %rd2230, %rd2240;
	add.s64 	%rd2249, %rd2247, %rd2246;
	setp.lt.u64 	%p1001, %rd2249, %rd2247;
	selp.u64 	%rd2250, 1, 0, %p1001;
	add.s64 	%rd2251, %rd2248, %rd2250;
	mul.lo.s64 	%rd2252, %rd2233, 977;
	mul.hi.u64 	%rd2253, %rd2233, %rd2240;
	add.s64 	%rd2254, %rd2252, %rd2251;
	setp.lt.u64 	%p1002, %rd2254, %rd2252;
	selp.u64 	%rd2255, 1, 0, %p1002;
	add.s64 	%rd2256, %rd2253, %rd2255;
	add.s64 	%rd3225, %rd2239, %rd2234;
	setp.lt.u64 	%p1003, %rd3225, %rd2239;
	selp.u64 	%rd2257, 1, 0, %p1003;
	add.s64 	%rd2258, %rd2244, %rd2235;
	setp.lt.u64 	%p1004, %rd2258, %rd2244;
	add.s64 	%rd3226, %rd2258, %rd2257;
	setp.lt.u64 	%p1005, %rd3226, %rd2258;
	or.pred  	%p1006, %p1004, %p1005;
	selp.u64 	%rd2259, 1, 0, %p1006;
	add.s64 	%rd2260, %rd2249, %rd2236;
	setp.lt.u64 	%p1007, %rd2260, %rd2249;
	add.s64 	%rd3227, %rd2260, %rd2259;
	setp.lt.u64 	%p1008, %rd3227, %rd2260;
	or.pred  	%p1009, %p1007, %p1008;
	selp.u64 	%rd2261, 1, 0, %p1009;
	add.s64 	%rd2262, %rd2254, %rd2237;
	setp.lt.u64 	%p1010, %rd2262, %rd2254;
	add.s64 	%rd3228, %rd2262, %rd2261;
	setp.lt.u64 	%p1011, %rd3228, %rd2262;
	or.pred  	%p1012, %p1010, %p1011;
	selp.u64 	%rd2263, 1, 0, %p1012;
	add.s64 	%rd2264, %rd2256, %rd2238;
	add.s64 	%rd363, %rd2264, %rd2263;
	setp.eq.s64 	%p1013, %rd363, 0;
	mov.b64 	%rd3229, 0;
	@%p1013 bra 	$L__BB4_158;
	shl.b64 	%rd2265, %rd363, 32;
	shr.u64 	%rd2266, %rd363, 32;
	mov.b64 	%rd2267, 977;
	mul.hi.u64 	%rd2268, %rd363, %rd2267;
	mad.lo.s64 	%rd2269, %rd363, 977, %rd2265;
	setp.lt.u64 	%p1014, %rd2269, %rd2265;
	selp.u64 	%rd2270, 1, 0, %p1014;
	add.s64 	%rd3225, %rd2269, %rd3225;
	setp.lt.u64 	%p1015, %rd3225, %rd2269;
	selp.u64 	%rd2271, 1, 0, %p1015;
	add.s64 	%rd2272, %rd2271, %rd2270;
	add.s64 	%rd2273, %rd2266, %rd2268;
	setp.lt.u64 	%p1016, %rd2273, %rd2266;
	selp.u64 	%rd2274, 1, 0, %p1016;
	add.s64 	%rd2275, %rd3226, %rd2273;
	add.s64 	%rd2276, %rd2275, %rd2272;
	setp.lt.u64 	%p1017, %rd2276, %rd3226;
	not.b64 	%rd2277, %rd2273;
	setp.gt.u64 	%p1018, %rd2272, %rd2277;
	or.pred  	%p1019, %p1018, %p1017;
	selp.u64 	%rd2278, 1, 0, %p1019;
	add.s64 	%rd2279, %rd3227, %rd2274;
	add.s64 	%rd366, %rd2279, %rd2278;
	setp.lt.u64 	%p1020, %rd366, %rd3227;
	selp.u64 	%rd2280, 1, 0, %p1020;
	add.s64 	%rd367, %rd3228, %rd2280;
	setp.lt.u64 	%p1021, %rd367, %rd3228;
	selp.u64 	%rd3229, 1, 0, %p1021;
	mov.u64 	%rd3226, %rd2276;
	mov.u64 	%rd3227, %rd366;
	mov.u64 	%rd3228, %rd367;
$L__BB4_158:
	mad.lo.s64 	%rd3239, %rd3239, %rd3239, %rd3225;
	setp.lt.u64 	%p1022, %rd3239, %rd3225;
	selp.u64 	%rd2281, 1, 0, %p1022;
	add.s64 	%rd2282, %rd3226, %rd356;
	setp.lt.u64 	%p1023, %rd2282, %rd3226;
	add.s64 	%rd3240, %rd2282, %rd2281;
	setp.lt.u64 	%p1024, %rd3240, %rd2282;
	or.pred  	%p1025, %p1023, %p1024;
	selp.u64 	%rd2283, 1, 0, %p1025;
	add.s64 	%rd2284, %rd3227, %rd357;
	setp.lt.u64 	%p1026, %rd2284, %rd3227;
	add.s64 	%rd3241, %rd2284, %rd2283;
	setp.lt.u64 	%p1027, %rd3241, %rd2284;
	or.pred  	%p1028, %p1026, %p1027;
	selp.u64 	%rd2285, 1, 0, %p1028;
	add.s64 	%rd2286, %rd3228, %rd358;
	setp.lt.u64 	%p1029, %rd2286, %rd3228;
	add.s64 	%rd3242, %rd2286, %rd2285;
	setp.lt.u64 	%p1030, %rd3242, %rd2286;
	or.pred  	%p1031, %p1029, %p1030;
	selp.u64 	%rd2288, 1, 0, %p1031;
	add.s64 	%rd378, %rd3229, %rd2288;
	setp.ne.s64 	%p1032, %rd378, 0;
	setp.gt.u64 	%p1033, %rd3242, %rd718;
	or.pred  	%p1034, %p1032, %p1033;
	@%p1034 bra 	$L__BB4_164;
	setp.lt.u64 	%p1035, %rd3242, %rd718;
	@%p1035 bra 	$L__BB4_177;
	setp.gt.u64 	%p1036, %rd3241, %rd3174;
	@%p1036 bra 	$L__BB4_164;
	setp.lt.u64 	%p1037, %rd3241, %rd3174;
	@%p1037 bra 	$L__BB4_177;
	setp.gt.u64 	%p1038, %rd3240, %rd3175;
	@%p1038 bra 	$L__BB4_164;
	setp.lt.u64 	%p1039, %rd3240, %rd3175;
	setp.lt.u64 	%p1040, %rd3239, %rd158;
	or.pred  	%p1041, %p1039, %p1040;
	@%p1041 bra 	$L__BB4_177;
$L__BB4_164:
	sub.s64 	%rd379, %rd3239, %rd158;
	setp.lt.u64 	%p1042, %rd3239, %rd158;
	selp.u64 	%rd2289, 1, 0, %p1042;
	sub.s64 	%rd2290, %rd3240, %rd3175;
	setp.lt.u64 	%p1043, %rd3240, %rd3175;
	selp.s64 	%rd2291, -1, 0, %p1042;
	add.s64 	%rd3240, %rd2290, %rd2291;
	setp.lt.u64 	%p1044, %rd2290, %rd2289;
	or.pred  	%p1045, %p1043, %p1044;
	selp.u64 	%rd2292, 1, 0, %p1045;
	sub.s64 	%rd2293, %rd3241, %rd3174;
	setp.lt.u64 	%p1046, %rd3241, %rd3174;
	selp.s64 	%rd2294, -1, 0, %p1045;
	add.s64 	%rd3241, %rd2293, %rd2294;
	setp.lt.u64 	%p1047, %rd2293, %rd2292;
	or.pred  	%p1048, %p1046, %p1047;
	selp.u64 	%rd2295, 1, 0, %p1048;
	sub.s64 	%rd2296, %rd3242, %rd718;
	setp.lt.u64 	%p1049, %rd3242, %rd718;
	selp.s64 	%rd2297, -1, 0, %p1048;
	add.s64 	%rd3242, %rd2296, %rd2297;
	setp.lt.u64 	%p1050, %rd2296, %rd2295;
	or.pred  	%p1051, %p1049, %p1050;
	selp.s64 	%rd2298, -1, 0, %p1051;
	add.s64 	%rd383, %rd378, %rd2298;
	setp.ne.s64 	%p1052, %rd383, 0;
	setp.gt.u64 	%p1053, %rd3242, %rd718;
	or.pred  	%p1054, %p1052, %p1053;
	@%p1054 bra 	$L__BB4_170;
	setp.lt.u64 	%p1055, %rd3242, %rd718;
	mov.u64 	%rd3239, %rd379;
	@%p1055 bra 	$L__BB4_177;
	setp.gt.u64 	%p1056, %rd3241, %rd3174;
	@%p1056 bra 	$L__BB4_170;
	setp.lt.u64 	%p1057, %rd3241, %rd3174;
	mov.u64 	%rd3239, %rd379;
	@%p1057 bra 	$L__BB4_177;
	setp.gt.u64 	%p1058, %rd3240, %rd3175;
	@%p1058 bra 	$L__BB4_170;
	setp.lt.u64 	%p1059, %rd3240, %rd3175;
	setp.lt.u64 	%p1060, %rd379, %rd158;
	or.pred  	%p1061, %p1059, %p1060;
	mov.u64 	%rd3239, %rd379;
	@%p1061 bra 	$L__BB4_177;
$L__BB4_170:
	sub.s64 	%rd384, %rd379, %rd158;
	setp.lt.u64 	%p1062, %rd379, %rd158;
	selp.u64 	%rd2299, 1, 0, %p1062;
	sub.s64 	%rd2300, %rd3240, %rd3175;
	setp.lt.u64 	%p1063, %rd3240, %rd3175;
	selp.s64 	%rd2301, -1, 0, %p1062;
	add.s64 	%rd3240, %rd2300, %rd2301;
	setp.lt.u64 	%p1064, %rd2300, %rd2299;
	or.pred  	%p1065, %p1063, %p1064;
	selp.u64 	%rd2302, 1, 0, %p1065;
	sub.s64 	%rd2303, %rd3241, %rd3174;
	setp.lt.u64 	%p1066, %rd3241, %rd3174;
	selp.s64 	%rd2304, -1, 0, %p1065;
	add.s64 	%rd3241, %rd2303, %rd2304;
	setp.lt.u64 	%p1067, %rd2303, %rd2302;
	or.pred  	%p1068, %p1066, %p1067;
	selp.u64 	%rd2305, 1, 0, %p1068;
	sub.s64 	%rd2306, %rd3242, %rd718;
	setp.lt.u64 	%p1069, %rd3242, %rd718;
	selp.s64 	%rd2307, -1, 0, %p1068;
	add.s64 	%rd3242, %rd2306, %rd2307;
	setp.lt.u64 	%p1070, %rd2306, %rd2305;
	or.pred  	%p1071, %p1069, %p1070;
	selp.u64 	%rd2308, 1, 0, %p1071;
	setp.ne.s64 	%p1072, %rd383, %rd2308;
	setp.gt.u64 	%p1073, %rd3242, %rd718;
	or.pred  	%p1074, %p1072, %p1073;
	@%p1074 bra 	$L__BB4_176;
	setp.lt.u64 	%p1075, %rd3242, %rd718;
	mov.u64 	%rd3239, %rd384;
	@%p1075 bra 	$L__BB4_177;
	setp.gt.u64 	%p1076, %rd3241, %rd3174;
	@%p1076 bra 	$L__BB4_176;
	setp.lt.u64 	%p1077, %rd3241, %rd3174;
	mov.u64 	%rd3239, %rd384;
	@%p1077 bra 	$L__BB4_177;
	setp.gt.u64 	%p1078, %rd3240, %rd3175;
	@%p1078 bra 	$L__BB4_176;
	setp.lt.u64 	%p1079, %rd3240, %rd3175;
	setp.lt.u64 	%p1080, %rd384, %rd158;
	or.pred  	%p1081, %p1079, %p1080;
	mov.u64 	%rd3239, %rd384;
	@%p1081 bra 	$L__BB4_177;
$L__BB4_176:
	sub.s64 	%rd3239, %rd384, %rd158;
	setp.lt.u64 	%p1082, %rd384, %rd158;
	selp.u64 	%rd2309, 1, 0, %p1082;
	sub.s64 	%rd2310, %rd3240, %rd3175;
	setp.lt.u64 	%p1083, %rd3240, %rd3175;
	selp.s64 	%rd2311, -1, 0, %p1082;
	add.s64 	%rd3240, %rd2310, %rd2311;
	setp.lt.u64 	%p1084, %rd2310, %rd2309;
	or.pred  	%p1085, %p1083, %p1084;
	selp.u64 	%rd2312, 1, 0, %p1085;
	sub.s64 	%rd2313, %rd3241, %rd3174;
	setp.lt.u64 	%p1086, %rd3241, %rd3174;
	selp.s64 	%rd2314, -1, 0, %p1085;
	add.s64 	%rd3241, %rd2313, %rd2314;
	setp.lt.u64 	%p1087, %rd2313, %rd2312;
	or.pred  	%p1088, %p1086, %p1087;
	selp.s64 	%rd2315, -1, 0, %p1088;
	sub.s64 	%rd2316, %rd3242, %rd718;
	add.s64 	%rd3242, %rd2316, %rd2315;
$L__BB4_177:
	setp.eq.s64 	%p1089, %rd351, 0;
	mov.b16 	%rs20, 1;
	@%p1089 bra 	$L__BB4_199;
	mul.hi.u64 	%rd2318, %rd3239, %rd337;
	mul.lo.s64 	%rd2319, %rd338, %rd3239;
	mul.hi.u64 	%rd2320, %rd3239, %rd338;
	add.s64 	%rd2321, %rd2319, %rd2318;
	setp.lt.u64 	%p1090, %rd2321, %rd2319;
	selp.u64 	%rd2322, 1, 0, %p1090;
	add.s64 	%rd2323, %rd2320, %rd2322;
	mul.lo.s64 	%rd2324, %rd339, %rd3239;
	mul.hi.u64 	%rd2325, %rd3239, %rd339;
	add.s64 	%rd2326, %rd2324, %rd2323;
	setp.lt.u64 	%p1091, %rd2326, %rd2324;
	selp.u64 	%rd2327, 1, 0, %p1091;
	add.s64 	%rd2328, %rd2325, %rd2327;
	mul.lo.s64 	%rd2329, %rd340, %rd3239;
	mul.hi.u64 	%rd2330, %rd3239, %rd340;
	add.s64 	%rd2331, %rd2329, %rd2328;
	setp.lt.u64 	%p1092, %rd2331, %rd2329;
	selp.u64 	%rd2332, 1, 0, %p1092;
	add.s64 	%rd2333, %rd2330, %rd2332;
	mul.hi.u64 	%rd2334, %rd3240, %rd337;
	mad.lo.s64 	%rd396, %rd337, %rd3240, %rd2321;
	setp.lt.u64 	%p1093, %rd396, %rd2321;
	selp.u64 	%rd2335, 1, 0, %p1093;
	add.s64 	%rd2336, %rd2334, %rd2335;
	mul.hi.u64 	%rd2337, %rd3240, %rd338;
	mad.lo.s64 	%rd2338, %rd338, %rd3240, %rd2326;
	setp.lt.u64 	%p1094, %rd2338, %rd2326;
	selp.u64 	%rd2339, 1, 0, %p1094;
	add.s64 	%rd2340, %rd2338, %rd2336;
	setp.lt.u64 	%p1095, %rd2340, %rd2338;
	selp.u64 	%rd2341, 1, 0, %p1095;
	add.s64 	%rd2342, %rd2337, %rd2339;
	add.s64 	%rd2343, %rd2342, %rd2341;
	mul.hi.u64 	%rd2344, %rd3240, %rd339;
	mad.lo.s64 	%rd2345, %rd339, %rd3240, %rd2331;
	setp.lt.u64 	%p1096, %rd2345, %rd2331;
	selp.u64 	%rd2346, 1, 0, %p1096;
	add.s64 	%rd2347, %rd2345, %rd2343;
	setp.lt.u64 	%p1097, %rd2347, %rd2345;
	selp.u64 	%rd2348, 1, 0, %p1097;
	add.s64 	%rd2349, %rd2344, %rd2346;
	add.s64 	%rd2350, %rd2349, %rd2348;
	mul.hi.u64 	%rd2351, %rd3240, %rd340;
	mad.lo.s64 	%rd2352, %rd340, %rd3240, %rd2333;
	setp.lt.u64 	%p1098, %rd2352, %rd2333;
	selp.u64 	%rd2353, 1, 0, %p1098;
	add.s64 	%rd2354, %rd2352, %rd2350;
	setp.lt.u64 	%p1099, %rd2354, %rd2352;
	selp.u64 	%rd2355, 1, 0, %p1099;
	add.s64 	%rd2356, %rd2351, %rd2353;
	add.s64 	%rd2357, %rd2356, %rd2355;
	mul.hi.u64 	%rd2358, %rd3241, %rd337;
	mad.lo.s64 	%rd397, %rd337, %rd3241, %rd2340;
	setp.lt.u64 	%p1100, %rd397, %rd2340;
	selp.u64 	%rd2359, 1, 0, %p1100;
	add.s64 	%rd2360, %rd2358, %rd2359;
	mul.hi.u64 	%rd2361, %rd3241, %rd338;
	mad.lo.s64 	%rd2362, %rd338, %rd3241, %rd2347;
	setp.lt.u64 	%p1101, %rd2362, %rd2347;
	selp.u64 	%rd2363, 1, 0, %p1101;
	add.s64 	%rd2364, %rd2362, %rd2360;
	setp.lt.u64 	%p1102, %rd2364, %rd2362;
	selp.u64 	%rd2365, 1, 0, %p1102;
	add.s64 	%rd2366, %rd2361, %rd2363;
	add.s64 	%rd2367, %rd2366, %rd2365;
	mul.hi.u64 	%rd2368, %rd3241, %rd339;
	mad.lo.s64 	%rd2369, %rd339, %rd3241, %rd2354;
	setp.lt.u64 	%p1103, %rd2369, %rd2354;
	selp.u64 	%rd2370, 1, 0, %p1103;
	add.s64 	%rd2371, %rd2369, %rd2367;
	setp.lt.u64 	%p1104, %rd2371, %rd2369;
	selp.u64 	%rd2372, 1, 0, %p1104;
	add.s64 	%rd2373, %rd2368, %rd2370;
	add.s64 	%rd2374, %rd2373, %rd2372;
	mul.hi.u64 	%rd2375, %rd3241, %rd340;
	mad.lo.s64 	%rd2376, %rd340, %rd3241, %rd2357;
	setp.lt.u64 	%p1105, %rd2376, %rd2357;
	selp.u64 	%rd2377, 1, 0, %p1105;
	add.s64 	%rd2378, %rd2376, %rd2374;
	setp.lt.u64 	%p1106, %rd2378, %rd2376;
	selp.u64 	%rd2379, 1, 0, %p1106;
	add.s64 	%rd2380, %rd2375, %rd2377;
	add.s64 	%rd2381, %rd2380, %rd2379;
	mul.hi.u64 	%rd2382, %rd3242, %rd337;
	mad.lo.s64 	%rd398, %rd337, %rd3242, %rd2364;
	setp.lt.u64 	%p1107, %rd398, %rd2364;
	selp.u64 	%rd2383, 1, 0, %p1107;
	add.s64 	%rd2384, %rd2382, %rd2383;
	mul.hi.u64 	%rd2385, %rd3242, %rd338;
	mad.lo.s64 	%rd2386, %rd338, %rd3242, %rd2371;
	setp.lt.u64 	%p1108, %rd2386, %rd2371;
	selp.u64 	%rd2387, 1, 0, %p1108;
	add.s64 	%rd2388, %rd2386, %rd2384;
	setp.lt.u64 	%p1109, %rd2388, %rd2386;
	selp.u64 	%rd2389, 1, 0, %p1109;
	add.s64 	%rd2390, %rd2385, %rd2387;
	add.s64 	%rd2391, %rd2390, %rd2389;
	mul.hi.u64 	%rd2392, %rd3242, %rd339;
	mad.lo.s64 	%rd2393, %rd339, %rd3242, %rd2378;
	setp.lt.u64 	%p1110, %rd2393, %rd2378;
	selp.u64 	%rd2394, 1, 0, %p1110;
	add.s64 	%rd2395, %rd2393, %rd2391;
	setp.lt.u64 	%p1111, %rd2395, %rd2393;
	selp.u64 	%rd2396, 1, 0, %p1111;
	add.s64 	%rd2397, %rd2392, %rd2394;
	add.s64 	%rd2398, %rd2397, %rd2396;
	mul.hi.u64 	%rd2399, %rd3242, %rd340;
	mad.lo.s64 	%rd2400, %rd340, %rd3242, %rd2381;
	setp.lt.u64 	%p1112, %rd2400, %rd2381;
	selp.u64 	%rd2401, 1, 0, %p1112;
	add.s64 	%rd2402, %rd2400, %rd2398;
	setp.lt.u64 	%p1113, %rd2402, %rd2400;
	selp.u64 	%rd2403, 1, 0, %p1113;
	add.s64 	%rd2404, %rd2399, %rd2401;
	add.s64 	%rd2405, %rd2404, %rd2403;
	shl.b64 	%rd2406, %rd2388, 32;
	mov.b64 	{%r187, %r188}, %rd2388;
	mov.b64 	{%r189, %r190}, %rd2395;
	mov.b64 	%rd2407, {%r188, %r189};
	mov.b64 	{%r191, %r192}, %rd2402;
	mov.b64 	%rd2408, {%r190, %r191};
	mov.b64 	{%r193, %r194}, %rd2405;
	mov.b64 	%rd2409, {%r192, %r193};
	shr.u64 	%rd2410, %rd2405, 32;
	mul.lo.s64 	%rd2411, %rd2388, 977;
	mov.b64 	%rd2412, 977;
	mul.hi.u64 	%rd2413, %rd2388, %rd2412;
	mul.lo.s64 	%rd2414, %rd2395, 977;
	mul.hi.u64 	%rd2415, %rd2395, %rd2412;
	add.s64 	%rd2416, %rd2414, %rd2413;
	setp.lt.u64 	%p1114, %rd2416, %rd2414;
	selp.u64 	%rd2417, 1, 0, %p1114;
	add.s64 	%rd2418, %rd2415, %rd2417;
	mul.lo.s64 	%rd2419, %rd2402, 977;
	mul.hi.u64 	%rd2420, %rd2402, %rd2412;
	add.s64 	%rd2421, %rd2419, %rd2418;
	setp.lt.u64 	%p1115, %rd2421, %rd2419;
	selp.u64 	%rd2422, 1, 0, %p1115;
	add.s64 	%rd2423, %rd2420, %rd2422;
	mul.lo.s64 	%rd2424, %rd2405, 977;
	mul.hi.u64 	%rd2425, %rd2405, %rd2412;
	add.s64 	%rd2426, %rd2424, %rd2423;
	setp.lt.u64 	%p1116, %rd2426, %rd2424;
	selp.u64 	%rd2427, 1, 0, %p1116;
	add.s64 	%rd2428, %rd2425, %rd2427;
	add.s64 	%rd3234, %rd2411, %rd2406;
	setp.lt.u64 	%p1117, %rd3234, %rd2411;
	selp.u64 	%rd2429, 1, 0, %p1117;
	add.s64 	%rd2430, %rd2416, %rd2407;
	setp.lt.u64 	%p1118, %rd2430, %rd2416;
	add.s64 	%rd3235, %rd2430, %rd2429;
	setp.lt.u64 	%p1119, %rd3235, %rd2430;
	or.pred  	%p1120, %p1118, %p1119;
	selp.u64 	%rd2431, 1, 0, %p1120;
	add.s64 	%rd2432, %rd2421, %rd2408;
	setp.lt.u64 	%p1121, %rd2432, %rd2421;
	add.s64 	%rd3236, %rd2432, %rd2431;
	setp.lt.u64 	%p1122, %rd3236, %rd2432;
	or.pred  	%p1123, %p1121, %p1122;
	selp.u64 	%rd2433, 1, 0, %p1123;
	add.s64 	%rd2434, %rd2426, %rd2409;
	setp.lt.u64 	%p1124, %rd2434, %rd2426;
	add.s64 	%rd3237, %rd2434, %rd2433;
	setp.lt.u64 	%p1125, %rd3237, %rd2434;
	or.pred  	%p1126, %p1124, %p1125;
	selp.u64 	%rd2435, 1, 0, %p1126;
	add.s64 	%rd2436, %rd2428, %rd2410;
	add.s64 	%rd403, %rd2436, %rd2435;
	setp.eq.s64 	%p1127, %rd403, 0;
	mov.b64 	%rd3238, 0;
	@%p1127 bra 	$L__BB4_180;
	shl.b64 	%rd2437, %rd403, 32;
	shr.u64 	%rd2438, %rd403, 32;
	mov.b64 	%rd2439, 977;
	mul.hi.u64 	%rd2440, %rd403, %rd2439;
	mad.lo.s64 	%rd2441, %rd403, 977, %rd2437;
	setp.lt.u64 	%p1128, %rd2441, %rd2437;
	selp.u64 	%rd2442, 1, 0, %p1128;
	add.s64 	%rd3234, %rd2441, %rd3234;
	setp.lt.u64 	%p1129, %rd3234, %rd2441;
	selp.u64 	%rd2443, 1, 0, %p1129;
	add.s64 	%rd2444, %rd2443, %rd2442;
	add.s64 	%rd2445, %rd2438, %rd2440;
	setp.lt.u64 	%p1130, %rd2445, %rd2438;
	selp.u64 	%rd2446, 1, 0, %p1130;
	add.s64 	%rd2447, %rd3235, %rd2445;
	add.s64 	%rd2448, %rd2447, %rd2444;
	setp.lt.u64 	%p1131, %rd2448, %rd3235;
	not.b64 	%rd2449, %rd2445;
	setp.gt.u64 	%p1132, %rd2444, %rd2449;
	or.pred  	%p1133, %p1132, %p1131;
	selp.u64 	%rd2450, 1, 0, %p1133;
	add.s64 	%rd2451, %rd3236, %rd2446;
	add.s64 	%rd406, %rd2451, %rd2450;
	setp.lt.u64 	%p1134, %rd406, %rd3236;
	selp.u64 	%rd2452, 1, 0, %p1134;
	add.s64 	%rd407, %rd3237, %rd2452;
	setp.lt.u64 	%p1135, %rd407, %rd3237;
	selp.u64 	%rd3238, 1, 0, %p1135;
	mov.u64 	%rd3235, %rd2448;
	mov.u64 	%rd3236, %rd406;
	mov.u64 	%rd3237, %rd407;
$L__BB4_180:
	mad.lo.s64 	%rd3239, %rd337, %rd3239, %rd3234;
	setp.lt.u64 	%p1136, %rd3239, %rd3234;
	selp.u64 	%rd2453, 1, 0, %p1136;
	add.s64 	%rd2454, %rd3235, %rd396;
	setp.lt.u64 	%p1137, %rd2454, %rd3235;
	add.s64 	%rd3240, %rd2454, %rd2453;
	setp.lt.u64 	%p1138, %rd3240, %rd2454;
	or.pred  	%p1139, %p1137, %p1138;
	selp.u64 	%rd2455, 1, 0, %p1139;
	add.s64 	%rd2456, %rd3236, %rd397;
	setp.lt.u64 	%p1140, %rd2456, %rd3236;
	add.s64 	%rd3241, %rd2456, %rd2455;
	setp.lt.u64 	%p1141, %rd3241, %rd2456;
	or.pred  	%p1142, %p1140, %p1141;
	selp.u64 	%rd2457, 1, 0, %p1142;
	add.s64 	%rd2458, %rd3237, %rd398;
	setp.lt.u64 	%p1143, %rd2458, %rd3237;
	add.s64 	%rd3242, %rd2458, %rd2457;
	setp.lt.u64 	%p1144, %rd3242, %rd2458;
	or.pred  	%p1145, %p1143, %p1144;
	selp.u64 	%rd2460, 1, 0, %p1145;
	add.s64 	%rd418, %rd3238, %rd2460;
	setp.ne.s64 	%p1146, %rd418, 0;
	setp.gt.u64 	%p1147, %rd3242, %rd718;
	or.pred  	%p1148, %p1146, %p1147;
	@%p1148 bra 	$L__BB4_186;
	setp.lt.u64 	%p1149, %rd3242, %rd718;
	@%p1149 bra 	$L__BB4_199;
	setp.gt.u64 	%p1150, %rd3241, %rd3174;
	@%p1150 bra 	$L__BB4_186;
	setp.lt.u64 	%p1151, %rd3241, %rd3174;
	@%p1151 bra 	$L__BB4_199;
	setp.gt.u64 	%p1152, %rd3240, %rd3175;
	@%p1152 bra 	$L__BB4_186;
	setp.lt.u64 	%p1153, %rd3240, %rd3175;
	setp.lt.u64 	%p1154, %rd3239, %rd158;
	or.pred  	%p1155, %p1153, %p1154;
	@%p1155 bra 	$L__BB4_199;
$L__BB4_186:
	sub.s64 	%rd419, %rd3239, %rd158;
	setp.lt.u64 	%p1156, %rd3239, %rd158;
	selp.u64 	%rd2461, 1, 0, %p1156;
	sub.s64 	%rd2462, %rd3240, %rd3175;
	setp.lt.u64 	%p1157, %rd3240, %rd3175;
	selp.s64 	%rd2463, -1, 0, %p1156;
	add.s64 	%rd3240, %rd2462, %rd2463;
	setp.lt.u64 	%p1158, %rd2462, %rd2461;
	or.pred  	%p1159, %p1157, %p1158;
	selp.u64 	%rd2464, 1, 0, %p1159;
	sub.s64 	%rd2465, %rd3241, %rd3174;
	setp.lt.u64 	%p1160, %rd3241, %rd3174;
	selp.s64 	%rd2466, -1, 0, %p1159;
	add.s64 	%rd3241, %rd2465, %rd2466;
	setp.lt.u64 	%p1161, %rd2465, %rd2464;
	or.pred  	%p1162, %p1160, %p1161;
	selp.u64 	%rd2467, 1, 0, %p1162;
	sub.s64 	%rd2468, %rd3242, %rd718;
	setp.lt.u64 	%p1163, %rd3242, %rd718;
	selp.s64 	%rd2469, -1, 0, %p1162;
	add.s64 	%rd3242, %rd2468, %rd2469;
	setp.lt.u64 	%p1164, %rd2468, %rd2467;
	or.pred  	%p1165, %p1163, %p1164;
	selp.s64 	%rd2470, -1, 0, %p1165;
	add.s64 	%rd423, %rd418, %rd2470;
	setp.ne.s64 	%p1166, %rd423, 0;
	setp.gt.u64 	%p1167, %rd3242, %rd718;
	or.pred  	%p1168, %p1166, %p1167;
	@%p1168 bra 	$L__BB4_192;
	setp.lt.u64 	%p1169, %rd3242, %rd718;
	mov.u64 	%rd3239, %rd419;
	@%p1169 bra 	$L__BB4_199;
	setp.gt.u64 	%p1170, %rd3241, %rd3174;
	@%p1170 bra 	$L__BB4_192;
	setp.lt.u64 	%p1171, %rd3241, %rd3174;
	mov.u64 	%rd3239, %rd419;
	@%p1171 bra 	$L__BB4_199;
	setp.gt.u64 	%p1172, %rd3240, %rd3175;
	@%p1172 bra 	$L__BB4_192;
	setp.lt.u64 	%p1173, %rd3240, %rd3175;
	setp.lt.u64 	%p1174, %rd419, %rd158;
	or.pred  	%p1175, %p1173, %p1174;
	mov.u64 	%rd3239, %rd419;
	@%p1175 bra 	$L__BB4_199;
$L__BB4_192:
	sub.s64 	%rd424, %rd419, %rd158;
	setp.lt.u64 	%p1176, %rd419, %rd158;
	selp.u64 	%rd2471, 1, 0, %p1176;
	sub.s64 	%rd2472, %rd3240, %rd3175;
	setp.lt.u64 	%p1177, %rd3240, %rd3175;
	selp.s64 	%rd2473, -1, 0, %p1176;
	add.s64 	%rd3240, %rd2472, %rd2473;
	setp.lt.u64 	%p1178, %rd2472, %rd2471;
	or.pred  	%p1179, %p1177, %p1178;
	selp.u64 	%rd2474, 1, 0, %p1179;
	sub.s64 	%rd2475, %rd3241, %rd3174;
	setp.lt.u64 	%p1180, %rd3241, %rd3174;
	selp.s64 	%rd2476, -1, 0, %p1179;
	add.s64 	%rd3241, %rd2475, %rd2476;
	setp.lt.u64 	%p1181, %rd2475, %rd2474;
	or.pred  	%p1182, %p1180, %p1181;
	selp.u64 	%rd2477, 1, 0, %p1182;
	sub.s64 	%rd2478, %rd3242, %rd718;
	setp.lt.u64 	%p1183, %rd3242, %rd718;
	selp.s64 	%rd2479, -1, 0, %p1182;
	add.s64 	%rd3242, %rd2478, %rd2479;
	setp.lt.u64 	%p1184, %rd2478, %rd2477;
	or.pred  	%p1185, %p1183, %p1184;
	selp.u64 	%rd2480, 1, 0, %p1185;
	setp.ne.s64 	%p1186, %rd423, %rd2480;
	setp.gt.u64 	%p1187, %rd3242, %rd718;
	or.pred  	%p1188, %p1186, %p1187;
	@%p1188 bra 	$L__BB4_198;
	setp.lt.u64 	%p1189, %rd3242, %rd718;
	mov.u64 	%rd3239, %rd424;
	@%p1189 bra 	$L__BB4_199;
	setp.gt.u64 	%p1190, %rd3241, %rd3174;
	@%p1190 bra 	$L__BB4_198;
	setp.lt.u64 	%p1191, %rd3241, %rd3174;
	mov.u64 	%rd3239, %rd424;
	@%p1191 bra 	$L__BB4_199;
	setp.gt.u64 	%p1192, %rd3240, %rd3175;
	@%p1192 bra 	$L__BB4_198;
	setp.lt.u64 	%p1193, %rd3240, %rd3175;
	setp.lt.u64 	%p1194, %rd424, %rd158;
	or.pred  	%p1195, %p1193, %p1194;
	mov.u64 	%rd3239, %rd424;
	@%p1195 bra 	$L__BB4_199;
$L__BB4_198:
	sub.s64 	%rd3239, %rd424, %rd158;
	setp.lt.u64 	%p1196, %rd424, %rd158;
	selp.u64 	%rd2481, 1, 0, %p1196;
	sub.s64 	%rd2482, %rd3240, %rd3175;
	setp.lt.u64 	%p1197, %rd3240, %rd3175;
	selp.s64 	%rd2483, -1, 0, %p1196;
	add.s64 	%rd3240, %rd2482, %rd2483;
	setp.lt.u64 	%p1198, %rd2482, %rd2481;
	or.pred  	%p1199, %p1197, %p1198;
	selp.u64 	%rd2484, 1, 0, %p1199;
	sub.s64 	%rd2485, %rd3241, %rd3174;
	setp.lt.u64 	%p1200, %rd3241, %rd3174;
	selp.s64 	%rd2486, -1, 0, %p1199;
	add.s64 	%rd3241, %rd2485, %rd2486;
	setp.lt.u64 	%p1201, %rd2485, %rd2484;
	or.pred  	%p1202, %p1200, %p1201;
	selp.s64 	%rd2487, -1, 0, %p1202;
	sub.s64 	%rd2488, %rd3242, %rd718;
	add.s64 	%rd3242, %rd2488, %rd2487;
$L__BB4_199:
	add.s32 	%r250, %r250, -1;
	add.s64 	%rd3220, %rd3220, -1;
	setp.ne.s32 	%p1204, %r250, -64;
	@%p1204 bra 	$L__BB4_154;
	add.s32 	%r4, %r249, -1;
	setp.ne.s32 	%p1205, %r249, 0;
	mov.u32 	%r249, %r4;
	@%p1205 bra 	$L__BB4_153;
	mul.lo.s64 	%rd2490, %rd3240, %rd3239;
	mul.hi.u64 	%rd2491, %rd3239, %rd3240;
	mul.lo.s64 	%rd2492, %rd3241, %rd3239;
	mul.hi.u64 	%rd2493, %rd3239, %rd3241;
	add.s64 	%rd2494, %rd2492, %rd2491;
	setp.lt.u64 	%p1206, %rd2494, %rd2492;
	selp.u64 	%rd2495, 1, 0, %p1206;
	add.s64 	%rd2496, %rd2493, %rd2495;
	mul.lo.s64 	%rd2497, %rd3242, %rd3239;
	mul.hi.u64 	%rd2498, %rd3239, %rd3242;
	add.s64 	%rd2499, %rd2497, %rd2496;
	setp.lt.u64 	%p1207, %rd2499, %rd2497;
	selp.u64 	%rd2500, 1, 0, %p1207;
	add.s64 	%rd2501, %rd2498, %rd2500;
	mul.hi.u64 	%rd2502, %rd3240, %rd3241;
	mad.lo.s64 	%rd2503, %rd3241, %rd3240, %rd2499;
	setp.lt.u64 	%p1208, %rd2503, %rd2499;
	selp.u64 	%rd2504, 1, 0, %p1208;
	add.s64 	%rd2505, %rd2502, %rd2504;
	mul.hi.u64 	%rd2506, %rd3240, %rd3242;
	mad.lo.s64 	%rd2507, %rd3242, %rd3240, %rd2501;
	setp.lt.u64 	%p1209, %rd2507, %rd2501;
	selp.u64 	%rd2508, 1, 0, %p1209;
	add.s64 	%rd2509, %rd2507, %rd2505;
	setp.lt.u64 	%p1210, %rd2509, %rd2507;
	selp.u64 	%rd2510, 1, 0, %p1210;
	add.s64 	%rd2511, %rd2506, %rd2508;
	add.s64 	%rd2512, %rd2511, %rd2510;
	mul.hi.u64 	%rd2513, %rd3241, %rd3242;
	mad.lo.s64 	%rd2514, %rd3242, %rd3241, %rd2512;
	setp.lt.u64 	%p1211, %rd2514, %rd2512;
	selp.u64 	%rd2515, 1, 0, %p1211;
	add.s64 	%rd2516, %rd2513, %rd2515;
	shl.b64 	%rd2517, %rd2490, 1;
	mov.b64 	{%r195, %r196}, %rd2490;
	mov.b64 	{%r197, %r198}, %rd2494;
	shf.l.wrap.b32 	%r199, %r196, %r197, 1;
	shf.l.wrap.b32 	%r200, %r197, %r198, 1;
	mov.b64 	%rd2518, {%r199, %r200};
	mov.b64 	{%r201, %r202}, %rd2503;
	shf.l.wrap.b32 	%r203, %r198, %r201, 1;
	shf.l.wrap.b32 	%r204, %r201, %r202, 1;
	mov.b64 	%rd2519, {%r203, %r204};
	mov.b64 	{%r205, %r206}, %rd2509;
	shf.l.wrap.b32 	%r207, %r202, %r205, 1;
	shf.l.wrap.b32 	%r208, %r205, %r206, 1;
	mov.b64 	%rd2520, {%r207, %r208};
	mov.b64 	{%r209, %r210}, %rd2514;
	shf.l.wrap.b32 	%r211, %r206, %r209, 1;
	shf.l.wrap.b32 	%r212, %r209, %r210, 1;
	mov.b64 	%rd2521, {%r211, %r212};
	shr.u64 	%rd2522, %rd2516, 63;
	mov.b64 	{%r213, %r214}, %rd2516;
	shf.l.wrap.b32 	%r215, %r210, %r213, 1;
	shf.l.wrap.b32 	%r216, %r213, %r214, 1;
	mov.b64 	%rd2523, {%r215, %r216};
	mul.hi.u64 	%rd2524, %rd3239, %rd3239;
	mul.hi.u64 	%rd2525, %rd3240, %rd3240;
	mul.hi.u64 	%rd2526, %rd3241, %rd3241;
	mul.hi.u64 	%rd2527, %rd3242, %rd3242;
	add.s64 	%rd437, %rd2517, %rd2524;
	setp.lt.u64 	%p1212, %rd437, %rd2517;
	selp.u64 	%rd2528, 1, 0, %p1212;
	mad.lo.s64 	%rd2529, %rd3240, %rd3240, %rd2518;
	setp.lt.u64 	%p1213, %rd2529, %rd2518;
	add.s64 	%rd438, %rd2529, %rd2528;
	setp.lt.u64 	%p1214, %rd438, %rd2529;
	or.pred  	%p1215, %p1213, %p1214;
	selp.u64 	%rd2530, 1, 0, %p1215;
	add.s64 	%rd2531, %rd2519, %rd2525;
	setp.lt.u64 	%p1216, %rd2531, %rd2519;
	add.s64 	%rd439, %rd2531, %rd2530;
	setp.lt.u64 	%p1217, %rd439, %rd2531;
	or.pred  	%p1218, %p1216, %p1217;
	selp.u64 	%rd2532, 1, 0, %p1218;
	mad.lo.s64 	%rd2533, %rd3241, %rd3241, %rd2520;
	setp.lt.u64 	%p1219, %rd2533, %rd2520;
	add.s64 	%rd2534, %rd2533, %rd2532;
	setp.lt.u64 	%p1220, %rd2534, %rd2533;
	or.pred  	%p1221, %p1219, %p1220;
	selp.u64 	%rd2535, 1, 0, %p1221;
	add.s64 	%rd2536, %rd2521, %rd2526;
	setp.lt.u64 	%p1222, %rd2536, %rd2521;
	add.s64 	%rd2537, %rd2536, %rd2535;
	setp.lt.u64 	%p1223, %rd2537, %rd2536;
	or.pred  	%p1224, %p1222, %p1223;
	selp.u64 	%rd2538, 1, 0, %p1224;
	mad.lo.s64 	%rd2539, %rd3242, %rd3242, %rd2523;
	setp.lt.u64 	%p1225, %rd2539, %rd2523;
	add.s64 	%rd2540, %rd2539, %rd2538;
	setp.lt.u64 	%p1226, %rd2540, %rd2539;
	or.pred  	%p1227, %p1225, %p1226;
	selp.u64 	%rd2541, 1, 0, %p1227;
	add.s64 	%rd2542, %rd2522, %rd2527;
	add.s64 	%rd2543, %rd2542, %rd2541;
	shl.b64 	%rd2544, %rd2534, 32;
	mov.b64 	{%r217, %r218}, %rd2534;
	mov.b64 	{%r219, %r220}, %rd2537;
	mov.b64 	%rd2545, {%r218, %r219};
	mov.b64 	{%r221, %r222}, %rd2540;
	mov.b64 	%rd2546, {%r220, %r221};
	mov.b64 	{%r223, %r224}, %rd2543;
	mov.b64 	%rd2547, {%r222, %r223};
	shr.u64 	%rd2548, %rd2543, 32;
	mul.lo.s64 	%rd2549, %rd2534, 977;
	mov.b64 	%rd2550, 977;
	mul.hi.u64 	%rd2551, %rd2534, %rd2550;
	mul.lo.s64 	%rd2552, %rd2537, 977;
	mul.hi.u64 	%rd2553, %rd2537, %rd2550;
	add.s64 	%rd2554, %rd2552, %rd2551;
	setp.lt.u64 	%p1228, %rd2554, %rd2552;
	selp.u64 	%rd2555, 1, 0, %p1228;
	add.s64 	%rd2556, %rd2553, %rd2555;
	mul.lo.s64 	%rd2557, %rd2540, 977;
	mul.hi.u64 	%rd2558, %rd2540, %rd2550;
	add.s64 	%rd2559, %rd2557, %rd2556;
	setp.lt.u64 	%p1229, %rd2559, %rd2557;
	selp.u64 	%rd2560, 1, 0, %p1229;
	add.s64 	%rd2561, %rd2558, %rd2560;
	mul.lo.s64 	%rd2562, %rd2543, 977;
	mul.hi.u64 	%rd2563, %rd2543, %rd2550;
	add.s64 	%rd2564, %rd2562, %rd2561;
	setp.lt.u64 	%p1230, %rd2564, %rd2562;
	selp.u64 	%rd2565, 1, 0, %p1230;
	add.s64 	%rd2566, %rd2563, %rd2565;
	add.s64 	%rd3243, %rd2549, %rd2544;
	setp.lt.u64 	%p1231, %rd3243, %rd2549;
	selp.u64 	%rd2567, 1, 0, %p1231;
	add.s64 	%rd2568, %rd2554, %rd2545;
	setp.lt.u64 	%p1232, %rd2568, %rd2554;
	add.s64 	%rd3244, %rd2568, %rd2567;
	setp.lt.u64 	%p1233, %rd3244, %rd2568;
	or.pred  	%p1234, %p1232, %p1233;
	selp.u64 	%rd2569, 1, 0, %p1234;
	add.s64 	%rd2570, %rd2559, %rd2546;
	setp.lt.u64 	%p1235, %rd2570, %rd2559;
	add.s64 	%rd3245, %rd2570, %rd2569;
	setp.lt.u64 	%p1236, %rd3245, %rd2570;
	or.pred  	%p1237, %p1235, %p1236;
	selp.u64 	%rd2571, 1, 0, %p1237;
	add.s64 	%rd2572, %rd2564, %rd2547;
	setp.lt.u64 	%p1238, %rd2572, %rd2564;
	add.s64 	%rd3246, %rd2572, %rd2571;
	setp.lt.u64 	%p1239, %rd3246, %rd2572;
	or.pred  	%p1240, %p1238, %p1239;
	selp.u64 	%rd2573, 1, 0, %p1240;
	add.s64 	%rd2574, %rd2566, %rd2548;
	add.s64 	%rd444, %rd2574, %rd2573;
	setp.eq.s64 	%p1241, %rd444, 0;
	mov.b64 	%rd3247, 0;
	@%p1241 bra 	$L__BB4_203;
	shl.b64 	%rd2575, %rd444, 32;
	shr.u64 	%rd2576, %rd444, 32;
	mov.b64 	%rd2577, 977;
	mul.hi.u64 	%rd2578, %rd444, %rd2577;
	mad.lo.s64 	%rd2579, %rd444, 977, %rd2575;
	setp.lt.u64 	%p1242, %rd2579, %rd2575;
	selp.u64 	%rd2580, 1, 0, %p1242;
	add.s64 	%rd3243, %rd2579, %rd3243;
	setp.lt.u64 	%p1243, %rd3243, %rd2579;
	selp.u64 	%rd2581, 1, 0, %p1243;
	add.s64 	%rd2582, %rd2581, %rd2580;
	add.s64 	%rd2583, %rd2576, %rd2578;
	setp.lt.u64 	%p1244, %rd2583, %rd2576;
	selp.u64 	%rd2584, 1, 0, %p1244;
	add.s64 	%rd2585, %rd3244, %rd2583;
	add.s64 	%rd2586, %rd2585, %rd2582;
	setp.lt.u64 	%p1245, %rd2586, %rd3244;
	not.b64 	%rd2587, %rd2583;
	setp.gt.u64 	%p1246, %rd2582, %rd2587;
	or.pred  	%p1247, %p1246, %p1245;
	selp.u64 	%rd2588, 1, 0, %p1247;
	add.s64 	%rd2589, %rd3245, %rd2584;
	add.s64 	%rd447, %rd2589, %rd2588;
	setp.lt.u64 	%p1248, %rd447, %rd3245;
	selp.u64 	%rd2590, 1, 0, %p1248;
	add.s64 	%rd448, %rd3246, %rd2590;
	setp.lt.u64 	%p1249, %rd448, %rd3246;
	selp.u64 	%rd3247, 1, 0, %p1249;
	mov.u64 	%rd3244, %rd2586;
	mov.u64 	%rd3245, %rd447;
	mov.u64 	%rd3246, %rd448;
$L__BB4_203:
	mad.lo.s64 	%rd3248, %rd3239, %rd3239, %rd3243;
	setp.lt.u64 	%p1250, %rd3248, %rd3243;
	selp.u64 	%rd2591, 1, 0, %p1250;
	add.s64 	%rd2592, %rd3244, %rd437;
	setp.lt.u64 	%p1251, %rd2592, %rd3244;
	add.s64 	%rd3249, %rd2592, %rd2591;
	setp.lt.u64 	%p1252, %rd3249, %rd2592;
	or.pred  	%p1253, %p1251, %p1252;
	selp.u64 	%rd2593, 1, 0, %p1253;
	add.s64 	%rd2594, %rd3245, %rd438;
	setp.lt.u64 	%p1254, %rd2594, %rd3245;
	add.s64 	%rd3250, %rd2594, %rd2593;
	setp.lt.u64 	%p1255, %rd3250, %rd2594;
	or.pred  	%p1256, %p1254, %p1255;
	selp.u64 	%rd2595, 1, 0, %p1256;
	add.s64 	%rd2596, %rd3246, %rd439;
	setp.lt.u64 	%p1257, %rd2596, %rd3246;
	add.s64 	%rd3251, %rd2596, %rd2595;
	setp.lt.u64 	%p1258, %rd3251, %rd2596;
	or.pred  	%p1259, %p1257, %p1258;
	selp.u64 	%rd2598, 1, 0, %p1259;
	add.s64 	%rd459, %rd3247, %rd2598;
	setp.ne.s64 	%p1260, %rd459, 0;
	setp.gt.u64 	%p1261, %rd3251, %rd718;
	or.pred  	%p1262, %p1260, %p1261;
	@%p1262 bra 	$L__BB4_209;
	setp.lt.u64 	%p1263, %rd3251, %rd718;
	@%p1263 bra 	$L__BB4_222;
	setp.gt.u64 	%p1264, %rd3250, %rd3174;
	@%p1264 bra 	$L__BB4_209;
	setp.lt.u64 	%p1265, %rd3250, %rd3174;
	@%p1265 bra 	$L__BB4_222;
	setp.gt.u64 	%p1266, %rd3249, %rd3175;
	@%p1266 bra 	$L__BB4_209;
	setp.lt.u64 	%p1267, %rd3249, %rd3175;
	setp.lt.u64 	%p1268, %rd3248, %rd158;
	or.pred  	%p1269, %p1267, %p1268;
	@%p1269 bra 	$L__BB4_222;
$L__BB4_209:
	sub.s64 	%rd460, %rd3248, %rd158;
	setp.lt.u64 	%p1270, %rd3248, %rd158;
	selp.u64 	%rd2599, 1, 0, %p1270;
	sub.s64 	%rd2600, %rd3249, %rd3175;
	setp.lt.u64 	%p1271, %rd3249, %rd3175;
	selp.s64 	%rd2601, -1, 0, %p1270;
	add.s64 	%rd3249, %rd2600, %rd2601;
	setp.lt.u64 	%p1272, %rd2600, %rd2599;
	or.pred  	%p1273, %p1271, %p1272;
	selp.u64 	%rd2602, 1, 0, %p1273;
	sub.s64 	%rd2603, %rd3250, %rd3174;
	setp.lt.u64 	%p1274, %rd3250, %rd3174;
	selp.s64 	%rd2604, -1, 0, %p1273;
	add.s64 	%rd3250, %rd2603, %rd2604;
	setp.lt.u64 	%p1275, %rd2603, %rd2602;
	or.pred  	%p1276, %p1274, %p1275;
	selp.u64 	%rd2605, 1, 0, %p1276;
	sub.s64 	%rd2606, %rd3251, %rd718;
	setp.lt.u64 	%p1277, %rd3251, %rd718;
	selp.s64 	%rd2607, -1, 0, %p1276;
	add.s64 	%rd3251, %rd2606, %rd2607;
	setp.lt.u64 	%p1278, %rd2606, %rd2605;
	or.pred  	%p1279, %p1277, %p1278;
	selp.s64 	%rd2608, -1, 0, %p1279;
	add.s64 	%rd464, %rd459, %rd2608;
	setp.ne.s64 	%p1280, %rd464, 0;
	setp.gt.u64 	%p1281, %rd3251, %rd718;
	or.pred  	%p1282, %p1280, %p1281;
	@%p1282 bra 	$L__BB4_215;
	setp.lt.u64 	%p1283, %rd3251, %rd718;
	mov.u64 	%rd3248, %rd460;
	@%p1283 bra 	$L__BB4_222;
	setp.gt.u64 	%p1284, %rd3250, %rd3174;
	@%p1284 bra 	$L__BB4_215;
	setp.lt.u64 	%p1285, %rd3250, %rd3174;
	mov.u64 	%rd3248, %rd460;
	@%p1285 bra 	$L__BB4_222;
	setp.gt.u64 	%p1286, %rd3249, %rd3175;
	@%p1286 bra 	$L__BB4_215;
	setp.lt.u64 	%p1287, %rd3249, %rd3175;
	setp.lt.u64 	%p1288, %rd460, %rd158;
	or.pred  	%p1289, %p1287, %p1288;
	mov.u64 	%rd3248, %rd460;
	@%p1289 bra 	$L__BB4_222;
$L__BB4_215:
	sub.s64 	%rd465, %rd460, %rd158;
	setp.lt.u64 	%p1290, %rd460, %rd158;
	selp.u64 	%rd2609, 1, 0, %p1290;
	sub.s64 	%rd2610, %rd3249, %rd3175;
	setp.lt.u64 	%p1291, %rd3249, %rd3175;
	selp.s64 	%rd2611, -1, 0, %p1290;
	add.s64 	%rd3249, %rd2610, %rd2611;
	setp.lt.u64 	%p1292, %rd2610, %rd2609;
	or.pred  	%p1293, %p1291, %p1292;
	selp.u64 	%rd2612, 1, 0, %p1293;
	sub.s64 	%rd2613, %rd3250, %rd3174;
	setp.lt.u64 	%p1294, %rd3250, %rd3174;
	selp.s64 	%rd2614, -1, 0, %p1293;
	add.s64 	%rd3250, %rd2613, %rd2614;
	setp.lt.u64 	%p1295, %rd2613, %rd2612;
	or.pred  	%p1296, %p1294, %p1295;
	selp.u64 	%rd2615, 1, 0, %p1296;
	sub.s64 	%rd2616, %rd3251, %rd718;
	setp.lt.u64 	%p1297, %rd3251, %rd718;
	selp.s64 	%rd2617, -1, 0, %p1296;
	add.s64 	%rd3251, %rd2616, %rd2617;
	setp.lt.u64 	%p1298, %rd2616, %rd2615;
	or.pred  	%p1299, %p1297, %p1298;
	selp.u64 	%rd2618, 1, 0, %p1299;
	setp.ne.s64 	%p1300, %rd464, %rd2618;
	setp.gt.u64 	%p1301, %rd3251, %rd718;
	or.pred  	%p1302, %p1300, %p1301;
	@%p1302 bra 	$L__BB4_221;
	setp.lt.u64 	%p1303, %rd3251, %rd718;
	mov.u64 	%rd3248, %rd465;
	@%p1303 bra 	$L__BB4_222;
	setp.gt.u64 	%p1304, %rd3250, %rd3174;
	@%p1304 bra 	$L__BB4_221;
	setp.lt.u64 	%p1305, %rd3250, %rd3174;
	mov.u64 	%rd3248, %rd465;
	@%p1305 bra 	$L__BB4_222;
	setp.gt.u64 	%p1306, %rd3249, %rd3175;
	@%p1306 bra 	$L__BB4_221;
	setp.lt.u64 	%p1307, %rd3249, %rd3175;
	setp.lt.u64 	%p1308, %rd465, %rd158;
	or.pred  	%p1309, %p1307, %p1308;
	mov.u64 	%rd3248, %rd465;
	@%p1309 bra 	$L__BB4_222;
$L__BB4_221:
	sub.s64 	%rd3248, %rd465, %rd158;
	setp.lt.u64 	%p1310, %rd465, %rd158;
	selp.u64 	%rd2619, 1, 0, %p1310;
	sub.s64 	%rd2620, %rd3249, %rd3175;
	setp.lt.u64 	%p1311, %rd3249, %rd3175;
	selp.s64 	%rd2621, -1, 0, %p1310;
	add.s64 	%rd3249, %rd2620, %rd2621;
	setp.lt.u64 	%p1312, %rd2620, %rd2619;
	or.pred  	%p1313, %p1311, %p1312;
	selp.u64 	%rd2622, 1, 0, %p1313;
	sub.s64 	%rd2623, %rd3250, %rd3174;
	setp.lt.u64 	%p1314, %rd3250, %rd3174;
	selp.s64 	%rd2624, -1, 0, %p1313;
	add.s64 	%rd3250, %rd2623, %rd2624;
	setp.lt.u64 	%p1315, %rd2623, %rd2622;
	or.pred  	%p1316, %p1314, %p1315;
	selp.s64 	%rd2625, -1, 0, %p1316;
	sub.s64 	%rd2626, %rd3251, %rd718;
	add.s64 	%rd3251, %rd2626, %rd2625;
$L__BB4_222:
	mul.hi.u64 	%rd2628, %rd3248, %rd3239;
	mul.lo.s64 	%rd2629, %rd3240, %rd3248;
	mul.hi.u64 	%rd2630, %rd3248, %rd3240;
	add.s64 	%rd2631, %rd2629, %rd2628;
	setp.lt.u64 	%p1317, %rd2631, %rd2629;
	selp.u64 	%rd2632, 1, 0, %p1317;
	add.s64 	%rd2633, %rd2630, %rd2632;
	mul.lo.s64 	%rd2634, %rd3241, %rd3248;
	mul.hi.u64 	%rd2635, %rd3248, %rd3241;
	add.s64 	%rd2636, %rd2634, %rd2633;
	setp.lt.u64 	%p1318, %rd2636, %rd2634;
	selp.u64 	%rd2637, 1, 0, %p1318;
	add.s64 	%rd2638, %rd2635, %rd2637;
	mul.lo.s64 	%rd2639, %rd3242, %rd3248;
	mul.hi.u64 	%rd2640, %rd3248, %rd3242;
	add.s64 	%rd2641, %rd2639, %rd2638;
	setp.lt.u64 	%p1319, %rd2641, %rd2639;
	selp.u64 	%rd2642, 1, 0, %p1319;
	add.s64 	%rd2643, %rd2640, %rd2642;
	mul.hi.u64 	%rd2644, %rd3249, %rd3239;
	mad.lo.s64 	%rd477, %rd3239, %rd3249, %rd2631;
	setp.lt.u64 	%p1320, %rd477, %rd2631;
	selp.u64 	%rd2645, 1, 0, %p1320;
	add.s64 	%rd2646, %rd2644, %rd2645;
	mul.hi.u64 	%rd2647, %rd3249, %rd3240;
	mad.lo.s64 	%rd2648, %rd3240, %rd3249, %rd2636;
	setp.lt.u64 	%p1321, %rd2648, %rd2636;
	selp.u64 	%rd2649, 1, 0, %p1321;
	add.s64 	%rd2650, %rd2648, %rd2646;
	setp.lt.u64 	%p1322, %rd2650, %rd2648;
	selp.u64 	%rd2651, 1, 0, %p1322;
	add.s64 	%rd2652, %rd2647, %rd2649;
	add.s64 	%rd2653, %rd2652, %rd2651;
	mul.hi.u64 	%rd2654, %rd3249, %rd3241;
	mad.lo.s64 	%rd2655, %rd3241, %rd3249, %rd2641;
	setp.lt.u64 	%p1323, %rd2655, %rd2641;
	selp.u64 	%rd2656, 1, 0, %p1323;
	add.s64 	%rd2657, %rd2655, %rd2653;
	setp.lt.u64 	%p1324, %rd2657, %rd2655;
	selp.u64 	%rd2658, 1, 0, %p1324;
	add.s64 	%rd2659, %rd2654, %rd2656;
	add.s64 	%rd2660, %rd2659, %rd2658;
	mul.hi.u64 	%rd2661, %rd3249, %rd3242;
	mad.lo.s64 	%rd2662, %rd3242, %rd3249, %rd2643;
	setp.lt.u64 	%p1325, %rd2662, %rd2643;
	selp.u64 	%rd2663, 1, 0, %p1325;
	add.s64 	%rd2664, %rd2662, %rd2660;
	setp.lt.u64 	%p1326, %rd2664, %rd2662;
	selp.u64 	%rd2665, 1, 0, %p1326;
	add.s64 	%rd2666, %rd2661, %rd2663;
	add.s64 	%rd2667, %rd2666, %rd2665;
	mul.hi.u64 	%rd2668, %rd3250, %rd3239;
	mad.lo.s64 	%rd478, %rd3239, %rd3250, %rd2650;
	setp.lt.u64 	%p1327, %rd478, %rd2650;
	selp.u64 	%rd2669, 1, 0, %p1327;
	add.s64 	%rd2670, %rd2668, %rd2669;
	mul.hi.u64 	%rd2671, %rd3250, %rd3240;
	mad.lo.s64 	%rd2672, %rd3240, %rd3250, %rd2657;
	setp.lt.u64 	%p1328, %rd2672, %rd2657;
	selp.u64 	%rd2673, 1, 0, %p1328;
	add.s64 	%rd2674, %rd2672, %rd2670;
	setp.lt.u64 	%p1329, %rd2674, %rd2672;
	selp.u64 	%rd2675, 1, 0, %p1329;
	add.s64 	%rd2676, %rd2671, %rd2673;
	add.s64 	%rd2677, %rd2676, %rd2675;
	mul.hi.u64 	%rd2678, %rd3250, %rd3241;
	mad.lo.s64 	%rd2679, %rd3241, %rd3250, %rd2664;
	setp.lt.u64 	%p1330, %rd2679, %rd2664;
	selp.u64 	%rd2680, 1, 0, %p1330;
	add.s64 	%rd2681, %rd2679, %rd2677;
	setp.lt.u64 	%p1331, %rd2681, %rd2679;
	selp.u64 	%rd2682, 1, 0, %p1331;
	add.s64 	%rd2683, %rd2678, %rd2680;
	add.s64 	%rd2684, %rd2683, %rd2682;
	mul.hi.u64 	%rd2685, %rd3250, %rd3242;
	mad.lo.s64 	%rd2686, %rd3242, %rd3250, %rd2667;
	setp.lt.u64 	%p1332, %rd2686, %rd2667;
	selp.u64 	%rd2687, 1, 0, %p1332;
	add.s64 	%rd2688, %rd2686, %rd2684;
	setp.lt.u64 	%p1333, %rd2688, %rd2686;
	selp.u64 	%rd2689, 1, 0, %p1333;
	add.s64 	%rd2690, %rd2685, %rd2687;
	add.s64 	%rd2691, %rd2690, %rd2689;
	mul.hi.u64 	%rd2692, %rd3251, %rd3239;
	mad.lo.s64 	%rd479, %rd3239, %rd3251, %rd2674;
	setp.lt.u64 	%p1334, %rd479, %rd2674;
	selp.u64 	%rd2693, 1, 0, %p1334;
	add.s64 	%rd2694, %rd2692, %rd2693;
	mul.hi.u64 	%rd2695, %rd3251, %rd3240;
	mad.lo.s64 	%rd2696, %rd3240, %rd3251, %rd2681;
	setp.lt.u64 	%p1335, %rd2696, %rd2681;
	selp.u64 	%rd2697, 1, 0, %p1335;
	add.s64 	%rd2698, %rd2696, %rd2694;
	setp.lt.u64 	%p1336, %rd2698, %rd2696;
	selp.u64 	%rd2699, 1, 0, %p1336;
	add.s64 	%rd2700, %rd2695, %rd2697;
	add.s64 	%rd2701, %rd2700, %rd2699;
	mul.hi.u64 	%rd2702, %rd3251, %rd3241;
	mad.lo.s64 	%rd2703, %rd3241, %rd3251, %rd2688;
	setp.lt.u64 	%p1337, %rd2703, %rd2688;
	selp.u64 	%rd2704, 1, 0, %p1337;
	add.s64 	%rd2705, %rd2703, %rd2701;
	setp.lt.u64 	%p1338, %rd2705, %rd2703;
	selp.u64 	%rd2706, 1, 0, %p1338;
	add.s64 	%rd2707, %rd2702, %rd2704;
	add.s64 	%rd2708, %rd2707, %rd2706;
	mul.hi.u64 	%rd2709, %rd3251, %rd3242;
	mad.lo.s64 	%rd2710, %rd3242, %rd3251, %rd2691;
	setp.lt.u64 	%p1339, %rd2710, %rd2691;
	selp.u64 	%rd2711, 1, 0, %p1339;
	add.s64 	%rd2712, %rd2710, %rd2708;
	setp.lt.u64 	%p1340, %rd2712, %rd2710;
	selp.u64 	%rd2713, 1, 0, %p1340;
	add.s64 	%rd2714, %rd2709, %rd2711;
	add.s64 	%rd2715, %rd2714, %rd2713;
	shl.b64 	%rd2716, %rd2698, 32;
	mov.b64 	{%r225, %r226}, %rd2698;
	mov.b64 	{%r227, %r228}, %rd2705;
	mov.b64 	%rd2717, {%r226, %r227};
	mov.b64 	{%r229, %r230}, %rd2712;
	mov.b64 	%rd2718, {%r228, %r229};
	mov.b64 	{%r231, %r232}, %rd2715;
	mov.b64 	%rd2719, {%r230, %r231};
	shr.u64 	%rd2720, %rd2715, 32;
	mul.lo.s64 	%rd2721, %rd2698, 977;
	mov.b64 	%rd2722, 977;
	mul.hi.u64 	%rd2723, %rd2698, %rd2722;
	mul.lo.s64 	%rd2724, %rd2705, 977;
	mul.hi.u64 	%rd2725, %rd2705, %rd2722;
	add.s64 	%rd2726, %rd2724, %rd2723;
	setp.lt.u64 	%p1341, %rd2726, %rd2724;
	selp.u64 	%rd2727, 1, 0, %p1341;
	add.s64 	%rd2728, %rd2725, %rd2727;
	mul.lo.s64 	%rd2729, %rd2712, 977;
	mul.hi.u64 	%rd2730, %rd2712, %rd2722;
	add.s64 	%rd2731, %rd2729, %rd2728;
	setp.lt.u64 	%p1342, %rd2731, %rd2729;
	selp.u64 	%rd2732, 1, 0, %p1342;
	add.s64 	%rd2733, %rd2730, %rd2732;
	mul.lo.s64 	%rd2734, %rd2715, 977;
	mul.hi.u64 	%rd2735, %rd2715, %rd2722;
	add.s64 	%rd2736, %rd2734, %rd2733;
	setp.lt.u64 	%p1343, %rd2736, %rd2734;
	selp.u64 	%rd2737, 1, 0, %p1343;
	add.s64 	%rd2738, %rd2735, %rd2737;
	add.s64 	%rd3252, %rd2721, %rd2716;
	setp.lt.u64 	%p1344, %rd3252, %rd2721;
	selp.u64 	%rd2739, 1, 0, %p1344;
	add.s64 	%rd2740, %rd2726, %rd2717;
	setp.lt.u64 	%p1345, %rd2740, %rd2726;
	add.s64 	%rd3253, %rd2740, %rd2739;
	setp.lt.u64 	%p1346, %rd3253, %rd2740;
	or.pred  	%p1347, %p1345, %p1346;
	selp.u64 	%rd2741, 1, 0, %p1347;
	add.s64 	%rd2742, %rd2731, %rd2718;
	setp.lt.u64 	%p1348, %rd2742, %rd2731;
	add.s64 	%rd3254, %rd2742, %rd2741;
	setp.lt.u64 	%p1349, %rd3254, %rd2742;
	or.pred  	%p1350, %p1348, %p1349;
	selp.u64 	%rd2743, 1, 0, %p1350;
	add.s64 	%rd2744, %rd2736, %rd2719;
	setp.lt.u64 	%p1351, %rd2744, %rd2736;
	add.s64 	%rd3255, %rd2744, %rd2743;
	setp.lt.u64 	%p1352, %rd3255, %rd2744;
	or.pred  	%p1353, %p1351, %p1352;
	selp.u64 	%rd2745, 1, 0, %p1353;
	add.s64 	%rd2746, %rd2738, %rd2720;
	add.s64 	%rd484, %rd2746, %rd2745;
	setp.eq.s64 	%p1354, %rd484, 0;
	mov.b64 	%rd3256, 0;
	@%p1354 bra 	$L__BB4_224;
	shl.b64 	%rd2747, %rd484, 32;
	shr.u64 	%rd2748, %rd484, 32;
	mov.b64 	%rd2749, 977;
	mul.hi.u64 	%rd2750, %rd484, %rd2749;
	mad.lo.s64 	%rd2751, %rd484, 977, %rd2747;
	setp.lt.u64 	%p1355, %rd2751, %rd2747;
	selp.u64 	%rd2752, 1, 0, %p1355;
	add.s64 	%rd3252, %rd2751, %rd3252;
	setp.lt.u64 	%p1356, %rd3252, %rd2751;
	selp.u64 	%rd2753, 1, 0, %p1356;
	add.s64 	%rd2754, %rd2753, %rd2752;
	add.s64 	%rd2755, %rd2748, %rd2750;
	setp.lt.u64 	%p1357, %rd2755, %rd2748;
	selp.u64 	%rd2756, 1, 0, %p1357;
	add.s64 	%rd2757, %rd3253, %rd2755;
	add.s64 	%rd2758, %rd2757, %rd2754;
	setp.lt.u64 	%p1358, %rd2758, %rd3253;
	not.b64 	%rd2759, %rd2755;
	setp.gt.u64 	%p1359, %rd2754, %rd2759;
	or.pred  	%p1360, %p1359, %p1358;
	selp.u64 	%rd2760, 1, 0, %p1360;
	add.s64 	%rd2761, %rd3254, %rd2756;
	add.s64 	%rd487, %rd2761, %rd2760;
	setp.lt.u64 	%p1361, %rd487, %rd3254;
	selp.u64 	%rd2762, 1, 0, %p1361;
	add.s64 	%rd488, %rd3255, %rd2762;
	setp.lt.u64 	%p1362, %rd488, %rd3255;
	selp.u64 	%rd3256, 1, 0, %p1362;
	mov.u64 	%rd3253, %rd2758;
	mov.u64 	%rd3254, %rd487;
	mov.u64 	%rd3255, %rd488;
$L__BB4_224:
	mad.lo.s64 	%rd3257, %rd3239, %rd3248, %rd3252;
	setp.lt.u64 	%p1363, %rd3257, %rd3252;
	selp.u64 	%rd2763, 1, 0, %p1363;
	add.s64 	%rd2764, %rd3253, %rd477;
	setp.lt.u64 	%p1364, %rd2764, %rd3253;
	add.s64 	%rd3258, %rd2764, %rd2763;
	setp.lt.u64 	%p1365, %rd3258, %rd2764;
	or.pred  	%p1366, %p1364, %p1365;
	selp.u64 	%rd2765, 1, 0, %p1366;
	add.s64 	%rd2766, %rd3254, %rd478;
	setp.lt.u64 	%p1367, %rd2766, %rd3254;
	add.s64 	%rd3259, %rd2766, %rd2765;
	setp.lt.u64 	%p1368, %rd3259, %rd2766;
	or.pred  	%p1369, %p1367, %p1368;
	selp.u64 	%rd2767, 1, 0, %p1369;
	add.s64 	%rd2768, %rd3255, %rd479;
	setp.lt.u64 	%p1370, %rd2768, %rd3255;
	add.s64 	%rd3260, %rd2768, %rd2767;
	setp.lt.u64 	%p1371, %rd3260, %rd2768;
	or.pred  	%p1372, %p1370, %p1371;
	selp.u64 	%rd2770, 1, 0, %p1372;
	add.s64 	%rd499, %rd3256, %rd2770;
	setp.ne.s64 	%p1373, %rd499, 0;
	setp.gt.u64 	%p1374, %rd3260, %rd718;
	or.pred  	%p1375, %p1373, %p1374;
	@%p1375 bra 	$L__BB4_230;
	setp.lt.u64 	%p1376, %rd3260, %rd718;
	@%p1376 bra 	$L__BB4_243;
	setp.gt.u64 	%p1377, %rd3259, %rd3174;
	@%p1377 bra 	$L__BB4_230;
	setp.lt.u64 	%p1378, %rd3259, %rd3174;
	@%p1378 bra 	$L__BB4_243;
	setp.gt.u64 	%p1379, %rd3258, %rd3175;
	@%p1379 bra 	$L__BB4_230;
	setp.lt.u64 	%p1380, %rd3258, %rd3175;
	setp.lt.u64 	%p1381, %rd3257, %rd158;
	or.pred  	%p1382, %p1380, %p1381;
	@%p1382 bra 	$L__BB4_243;
$L__BB4_230:
	sub.s64 	%rd500, %rd3257, %rd158;
	setp.lt.u64 	%p1383, %rd3257, %rd158;
	selp.u64 	%rd2771, 1, 0, %p1383;
	sub.s64 	%rd2772, %rd3258, %rd3175;
	setp.lt.u64 	%p1384, %rd3258, %rd3175;
	selp.s64 	%rd2773, -1, 0, %p1383;
	add.s64 	%rd3258, %rd2772, %rd2773;
	setp.lt.u64 	%p1385, %rd2772, %rd2771;
	or.pred  	%p1386, %p1384, %p1385;
	selp.u64 	%rd2774, 1, 0, %p1386;
	sub.s64 	%rd2775, %rd3259, %rd3174;
	setp.lt.u64 	%p1387, %rd3259, %rd3174;
	selp.s64 	%rd2776, -1, 0, %p1386;
	add.s64 	%rd3259, %rd2775, %rd2776;
	setp.lt.u64 	%p1388, %rd2775, %rd2774;
	or.pred  	%p1389, %p1387, %p1388;
	selp.u64 	%rd2777, 1, 0, %p1389;
	sub.s64 	%rd2778, %rd3260, %rd718;
	setp.lt.u64 	%p1390, %rd3260, %rd718;
	selp.s64 	%rd2779, -1, 0, %p1389;
	add.s64 	%rd3260, %rd2778, %rd2779;
	setp.lt.u64 	%p1391, %rd2778, %rd2777;
	or.pred  	%p1392, %p1390, %p1391;
	selp.s64 	%rd2780, -1, 0, %p1392;
	add.s64 	%rd504, %rd499, %rd2780;
	setp.ne.s64 	%p1393, %rd504, 0;
	setp.gt.u64 	%p1394, %rd3260, %rd718;
	or.pred  	%p1395, %p1393, %p1394;
	@%p1395 bra 	$L__BB4_236;
	setp.lt.u64 	%p1396, %rd3260, %rd718;
	mov.u64 	%rd3257, %rd500;
	@%p1396 bra 	$L__BB4_243;
	setp.gt.u64 	%p1397, %rd3259, %rd3174;
	@%p1397 bra 	$L__BB4_236;
	setp.lt.u64 	%p1398, %rd3259, %rd3174;
	mov.u64 	%rd3257, %rd500;
	@%p1398 bra 	$L__BB4_243;
	setp.gt.u64 	%p1399, %rd3258, %rd3175;
	@%p1399 bra 	$L__BB4_236;
	setp.lt.u64 	%p1400, %rd3258, %rd3175;
	setp.lt.u64 	%p1401, %rd500, %rd158;
	or.pred  	%p1402, %p1400, %p1401;
	mov.u64 	%rd3257, %rd500;
	@%p1402 bra 	$L__BB4_243;
$L__BB4_236:
	sub.s64 	%rd505, %rd500, %rd158;
	setp.lt.u64 	%p1403, %rd500, %rd158;
	selp.u64 	%rd2781, 1, 0, %p1403;
	sub.s64 	%rd2782, %rd3258, %rd3175;
	setp.lt.u64 	%p1404, %rd3258, %rd3175;
	selp.s64 	%rd2783, -1, 0, %p1403;
	add.s64 	%rd3258, %rd2782, %rd2783;
	setp.lt.u64 	%p1405, %rd2782, %rd2781;
	or.pred  	%p1406, %p1404, %p1405;
	selp.u64 	%rd2784, 1, 0, %p1406;
	sub.s64 	%rd2785, %rd3259, %rd3174;
	setp.lt.u64 	%p1407, %rd3259, %rd3174;
	selp.s64 	%rd2786, -1, 0, %p1406;
	add.s64 	%rd3259, %rd2785, %rd2786;
	setp.lt.u64 	%p1408, %rd2785, %rd2784;
	or.pred  	%p1409, %p1407, %p1408;
	selp.u64 	%rd2787, 1, 0, %p1409;
	sub.s64 	%rd2788, %rd3260, %rd718;
	setp.lt.u64 	%p1410, %rd3260, %rd718;
	selp.s64 	%rd2789, -1, 0, %p1409;
	add.s64 	%rd3260, %rd2788, %rd2789;
	setp.lt.u64 	%p1411, %rd2788, %rd2787;
	or.pred  	%p1412, %p1410, %p1411;
	selp.u64 	%rd2790, 1, 0, %p1412;
	setp.ne.s64 	%p1413, %rd504, %rd2790;
	setp.gt.u64 	%p1414, %rd3260, %rd718;
	or.pred  	%p1415, %p1413, %p1414;
	@%p1415 bra 	$L__BB4_242;
	setp.lt.u64 	%p1416, %rd3260, %rd718;
	mov.u64 	%rd3257, %rd505;
	@%p1416 bra 	$L__BB4_243;
	setp.gt.u64 	%p1417, %rd3259, %rd3174;
	@%p1417 bra 	$L__BB4_242;
	setp.lt.u64 	%p1418, %rd3259, %rd3174;
	mov.u64 	%rd3257, %rd505;
	@%p1418 bra 	$L__BB4_243;
	setp.gt.u64 	%p1419, %rd3258, %rd3175;
	@%p1419 bra 	$L__BB4_242;
	setp.lt.u64 	%p1420, %rd3258, %rd3175;
	setp.lt.u64 	%p1421, %rd505, %rd158;
	or.pred  	%p1422, %p1420, %p1421;
	mov.u64 	%rd3257, %rd505;
	@%p1422 bra 	$L__BB4_243;
$L__BB4_242:
	sub.s64 	%rd3257, %rd505, %rd158;
	setp.lt.u64 	%p1423, %rd505, %rd158;
	selp.u64 	%rd2791, 1, 0, %p1423;
	sub.s64 	%rd2792, %rd3258, %rd3175;
	setp.lt.u64 	%p1424, %rd3258, %rd3175;
	selp.s64 	%rd2793, -1, 0, %p1423;
	add.s64 	%rd3258, %rd2792, %rd2793;
	setp.lt.u64 	%p1425, %rd2792, %rd2791;
	or.pred  	%p1426, %p1424, %p1425;
	selp.u64 	%rd2794, 1, 0, %p1426;
	sub.s64 	%rd2795, %rd3259, %rd3174;
	setp.lt.u64 	%p1427, %rd3259, %rd3174;
	selp.s64 	%rd2796, -1, 0, %p1426;
	add.s64 	%rd3259, %rd2795, %rd2796;
	setp.lt.u64 	%p1428, %rd2795, %rd2794;
	or.pred  	%p1429, %p1427, %p1428;
	selp.s64 	%rd2797, -1, 0, %p1429;
	sub.s64 	%rd2798, %rd3260, %rd718;
	add.s64 	%rd3260, %rd2798, %rd2797;
$L__BB4_243:
	mul.lo.s64 	%rd517, %rd3248, %rd247;
	mul.hi.u64 	%rd2800, %rd247, %rd3248;
	mul.lo.s64 	%rd2801, %rd3249, %rd247;
	mul.hi.u64 	%rd2802, %rd247, %rd3249;
	add.s64 	%rd2803, %rd2801, %rd2800;
	setp.lt.u64 	%p1430, %rd2803, %rd2801;
	selp.u64 	%rd2804, 1, 0, %p1430;
	add.s64 	%rd2805, %rd2802, %rd2804;
	mul.lo.s64 	%rd2806, %rd3250, %rd247;
	mul.hi.u64 	%rd2807, %rd247, %rd3250;
	add.s64 	%rd2808, %rd2806, %rd2805;
	setp.lt.u64 	%p1431, %rd2808, %rd2806;
	selp.u64 	%rd2809, 1, 0, %p1431;
	add.s64 	%rd2810, %rd2807, %rd2809;
	mul.lo.s64 	%rd2811, %rd3251, %rd247;
	mul.hi.u64 	%rd2812, %rd247, %rd3251;
	add.s64 	%rd2813, %rd2811, %rd2810;
	setp.lt.u64 	%p1432, %rd2813, %rd2811;
	selp.u64 	%rd2814, 1, 0, %p1432;
	add.s64 	%rd2815, %rd2812, %rd2814;
	mul.hi.u64 	%rd2816, %rd248, %rd3248;
	mad.lo.s64 	%rd518, %rd3248, %rd248, %rd2803;
	setp.lt.u64 	%p1433, %rd518, %rd2803;
	selp.u64 	%rd2817, 1, 0, %p1433;
	add.s64 	%rd2818, %rd2816, %rd2817;
	mul.hi.u64 	%rd2819, %rd248, %rd3249;
	mad.lo.s64 	%rd2820, %rd3249, %rd248, %rd2808;
	setp.lt.u64 	%p1434, %rd2820, %rd2808;
	selp.u64 	%rd2821, 1, 0, %p1434;
	add.s64 	%rd2822, %rd2820, %rd2818;
	setp.lt.u64 	%p1435, %rd2822, %rd2820;
	selp.u64 	%rd2823, 1, 0, %p1435;
	add.s64 	%rd2824, %rd2819, %rd2821;
	add.s64 	%rd2825, %rd2824, %rd2823;
	mul.hi.u64 	%rd2826, %rd248, %rd3250;
	mad.lo.s64 	%rd2827, %rd3250, %rd248, %rd2813;
	setp.lt.u64 	%p1436, %rd2827, %rd2813;
	selp.u64 	%rd2828, 1, 0, %p1436;
	add.s64 	%rd2829, %rd2827, %rd2825;
	setp.lt.u64 	%p1437, %rd2829, %rd2827;
	selp.u64 	%rd2830, 1, 0, %p1437;
	add.s64 	%rd2831, %rd2826, %rd2828;
	add.s64 	%rd2832, %rd2831, %rd2830;
	mul.hi.u64 	%rd2833, %rd248, %rd3251;
	mad.lo.s64 	%rd2834, %rd3251, %rd248, %rd2815;
	setp.lt.u64 	%p1438, %rd2834, %rd2815;
	selp.u64 	%rd2835, 1, 0, %p1438;
	add.s64 	%rd2836, %rd2834, %rd2832;
	setp.lt.u64 	%p1439, %rd2836, %rd2834;
	selp.u64 	%rd2837, 1, 0, %p1439;
	add.s64 	%rd2838, %rd2833, %rd2835;
	add.s64 	%rd2839, %rd2838, %rd2837;
	mul.hi.u64 	%rd2840, %rd249, %rd3248;
	mad.lo.s64 	%rd519, %rd3248, %rd249, %rd2822;
	setp.lt.u64 	%p1440, %rd519, %rd2822;
	selp.u64 	%rd2841, 1, 0, %p1440;
	add.s64 	%rd2842, %rd2840, %rd2841;
	mul.hi.u64 	%rd2843, %rd249, %rd3249;
	mad.lo.s64 	%rd2844, %rd3249, %rd249, %rd2829;
	setp.lt.u64 	%p1441, %rd2844, %rd2829;
	selp.u64 	%rd2845, 1, 0, %p1441;
	add.s64 	%rd2846, %rd2844, %rd2842;
	setp.lt.u64 	%p1442, %rd2846, %rd2844;
	selp.u64 	%rd2847, 1, 0, %p1442;
	add.s64 	%rd2848, %rd2843, %rd2845;
	add.s64 	%rd2849, %rd2848, %rd2847;
	mul.hi.u64 	%rd2850, %rd249, %rd3250;
	mad.lo.s64 	%rd2851, %rd3250, %rd249, %rd2836;
	setp.lt.u64 	%p1443, %rd2851, %rd2836;
	selp.u64 	%rd2852, 1, 0, %p1443;
	add.s64 	%rd2853, %rd2851, %rd2849;
	setp.lt.u64 	%p1444, %rd2853, %rd2851;
	selp.u64 	%rd2854, 1, 0, %p1444;
	add.s64 	%rd2855, %rd2850, %rd2852;
	add.s64 	%rd2856, %rd2855, %rd2854;
	mul.hi.u64 	%rd2857, %rd249, %rd3251;
	mad.lo.s64 	%rd2858, %rd3251, %rd249, %rd2839;
	setp.lt.u64 	%p1445, %rd2858, %rd2839;
	selp.u64 	%rd2859, 1, 0, %p1445;
	add.s64 	%rd2860, %rd2858, %rd2856;
	setp.lt.u64 	%p1446, %rd2860, %rd2858;
	selp.u64 	%rd2861, 1, 0, %p1446;
	add.s64 	%rd2862, %rd2857, %rd2859;
	add.s64 	%rd2863, %rd2862, %rd2861;
	mul.hi.u64 	%rd2864, %rd250, %rd3248;
	mad.lo.s64 	%rd520, %rd3248, %rd250, %rd2846;
	setp.lt.u64 	%p1447, %rd520, %rd2846;
	selp.u64 	%rd2865, 1, 0, %p1447;
	add.s64 	%rd2866, %rd2864, %rd2865;
	mul.hi.u64 	%rd2867, %rd250, %rd3249;
	mad.lo.s64 	%rd2868, %rd3249, %rd250, %rd2853;
	setp.lt.u64 	%p1448, %rd2868, %rd2853;
	selp.u64 	%rd2869, 1, 0, %p1448;
	add.s64 	%rd2870, %rd2868, %rd2866;
	setp.lt.u64 	%p1449, %rd2870, %rd2868;
	selp.u64 	%rd2871, 1, 0, %p1449;
	add.s64 	%rd2872, %rd2867, %rd2869;
	add.s64 	%rd2873, %rd2872, %rd2871;
	mul.hi.u64 	%rd2874, %rd250, %rd3250;
	mad.lo.s64 	%rd2875, %rd3250, %rd250, %rd2860;
	setp.lt.u64 	%p1450, %rd2875, %rd2860;
	selp.u64 	%rd2876, 1, 0, %p1450;
	add.s64 	%rd2877, %rd2875, %rd2873;
	setp.lt.u64 	%p1451, %rd2877, %rd2875;
	selp.u64 	%rd2878, 1, 0, %p1451;
	add.s64 	%rd2879, %rd2874, %rd2876;
	add.s64 	%rd2880, %rd2879, %rd2878;
	mul.hi.u64 	%rd2881, %rd250, %rd3251;
	mad.lo.s64 	%rd2882, %rd3251, %rd250, %rd2863;
	setp.lt.u64 	%p1452, %rd2882, %rd2863;
	selp.u64 	%rd2883, 1, 0, %p1452;
	add.s64 	%rd2884, %rd2882, %rd2880;
	setp.lt.u64 	%p1453, %rd2884, %rd2882;
	selp.u64 	%rd2885, 1, 0, %p1453;
	add.s64 	%rd2886, %rd2881, %rd2883;
	add.s64 	%rd2887, %rd2886, %rd2885;
	shl.b64 	%rd2888, %rd2870, 32;
	mov.b64 	{%r233, %r234}, %rd2870;
	mov.b64 	{%r235, %r236}, %rd2877;
	mov.b64 	%rd2889, {%r234, %r235};
	mov.b64 	{%r237, %r238}, %rd2884;
	mov.b64 	%rd2890, {%r236, %r237};
	mov.b64 	{%r239, %r240}, %rd2887;
	mov.b64 	%rd2891, {%r238, %r239};
	shr.u64 	%rd2892, %rd2887, 32;
	mul.lo.s64 	%rd2893, %rd2870, 977;
	mov.b64 	%rd2894, 977;
	mul.hi.u64 	%rd2895, %rd2870, %rd2894;
	mul.lo.s64 	%rd2896, %rd2877, 977;
	mul.hi.u64 	%rd2897, %rd2877, %rd2894;
	add.s64 	%rd2898, %rd2896, %rd2895;
	setp.lt.u64 	%p1454, %rd2898, %rd2896;
	selp.u64 	%rd2899, 1, 0, %p1454;
	add.s64 	%rd2900, %rd2897, %rd2899;
	mul.lo.s64 	%rd2901, %rd2884, 977;
	mul.hi.u64 	%rd2902, %rd2884, %rd2894;
	add.s64 	%rd2903, %rd2901, %rd2900;
	setp.lt.u64 	%p1455, %rd2903, %rd2901;
	selp.u64 	%rd2904, 1, 0, %p1455;
	add.s64 	%rd2905, %rd2902, %rd2904;
	mul.lo.s64 	%rd2906, %rd2887, 977;
	mul.hi.u64 	%rd2907, %rd2887, %rd2894;
	add.s64 	%rd2908, %rd2906, %rd2905;
	setp.lt.u64 	%p1456, %rd2908, %rd2906;
	selp.u64 	%rd2909, 1, 0, %p1456;
	add.s64 	%rd2910, %rd2907, %rd2909;
	add.s64 	%rd3261, %rd2893, %rd2888;
	setp.lt.u64 	%p1457, %rd3261, %rd2893;
	selp.u64 	%rd2911, 1, 0, %p1457;
	add.s64 	%rd2912, %rd2898, %rd2889;
	setp.lt.u64 	%p1458, %rd2912, %rd2898;
	add.s64 	%rd3262, %rd2912, %rd2911;
	setp.lt.u64 	%p1459, %rd3262, %rd2912;
	or.pred  	%p1460, %p1458, %p1459;
	selp.u64 	%rd2913, 1, 0, %p1460;
	add.s64 	%rd2914, %rd2903, %rd2890;
	setp.lt.u64 	%p1461, %rd2914, %rd2903;
	add.s64 	%rd3263, %rd2914, %rd2913;
	setp.lt.u64 	%p1462, %rd3263, %rd2914;
	or.pred  	%p1463, %p1461, %p1462;
	selp.u64 	%rd2915, 1, 0, %p1463;
	add.s64 	%rd2916, %rd2908, %rd2891;
	setp.lt.u64 	%p1464, %rd2916, %rd2908;
	add.s64 	%rd3264, %rd2916, %rd2915;
	setp.lt.u64 	%p1465, %rd3264, %rd2916;
	or.pred  	%p1466, %p1464, %p1465;
	selp.u64 	%rd2917, 1, 0, %p1466;
	add.s64 	%rd2918, %rd2910, %rd2892;
	add.s64 	%rd525, %rd2918, %rd2917;
	setp.eq.s64 	%p1467, %rd525, 0;
	mov.b64 	%rd3265, 0;
	@%p1467 bra 	$L__BB4_245;
	shl.b64 	%rd2919, %rd525, 32;
	shr.u64 	%rd2920, %rd525, 32;
	mov.b64 	%rd2921, 977;
	mul.hi.u64 	%rd2922, %rd525, %rd2921;
	mad.lo.s64 	%rd2923, %rd525, 977, %rd2919;
	setp.lt.u64 	%p1468, %rd2923, %rd2919;
	selp.u64 	%rd2924, 1, 0, %p1468;
	add.s64 	%rd3261, %rd2923, %rd3261;
	setp.lt.u64 	%p1469, %rd3261, %rd2923;
	selp.u64 	%rd2925, 1, 0, %p1469;
	add.s64 	%rd2926, %rd2925, %rd2924;
	add.s64 	%rd2927, %rd2920, %rd2922;
	setp.lt.u64 	%p1470, %rd2927, %rd2920;
	selp.u64 	%rd2928, 1, 0, %p1470;
	add.s64 	%rd2929, %rd3262, %rd2927;
	add.s64 	%rd2930, %rd2929, %rd2926;
	setp.lt.u64 	%p1471, %rd2930, %rd3262;
	not.b64 	%rd2931, %rd2927;
	setp.gt.u64 	%p1472, %rd2926, %rd2931;
	or.pred  	%p1473, %p1472, %p1471;
	selp.u64 	%rd2932, 1, 0, %p1473;
	add.s64 	%rd2933, %rd3263, %rd2928;
	add.s64 	%rd528, %rd2933, %rd2932;
	setp.lt.u64 	%p1474, %rd528, %rd3263;
	selp.u64 	%rd2934, 1, 0, %p1474;
	add.s64 	%rd529, %rd3264, %rd2934;
	setp.lt.u64 	%p1475, %rd529, %rd3264;
	selp.u64 	%rd3265, 1, 0, %p1475;
	mov.u64 	%rd3262, %rd2930;
	mov.u64 	%rd3263, %rd528;
	mov.u64 	%rd3264, %rd529;
$L__BB4_245:
	add.s64 	%rd3266, %rd3261, %rd517;
	setp.lt.u64 	%p1476, %rd3266, %rd3261;
	selp.u64 	%rd2935, 1, 0, %p1476;
	add.s64 	%rd2936, %rd3262, %rd518;
	setp.lt.u64 	%p1477, %rd2936, %rd3262;
	add.s64 	%rd3267, %rd2936, %rd2935;
	setp.lt.u64 	%p1478, %rd3267, %rd2936;
	or.pred  	%p1479, %p1477, %p1478;
	selp.u64 	%rd2937, 1, 0, %p1479;
	add.s64 	%rd2938, %rd3263, %rd519;
	setp.lt.u64 	%p1480, %rd2938, %rd3263;
	add.s64 	%rd3268, %rd2938, %rd2937;
	setp.lt.u64 	%p1481, %rd3268, %rd2938;
	or.pred  	%p1482, %p1480, %p1481;
	selp.u64 	%rd2939, 1, 0, %p1482;
	add.s64 	%rd2940, %rd3264, %rd520;
	setp.lt.u64 	%p1483, %rd2940, %rd3264;
	add.s64 	%rd3269, %rd2940, %rd2939;
	setp.lt.u64 	%p1484, %rd3269, %rd2940;
	or.pred  	%p1485, %p1483, %p1484;
	selp.u64 	%rd2942, 1, 0, %p1485;
	add.s64 	%rd540, %rd3265, %rd2942;
	setp.ne.s64 	%p1486, %rd540, 0;
	setp.gt.u64 	%p1487, %rd3269, %rd718;
	or.pred  	%p1488, %p1486, %p1487;
	@%p1488 bra 	$L__BB4_251;
	setp.lt.u64 	%p1489, %rd3269, %rd718;
	@%p1489 bra 	$L__BB4_264;
	setp.gt.u64 	%p1490, %rd3268, %rd3174;
	@%p1490 bra 	$L__BB4_251;
	setp.lt.u64 	%p1491, %rd3268, %rd3174;
	@%p1491 bra 	$L__BB4_264;
	setp.gt.u64 	%p1492, %rd3267, %rd3175;
	@%p1492 bra 	$L__BB4_251;
	setp.lt.u64 	%p1493, %rd3267, %rd3175;
	setp.lt.u64 	%p1494, %rd3266, %rd158;
	or.pred  	%p1495, %p1493, %p1494;
	@%p1495 bra 	$L__BB4_264;
$L__BB4_251:
	sub.s64 	%rd541, %rd3266, %rd158;
	setp.lt.u64 	%p1496, %rd3266, %rd158;
	selp.u64 	%rd2943, 1, 0, %p1496;
	sub.s64 	%rd2944, %rd3267, %rd3175;
	setp.lt.u64 	%p1497, %rd3267, %rd3175;
	selp.s64 	%rd2945, -1, 0, %p1496;
	add.s64 	%rd3267, %rd2944, %rd2945;
	setp.lt.u64 	%p1498, %rd2944, %rd2943;
	or.pred  	%p1499, %p1497, %p1498;
	selp.u64 	%rd2946, 1, 0, %p1499;
	sub.s64 	%rd2947, %rd3268, %rd3174;
	setp.lt.u64 	%p1500, %rd3268, %rd3174;
	selp.s64 	%rd2948, -1, 0, %p1499;
	add.s64 	%rd3268, %rd2947, %rd2948;
	setp.lt.u64 	%p1501, %rd2947, %rd2946;
	or.pred  	%p1502, %p1500, %p1501;
	selp.u64 	%rd2949, 1, 0, %p1502;
	sub.s64 	%rd2950, %rd3269, %rd718;
	setp.lt.u64 	%p1503, %rd3269, %rd718;
	selp.s64 	%rd2951, -1, 0, %p1502;
	add.s64 	%rd3269, %rd2950, %rd2951;
	setp.lt.u64 	%p1504, %rd2950, %rd2949;
	or.pred  	%p1505, %p1503, %p1504;
	selp.s64 	%rd2952, -1, 0, %p1505;
	add.s64 	%rd545, %rd540, %rd2952;
	setp.ne.s64 	%p1506, %rd545, 0;
	setp.gt.u64 	%p1507, %rd3269, %rd718;
	or.pred  	%p1508, %p1506, %p1507;
	@%p1508 bra 	$L__BB4_257;
	setp.lt.u64 	%p1509, %rd3269, %rd718;
	mov.u64 	%rd3266, %rd541;
	@%p1509 bra 	$L__BB4_264;
	setp.gt.u64 	%p1510, %rd3268, %rd3174;
	@%p1510 bra 	$L__BB4_257;
	setp.lt.u64 	%p1511, %rd3268, %rd3174;
	mov.u64 	%rd3266, %rd541;
	@%p1511 bra 	$L__BB4_264;
	setp.gt.u64 	%p1512, %rd3267, %rd3175;
	@%p1512 bra 	$L__BB4_257;
	setp.lt.u64 	%p1513, %rd3267, %rd3175;
	setp.lt.u64 	%p1514, %rd541, %rd158;
	or.pred  	%p1515, %p1513, %p1514;
	mov.u64 	%rd3266, %rd541;
	@%p1515 bra 	$L__BB4_264;
$L__BB4_257:
	sub.s64 	%rd546, %rd541, %rd158;
	setp.lt.u64 	%p1516, %rd541, %rd158;
	selp.u64 	%rd2953, 1, 0, %p1516;
	sub.s64 	%rd2954, %rd3267, %rd3175;
	setp.lt.u64 	%p1517, %rd3267, %rd3175;
	selp.s64 	%rd2955, -1, 0, %p1516;
	add.s64 	%rd3267, %rd2954, %rd2955;
	setp.lt.u64 	%p1518, %rd2954, %rd2953;
	or.pred  	%p1519, %p1517, %p1518;
	selp.u64 	%rd2956, 1, 0, %p1519;
	sub.s64 	%rd2957, %rd3268, %rd3174;
	setp.lt.u64 	%p1520, %rd3268, %rd3174;
	selp.s64 	%rd2958, -1, 0, %p1519;
	add.s64 	%rd3268, %rd2957, %rd2958;
	setp.lt.u64 	%p1521, %rd2957, %rd2956;
	or.pred  	%p1522, %p1520, %p1521;
	selp.u64 	%rd2959, 1, 0, %p1522;
	sub.s64 	%rd2960, %rd3269, %rd718;
	setp.lt.u64 	%p1523, %rd3269, %rd718;
	selp.s64 	%rd2961, -1, 0, %p1522;
	add.s64 	%rd3269, %rd2960, %rd2961;
	setp.lt.u64 	%p1524, %rd2960, %rd2959;
	or.pred  	%p1525, %p1523, %p1524;
	selp.u64 	%rd2962, 1, 0, %p1525;
	setp.ne.s64 	%p1526, %rd545, %rd2962;
	setp.gt.u64 	%p1527, %rd3269, %rd718;
	or.pred  	%p1528, %p1526, %p1527;
	@%p1528 bra 	$L__BB4_263;
	setp.lt.u64 	%p1529, %rd3269, %rd718;
	mov.u64 	%rd3266, %rd546;
	@%p1529 bra 	$L__BB4_264;
	setp.gt.u64 	%p1530, %rd3268, %rd3174;
	@%p1530 bra 	$L__BB4_263;
	setp.lt.u64 	%p1531, %rd3268, %rd3174;
	mov.u64 	%rd3266, %rd546;
	@%p1531 bra 	$L__BB4_264;
	setp.gt.u64 	%p1532, %rd3267, %rd3175;
	@%p1532 bra 	$L__BB4_263;
	setp.lt.u64 	%p1533, %rd3267, %rd3175;
	setp.lt.u64 	%p1534, %rd546, %rd158;
	or.pred  	%p1535, %p1533, %p1534;
	mov.u64 	%rd3266, %rd546;
	@%p1535 bra 	$L__BB4_264;
$L__BB4_263:
	sub.s64 	%rd3266, %rd546, %rd158;
	setp.lt.u64 	%p1536, %rd546, %rd158;
	selp.u64 	%rd2963, 1, 0, %p1536;
	sub.s64 	%rd2964, %rd3267, %rd3175;
	setp.lt.u64 	%p1537, %rd3267, %rd3175;
	selp.s64 	%rd2965, -1, 0, %p1536;
	add.s64 	%rd3267, %rd2964, %rd2965;
	setp.lt.u64 	%p1538, %rd2964, %rd2963;
	or.pred  	%p1539, %p1537, %p1538;
	selp.u64 	%rd2966, 1, 0, %p1539;
	sub.s64 	%rd2967, %rd3268, %rd3174;
	setp.lt.u64 	%p1540, %rd3268, %rd3174;
	selp.s64 	%rd2968, -1, 0, %p1539;
	add.s64 	%rd3268, %rd2967, %rd2968;
	setp.lt.u64 	%p1541, %rd2967, %rd2966;
	or.pred  	%p1542, %p1540, %p1541;
	selp.s64 	%rd2969, -1, 0, %p1542;
	sub.s64 	%rd2970, %rd3269, %rd718;
	add.s64 	%rd3269, %rd2970, %rd2969;
$L__BB4_264:
	mul.lo.s64 	%rd558, %rd3257, %rd292;
	mul.hi.u64 	%rd2972, %rd292, %rd3257;
	mul.lo.s64 	%rd2973, %rd3258, %rd292;
	mul.hi.u64 	%rd2974, %rd292, %rd3258;
	add.s64 	%rd2975, %rd2973, %rd2972;
	setp.lt.u64 	%p1543, %rd2975, %rd2973;
	selp.u64 	%rd2976, 1, 0, %p1543;
	add.s64 	%rd2977, %rd2974, %rd2976;
	mul.lo.s64 	%rd2978, %rd3259, %rd292;
	mul.hi.u64 	%rd2979, %rd292, %rd3259;
	add.s64 	%rd2980, %rd2978, %rd2977;
	setp.lt.u64 	%p1544, %rd2980, %rd2978;
	selp.u64 	%rd2981, 1, 0, %p1544;
	add.s64 	%rd2982, %rd2979, %rd2981;
	mul.lo.s64 	%rd2983, %rd3260, %rd292;
	mul.hi.u64 	%rd2984, %rd292, %rd3260;
	add.s64 	%rd2985, %rd2983, %rd2982;
	setp.lt.u64 	%p1545, %rd2985, %rd2983;
	selp.u64 	%rd2986, 1, 0, %p1545;
	add.s64 	%rd2987, %rd2984, %rd2986;
	mul.hi.u64 	%rd2988, %rd293, %rd3257;
	mad.lo.s64 	%rd559, %rd3257, %rd293, %rd2975;
	setp.lt.u64 	%p1546, %rd559, %rd2975;
	selp.u64 	%rd2989, 1, 0, %p1546;
	add.s64 	%rd2990, %rd2988, %rd2989;
	mul.hi.u64 	%rd2991, %rd293, %rd3258;
	mad.lo.s64 	%rd2992, %rd3258, %rd293, %rd2980;
	setp.lt.u64 	%p1547, %rd2992, %rd2980;
	selp.u64 	%rd2993, 1, 0, %p1547;
	add.s64 	%rd2994, %rd2992, %rd2990;
	setp.lt.u64 	%p1548, %rd2994, %rd2992;
	selp.u64 	%rd2995, 1, 0, %p1548;
	add.s64 	%rd2996, %rd2991, %rd2993;
	add.s64 	%rd2997, %rd2996, %rd2995;
	mul.hi.u64 	%rd2998, %rd293, %rd3259;
	mad.lo.s64 	%rd2999, %rd3259, %rd293, %rd2985;
	setp.lt.u64 	%p1549, %rd2999, %rd2985;
	selp.u64 	%rd3000, 1, 0, %p1549;
	add.s64 	%rd3001, %rd2999, %rd2997;
	setp.lt.u64 	%p1550, %rd3001, %rd2999;
	selp.u64 	%rd3002, 1, 0, %p1550;
	add.s64 	%rd3003, %rd2998, %rd3000;
	add.s64 	%rd3004, %rd3003, %rd3002;
	mul.hi.u64 	%rd3005, %rd293, %rd3260;
	mad.lo.s64 	%rd3006, %rd3260, %rd293, %rd2987;
	setp.lt.u64 	%p1551, %rd3006, %rd2987;
	selp.u64 	%rd3007, 1, 0, %p1551;
	add.s64 	%rd3008, %rd3006, %rd3004;
	setp.lt.u64 	%p1552, %rd3008, %rd3006;
	selp.u64 	%rd3009, 1, 0, %p1552;
	add.s64 	%rd3010, %rd3005, %rd3007;
	add.s64 	%rd3011, %rd3010, %rd3009;
	mul.hi.u64 	%rd3012, %rd294, %rd3257;
	mad.lo.s64 	%rd560, %rd3257, %rd294, %rd2994;
	setp.lt.u64 	%p1553, %rd560, %rd2994;
	selp.u64 	%rd3013, 1, 0, %p1553;
	add.s64 	%rd3014, %rd3012, %rd3013;
	mul.hi.u64 	%rd3015, %rd294, %rd3258;
	mad.lo.s64 	%rd3016, %rd3258, %rd294, %rd3001;
	setp.lt.u64 	%p1554, %rd3016, %rd3001;
	selp.u64 	%rd3017, 1, 0, %p1554;
	add.s64 	%rd3018, %rd3016, %rd3014;
	setp.lt.u64 	%p1555, %rd3018, %rd3016;
	selp.u64 	%rd3019, 1, 0, %p1555;
	add.s64 	%rd3020, %rd3015, %rd3017;
	add.s64 	%rd3021, %rd3020, %rd3019;
	mul.hi.u64 	%rd3022, %rd294, %rd3259;
	mad.lo.s64 	%rd3023, %rd3259, %rd294, %rd3008;
	setp.lt.u64 	%p1556, %rd3023, %rd3008;
	selp.u64 	%rd3024, 1, 0, %p1556;
	add.s64 	%rd3025, %rd3023, %rd3021;
	setp.lt.u64 	%p1557, %rd3025, %rd3023;
	selp.u64 	%rd3026, 1, 0, %p1557;
	add.s64 	%rd3027, %rd3022, %rd3024;
	add.s64 	%rd3028, %rd3027, %rd3026;
	mul.hi.u64 	%rd3029, %rd294, %rd3260;
	mad.lo.s64 	%rd3030, %rd3260, %rd294, %rd3011;
	setp.lt.u64 	%p1558, %rd3030, %rd3011;
	selp.u64 	%rd3031, 1, 0, %p1558;
	add.s64 	%rd3032, %rd3030, %rd3028;
	setp.lt.u64 	%p1559, %rd3032, %rd3030;
	selp.u64 	%rd3033, 1, 0, %p1559;
	add.s64 	%rd3034, %rd3029, %rd3031;
	add.s64 	%rd3035, %rd3034, %rd3033;
	mul.hi.u64 	%rd3036, %rd295, %rd3257;
	mad.lo.s64 	%rd561, %rd3257, %rd295, %rd3018;
	setp.lt.u64 	%p1560, %rd561, %rd3018;
	selp.u64 	%rd3037, 1, 0, %p1560;
	add.s64 	%rd3038, %rd3036, %rd3037;
	mul.hi.u64 	%rd3039, %rd295, %rd3258;
	mad.lo.s64 	%rd3040, %rd3258, %rd295, %rd3025;
	setp.lt.u64 	%p1561, %rd3040, %rd3025;
	selp.u64 	%rd3041, 1, 0, %p1561;
	add.s64 	%rd3042, %rd3040, %rd3038;
	setp.lt.u64 	%p1562, %rd3042, %rd3040;
	selp.u64 	%rd3043, 1, 0, %p1562;
	add.s64 	%rd3044, %rd3039, %rd3041;
	add.s64 	%rd3045, %rd3044, %rd3043;
	mul.hi.u64 	%rd3046, %rd295, %rd3259;
	mad.lo.s64 	%rd3047, %rd3259, %rd295, %rd3032;
	setp.lt.u64 	%p1563, %rd3047, %rd3032;
	selp.u64 	%rd3048, 1, 0, %p1563;
	add.s64 	%rd3049, %rd3047, %rd3045;
	setp.lt.u64 	%p1564, %rd3049, %rd3047;
	selp.u64 	%rd3050, 1, 0, %p1564;
	add.s64 	%rd3051, %rd3046, %rd3048;
	add.s64 	%rd3052, %rd3051, %rd3050;
	mul.hi.u64 	%rd3053, %rd295, %rd3260;
	mad.lo.s64 	%rd3054, %rd3260, %rd295, %rd3035;
	setp.lt.u64 	%p1565, %rd3054, %rd3035;
	selp.u64 	%rd3055, 1, 0, %p1565;
	add.s64 	%rd3056, %rd3054, %rd3052;
	setp.lt.u64 	%p1566, %rd3056, %rd3054;
	selp.u64 	%rd3057, 1, 0, %p1566;
	add.s64 	%rd3058, %rd3053, %rd3055;
	add.s64 	%rd3059, %rd3058, %rd3057;
	shl.b64 	%rd3060, %rd3042, 32;
	mov.b64 	{%r241, %r242}, %rd3042;
	mov.b64 	{%r243, %r244}, %rd3049;
	mov.b64 	%rd3061, {%r242, %r243};
	mov.b64 	{%r245, %r246}, %rd3056;
	mov.b64 	%rd3062, {%r244, %r245};
	mov.b64 	{%r247, %r248}, %rd3059;
	mov.b64 	%rd3063, {%r246, %r247};
	shr.u64 	%rd3064, %rd3059, 32;
	mul.lo.s64 	%rd3065, %rd3042, 977;
	mov.b64 	%rd3066, 977;
	mul.hi.u64 	%rd3067, %rd3042, %rd3066;
	mul.lo.s64 	%rd3068, %rd3049, 977;
	mul.hi.u64 	%rd3069, %rd3049, %rd3066;
	add.s64 	%rd3070, %rd3068, %rd3067;
	setp.lt.u64 	%p1567, %rd3070, %rd3068;
	selp.u64 	%rd3071, 1, 0, %p1567;
	add.s64 	%rd3072, %rd3069, %rd3071;
	mul.lo.s64 	%rd3073, %rd3056, 977;
	mul.hi.u64 	%rd3074, %rd3056, %rd3066;
	add.s64 	%rd3075, %rd3073, %rd3072;
	setp.lt.u64 	%p1568, %rd3075, %rd3073;
	selp.u64 	%rd3076, 1, 0, %p1568;
	add.s64 	%rd3077, %rd3074, %rd3076;
	mul.lo.s64 	%rd3078, %rd3059, 977;
	mul.hi.u64 	%rd3079, %rd3059, %rd3066;
	add.s64 	%rd3080, %rd3078, %rd3077;
	setp.lt.u64 	%p1569, %rd3080, %rd3078;
	selp.u64 	%rd3081, 1, 0, %p1569;
	add.s64 	%rd3082, %rd3079, %rd3081;
	add.s64 	%rd3270, %rd3065, %rd3060;
	setp.lt.u64 	%p1570, %rd3270, %rd3065;
	selp.u64 	%rd3083, 1, 0, %p1570;
	add.s64 	%rd3084, %rd3070, %rd3061;
	setp.lt.u64 	%p1571, %rd3084, %rd3070;
	add.s64 	%rd3271, %rd3084, %rd3083;
	setp.lt.u64 	%p1572, %rd3271, %rd3084;
	or.pred  	%p1573, %p1571, %p1572;
	selp.u64 	%rd3085, 1, 0, %p1573;
	add.s64 	%rd3086, %rd3075, %rd3062;
	setp.lt.u64 	%p1574, %rd3086, %rd3075;
	add.s64 	%rd3272, %rd3086, %rd3085;
	setp.lt.u64 	%p1575, %rd3272, %rd3086;
	or.pred  	%p1576, %p1574, %p1575;
	selp.u64 	%rd3087, 1, 0, %p1576;
	add.s64 	%rd3088, %rd3080, %rd3063;
	setp.lt.u64 	%p1577, %rd3088, %rd3080;
	add.s64 	%rd3273, %rd3088, %rd3087;
	setp.lt.u64 	%p1578, %rd3273, %rd3088;
	or.pred  	%p1579, %p1577, %p1578;
	selp.u64 	%rd3089, 1, 0, %p1579;
	add.s64 	%rd3090, %rd3082, %rd3064;
	add.s64 	%rd566, %rd3090, %rd3089;
	setp.eq.s64 	%p1580, %rd566, 0;
	mov.b64 	%rd3274, 0;
	@%p1580 bra 	$L__BB4_266;
	shl.b64 	%rd3091, %rd566, 32;
	shr.u64 	%rd3092, %rd566, 32;
	mov.b64 	%rd3093, 977;
	mul.hi.u64 	%rd3094, %rd566, %rd3093;
	mad.lo.s64 	%rd3095, %rd566, 977, %rd3091;
	setp.lt.u64 	%p1581, %rd3095, %rd3091;
	selp.u64 	%rd3096, 1, 0, %p1581;
	add.s64 	%rd3270, %rd3095, %rd3270;
	setp.lt.u64 	%p1582, %rd3270, %rd3095;
	selp.u64 	%rd3097, 1, 0, %p1582;
	add.s64 	%rd3098, %rd3097, %rd3096;
	add.s64 	%rd3099, %rd3092, %rd3094;
	setp.lt.u64 	%p1583, %rd3099, %rd3092;
	selp.u64 	%rd3100, 1, 0, %p1583;
	add.s64 	%rd3101, %rd3271, %rd3099;
	add.s64 	%rd3102, %rd3101, %rd3098;
	setp.lt.u64 	%p1584, %rd3102, %rd3271;
	not.b64 	%rd3103, %rd3099;
	setp.gt.u64 	%p1585, %rd3098, %rd3103;
	or.pred  	%p1586, %p1585, %p1584;
	selp.u64 	%rd3104, 1, 0, %p1586;
	add.s64 	%rd3105, %rd3272, %rd3100;
	add.s64 	%rd569, %rd3105, %rd3104;
	setp.lt.u64 	%p1587, %rd569, %rd3272;
	selp.u64 	%rd3106, 1, 0, %p1587;
	add.s64 	%rd570, %rd3273, %rd3106;
	setp.lt.u64 	%p1588, %rd570, %rd3273;
	selp.u64 	%rd3274, 1, 0, %p1588;
	mov.u64 	%rd3271, %rd3102;
	mov.u64 	%rd3272, %rd569;
	mov.u64 	%rd3273, %rd570;
$L__BB4_266:
	add.s64 	%rd3275, %rd3270, %rd558;
	setp.lt.u64 	%p1589, %rd3275, %rd3270;
	selp.u64 	%rd3107, 1, 0, %p1589;
	add.s64 	%rd3108, %rd3271, %rd559;
	setp.lt.u64 	%p1590, %rd3108, %rd3271;
	add.s64 	%rd3276, %rd3108, %rd3107;
	setp.lt.u64 	%p1591, %rd3276, %rd3108;
	or.pred  	%p1592, %p1590, %p1591;
	selp.u64 	%rd3109, 1, 0, %p1592;
	add.s64 	%rd3110, %rd3272, %rd560;
	setp.lt.u64 	%p1593, %rd3110, %rd3272;
	add.s64 	%rd3277, %rd3110, %rd3109;
	setp.lt.u64 	%p1594, %rd3277, %rd3110;
	or.pred  	%p1595, %p1593, %p1594;
	selp.u64 	%rd3111, 1, 0, %p1595;
	add.s64 	%rd3112, %rd3273, %rd561;
	setp.lt.u64 	%p1596, %rd3112, %rd3273;
	add.s64 	%rd3278, %rd3112, %rd3111;
	setp.lt.u64 	%p1597, %rd3278, %rd3112;
	or.pred  	%p1598, %p1596, %p1597;
	selp.u64 	%rd3114, 1, 0, %p1598;
	add.s64 	%rd581, %rd3274, %rd3114;
	setp.ne.s64 	%p1599, %rd581, 0;
	setp.gt.u64 	%p1600, %rd3278, %rd718;
	or.pred  	%p1601, %p1599, %p1600;
	@%p1601 bra 	$L__BB4_272;
	setp.lt.u64 	%p1602, %rd3278, %rd718;
	@%p1602 bra 	$L__BB4_285;
	setp.gt.u64 	%p1603, %rd3277, %rd3174;
	@%p1603 bra 	$L__BB4_272;
	setp.lt.u64 	%p1604, %rd3277, %rd3174;
	@%p1604 bra 	$L__BB4_285;
	setp.gt.u64 	%p1605, %rd3276, %rd3175;
	@%p1605 bra 	$L__BB4_272;
	setp.lt.u64 	%p1606, %rd3276, %rd3175;
	setp.lt.u64 	%p1607, %rd3275, %rd158;
	or.pred  	%p1608, %p1606, %p1607;
	@%p1608 bra 	$L__BB4_285;
$L__BB4_272:
	sub.s64 	%rd582, %rd3275, %rd158;
	setp.lt.u64 	%p1609, %rd3275, %rd158;
	selp.u64 	%rd3115, 1, 0, %p1609;
	sub.s64 	%rd3116, %rd3276, %rd3175;
	setp.lt.u64 	%p1610, %rd3276, %rd3175;
	selp.s64 	%rd3117, -1, 0, %p1609;
	add.s64 	%rd3276, %rd3116, %rd3117;
	setp.lt.u64 	%p1611, %rd3116, %rd3115;
	or.pred  	%p1612, %p1610, %p1611;
	selp.u64 	%rd3118, 1, 0, %p1612;
	sub.s64 	%rd3119, %rd3277, %rd3174;
	setp.lt.u64 	%p1613, %rd3277, %rd3174;
	selp.s64 	%rd3120, -1, 0, %p1612;
	add.s64 	%rd3277, %rd3119, %rd3120;
	setp.lt.u64 	%p1614, %rd3119, %rd3118;
	or.pred  	%p1615, %p1613, %p1614;
	selp.u64 	%rd3121, 1, 0, %p1615;
	sub.s64 	%rd3122, %rd3278, %rd718;
	setp.lt.u64 	%p1616, %rd3278, %rd718;
	selp.s64 	%rd3123, -1, 0, %p1615;
	add.s64 	%rd3278, %rd3122, %rd3123;
	setp.lt.u64 	%p1617, %rd3122, %rd3121;
	or.pred  	%p1618, %p1616, %p1617;
	selp.s64 	%rd3124, -1, 0, %p1618;
	add.s64 	%rd586, %rd581, %rd3124;
	setp.ne.s64 	%p1619, %rd586, 0;
	setp.gt.u64 	%p1620, %rd3278, %rd718;
	or.pred  	%p1621, %p1619, %p1620;
	@%p1621 bra 	$L__BB4_278;
	setp.lt.u64 	%p1622, %rd3278, %rd718;
	mov.u64 	%rd3275, %rd582;
	@%p1622 bra 	$L__BB4_285;
	setp.gt.u64 	%p1623, %rd3277, %rd3174;
	@%p1623 bra 	$L__BB4_278;
	setp.lt.u64 	%p1624, %rd3277, %rd3174;
	mov.u64 	%rd3275, %rd582;
	@%p1624 bra 	$L__BB4_285;
	setp.gt.u64 	%p1625, %rd3276, %rd3175;
	@%p1625 bra 	$L__BB4_278;
	setp.lt.u64 	%p1626, %rd3276, %rd3175;
	setp.lt.u64 	%p1627, %rd582, %rd158;
	or.pred  	%p1628, %p1626, %p1627;
	mov.u64 	%rd3275, %rd582;
	@%p1628 bra 	$L__BB4_285;
$L__BB4_278:
	sub.s64 	%rd587, %rd582, %rd158;
	setp.lt.u64 	%p1629, %rd582, %rd158;
	selp.u64 	%rd3125, 1, 0, %p1629;
	sub.s64 	%rd3126, %rd3276, %rd3175;
	setp.lt.u64 	%p1630, %rd3276, %rd3175;
	selp.s64 	%rd3127, -1, 0, %p1629;
	add.s64 	%rd3276, %rd3126, %rd3127;
	setp.lt.u64 	%p1631, %rd3126, %rd3125;
	or.pred  	%p1632, %p1630, %p1631;
	selp.u64 	%rd3128, 1, 0, %p1632;
	sub.s64 	%rd3129, %rd3277, %rd3174;
	setp.lt.u64 	%p1633, %rd3277, %rd3174;
	selp.s64 	%rd3130, -1, 0, %p1632;
	add.s64 	%rd3277, %rd3129, %rd3130;
	setp.lt.u64 	%p1634, %rd3129, %rd3128;
	or.pred  	%p1635, %p1633, %p1634;
	selp.u64 	%rd3131, 1, 0, %p1635;
	sub.s64 	%rd3132, %rd3278, %rd718;
	setp.lt.u64 	%p1636, %rd3278, %rd718;
	selp.s64 	%rd3133, -1, 0, %p1635;
	add.s64 	%rd3278, %rd3132, %rd3133;
	setp.lt.u64 	%p1637, %rd3132, %rd3131;
	or.pred  	%p1638, %p1636, %p1637;
	selp.u64 	%rd3134, 1, 0, %p1638;
	setp.ne.s64 	%p1639, %rd586, %rd3134;
	setp.gt.u64 	%p1640, %rd3278, %rd718;
	or.pred  	%p1641, %p1639, %p1640;
	@%p1641 bra 	$L__BB4_284;
	setp.lt.u64 	%p1642, %rd3278, %rd718;
	mov.u64 	%rd3275, %rd587;
	@%p1642 bra 	$L__BB4_285;
	setp.gt.u64 	%p1643, %rd3277, %rd3174;
	@%p1643 bra 	$L__BB4_284;
	setp.lt.u64 	%p1644, %rd3277, %rd3174;
	mov.u64 	%rd3275, %rd587;
	@%p1644 bra 	$L__BB4_285;
	setp.gt.u64 	%p1645, %rd3276, %rd3175;
	@%p1645 bra 	$L__BB4_284;
	setp.lt.u64 	%p1646, %rd3276, %rd3175;
	setp.lt.u64 	%p1647, %rd587, %rd158;
	or.pred  	%p1648, %p1646, %p1647;
	mov.u64 	%rd3275, %rd587;
	@%p1648 bra 	$L__BB4_285;
$L__BB4_284:
	sub.s64 	%rd3275, %rd587, %rd158;
	setp.lt.u64 	%p1649, %rd587, %rd158;
	selp.u64 	%rd3135, 1, 0, %p1649;
	sub.s64 	%rd3136, %rd3276, %rd3175;
	setp.lt.u64 	%p1650, %rd3276, %rd3175;
	selp.s64 	%rd3137, -1, 0, %p1649;
	add.s64 	%rd3276, %rd3136, %rd3137;
	setp.lt.u64 	%p1651, %rd3136, %rd3135;
	or.pred  	%p1652, %p1650, %p1651;
	selp.u64 	%rd3138, 1, 0, %p1652;
	sub.s64 	%rd3139, %rd3277, %rd3174;
	setp.lt.u64 	%p1653, %rd3277, %rd3174;
	selp.s64 	%rd3140, -1, 0, %p1652;
	add.s64 	%rd3277, %rd3139, %rd3140;
	setp.lt.u64 	%p1654, %rd3139, %rd3138;
	or.pred  	%p1655, %p1653, %p1654;
	selp.s64 	%rd3141, -1, 0, %p1655;
	sub.s64 	%rd3142, %rd3278, %rd718;
	add.s64 	%rd3278, %rd3142, %rd3141;
$L__BB4_285:
	ld.param.u64 	%rd3146, [test_point_double_param_4];
	ld.param.u64 	%rd3145, [test_point_double_param_3];
	cvta.to.global.u64 	%rd3143, %rd3146;
	cvta.to.global.u64 	%rd3144, %rd3145;
	st.global.u64 	[%rd3144], %rd3266;
	st.global.u64 	[%rd3143], %rd3275;
	st.global.u64 	[%rd3144+8], %rd3267;
	st.global.u64 	[%rd3143+8], %rd3276;
	st.global.u64 	[%rd3144+16], %rd3268;
	st.global.u64 	[%rd3143+16], %rd3277;
	st.global.u64 	[%rd3144+24], %rd3269;
	st.global.u64 	[%rd3143+24], %rd3278;
$L__BB4_286:
	ret;

}
	// .globl	test_reduce512
.visible .entry test_reduce512(
	.param .u64 .ptr .align 1 test_reduce512_param_0,
	.param .u64 .ptr .align 1 test_reduce512_param_1
)
{
	.reg .pred 	%p<92>;
	.reg .b32 	%r<14>;
	.reg .b64 	%rd<156>;

	mov.u32 	%r1, %ctaid.x;
	mov.u32 	%r2, %ntid.x;
	mul.lo.s32 	%r3, %r1, %r2;
	mov.u32 	%r4, %tid.x;
	neg.s32 	%r5, %r4;
	setp.ne.s32 	%p1, %r3, %r5;
	@%p1 bra 	$L__BB5_24;
	ld.param.u64 	%rd144, [test_reduce512_param_0];
	cvta.to.global.u64 	%rd52, %rd144;
	ld.global.u64 	%rd1, [%rd52];
	ld.global.u64 	%rd2, [%rd52+8];
	ld.global.u64 	%rd3, [%rd52+16];
	ld.global.u64 	%rd4, [%rd52+24];
	ld.global.u64 	%rd53, [%rd52+32];
	ld.global.u64 	%rd54, [%rd52+40];
	ld.global.u64 	%rd55, [%rd52+48];
	ld.global.u64 	%rd56, [%rd52+56];
	shl.b64 	%rd57, %rd53, 32;
	mov.b64 	{%r6, %r7}, %rd54;
	mov.b64 	{%r8, %r9}, %rd53;
	mov.b64 	%rd58, {%r9, %r6};
	mov.b64 	{%r10, %r11}, %rd55;
	mov.b64 	%rd59, {%r7, %r10};
	mov.b64 	{%r12, %r13}, %rd56;
	mov.b64 	%rd60, {%r11, %r12};
	shr.u64 	%rd61, %rd56, 32;
	mul.lo.s64 	%rd62, %rd53, 977;
	mov.b64 	%rd63, 977;
	mul.hi.u64 	%rd64, %rd53, %rd63;
	mul.lo.s64 	%rd65, %rd54, 977;
	mul.hi.u64 	%rd66, %rd54, %rd63;
	add.s64 	%rd67, %rd65, %rd64;
	setp.lt.u64 	%p2, %rd67, %rd65;
	selp.u64 	%rd68, 1, 0, %p2;
	add.s64 	%rd69, %rd66, %rd68;
	mul.lo.s64 	%rd70, %rd55, 977;
	mul.hi.u64 	%rd71, %rd55, %rd63;
	add.s64 	%rd72, %rd70, %rd69;
	setp.lt.u64 	%p3, %rd72, %rd70;
	selp.u64 	%rd73, 1, 0, %p3;
	add.s64 	%rd74, %rd71, %rd73;
	mul.lo.s64 	%rd75, %rd56, 977;
	mul.hi.u64 	%rd76, %rd56, %rd63;
	add.s64 	%rd77, %rd75, %rd74;
	setp.lt.u64 	%p4, %rd77, %rd75;
	selp.u64 	%rd78, 1, 0, %p4;
	add.s64 	%rd79, %rd76, %rd78;
	add.s64 	%rd146, %rd62, %rd57;
	setp.lt.u64 	%p5, %rd146, %rd62;
	selp.u64 	%rd80, 1, 0, %p5;
	add.s64 	%rd81, %rd67, %rd58;
	setp.lt.u64 	%p6, %rd81, %rd67;
	add.s64 	%rd147, %rd81, %rd80;
	setp.lt.u64 	%p7, %rd147, %rd81;
	or.pred  	%p8, %p6, %p7;
	selp.u64 	%rd82, 1, 0, %p8;
	add.s64 	%rd83, %rd72, %rd59;
	setp.lt.u64 	%p9, %rd83, %rd72;
	add.s64 	%rd148, %rd83, %rd82;
	setp.lt.u64 	%p10, %rd148, %rd83;
	or.pred  	%p11, %p9, %p10;
	selp.u64 	%rd84, 1, 0, %p11;
	add.s64 	%rd85, %rd77, %rd60;
	setp.lt.u64 	%p12, %rd85, %rd77;
	add.s64 	%rd149, %rd85, %rd84;
	setp.lt.u64 	%p13, %rd149, %rd85;
	or.pred  	%p14, %p12, %p13;
	selp.u64 	%rd86, 1, 0, %p14;
	add.s64 	%rd87, %rd79, %rd61;
	add.s64 	%rd9, %rd87, %rd86;
	setp.eq.s64 	%p15, %rd9, 0;
	mov.b64 	%rd150, 0;
	@%p15 bra 	$L__BB5_3;
	shl.b64 	%rd88, %rd9, 32;
	shr.u64 	%rd89, %rd9, 32;
	mov.b64 	%rd90, 977;
	mul.hi.u64 	%rd91, %rd9, %rd90;
	mad.lo.s64 	%rd92, %rd9, 977, %rd88;
	setp.lt.u64 	%p16, %rd92, %rd88;
	selp.u64 	%rd93, 1, 0, %p16;
	add.s64 	%rd146, %rd92, %rd146;
	setp.lt.u64 	%p17, %rd146, %rd92;
	selp.u64 	%rd94, 1, 0, %p17;
	add.s64 	%rd95, %rd94, %rd93;
	add.s64 	%rd96, %rd89, %rd91;
	setp.lt.u64 	%p18, %rd96, %rd89;
	selp.u64 	%rd97, 1, 0, %p18;
	add.s64 	%rd98, %rd147, %rd96;
	add.s64 	%rd99, %rd98, %rd95;
	setp.lt.u64 	%p19, %rd99, %rd147;
	not.b64 	%rd100, %rd96;
	setp.gt.u64 	%p20, %rd95, %rd100;
	or.pred  	%p21, %p20, %p19;
	selp.u64 	%rd101, 1, 0, %p21;
	add.s64 	%rd102, %rd148, %rd97;
	add.s64 	%rd12, %rd102, %rd101;
	setp.lt.u64 	%p22, %rd12, %rd148;
	selp.u64 	%rd103, 1, 0, %p22;
	add.s64 	%rd13, %rd149, %rd103;
	setp.lt.u64 	%p23, %rd13, %rd149;
	selp.u64 	%rd150, 1, 0, %p23;
	mov.u64 	%rd147, %rd99;
	mov.u64 	%rd148, %rd12;
	mov.u64 	%rd149, %rd13;
$L__BB5_3:
	add.s64 	%rd152, %rd146, %rd1;
	setp.lt.u64 	%p24, %rd152, %rd146;
	selp.u64 	%rd104, 1, 0, %p24;
	add.s64 	%rd105, %rd147, %rd2;
	setp.lt.u64 	%p25, %rd105, %rd147;
	add.s64 	%rd153, %rd105, %rd104;
	setp.lt.u64 	%p26, %rd153, %rd105;
	or.pred  	%p27, %p25, %p26;
	selp.u64 	%rd106, 1, 0, %p27;
	add.s64 	%rd107, %rd148, %rd3;
	setp.lt.u64 	%p28, %rd107, %rd148;
	add.s64 	%rd154, %rd107, %rd106;
	setp.lt.u64 	%p29, %rd154, %rd107;
	or.pred  	%p30, %p28, %p29;
	selp.u64 	%rd108, 1, 0, %p30;
	add.s64 	%rd109, %rd149, %rd4;
	setp.lt.u64 	%p31, %rd109, %rd149;
	add.s64 	%rd155, %rd109, %rd108;
	setp.lt.u64 	%p32, %rd155, %rd109;
	or.pred  	%p33, %p31, %p32;
	selp.u64 	%rd111, 1, 0, %p33;
	add.s64 	%rd24, %rd150, %rd111;
	setp.eq.s64 	%p34, %rd24, 0;
	ld.const.u64 	%rd112, [_P+24];
	setp.le.u64 	%p35, %rd155, %rd112;
	and.pred  	%p36, %p34, %p35;
	@%p36 bra 	$L__BB5_5;
	ld.const.u64 	%rd151, [_P+16];
	bra.uni 	$L__BB5_10;
$L__BB5_5:
	setp.lt.u64 	%p37, %rd155, %rd112;
	@%p37 bra 	$L__BB5_23;
	ld.const.u64 	%rd151, [_P+16];
	setp.gt.u64 	%p38, %rd154, %rd151;
	@%p38 bra 	$L__BB5_10;
	setp.lt.u64 	%p39, %rd154, %rd151;
	@%p39 bra 	$L__BB5_23;
	ld.const.u64 	%rd28, [_P+8];
	setp.gt.u64 	%p40, %rd153, %rd28;
	@%p40 bra 	$L__BB5_10;
	setp.lt.u64 	%p41, %rd153, %rd28;
	ld.const.u64 	%rd113, [_P];
	setp.lt.u64 	%p42, %rd152, %rd113;
	or.pred  	%p43, %p41, %p42;
	@%p43 bra 	$L__BB5_23;
$L__BB5_10:
	ld.const.u64 	%rd30, [_P];
	sub.s64 	%rd31, %rd152, %rd30;
	setp.lt.u64 	%p44, %rd152, %rd30;
	selp.u64 	%rd115, 1, 0, %p44;
	ld.const.u64 	%rd32, [_P+8];
	sub.s64 	%rd116, %rd153, %rd32;
	setp.lt.u64 	%p45, %rd153, %rd32;
	selp.s64 	%rd117, -1, 0, %p44;
	add.s64 	%rd153, %rd116, %rd117;
	setp.lt.u64 	%p46, %rd116, %rd115;
	or.pred  	%p47, %p45, %p46;
	selp.u64 	%rd118, 1, 0, %p47;
	sub.s64 	%rd119, %rd154, %rd151;
	setp.lt.u64 	%p49, %rd154, %rd151;
	selp.s64 	%rd120, -1, 0, %p47;
	add.s64 	%rd154, %rd119, %rd120;
	setp.lt.u64 	%p50, %rd119, %rd118;
	or.pred  	%p51, %p49, %p50;
	selp.u64 	%rd121, 1, 0, %p51;
	sub.s64 	%rd122, %rd155, %rd112;
	setp.lt.u64 	%p52, %rd155, %rd112;
	selp.s64 	%rd123, -1, 0, %p51;
	add.s64 	%rd155, %rd122, %rd123;
	setp.lt.u64 	%p53, %rd122, %rd121;
	or.pred  	%p54, %p52, %p53;
	selp.s64 	%rd124, -1, 0, %p54;
	add.s64 	%rd36, %rd24, %rd124;
	setp.ne.s64 	%p55, %rd36, 0;
	setp.gt.u64 	%p56, %rd155, %rd112;
	or.pred  	%p57, %p55, %p56;
	@%p57 bra 	$L__BB5_16;
	setp.lt.u64 	%p58, %rd155, %rd112;
	mov.u64 	%rd152, %rd31;
	@%p58 bra 	$L__BB5_23;
	setp.gt.u64 	%p59, %rd154, %rd151;
	@%p59 bra 	$L__BB5_16;
	setp.lt.u64 	%p60, %rd154, %rd151;
	mov.u64 	%rd152, %rd31;
	@%p60 bra 	$L__BB5_23;
	setp.gt.u64 	%p61, %rd153, %rd32;
	@%p61 bra 	$L__BB5_16;
	setp.lt.u64 	%p62, %rd153, %rd32;
	setp.lt.u64 	%p63, %rd31, %rd30;
	or.pred  	%p64, %p62, %p63;
	mov.u64 	%rd152, %rd31;
	@%p64 bra 	$L__BB5_23;
$L__BB5_16:
	sub.s64 	%rd37, %rd31, %rd30;
	setp.lt.u64 	%p65, %rd31, %rd30;
	selp.u64 	%rd125, 1, 0, %p65;
	sub.s64 	%rd126, %rd153, %rd32;
	setp.lt.u64 	%p66, %rd153, %rd32;
	selp.s64 	%rd127, -1, 0, %p65;
	add.s64 	%rd153, %rd126, %rd127;
	setp.lt.u64 	%p67, %rd126, %rd125;
	or.pred  	%p68, %p66, %p67;
	selp.u64 	%rd128, 1, 0, %p68;
	sub.s64 	%rd129, %rd154, %rd151;
	setp.lt.u64 	%p69, %rd154, %rd151;
	selp.s64 	%rd130, -1, 0, %p68;
	add.s64 	%rd154, %rd129, %rd130;
	setp.lt.u64 	%p70, %rd129, %rd128;
	or.pred  	%p71, %p69, %p70;
	selp.u64 	%rd131, 1, 0, %p71;
	sub.s64 	%rd132, %rd155, %rd112;
	setp.lt.u64 	%p72, %rd155, %rd112;
	selp.s64 	%rd133, -1, 0, %p71;
	add.s64 	%rd155, %rd132, %rd133;
	setp.lt.u64 	%p73, %rd132, %rd131;
	or.pred  	%p74, %p72, %p73;
	selp.u64 	%rd134, 1, 0, %p74;
	setp.ne.s64 	%p75, %rd36, %rd134;
	setp.gt.u64 	%p76, %rd155, %rd112;
	or.pred  	%p77, %p75, %p76;
	@%p77 bra 	$L__BB5_22;
	setp.lt.u64 	%p78, %rd155, %rd112;
	mov.u64 	%rd152, %rd37;
	@%p78 bra 	$L__BB5_23;
	setp.gt.u64 	%p79, %rd154, %rd151;
	@%p79 bra 	$L__BB5_22;
	setp.lt.u64 	%p80, %rd154, %rd151;
	mov.u64 	%rd152, %rd37;
	@%p80 bra 	$L__BB5_23;
	setp.gt.u64 	%p81, %rd153, %rd32;
	@%p81 bra 	$L__BB5_22;
	setp.lt.u64 	%p82, %rd153, %rd32;
	setp.lt.u64 	%p83, %rd37, %rd30;
	or.pred  	%p84, %p82, %p83;
	mov.u64 	%rd152, %rd37;
	@%p84 bra 	$L__BB5_23;
$L__BB5_22:
	sub.s64 	%rd152, %rd37, %rd30;
	setp.lt.u64 	%p85, %rd37, %rd30;
	selp.u64 	%rd135, 1, 0, %p85;
	sub.s64 	%rd136, %rd153, %rd32;
	setp.lt.u64 	%p86, %rd153, %rd32;
	selp.s64 	%rd137, -1, 0, %p85;
	add.s64 	%rd153, %rd136, %rd137;
	setp.lt.u64 	%p87, %rd136, %rd135;
	or.pred  	%p88, %p86, %p87;
	selp.u64 	%rd138, 1, 0, %p88;
	sub.s64 	%rd139, %rd154, %rd151;
	setp.lt.u64 	%p89, %rd154, %rd151;
	selp.s64 	%rd140, -1, 0, %p88;
	add.s64 	%rd154, %rd139, %rd140;
	setp.lt.u64 	%p90, %rd139, %rd138;
	or.pred  	%p91, %p89, %p90;
	selp.s64 	%rd141, -1, 0, %p91;
	sub.s64 	%rd142, %rd155, %rd112;
	add.s64 	%rd155, %rd142, %rd141;
$L__BB5_23:
	ld.param.u64 	%rd145, [test_reduce512_param_1];
	cvta.to.global.u64 	%rd143, %rd145;
	st.global.u64 	[%rd143], %rd152;
	st.global.u64 	[%rd143+8], %rd153;
	st.global.u64 	[%rd143+16], %rd154;
	st.global.u64 	[%rd143+24], %rd155;
$L__BB5_24:
	ret;

}
	// .globl	test_point_mult
.visible .entry test_point_mult(
	.param .u64 .ptr .align 1 test_point_mult_param_0,
	.param .u64 .ptr .align 1 test_point_mult_param_1,
	.param .u64 .ptr .align 1 test_point_mult_param_2,
	.param .u64 .ptr .align 1 test_point_mult_param_3,
	.param .u64 .ptr .align 1 test_point_mult_param_4
)
{
	.local .align 16 .b8 	__local_depot6[64];
	.reg .b64 	%SP;
	.reg .b64 	%SPL;
	.reg .pred 	%p<3035>;
	.reg .b16 	%rs<42>;
	.reg .b32 	%r<413>;
	.reg .b64 	%rd<6325>;

	mov.u64 	%SPL, __local_depot6;
	ld.param.u64 	%rd1171, [test_point_mult_param_0];
	ld.param.u64 	%rd1172, [test_point_mult_param_1];
	ld.param.u64 	%rd1173, [test_point_mult_param_2];
	add.u64 	%rd1, %SPL, 0;
	add.u64 	%rd2, %SPL, 32;
	mov.u32 	%r9, %ctaid.x;
	mov.u32 	%r10, %ntid.x;
	mul.lo.s32 	%r11, %r9, %r10;
	mov.u32 	%r12, %tid.x;
	neg.s32 	%r13, %r12;
	setp.ne.s32 	%p1, %r11, %r13;
	@%p1 bra 	$L__BB6_522;
	cvta.to.global.u64 	%rd1180, %rd1171;
	cvta.to.global.u64 	%rd1181, %rd1172;
	cvta.to.global.u64 	%rd1182, %rd1173;
	ld.global.u64 	%rd1183, [%rd1180];
	ld.global.u64 	%rd3, [%rd1181];
	ld.global.u64 	%rd4, [%rd1182];
	ld.global.u64 	%rd1184, [%rd1180+8];
	st.local.v2.u64 	[%rd2], {%rd1183, %rd1184};
	ld.global.u64 	%rd5, [%rd1181+8];
	ld.global.u64 	%rd6, [%rd1182+8];
	ld.global.u64 	%rd1185, [%rd1180+16];
	ld.global.u64 	%rd7, [%rd1181+16];
	ld.global.u64 	%rd8, [%rd1182+16];
	ld.global.u64 	%rd1186, [%rd1180+24];
	st.local.v2.u64 	[%rd2+16], {%rd1185, %rd1186};
	ld.global.u64 	%rd9, [%rd1181+24];
	ld.global.u64 	%rd10, [%rd1182+24];
	mov.b16 	%rs38, 0;
	mov.b32 	%r409, 3;
	mov.b64 	%rd6256, 1;
	mov.b64 	%rd6249, 0;
	mov.u64 	%rd6250, %rd6249;
	mov.u64 	%rd6251, %rd6249;
	mov.u64 	%rd6252, %rd6249;
	mov.u64 	%rd6253, %rd6249;
	mov.u64 	%rd6254, %rd6249;
	mov.u64 	%rd6255, %rd6249;
	mov.u64 	%rd6257, %rd6249;
	mov.u64 	%rd6258, %rd6249;
	mov.u64 	%rd6259, %rd6249;
	mov.u64 	%rd6260, %rd6249;
$L__BB6_2:
	mul.wide.u32 	%rd1187, %r409, 8;
	add.s64 	%rd1188, %rd2, %rd1187;
	ld.local.u64 	%rd23, [%rd1188];
	mov.b32 	%r410, 63;
$L__BB6_3:
	mov.u32 	%r2, %r410;
	mov.u64 	%rd31, %rd6256;
	mov.u64 	%rd30, %rd6255;
	mov.u64 	%rd29, %rd6254;
	mov.u64 	%rd28, %rd6253;
	shr.u64 	%rd1189, %rd23, %r2;
	and.b64  	%rd36, %rd1189, 1;
	and.b16  	%rs9, %rs38, 255;
	setp.ne.s16 	%p2, %rs9, 0;
	@%p2 bra 	$L__BB6_6;
	setp.eq.s64 	%p2349, %rd36, 0;
	mov.b16 	%rs38, 0;
	mov.u64 	%rd6253, %rd28;
	mov.u64 	%rd6254, %rd29;
	mov.u64 	%rd6255, %rd30;
	mov.u64 	%rd6256, %rd31;
	@%p2349 bra 	$L__BB6_385;
	mov.b16 	%rs38, 1;
	mov.b64 	%rd6260, 1;
	mov.b64 	%rd6257, 0;
	mov.u64 	%rd6249, %rd9;
	mov.u64 	%rd6250, %rd7;
	mov.u64 	%rd6251, %rd5;
	mov.u64 	%rd6252, %rd3;
	mov.u64 	%rd6253, %rd10;
	mov.u64 	%rd6254, %rd8;
	mov.u64 	%rd6255, %rd6;
	mov.u64 	%rd6256, %rd4;
	mov.u64 	%rd6258, %rd6257;
	mov.u64 	%rd6259, %rd6257;
	bra.uni 	$L__BB6_385;
$L__BB6_6:
	mul.lo.s64 	%rd1191, %rd30, %rd31;
	mul.hi.u64 	%rd1192, %rd31, %rd30;
	mul.lo.s64 	%rd1193, %rd29, %rd31;
	mul.hi.u64 	%rd1194, %rd31, %rd29;
	add.s64 	%rd1195, %rd1193, %rd1192;
	setp.lt.u64 	%p3, %rd1195, %rd1193;
	selp.u64 	%rd1196, 1, 0, %p3;
	add.s64 	%rd1197, %rd1194, %rd1196;
	mul.lo.s64 	%rd1198, %rd28, %rd31;
	mul.hi.u64 	%rd1199, %rd31, %rd28;
	add.s64 	%rd1200, %rd1198, %rd1197;
	setp.lt.u64 	%p4, %rd1200, %rd1198;
	selp.u64 	%rd1201, 1, 0, %p4;
	add.s64 	%rd1202, %rd1199, %rd1201;
	mul.hi.u64 	%rd1203, %rd30, %rd29;
	mad.lo.s64 	%rd1204, %rd29, %rd30, %rd1200;
	setp.lt.u64 	%p5, %rd1204, %rd1200;
	selp.u64 	%rd1205, 1, 0, %p5;
	add.s64 	%rd1206, %rd1203, %rd1205;
	mul.hi.u64 	%rd1207, %rd30, %rd28;
	mad.lo.s64 	%rd1208, %rd28, %rd30, %rd1202;
	setp.lt.u64 	%p6, %rd1208, %rd1202;
	selp.u64 	%rd1209, 1, 0, %p6;
	add.s64 	%rd1210, %rd1208, %rd1206;
	setp.lt.u64 	%p7, %rd1210, %rd1208;
	selp.u64 	%rd1211, 1, 0, %p7;
	add.s64 	%rd1212, %rd1207, %rd1209;
	add.s64 	%rd1213, %rd1212, %rd1211;
	mul.hi.u64 	%rd1214, %rd29, %rd28;
	mad.lo.s64 	%rd1215, %rd28, %rd29, %rd1213;
	setp.lt.u64 	%p8, %rd1215, %rd1213;
	selp.u64 	%rd1216, 1, 0, %p8;
	add.s64 	%rd1217, %rd1214, %rd1216;
	shl.b64 	%rd1218, %rd1191, 1;
	mov.b64 	{%r16, %r17}, %rd1191;
	mov.b64 	{%r18, %r19}, %rd1195;
	shf.l.wrap.b32 	%r20, %r17, %r18, 1;
	shf.l.wrap.b32 	%r21, %r18, %r19, 1;
	mov.b64 	%rd1219, {%r20, %r21};
	mov.b64 	{%r22, %r23}, %rd1204;
	shf.l.wrap.b32 	%r24, %r19, %r22, 1;
	shf.l.wrap.b32 	%r25, %r22, %r23, 1;
	mov.b64 	%rd1220, {%r24, %r25};
	mov.b64 	{%r26, %r27}, %rd1210;
	shf.l.wrap.b32 	%r28, %r23, %r26, 1;
	shf.l.wrap.b32 	%r29, %r26, %r27, 1;
	mov.b64 	%rd1221, {%r28, %r29};
	mov.b64 	{%r30, %r31}, %rd1215;
	shf.l.wrap.b32 	%r32, %r27, %r30, 1;
	shf.l.wrap.b32 	%r33, %r30, %r31, 1;
	mov.b64 	%rd1222, {%r32, %r33};
	shr.u64 	%rd1223, %rd1217, 63;
	mov.b64 	{%r34, %r35}, %rd1217;
	shf.l.wrap.b32 	%r36, %r31, %r34, 1;
	shf.l.wrap.b32 	%r37, %r34, %r35, 1;
	mov.b64 	%rd1224, {%r36, %r37};
	mul.hi.u64 	%rd1225, %rd31, %rd31;
	mul.hi.u64 	%rd1226, %rd30, %rd30;
	mul.hi.u64 	%rd1227, %rd29, %rd29;
	mul.hi.u64 	%rd1228, %rd28, %rd28;
	add.s64 	%rd37, %rd1218, %rd1225;
	setp.lt.u64 	%p9, %rd37, %rd1218;
	selp.u64 	%rd1229, 1, 0, %p9;
	mad.lo.s64 	%rd1230, %rd30, %rd30, %rd1219;
	setp.lt.u64 	%p10, %rd1230, %rd1219;
	add.s64 	%rd38, %rd1230, %rd1229;
	setp.lt.u64 	%p11, %rd38, %rd1230;
	or.pred  	%p12, %p10, %p11;
	selp.u64 	%rd1231, 1, 0, %p12;
	add.s64 	%rd1232, %rd1220, %rd1226;
	setp.lt.u64 	%p13, %rd1232, %rd1220;
	add.s64 	%rd39, %rd1232, %rd1231;
	setp.lt.u64 	%p14, %rd39, %rd1232;
	or.pred  	%p15, %p13, %p14;
	selp.u64 	%rd1233, 1, 0, %p15;
	mad.lo.s64 	%rd1234, %rd29, %rd29, %rd1221;
	setp.lt.u64 	%p16, %rd1234, %rd1221;
	add.s64 	%rd1235, %rd1234, %rd1233;
	setp.lt.u64 	%p17, %rd1235, %rd1234;
	or.pred  	%p18, %p16, %p17;
	selp.u64 	%rd1236, 1, 0, %p18;
	add.s64 	%rd1237, %rd1222, %rd1227;
	setp.lt.u64 	%p19, %rd1237, %rd1222;
	add.s64 	%rd1238, %rd1237, %rd1236;
	setp.lt.u64 	%p20, %rd1238, %rd1237;
	or.pred  	%p21, %p19, %p20;
	selp.u64 	%rd1239, 1, 0, %p21;
	mad.lo.s64 	%rd1240, %rd28, %rd28, %rd1224;
	setp.lt.u64 	%p22, %rd1240, %rd1224;
	add.s64 	%rd1241, %rd1240, %rd1239;
	setp.lt.u64 	%p23, %rd1241, %rd1240;
	or.pred  	%p24, %p22, %p23;
	selp.u64 	%rd1242, 1, 0, %p24;
	add.s64 	%rd1243, %rd1223, %rd1228;
	add.s64 	%rd1244, %rd1243, %rd1242;
	shl.b64 	%rd1245, %rd1235, 32;
	mov.b64 	{%r38, %r39}, %rd1235;
	mov.b64 	{%r40, %r41}, %rd1238;
	mov.b64 	%rd1246, {%r39, %r40};
	mov.b64 	{%r42, %r43}, %rd1241;
	mov.b64 	%rd1247, {%r41, %r42};
	mov.b64 	{%r44, %r45}, %rd1244;
	mov.b64 	%rd1248, {%r43, %r44};
	shr.u64 	%rd1249, %rd1244, 32;
	mul.lo.s64 	%rd1250, %rd1235, 977;
	mov.b64 	%rd1251, 977;
	mul.hi.u64 	%rd1252, %rd1235, %rd1251;
	mul.lo.s64 	%rd1253, %rd1238, 977;
	mul.hi.u64 	%rd1254, %rd1238, %rd1251;
	add.s64 	%rd1255, %rd1253, %rd1252;
	setp.lt.u64 	%p25, %rd1255, %rd1253;
	selp.u64 	%rd1256, 1, 0, %p25;
	add.s64 	%rd1257, %rd1254, %rd1256;
	mul.lo.s64 	%rd1258, %rd1241, 977;
	mul.hi.u64 	%rd1259, %rd1241, %rd1251;
	add.s64 	%rd1260, %rd1258, %rd1257;
	setp.lt.u64 	%p26, %rd1260, %rd1258;
	selp.u64 	%rd1261, 1, 0, %p26;
	add.s64 	%rd1262, %rd1259, %rd1261;
	mul.lo.s64 	%rd1263, %rd1244, 977;
	mul.hi.u64 	%rd1264, %rd1244, %rd1251;
	add.s64 	%rd1265, %rd1263, %rd1262;
	setp.lt.u64 	%p27, %rd1265, %rd1263;
	selp.u64 	%rd1266, 1, 0, %p27;
	add.s64 	%rd1267, %rd1264, %rd1266;
	add.s64 	%rd6095, %rd1250, %rd1245;
	setp.lt.u64 	%p28, %rd6095, %rd1250;
	selp.u64 	%rd1268, 1, 0, %p28;
	add.s64 	%rd1269, %rd1255, %rd1246;
	setp.lt.u64 	%p29, %rd1269, %rd1255;
	add.s64 	%rd6094, %rd1269, %rd1268;
	setp.lt.u64 	%p30, %rd6094, %rd1269;
	or.pred  	%p31, %p29, %p30;
	selp.u64 	%rd1270, 1, 0, %p31;
	add.s64 	%rd1271, %rd1260, %rd1247;
	setp.lt.u64 	%p32, %rd1271, %rd1260;
	add.s64 	%rd6093, %rd1271, %rd1270;
	setp.lt.u64 	%p33, %rd6093, %rd1271;
	or.pred  	%p34, %p32, %p33;
	selp.u64 	%rd1272, 1, 0, %p34;
	add.s64 	%rd1273, %rd1265, %rd1248;
	setp.lt.u64 	%p35, %rd1273, %rd1265;
	add.s64 	%rd6092, %rd1273, %rd1272;
	setp.lt.u64 	%p36, %rd6092, %rd1273;
	or.pred  	%p37, %p35, %p36;
	selp.u64 	%rd1274, 1, 0, %p37;
	add.s64 	%rd1275, %rd1267, %rd1249;
	add.s64 	%rd44, %rd1275, %rd1274;
	setp.eq.s64 	%p38, %rd44, 0;
	mov.b64 	%rd6091, 0;
	@%p38 bra 	$L__BB6_8;
	shl.b64 	%rd1276, %rd44, 32;
	shr.u64 	%rd1277, %rd44, 32;
	mov.b64 	%rd1278, 977;
	mul.hi.u64 	%rd1279, %rd44, %rd1278;
	mad.lo.s64 	%rd1280, %rd44, 977, %rd1276;
	setp.lt.u64 	%p39, %rd1280, %rd1276;
	selp.u64 	%rd1281, 1, 0, %p39;
	add.s64 	%rd6095, %rd1280, %rd6095;
	setp.lt.u64 	%p40, %rd6095, %rd1280;
	selp.u64 	%rd1282, 1, 0, %p40;
	add.s64 	%rd1283, %rd1282, %rd1281;
	add.s64 	%rd1284, %rd1277, %rd1279;
	setp.lt.u64 	%p41, %rd1284, %rd1277;
	selp.u64 	%rd1285, 1, 0, %p41;
	add.s64 	%rd1286, %rd6094, %rd1284;
	add.s64 	%rd1287, %rd1286, %rd1283;
	setp.lt.u64 	%p42, %rd1287, %rd6094;
	not.b64 	%rd1288, %rd1284;
	setp.gt.u64 	%p43, %rd1283, %rd1288;
	or.pred  	%p44, %p43, %p42;
	selp.u64 	%rd1289, 1, 0, %p44;
	add.s64 	%rd1290, %rd6093, %rd1285;
	add.s64 	%rd47, %rd1290, %rd1289;
	setp.lt.u64 	%p45, %rd47, %rd6093;
	selp.u64 	%rd1291, 1, 0, %p45;
	add.s64 	%rd48, %rd6092, %rd1291;
	setp.lt.u64 	%p46, %rd48, %rd6092;
	selp.u64 	%rd6091, 1, 0, %p46;
	mov.u64 	%rd6092, %rd48;
	mov.u64 	%rd6093, %rd47;
	mov.u64 	%rd6094, %rd1287;
$L__BB6_8:
	ld.const.u64 	%rd55, [_P+16];
	ld.const.u64 	%rd56, [_P+8];
	ld.const.u64 	%rd57, [_P];
	mad.lo.s64 	%rd6099, %rd31, %rd31, %rd6095;
	setp.lt.u64 	%p47, %rd6099, %rd6095;
	selp.u64 	%rd1292, 1, 0, %p47;
	add.s64 	%rd1293, %rd6094, %rd37;
	setp.lt.u64 	%p48, %rd1293, %rd6094;
	add.s64 	%rd6098, %rd1293, %rd1292;
	setp.lt.u64 	%p49, %rd6098, %rd1293;
	or.pred  	%p50, %p48, %p49;
	selp.u64 	%rd1294, 1, 0, %p50;
	add.s64 	%rd1295, %rd6093, %rd38;
	setp.lt.u64 	%p51, %rd1295, %rd6093;
	add.s64 	%rd6097, %rd1295, %rd1294;
	setp.lt.u64 	%p52, %rd6097, %rd1295;
	or.pred  	%p53, %p51, %p52;
	selp.u64 	%rd1296, 1, 0, %p53;
	add.s64 	%rd1297, %rd6092, %rd39;
	setp.lt.u64 	%p54, %rd1297, %rd6092;
	add.s64 	%rd6096, %rd1297, %rd1296;
	setp.lt.u64 	%p55, %rd6096, %rd1297;
	or.pred  	%p56, %p54, %p55;
	selp.u64 	%rd1299, 1, 0, %p56;
	add.s64 	%rd62, %rd6091, %rd1299;
	setp.ne.s64 	%p57, %rd62, 0;
	ld.const.u64 	%rd1300, [_P+24];
	setp.gt.u64 	%p58, %rd6096, %rd1300;
	or.pred  	%p59, %p57, %p58;
	@%p59 bra 	$L__BB6_14;
	setp.lt.u64 	%p60, %rd6096, %rd1300;
	@%p60 bra 	$L__BB6_27;
	setp.gt.u64 	%p61, %rd6097, %rd55;
	@%p61 bra 	$L__BB6_14;
	setp.lt.u64 	%p62, %rd6097, %rd55;
	@%p62 bra 	$L__BB6_27;
	setp.gt.u64 	%p63, %rd6098, %rd56;
	@%p63 bra 	$L__BB6_14;
	setp.lt.u64 	%p64, %rd6098, %rd56;
	setp.lt.u64 	%p65, %rd6099, %rd57;
	or.pred  	%p66, %p64, %p65;
	@%p66 bra 	$L__BB6_27;
$L__BB6_14:
	sub.s64 	%rd64, %rd6099, %rd57;
	setp.lt.u64 	%p67, %rd6099, %rd57;
	selp.u64 	%rd1301, 1, 0, %p67;
	sub.s64 	%rd1302, %rd6098, %rd56;
	setp.lt.u64 	%p68, %rd6098, %rd56;
	selp.s64 	%rd1303, -1, 0, %p67;
	add.s64 	%rd6098, %rd1302, %rd1303;
	setp.lt.u64 	%p69, %rd1302, %rd1301;
	or.pred  	%p70, %p68, %p69;
	selp.u64 	%rd1304, 1, 0, %p70;
	sub.s64 	%rd1305, %rd6097, %rd55;
	setp.lt.u64 	%p71, %rd6097, %rd55;
	selp.s64 	%rd1306, -1, 0, %p70;
	add.s64 	%rd6097, %rd1305, %rd1306;
	setp.lt.u64 	%p72, %rd1305, %rd1304;
	or.pred  	%p73, %p71, %p72;
	selp.u64 	%rd1307, 1, 0, %p73;
	sub.s64 	%rd1308, %rd6096, %rd1300;
	setp.lt.u64 	%p74, %rd6096, %rd1300;
	selp.s64 	%rd1309, -1, 0, %p73;
	add.s64 	%rd6096, %rd1308, %rd1309;
	setp.lt.u64 	%p75, %rd1308, %rd1307;
	or.pred  	%p76, %p74, %p75;
	selp.s64 	%rd1310, -1, 0, %p76;
	add.s64 	%rd68, %rd62, %rd1310;
	setp.ne.s64 	%p77, %rd68, 0;
	setp.gt.u64 	%p78, %rd6096, %rd1300;
	or.pred  	%p79, %p77, %p78;
	@%p79 bra 	$L__BB6_20;
	setp.lt.u64 	%p80, %rd6096, %rd1300;
	mov.u64 	%rd6099, %rd64;
	@%p80 bra 	$L__BB6_27;
	setp.gt.u64 	%p81, %rd6097, %rd55;
	@%p81 bra 	$L__BB6_20;
	setp.lt.u64 	%p82, %rd6097, %rd55;
	mov.u64 	%rd6099, %rd64;
	@%p82 bra 	$L__BB6_27;
	setp.gt.u64 	%p83, %rd6098, %rd56;
	@%p83 bra 	$L__BB6_20;
	setp.lt.u64 	%p84, %rd6098, %rd56;
	setp.lt.u64 	%p85, %rd64, %rd57;
	or.pred  	%p86, %p84, %p85;
	mov.u64 	%rd6099, %rd64;
	@%p86 bra 	$L__BB6_27;
$L__BB6_20:
	sub.s64 	%rd69, %rd64, %rd57;
	setp.lt.u64 	%p87, %rd64, %rd57;
	selp.u64 	%rd1311, 1, 0, %p87;
	sub.s64 	%rd1312, %rd6098, %rd56;
	setp.lt.u64 	%p88, %rd6098, %rd56;
	selp.s64 	%rd1313, -1, 0, %p87;
	add.s64 	%rd6098, %rd1312, %rd1313;
	setp.lt.u64 	%p89, %rd1312, %rd1311;
	or.pred  	%p90, %p88, %p89;
	selp.u64 	%rd1314, 1, 0, %p90;
	sub.s64 	%rd1315, %rd6097, %rd55;
	setp.lt.u64 	%p91, %rd6097, %rd55;
	selp.s64 	%rd1316, -1, 0, %p90;
	add.s64 	%rd6097, %rd1315, %rd1316;
	setp.lt.u64 	%p92, %rd1315, %rd1314;
	or.pred  	%p93, %p91, %p92;
	selp.u64 	%rd1317, 1, 0, %p93;
	sub.s64 	%rd1318, %rd6096, %rd1300;
	setp.lt.u64 	%p94, %rd6096, %rd1300;
	selp.s64 	%rd1319, -1, 0, %p93;
	add.s64 	%rd6096, %rd1318, %rd1319;
	setp.lt.u64 	%p95, %rd1318, %rd1317;
	or.pred  	%p96, %p94, %p95;
	selp.u64 	%rd1320, 1, 0, %p96;
	setp.ne.s64 	%p97, %rd68, %rd1320;
	setp.gt.u64 	%p98, %rd6096, %rd1300;
	or.pred  	%p99, %p97, %p98;
	@%p99 bra 	$L__BB6_26;
	setp.lt.u64 	%p100, %rd6096, %rd1300;
	mov.u64 	%rd6099, %rd69;
	@%p100 bra 	$L__BB6_27;
	setp.gt.u64 	%p101, %rd6097, %rd55;
	@%p101 bra 	$L__BB6_26;
	setp.lt.u64 	%p102, %rd6097, %rd55;
	mov.u64 	%rd6099, %rd69;
	@%p102 bra 	$L__BB6_27;
	setp.gt.u64 	%p103, %rd6098, %rd56;
	@%p103 bra 	$L__BB6_26;
	setp.lt.u64 	%p104, %rd6098, %rd56;
	setp.lt.u64 	%p105, %rd69, %rd57;
	or.pred  	%p106, %p104, %p105;
	mov.u64 	%rd6099, %rd69;
	@%p106 bra 	$L__BB6_27;
$L__BB6_26:
	sub.s64 	%rd6099, %rd69, %rd57;
	setp.lt.u64 	%p107, %rd69, %rd57;
	selp.u64 	%rd1321, 1, 0, %p107;
	sub.s64 	%rd1322, %rd6098, %rd56;
	setp.lt.u64 	%p108, %rd6098, %rd56;
	selp.s64 	%rd1323, -1, 0, %p107;
	add.s64 	%rd6098, %rd1322, %rd1323;
	setp.lt.u64 	%p109, %rd1322, %rd1321;
	or.pred  	%p110, %p108, %p109;
	selp.u64 	%rd1324, 1, 0, %p110;
	sub.s64 	%rd1325, %rd6097, %rd55;
	setp.lt.u64 	%p111, %rd6097, %rd55;
	selp.s64 	%rd1326, -1, 0, %p110;
	add.s64 	%rd6097, %rd1325, %rd1326;
	setp.lt.u64 	%p112, %rd1325, %rd1324;
	or.pred  	%p113, %p111, %p112;
	selp.s64 	%rd1327, -1, 0, %p113;
	sub.s64 	%rd1328, %rd6096, %rd1300;
	add.s64 	%rd6096, %rd1328, %rd1327;
$L__BB6_27:
	mul.lo.s64 	%rd1330, %rd6098, %rd6099;
	mul.hi.u64 	%rd1331, %rd6099, %rd6098;
	mul.lo.s64 	%rd1332, %rd6097, %rd6099;
	mul.hi.u64 	%rd1333, %rd6099, %rd6097;
	add.s64 	%rd1334, %rd1332, %rd1331;
	setp.lt.u64 	%p114, %rd1334, %rd1332;
	selp.u64 	%rd1335, 1, 0, %p114;
	add.s64 	%rd1336, %rd1333, %rd1335;
	mul.lo.s64 	%rd1337, %rd6096, %rd6099;
	mul.hi.u64 	%rd1338, %rd6099, %rd6096;
	add.s64 	%rd1339, %rd1337, %rd1336;
	setp.lt.u64 	%p115, %rd1339, %rd1337;
	selp.u64 	%rd1340, 1, 0, %p115;
	add.s64 	%rd1341, %rd1338, %rd1340;
	mul.hi.u64 	%rd1342, %rd6098, %rd6097;
	mad.lo.s64 	%rd1343, %rd6097, %rd6098, %rd1339;
	setp.lt.u64 	%p116, %rd1343, %rd1339;
	selp.u64 	%rd1344, 1, 0, %p116;
	add.s64 	%rd1345, %rd1342, %rd1344;
	mul.hi.u64 	%rd1346, %rd6098, %rd6096;
	mad.lo.s64 	%rd1347, %rd6096, %rd6098, %rd1341;
	setp.lt.u64 	%p117, %rd1347, %rd1341;
	selp.u64 	%rd1348, 1, 0, %p117;
	add.s64 	%rd1349, %rd1347, %rd1345;
	setp.lt.u64 	%p118, %rd1349, %rd1347;
	selp.u64 	%rd1350, 1, 0, %p118;
	add.s64 	%rd1351, %rd1346, %rd1348;
	add.s64 	%rd1352, %rd1351, %rd1350;
	mul.hi.u64 	%rd1353, %rd6097, %rd6096;
	mad.lo.s64 	%rd1354, %rd6096, %rd6097, %rd1352;
	setp.lt.u64 	%p119, %rd1354, %rd1352;
	selp.u64 	%rd1355, 1, 0, %p119;
	add.s64 	%rd1356, %rd1353, %rd1355;
	shl.b64 	%rd1357, %rd1330, 1;
	mov.b64 	{%r46, %r47}, %rd1330;
	mov.b64 	{%r48, %r49}, %rd1334;
	shf.l.wrap.b32 	%r50, %r47, %r48, 1;
	shf.l.wrap.b32 	%r51, %r48, %r49, 1;
	mov.b64 	%rd1358, {%r50, %r51};
	mov.b64 	{%r52, %r53}, %rd1343;
	shf.l.wrap.b32 	%r54, %r49, %r52, 1;
	shf.l.wrap.b32 	%r55, %r52, %r53, 1;
	mov.b64 	%rd1359, {%r54, %r55};
	mov.b64 	{%r56, %r57}, %rd1349;
	shf.l.wrap.b32 	%r58, %r53, %r56, 1;
	shf.l.wrap.b32 	%r59, %r56, %r57, 1;
	mov.b64 	%rd1360, {%r58, %r59};
	mov.b64 	{%r60, %r61}, %rd1354;
	shf.l.wrap.b32 	%r62, %r57, %r60, 1;
	shf.l.wrap.b32 	%r63, %r60, %r61, 1;
	mov.b64 	%rd1361, {%r62, %r63};
	shr.u64 	%rd1362, %rd1356, 63;
	mov.b64 	{%r64, %r65}, %rd1356;
	shf.l.wrap.b32 	%r66, %r61, %r64, 1;
	shf.l.wrap.b32 	%r67, %r64, %r65, 1;
	mov.b64 	%rd1363, {%r66, %r67};
	mul.hi.u64 	%rd1364, %rd6099, %rd6099;
	mul.hi.u64 	%rd1365, %rd6098, %rd6098;
	mul.hi.u64 	%rd1366, %rd6097, %rd6097;
	mul.hi.u64 	%rd1367, %rd6096, %rd6096;
	add.s64 	%rd81, %rd1357, %rd1364;
	setp.lt.u64 	%p120, %rd81, %rd1357;
	selp.u64 	%rd1368, 1, 0, %p120;
	mad.lo.s64 	%rd1369, %rd6098, %rd6098, %rd1358;
	setp.lt.u64 	%p121, %rd1369, %rd1358;
	add.s64 	%rd82, %rd1369, %rd1368;
	setp.lt.u64 	%p122, %rd82, %rd1369;
	or.pred  	%p123, %p121, %p122;
	selp.u64 	%rd1370, 1, 0, %p123;
	add.s64 	%rd1371, %rd1359, %rd1365;
	setp.lt.u64 	%p124, %rd1371, %rd1359;
	add.s64 	%rd83, %rd1371, %rd1370;
	setp.lt.u64 	%p125, %rd83, %rd1371;
	or.pred  	%p126, %p124, %p125;
	selp.u64 	%rd1372, 1, 0, %p126;
	mad.lo.s64 	%rd1373, %rd6097, %rd6097, %rd1360;
	setp.lt.u64 	%p127, %rd1373, %rd1360;
	add.s64 	%rd1374, %rd1373, %rd1372;
	setp.lt.u64 	%p128, %rd1374, %rd1373;
	or.pred  	%p129, %p127, %p128;
	selp.u64 	%rd1375, 1, 0, %p129;
	add.s64 	%rd1376, %rd1361, %rd1366;
	setp.lt.u64 	%p130, %rd1376, %rd1361;
	add.s64 	%rd1377, %rd1376, %rd1375;
	setp.lt.u64 	%p131, %rd1377, %rd1376;
	or.pred  	%p132, %p130, %p131;
	selp.u64 	%rd1378, 1, 0, %p132;
	mad.lo.s64 	%rd1379, %rd6096, %rd6096, %rd1363;
	setp.lt.u64 	%p133, %rd1379, %rd1363;
	add.s64 	%rd1380, %rd1379, %rd1378;
	setp.lt.u64 	%p134, %rd1380, %rd1379;
	or.pred  	%p135, %p133, %p134;
	selp.u64 	%rd1381, 1, 0, %p135;
	add.s64 	%rd1382, %rd1362, %rd1367;
	add.s64 	%rd1383, %rd1382, %rd1381;
	shl.b64 	%rd1384, %rd1374, 32;
	mov.b64 	{%r68, %r69}, %rd1374;
	mov.b64 	{%r70, %r71}, %rd1377;
	mov.b64 	%rd1385, {%r69, %r70};
	mov.b64 	{%r72, %r73}, %rd1380;
	mov.b64 	%rd1386, {%r71, %r72};
	mov.b64 	{%r74, %r75}, %rd1383;
	mov.b64 	%rd1387, {%r73, %r74};
	shr.u64 	%rd1388, %rd1383, 32;
	mul.lo.s64 	%rd1389, %rd1374, 977;
	mov.b64 	%rd1390, 977;
	mul.hi.u64 	%rd1391, %rd1374, %rd1390;
	mul.lo.s64 	%rd1392, %rd1377, 977;
	mul.hi.u64 	%rd1393, %rd1377, %rd1390;
	add.s64 	%rd1394, %rd1392, %rd1391;
	setp.lt.u64 	%p136, %rd1394, %rd1392;
	selp.u64 	%rd1395, 1, 0, %p136;
	add.s64 	%rd1396, %rd1393, %rd1395;
	mul.lo.s64 	%rd1397, %rd1380, 977;
	mul.hi.u64 	%rd1398, %rd1380, %rd1390;
	add.s64 	%rd1399, %rd1397, %rd1396;
	setp.lt.u64 	%p137, %rd1399, %rd1397;
	selp.u64 	%rd1400, 1, 0, %p137;
	add.s64 	%rd1401, %rd1398, %rd1400;
	mul.lo.s64 	%rd1402, %rd1383, 977;
	mul.hi.u64 	%rd1403, %rd1383, %rd1390;
	add.s64 	%rd1404, %rd1402, %rd1401;
	setp.lt.u64 	%p138, %rd1404, %rd1402;
	selp.u64 	%rd1405, 1, 0, %p138;
	add.s64 	%rd1406, %rd1403, %rd1405;
	add.s64 	%rd6104, %rd1389, %rd1384;
	setp.lt.u64 	%p139, %rd6104, %rd1389;
	selp.u64 	%rd1407, 1, 0, %p139;
	add.s64 	%rd1408, %rd1394, %rd1385;
	setp.lt.u64 	%p140, %rd1408, %rd1394;
	add.s64 	%rd6103, %rd1408, %rd1407;
	setp.lt.u64 	%p141, %rd6103, %rd1408;
	or.pred  	%p142, %p140, %p141;
	selp.u64 	%rd1409, 1, 0, %p142;
	add.s64 	%rd1410, %rd1399, %rd1386;
	setp.lt.u64 	%p143, %rd1410, %rd1399;
	add.s64 	%rd6102, %rd1410, %rd1409;
	setp.lt.u64 	%p144, %rd6102, %rd1410;
	or.pred  	%p145, %p143, %p144;
	selp.u64 	%rd1411, 1, 0, %p145;
	add.s64 	%rd1412, %rd1404, %rd1387;
	setp.lt.u64 	%p146, %rd1412, %rd1404;
	add.s64 	%rd6101, %rd1412, %rd1411;
	setp.lt.u64 	%p147, %rd6101, %rd1412;
	or.pred  	%p148, %p146, %p147;
	selp.u64 	%rd1413, 1, 0, %p148;
	add.s64 	%rd1414, %rd1406, %rd1388;
	add.s64 	%rd88, %rd1414, %rd1413;
	setp.eq.s64 	%p149, %rd88, 0;
	mov.b64 	%rd6100, 0;
	@%p149 bra 	$L__BB6_29;
	shl.b64 	%rd1415, %rd88, 32;
	shr.u64 	%rd1416, %rd88, 32;
	mov.b64 	%rd1417, 977;
	mul.hi.u64 	%rd1418, %rd88, %rd1417;
	mad.lo.s64 	%rd1419, %rd88, 977, %rd1415;
	setp.lt.u64 	%p150, %rd1419, %rd1415;
	selp.u64 	%rd1420, 1, 0, %p150;
	add.s64 	%rd6104, %rd1419, %rd6104;
	setp.lt.u64 	%p151, %rd6104, %rd1419;
	selp.u64 	%rd1421, 1, 0, %p151;
	add.s64 	%rd1422, %rd1421, %rd1420;
	add.s64 	%rd1423, %rd1416, %rd1418;
	setp.lt.u64 	%p152, %rd1423, %rd1416;
	selp.u64 	%rd1424, 1, 0, %p152;
	add.s64 	%rd1425, %rd6103, %rd1423;
	add.s64 	%rd1426, %rd1425, %rd1422;
	setp.lt.u64 	%p153, %rd1426, %rd6103;
	not.b64 	%rd1427, %rd1423;
	setp.gt.u64 	%p154, %rd1422, %rd1427;
	or.pred  	%p155, %p154, %p153;
	selp.u64 	%rd1428, 1, 0, %p155;
	add.s64 	%rd1429, %rd6102, %rd1424;
	add.s64 	%rd91, %rd1429, %rd1428;
	setp.lt.u64 	%p156, %rd91, %rd6102;
	selp.u64 	%rd1430, 1, 0, %p156;
	add.s64 	%rd92, %rd6101, %rd1430;
	setp.lt.u64 	%p157, %rd92, %rd6101;
	selp.u64 	%rd6100, 1, 0, %p157;
	mov.u64 	%rd6101, %rd92;
	mov.u64 	%rd6102, %rd91;
	mov.u64 	%rd6103, %rd1426;
$L__BB6_29:
	ld.const.u64 	%rd99, [_P+16];
	mad.lo.s64 	%rd6108, %rd6099, %rd6099, %rd6104;
	setp.lt.u64 	%p158, %rd6108, %rd6104;
	selp.u64 	%rd1431, 1, 0, %p158;
	add.s64 	%rd1432, %rd6103, %rd81;
	setp.lt.u64 	%p159, %rd1432, %rd6103;
	add.s64 	%rd6107, %rd1432, %rd1431;
	setp.lt.u64 	%p160, %rd6107, %rd1432;
	or.pred  	%p161, %p159, %p160;
	selp.u64 	%rd1433, 1, 0, %p161;
	add.s64 	%rd1434, %rd6102, %rd82;
	setp.lt.u64 	%p162, %rd1434, %rd6102;
	add.s64 	%rd6106, %rd1434, %rd1433;
	setp.lt.u64 	%p163, %rd6106, %rd1434;
	or.pred  	%p164, %p162, %p163;
	selp.u64 	%rd1435, 1, 0, %p164;
	add.s64 	%rd1436, %rd6101, %rd83;
	setp.lt.u64 	%p165, %rd1436, %rd6101;
	add.s64 	%rd6105, %rd1436, %rd1435;
	setp.lt.u64 	%p166, %rd6105, %rd1436;
	or.pred  	%p167, %p165, %p166;
	selp.u64 	%rd1438, 1, 0, %p167;
	add.s64 	%rd104, %rd6100, %rd1438;
	setp.ne.s64 	%p168, %rd104, 0;
	ld.const.u64 	%rd1439, [_P+24];
	setp.gt.u64 	%p169, %rd6105, %rd1439;
	or.pred  	%p170, %p168, %p169;
	@%p170 bra 	$L__BB6_35;
	setp.lt.u64 	%p171, %rd6105, %rd1439;
	@%p171 bra 	$L__BB6_48;
	setp.gt.u64 	%p172, %rd6106, %rd99;
	@%p172 bra 	$L__BB6_35;
	setp.lt.u64 	%p173, %rd6106, %rd99;
	@%p173 bra 	$L__BB6_48;
	ld.const.u64 	%rd106, [_P+8];
	setp.gt.u64 	%p174, %rd6107, %rd106;
	@%p174 bra 	$L__BB6_35;
	setp.lt.u64 	%p175, %rd6107, %rd106;
	ld.const.u64 	%rd1440, [_P];
	setp.lt.u64 	%p176, %rd6108, %rd1440;
	or.pred  	%p177, %p175, %p176;
	@%p177 bra 	$L__BB6_48;
$L__BB6_35:
	ld.const.u64 	%rd1442, [_P];
	sub.s64 	%rd107, %rd6108, %rd1442;
	setp.lt.u64 	%p178, %rd6108, %rd1442;
	selp.u64 	%rd1443, 1, 0, %p178;
	ld.const.u64 	%rd108, [_P+8];
	sub.s64 	%rd1444, %rd6107, %rd108;
	setp.lt.u64 	%p179, %rd6107, %rd108;
	selp.s64 	%rd1445, -1, 0, %p178;
	add.s64 	%rd6107, %rd1444, %rd1445;
	setp.lt.u64 	%p180, %rd1444, %rd1443;
	or.pred  	%p181, %p179, %p180;
	selp.u64 	%rd1446, 1, 0, %p181;
	sub.s64 	%rd1447, %rd6106, %rd99;
	setp.lt.u64 	%p183, %rd6106, %rd99;
	selp.s64 	%rd1448, -1, 0, %p181;
	add.s64 	%rd6106, %rd1447, %rd1448;
	setp.lt.u64 	%p184, %rd1447, %rd1446;
	or.pred  	%p185, %p183, %p184;
	selp.u64 	%rd1449, 1, 0, %p185;
	ld.const.u64 	%rd1450, [_P+24];
	sub.s64 	%rd1451, %rd6105, %rd1450;
	setp.lt.u64 	%p186, %rd6105, %rd1450;
	selp.s64 	%rd1452, -1, 0, %p185;
	add.s64 	%rd6105, %rd1451, %rd1452;
	setp.lt.u64 	%p187, %rd1451, %rd1449;
	or.pred  	%p188, %p186, %p187;
	selp.s64 	%rd1453, -1, 0, %p188;
	add.s64 	%rd113, %rd104, %rd1453;
	setp.ne.s64 	%p189, %rd113, 0;
	setp.gt.u64 	%p190, %rd6105, %rd1450;
	or.pred  	%p191, %p189, %p190;
	@%p191 bra 	$L__BB6_41;
	setp.lt.u64 	%p192, %rd6105, %rd1450;
	mov.u64 	%rd6108, %rd107;
	@%p192 bra 	$L__BB6_48;
	setp.gt.u64 	%p193, %rd6106, %rd99;
	@%p193 bra 	$L__BB6_41;
	setp.lt.u64 	%p194, %rd6106, %rd99;
	mov.u64 	%rd6108, %rd107;
	@%p194 bra 	$L__BB6_48;
	setp.gt.u64 	%p195, %rd6107, %rd108;
	@%p195 bra 	$L__BB6_41;
	setp.lt.u64 	%p196, %rd6107, %rd108;
	setp.lt.u64 	%p197, %rd107, %rd1442;
	or.pred  	%p198, %p196, %p197;
	mov.u64 	%rd6108, %rd107;
	@%p198 bra 	$L__BB6_48;
$L__BB6_41:
	ld.const.u64 	%rd114, [_P];
	sub.s64 	%rd115, %rd107, %rd114;
	setp.lt.u64 	%p199, %rd107, %rd114;
	selp.u64 	%rd1456, 1, 0, %p199;
	ld.const.u64 	%rd116, [_P+8];
	sub.s64 	%rd1457, %rd6107, %rd116;
	setp.lt.u64 	%p200, %rd6107, %rd116;
	selp.s64 	%rd1458, -1, 0, %p199;
	add.s64 	%rd6107, %rd1457, %rd1458;
	setp.lt.u64 	%p201, %rd1457, %rd1456;
	or.pred  	%p202, %p200, %p201;
	selp.u64 	%rd1459, 1, 0, %p202;
	sub.s64 	%rd1460, %rd6106, %rd99;
	setp.lt.u64 	%p204, %rd6106, %rd99;
	selp.s64 	%rd1461, -1, 0, %p202;
	add.s64 	%rd6106, %rd1460, %rd1461;
	setp.lt.u64 	%p205, %rd1460, %rd1459;
	or.pred  	%p206, %p204, %p205;
	selp.u64 	%rd1462, 1, 0, %p206;
	ld.const.u64 	%rd1463, [_P+24];
	sub.s64 	%rd1464, %rd6105, %rd1463;
	setp.lt.u64 	%p207, %rd6105, %rd1463;
	selp.s64 	%rd1465, -1, 0, %p206;
	add.s64 	%rd6105, %rd1464, %rd1465;
	setp.lt.u64 	%p208, %rd1464, %rd1462;
	or.pred  	%p209, %p207, %p208;
	selp.u64 	%rd1466, 1, 0, %p209;
	setp.ne.s64 	%p210, %rd113, %rd1466;
	setp.gt.u64 	%p211, %rd6105, %rd1463;
	or.pred  	%p212, %p210, %p211;
	@%p212 bra 	$L__BB6_47;
	setp.lt.u64 	%p213, %rd6105, %rd1463;
	mov.u64 	%rd6108, %rd115;
	@%p213 bra 	$L__BB6_48;
	setp.gt.u64 	%p214, %rd6106, %rd99;
	@%p214 bra 	$L__BB6_47;
	setp.lt.u64 	%p215, %rd6106, %rd99;
	mov.u64 	%rd6108, %rd115;
	@%p215 bra 	$L__BB6_48;
	setp.gt.u64 	%p216, %rd6107, %rd116;
	@%p216 bra 	$L__BB6_47;
	setp.lt.u64 	%p217, %rd6107, %rd116;
	setp.lt.u64 	%p218, %rd115, %rd114;
	or.pred  	%p219, %p217, %p218;
	mov.u64 	%rd6108, %rd115;
	@%p219 bra 	$L__BB6_48;
$L__BB6_47:
	sub.s64 	%rd6108, %rd115, %rd114;
	setp.lt.u64 	%p220, %rd115, %rd114;
	selp.u64 	%rd1468, 1, 0, %p220;
	sub.s64 	%rd1469, %rd6107, %rd116;
	setp.lt.u64 	%p221, %rd6107, %rd116;
	selp.s64 	%rd1470, -1, 0, %p220;
	add.s64 	%rd6107, %rd1469, %rd1470;
	setp.lt.u64 	%p222, %rd1469, %rd1468;
	or.pred  	%p223, %p221, %p222;
	selp.u64 	%rd1471, 1, 0, %p223;
	sub.s64 	%rd1472, %rd6106, %rd99;
	setp.lt.u64 	%p224, %rd6106, %rd99;
	selp.s64 	%rd1473, -1, 0, %p223;
	add.s64 	%rd6106, %rd1472, %rd1473;
	setp.lt.u64 	%p225, %rd1472, %rd1471;
	or.pred  	%p226, %p224, %p225;
	selp.s64 	%rd1474, -1, 0, %p226;
	sub.s64 	%rd1476, %rd6105, %rd1463;
	add.s64 	%rd6105, %rd1476, %rd1474;
$L__BB6_48:
	mul.hi.u64 	%rd1478, %rd6252, %rd6099;
	mul.lo.s64 	%rd1479, %rd6098, %rd6252;
	mul.hi.u64 	%rd1480, %rd6252, %rd6098;
	add.s64 	%rd1481, %rd1479, %rd1478;
	setp.lt.u64 	%p227, %rd1481, %rd1479;
	selp.u64 	%rd1482, 1, 0, %p227;
	add.s64 	%rd1483, %rd1480, %rd1482;
	mul.lo.s64 	%rd1484, %rd6097, %rd6252;
	mul.hi.u64 	%rd1485, %rd6252, %rd6097;
	add.s64 	%rd1486, %rd1484, %rd1483;
	setp.lt.u64 	%p228, %rd1486, %rd1484;
	selp.u64 	%rd1487, 1, 0, %p228;
	add.s64 	%rd1488, %rd1485, %rd1487;
	mul.lo.s64 	%rd1489, %rd6096, %rd6252;
	mul.hi.u64 	%rd1490, %rd6252, %rd6096;
	add.s64 	%rd1491, %rd1489, %rd1488;
	setp.lt.u64 	%p229, %rd1491, %rd1489;
	selp.u64 	%rd1492, 1, 0, %p229;
	add.s64 	%rd1493, %rd1490, %rd1492;
	mul.hi.u64 	%rd1494, %rd6251, %rd6099;
	mad.lo.s64 	%rd129, %rd6099, %rd6251, %rd1481;
	setp.lt.u64 	%p230, %rd129, %rd1481;
	selp.u64 	%rd1495, 1, 0, %p230;
	add.s64 	%rd1496, %rd1494, %rd1495;
	mul.hi.u64 	%rd1497, %rd6251, %rd6098;
	mad.lo.s64 	%rd1498, %rd6098, %rd6251, %rd1486;
	setp.lt.u64 	%p231, %rd1498, %rd1486;
	selp.u64 	%rd1499, 1, 0, %p231;
	add.s64 	%rd1500, %rd1498, %rd1496;
	setp.lt.u64 	%p232, %rd1500, %rd1498;
	selp.u64 	%rd1501, 1, 0, %p232;
	add.s64 	%rd1502, %rd1497, %rd1499;
	add.s64 	%rd1503, %rd1502, %rd1501;
	mul.hi.u64 	%rd1504, %rd6251, %rd6097;
	mad.lo.s64 	%rd1505, %rd6097, %rd6251, %rd1491;
	setp.lt.u64 	%p233, %rd1505, %rd1491;
	selp.u64 	%rd1506, 1, 0, %p233;
	add.s64 	%rd1507, %rd1505, %rd1503;
	setp.lt.u64 	%p234, %rd1507, %rd1505;
	selp.u64 	%rd1508, 1, 0, %p234;
	add.s64 	%rd1509, %rd1504, %rd1506;
	add.s64 	%rd1510, %rd1509, %rd1508;
	mul.hi.u64 	%rd1511, %rd6251, %rd6096;
	mad.lo.s64 	%rd1512, %rd6096, %rd6251, %rd1493;
	setp.lt.u64 	%p235, %rd1512, %rd1493;
	selp.u64 	%rd1513, 1, 0, %p235;
	add.s64 	%rd1514, %rd1512, %rd1510;
	setp.lt.u64 	%p236, %rd1514, %rd1512;
	selp.u64 	%rd1515, 1, 0, %p236;
	add.s64 	%rd1516, %rd1511, %rd1513;
	add.s64 	%rd1517, %rd1516, %rd1515;
	mul.hi.u64 	%rd1518, %rd6250, %rd6099;
	mad.lo.s64 	%rd130, %rd6099, %rd6250, %rd1500;
	setp.lt.u64 	%p237, %rd130, %rd1500;
	selp.u64 	%rd1519, 1, 0, %p237;
	add.s64 	%rd1520, %rd1518, %rd1519;
	mul.hi.u64 	%rd1521, %rd6250, %rd6098;
	mad.lo.s64 	%rd1522, %rd6098, %rd6250, %rd1507;
	setp.lt.u64 	%p238, %rd1522, %rd1507;
	selp.u64 	%rd1523, 1, 0, %p238;
	add.s64 	%rd1524, %rd1522, %rd1520;
	setp.lt.u64 	%p239, %rd1524, %rd1522;
	selp.u64 	%rd1525, 1, 0, %p239;
	add.s64 	%rd1526, %rd1521, %rd1523;
	add.s64 	%rd1527, %rd1526, %rd1525;
	mul.hi.u64 	%rd1528, %rd6250, %rd6097;
	mad.lo.s64 	%rd1529, %rd6097, %rd6250, %rd1514;
	setp.lt.u64 	%p240, %rd1529, %rd1514;
	selp.u64 	%rd1530, 1, 0, %p240;
	add.s64 	%rd1531, %rd1529, %rd1527;
	setp.lt.u64 	%p241, %rd1531, %rd1529;
	selp.u64 	%rd1532, 1, 0, %p241;
	add.s64 	%rd1533, %rd1528, %rd1530;
	add.s64 	%rd1534, %rd1533, %rd1532;
	mul.hi.u64 	%rd1535, %rd6250, %rd6096;
	mad.lo.s64 	%rd1536, %rd6096, %rd6250, %rd1517;
	setp.lt.u64 	%p242, %rd1536, %rd1517;
	selp.u64 	%rd1537, 1, 0, %p242;
	add.s64 	%rd1538, %rd1536, %rd1534;
	setp.lt.u64 	%p243, %rd1538, %rd1536;
	selp.u64 	%rd1539, 1, 0, %p243;
	add.s64 	%rd1540, %rd1535, %rd1537;
	add.s64 	%rd1541, %rd1540, %rd1539;
	mul.hi.u64 	%rd1542, %rd6249, %rd6099;
	mad.lo.s64 	%rd131, %rd6099, %rd6249, %rd1524;
	setp.lt.u64 	%p244, %rd131, %rd1524;
	selp.u64 	%rd1543, 1, 0, %p244;
	add.s64 	%rd1544, %rd1542, %rd1543;
	mul.hi.u64 	%rd1545, %rd6249, %rd6098;
	mad.lo.s64 	%rd1546, %rd6098, %rd6249, %rd1531;
	setp.lt.u64 	%p245, %rd1546, %rd1531;
	selp.u64 	%rd1547, 1, 0, %p245;
	add.s64 	%rd1548, %rd1546, %rd1544;
	setp.lt.u64 	%p246, %rd1548, %rd1546;
	selp.u64 	%rd1549, 1, 0, %p246;
	add.s64 	%rd1550, %rd1545, %rd1547;
	add.s64 	%rd1551, %rd1550, %rd1549;
	mul.hi.u64 	%rd1552, %rd6249, %rd6097;
	mad.lo.s64 	%rd1553, %rd6097, %rd6249, %rd1538;
	setp.lt.u64 	%p247, %rd1553, %rd1538;
	selp.u64 	%rd1554, 1, 0, %p247;
	add.s64 	%rd1555, %rd1553, %rd1551;
	setp.lt.u64 	%p248, %rd1555, %rd1553;
	selp.u64 	%rd1556, 1, 0, %p248;
	add.s64 	%rd1557, %rd1552, %rd1554;
	add.s64 	%rd1558, %rd1557, %rd1556;
	mul.hi.u64 	%rd1559, %rd6249, %rd6096;
	mad.lo.s64 	%rd1560, %rd6096, %rd6249, %rd1541;
	setp.lt.u64 	%p249, %rd1560, %rd1541;
	selp.u64 	%rd1561, 1, 0, %p249;
	add.s64 	%rd1562, %rd1560, %rd1558;
	setp.lt.u64 	%p250, %rd1562, %rd1560;
	selp.u64 	%rd1563, 1, 0, %p250;
	add.s64 	%rd1564, %rd1559, %rd1561;
	add.s64 	%rd1565, %rd1564, %rd1563;
	shl.b64 	%rd1566, %rd1548, 32;
	mov.b64 	{%r76, %r77}, %rd1548;
	mov.b64 	{%r78, %r79}, %rd1555;
	mov.b64 	%rd1567, {%r77, %r78};
	mov.b64 	{%r80, %r81}, %rd1562;
	mov.b64 	%rd1568, {%r79, %r80};
	mov.b64 	{%r82, %r83}, %rd1565;
	mov.b64 	%rd1569, {%r81, %r82};
	shr.u64 	%rd1570, %rd1565, 32;
	mul.lo.s64 	%rd1571, %rd1548, 977;
	mov.b64 	%rd1572, 977;
	mul.hi.u64 	%rd1573, %rd1548, %rd1572;
	mul.lo.s64 	%rd1574, %rd1555, 977;
	mul.hi.u64 	%rd1575, %rd1555, %rd1572;
	add.s64 	%rd1576, %rd1574, %rd1573;
	setp.lt.u64 	%p251, %rd1576, %rd1574;
	selp.u64 	%rd1577, 1, 0, %p251;
	add.s64 	%rd1578, %rd1575, %rd1577;
	mul.lo.s64 	%rd1579, %rd1562, 977;
	mul.hi.u64 	%rd1580, %rd1562, %rd1572;
	add.s64 	%rd1581, %rd1579, %rd1578;
	setp.lt.u64 	%p252, %rd1581, %rd1579;
	selp.u64 	%rd1582, 1, 0, %p252;
	add.s64 	%rd1583, %rd1580, %rd1582;
	mul.lo.s64 	%rd1584, %rd1565, 977;
	mul.hi.u64 	%rd1585, %rd1565, %rd1572;
	add.s64 	%rd1586, %rd1584, %rd1583;
	setp.lt.u64 	%p253, %rd1586, %rd1584;
	selp.u64 	%rd1587, 1, 0, %p253;
	add.s64 	%rd1588, %rd1585, %rd1587;
	add.s64 	%rd6113, %rd1571, %rd1566;
	setp.lt.u64 	%p254, %rd6113, %rd1571;
	selp.u64 	%rd1589, 1, 0, %p254;
	add.s64 	%rd1590, %rd1576, %rd1567;
	setp.lt.u64 	%p255, %rd1590, %rd1576;
	add.s64 	%rd6112, %rd1590, %rd1589;
	setp.lt.u64 	%p256, %rd6112, %rd1590;
	or.pred  	%p257, %p255, %p256;
	selp.u64 	%rd1591, 1, 0, %p257;
	add.s64 	%rd1592, %rd1581, %rd1568;
	setp.lt.u64 	%p258, %rd1592, %rd1581;
	add.s64 	%rd6111, %rd1592, %rd1591;
	setp.lt.u64 	%p259, %rd6111, %rd1592;
	or.pred  	%p260, %p258, %p259;
	selp.u64 	%rd1593, 1, 0, %p260;
	add.s64 	%rd1594, %rd1586, %rd1569;
	setp.lt.u64 	%p261, %rd1594, %rd1586;
	add.s64 	%rd6110, %rd1594, %rd1593;
	setp.lt.u64 	%p262, %rd6110, %rd1594;
	or.pred  	%p263, %p261, %p262;
	selp.u64 	%rd1595, 1, 0, %p263;
	add.s64 	%rd1596, %rd1588, %rd1570;
	add.s64 	%rd136, %rd1596, %rd1595;
	setp.eq.s64 	%p264, %rd136, 0;
	mov.b64 	%rd6109, 0;
	@%p264 bra 	$L__BB6_50;
	shl.b64 	%rd1597, %rd136, 32;
	shr.u64 	%rd1598, %rd136, 32;
	mov.b64 	%rd1599, 977;
	mul.hi.u64 	%rd1600, %rd136, %rd1599;
	mad.lo.s64 	%rd1601, %rd136, 977, %rd1597;
	setp.lt.u64 	%p265, %rd1601, %rd1597;
	selp.u64 	%rd1602, 1, 0, %p265;
	add.s64 	%rd6113, %rd1601, %rd6113;
	setp.lt.u64 	%p266, %rd6113, %rd1601;
	selp.u64 	%rd1603, 1, 0, %p266;
	add.s64 	%rd1604, %rd1603, %rd1602;
	add.s64 	%rd1605, %rd1598, %rd1600;
	setp.lt.u64 	%p267, %rd1605, %rd1598;
	selp.u64 	%rd1606, 1, 0, %p267;
	add.s64 	%rd1607, %rd6112, %rd1605;
	add.s64 	%rd1608, %rd1607, %rd1604;
	setp.lt.u64 	%p268, %rd1608, %rd6112;
	not.b64 	%rd1609, %rd1605;
	setp.gt.u64 	%p269, %rd1604, %rd1609;
	or.pred  	%p270, %p269, %p268;
	selp.u64 	%rd1610, 1, 0, %p270;
	add.s64 	%rd1611, %rd6111, %rd1606;
	add.s64 	%rd139, %rd1611, %rd1610;
	setp.lt.u64 	%p271, %rd139, %rd6111;
	selp.u64 	%rd1612, 1, 0, %p271;
	add.s64 	%rd140, %rd6110, %rd1612;
	setp.lt.u64 	%p272, %rd140, %rd6110;
	selp.u64 	%rd6109, 1, 0, %p272;
	mov.u64 	%rd6110, %rd140;
	mov.u64 	%rd6111, %rd139;
	mov.u64 	%rd6112, %rd1608;
$L__BB6_50:
	ld.const.u64 	%rd147, [_P+16];
	mad.lo.s64 	%rd6117, %rd6099, %rd6252, %rd6113;
	setp.lt.u64 	%p273, %rd6117, %rd6113;
	selp.u64 	%rd1613, 1, 0, %p273;
	add.s64 	%rd1614, %rd6112, %rd129;
	setp.lt.u64 	%p274, %rd1614, %rd6112;
	add.s64 	%rd6116, %rd1614, %rd1613;
	setp.lt.u64 	%p275, %rd6116, %rd1614;
	or.pred  	%p276, %p274, %p275;
	selp.u64 	%rd1615, 1, 0, %p276;
	add.s64 	%rd1616, %rd6111, %rd130;
	setp.lt.u64 	%p277, %rd1616, %rd6111;
	add.s64 	%rd6115, %rd1616, %rd1615;
	setp.lt.u64 	%p278, %rd6115, %rd1616;
	or.pred  	%p279, %p277, %p278;
	selp.u64 	%rd1617, 1, 0, %p279;
	add.s64 	%rd1618, %rd6110, %rd131;
	setp.lt.u64 	%p280, %rd1618, %rd6110;
	add.s64 	%rd6114, %rd1618, %rd1617;
	setp.lt.u64 	%p281, %rd6114, %rd1618;
	or.pred  	%p282, %p280, %p281;
	selp.u64 	%rd1620, 1, 0, %p282;
	add.s64 	%rd152, %rd6109, %rd1620;
	setp.ne.s64 	%p283, %rd152, 0;
	ld.const.u64 	%rd1621, [_P+24];
	setp.gt.u64 	%p284, %rd6114, %rd1621;
	or.pred  	%p285, %p283, %p284;
	@%p285 bra 	$L__BB6_56;
	setp.lt.u64 	%p286, %rd6114, %rd1621;
	@%p286 bra 	$L__BB6_69;
	setp.gt.u64 	%p287, %rd6115, %rd147;
	@%p287 bra 	$L__BB6_56;
	setp.lt.u64 	%p288, %rd6115, %rd147;
	@%p288 bra 	$L__BB6_69;
	ld.const.u64 	%rd154, [_P+8];
	setp.gt.u64 	%p289, %rd6116, %rd154;
	@%p289 bra 	$L__BB6_56;
	setp.lt.u64 	%p290, %rd6116, %rd154;
	ld.const.u64 	%rd1622, [_P];
	setp.lt.u64 	%p291, %rd6117, %rd1622;
	or.pred  	%p292, %p290, %p291;
	@%p292 bra 	$L__BB6_69;
$L__BB6_56:
	ld.const.u64 	%rd1624, [_P];
	sub.s64 	%rd155, %rd6117, %rd1624;
	setp.lt.u64 	%p293, %rd6117, %rd1624;
	selp.u64 	%rd1625, 1, 0, %p293;
	ld.const.u64 	%rd156, [_P+8];
	sub.s64 	%rd1626, %rd6116, %rd156;
	setp.lt.u64 	%p294, %rd6116, %rd156;
	selp.s64 	%rd1627, -1, 0, %p293;
	add.s64 	%rd6116, %rd1626, %rd1627;
	setp.lt.u64 	%p295, %rd1626, %rd1625;
	or.pred  	%p296, %p294, %p295;
	selp.u64 	%rd1628, 1, 0, %p296;
	sub.s64 	%rd1629, %rd6115, %rd147;
	setp.lt.u64 	%p298, %rd6115, %rd147;
	selp.s64 	%rd1630, -1, 0, %p296;
	add.s64 	%rd6115, %rd1629, %rd1630;
	setp.lt.u64 	%p299, %rd1629, %rd1628;
	or.pred  	%p300, %p298, %p299;
	selp.u64 	%rd1631, 1, 0, %p300;
	ld.const.u64 	%rd1632, [_P+24];
	sub.s64 	%rd1633, %rd6114, %rd1632;
	setp.lt.u64 	%p301, %rd6114, %rd1632;
	selp.s64 	%rd1634, -1, 0, %p300;
	add.s64 	%rd6114, %rd1633, %rd1634;
	setp.lt.u64 	%p302, %rd1633, %rd1631;
	or.pred  	%p303, %p301, %p302;
	selp.s64 	%rd1635, -1, 0, %p303;
	add.s64 	%rd161, %rd152, %rd1635;
	setp.ne.s64 	%p304, %rd161, 0;
	setp.gt.u64 	%p305, %rd6114, %rd1632;
	or.pred  	%p306, %p304, %p305;
	@%p306 bra 	$L__BB6_62;
	setp.lt.u64 	%p307, %rd6114, %rd1632;
	mov.u64 	%rd6117, %rd155;
	@%p307 bra 	$L__BB6_69;
	setp.gt.u64 	%p308, %rd6115, %rd147;
	@%p308 bra 	$L__BB6_62;
	setp.lt.u64 	%p309, %rd6115, %rd147;
	mov.u64 	%rd6117, %rd155;
	@%p309 bra 	$L__BB6_69;
	setp.gt.u64 	%p310, %rd6116, %rd156;
	@%p310 bra 	$L__BB6_62;
	setp.lt.u64 	%p311, %rd6116, %rd156;
	setp.lt.u64 	%p312, %rd155, %rd1624;
	or.pred  	%p313, %p311, %p312;
	mov.u64 	%rd6117, %rd155;
	@%p313 bra 	$L__BB6_69;
$L__BB6_62:
	ld.const.u64 	%rd162, [_P];
	sub.s64 	%rd163, %rd155, %rd162;
	setp.lt.u64 	%p314, %rd155, %rd162;
	selp.u64 	%rd1638, 1, 0, %p314;
	ld.const.u64 	%rd164, [_P+8];
	sub.s64 	%rd1639, %rd6116, %rd164;
	setp.lt.u64 	%p315, %rd6116, %rd164;
	selp.s64 	%rd1640, -1, 0, %p314;
	add.s64 	%rd6116, %rd1639, %rd1640;
	setp.lt.u64 	%p316, %rd1639, %rd1638;
	or.pred  	%p317, %p315, %p316;
	selp.u64 	%rd1641, 1, 0, %p317;
	sub.s64 	%rd1642, %rd6115, %rd147;
	setp.lt.u64 	%p319, %rd6115, %rd147;
	selp.s64 	%rd1643, -1, 0, %p317;
	add.s64 	%rd6115, %rd1642, %rd1643;
	setp.lt.u64 	%p320, %rd1642, %rd1641;
	or.pred  	%p321, %p319, %p320;
	selp.u64 	%rd1644, 1, 0, %p321;
	ld.const.u64 	%rd1645, [_P+24];
	sub.s64 	%rd1646, %rd6114, %rd1645;
	setp.lt.u64 	%p322, %rd6114, %rd1645;
	selp.s64 	%rd1647, -1, 0, %p321;
	add.s64 	%rd6114, %rd1646, %rd1647;
	setp.lt.u64 	%p323, %rd1646, %rd1644;
	or.pred  	%p324, %p322, %p323;
	selp.u64 	%rd1648, 1, 0, %p324;
	setp.ne.s64 	%p325, %rd161, %rd1648;
	setp.gt.u64 	%p326, %rd6114, %rd1645;
	or.pred  	%p327, %p325, %p326;
	@%p327 bra 	$L__BB6_68;
	setp.lt.u64 	%p328, %rd6114, %rd1645;
	mov.u64 	%rd6117, %rd163;
	@%p328 bra 	$L__BB6_69;
	setp.gt.u64 	%p329, %rd6115, %rd147;
	@%p329 bra 	$L__BB6_68;
	setp.lt.u64 	%p330, %rd6115, %rd147;
	mov.u64 	%rd6117, %rd163;
	@%p330 bra 	$L__BB6_69;
	setp.gt.u64 	%p331, %rd6116, %rd164;
	@%p331 bra 	$L__BB6_68;
	setp.lt.u64 	%p332, %rd6116, %rd164;
	setp.lt.u64 	%p333, %rd163, %rd162;
	or.pred  	%p334, %p332, %p333;
	mov.u64 	%rd6117, %rd163;
	@%p334 bra 	$L__BB6_69;
$L__BB6_68:
	sub.s64 	%rd6117, %rd163, %rd162;
	setp.lt.u64 	%p335, %rd163, %rd162;
	selp.u64 	%rd1650, 1, 0, %p335;
	sub.s64 	%rd1651, %rd6116, %rd164;
	setp.lt.u64 	%p336, %rd6116, %rd164;
	selp.s64 	%rd1652, -1, 0, %p335;
	add.s64 	%rd6116, %rd1651, %rd1652;
	setp.lt.u64 	%p337, %rd1651, %rd1650;
	or.pred  	%p338, %p336, %p337;
	selp.u64 	%rd1653, 1, 0, %p338;
	sub.s64 	%rd1654, %rd6115, %rd147;
	setp.lt.u64 	%p339, %rd6115, %rd147;
	selp.s64 	%rd1655, -1, 0, %p338;
	add.s64 	%rd6115, %rd1654, %rd1655;
	setp.lt.u64 	%p340, %rd1654, %rd1653;
	or.pred  	%p341, %p339, %p340;
	selp.s64 	%rd1656, -1, 0, %p341;
	sub.s64 	%rd1658, %rd6114, %rd1645;
	add.s64 	%rd6114, %rd1658, %rd1656;
$L__BB6_69:
	shl.b64 	%rd1660, %rd6117, 1;
	shr.u64 	%rd1661, %rd6117, 63;
	add.s64 	%rd1662, %rd6116, %rd1661;
	setp.lt.u64 	%p342, %rd1662, %rd6116;
	selp.u64 	%rd1663, 1, 0, %p342;
	add.s64 	%rd1664, %rd1662, %rd6116;
	setp.lt.u64 	%p343, %rd1664, %rd1662;
	selp.u64 	%rd1665, 1, 0, %p343;
	add.s64 	%rd1666, %rd1665, %rd1663;
	add.s64 	%rd1667, %rd6115, %rd1666;
	setp.lt.u64 	%p344, %rd1667, %rd6115;
	selp.u64 	%rd1668, 1, 0, %p344;
	add.s64 	%rd1669, %rd1667, %rd6115;
	setp.lt.u64 	%p345, %rd1669, %rd1667;
	selp.u64 	%rd1670, 1, 0, %p345;
	add.s64 	%rd1671, %rd1670, %rd1668;
	add.s64 	%rd1672, %rd6114, %rd1671;
	setp.lt.u64 	%p346, %rd1672, %rd6114;
	selp.u64 	%rd1673, 1, 0, %p346;
	add.s64 	%rd1674, %rd1672, %rd6114;
	setp.lt.u64 	%p347, %rd1674, %rd1672;
	selp.u64 	%rd1675, 1, 0, %p347;
	add.s64 	%rd1676, %rd1675, %rd1673;
	ld.const.u64 	%rd1677, [_P];
	sub.s64 	%rd1678, %rd1660, %rd1677;
	setp.lt.u64 	%p348, %rd1660, %rd1677;
	selp.u64 	%rd1679, 1, 0, %p348;
	ld.const.u64 	%rd1680, [_P+8];
	sub.s64 	%rd1681, %rd1664, %rd1680;
	setp.lt.u64 	%p349, %rd1664, %rd1680;
	selp.s64 	%rd1682, -1, 0, %p348;
	add.s64 	%rd1683, %rd1681, %rd1682;
	setp.lt.u64 	%p350, %rd1681, %rd1679;
	or.pred  	%p351, %p349, %p350;
	selp.u64 	%rd1684, 1, 0, %p351;
	ld.const.u64 	%rd1685, [_P+16];
	sub.s64 	%rd1686, %rd1669, %rd1685;
	setp.lt.u64 	%p352, %rd1669, %rd1685;
	selp.s64 	%rd1687, -1, 0, %p351;
	add.s64 	%rd1688, %rd1686, %rd1687;
	setp.lt.u64 	%p353, %rd1686, %rd1684;
	or.pred  	%p354, %p352, %p353;
	selp.u64 	%rd1689, 1, 0, %p354;
	ld.const.u64 	%rd1690, [_P+24];
	sub.s64 	%rd1691, %rd1674, %rd1690;
	setp.ge.u64 	%p355, %rd1674, %rd1690;
	selp.s64 	%rd1692, -1, 0, %p354;
	add.s64 	%rd1693, %rd1691, %rd1692;
	setp.ge.u64 	%p356, %rd1691, %rd1689;
	and.pred  	%p357, %p355, %p356;
	selp.u64 	%rd1694, 1, 0, %p357;
	or.b64  	%rd1695, %rd1676, %rd1694;
	add.s64 	%rd1696, %rd1695, -1;
	neg.s64 	%rd1697, %rd1695;
	and.b64  	%rd1698, %rd1678, %rd1697;
	and.b64  	%rd1699, %rd1660, %rd1696;
	or.b64  	%rd177, %rd1699, %rd1698;
	and.b64  	%rd1700, %rd1683, %rd1697;
	and.b64  	%rd1701, %rd1664, %rd1696;
	or.b64  	%rd178, %rd1701, %rd1700;
	and.b64  	%rd1702, %rd1688, %rd1697;
	and.b64  	%rd1703, %rd1669, %rd1696;
	or.b64  	%rd179, %rd1703, %rd1702;
	and.b64  	%rd1704, %rd1693, %rd1697;
	and.b64  	%rd1705, %rd1674, %rd1696;
	or.b64  	%rd180, %rd1705, %rd1704;
	mul.lo.s64 	%rd1706, %rd6251, %rd6252;
	mul.hi.u64 	%rd1707, %rd6252, %rd6251;
	mul.lo.s64 	%rd1708, %rd6250, %rd6252;
	mul.hi.u64 	%rd1709, %rd6252, %rd6250;
	add.s64 	%rd1710, %rd1708, %rd1707;
	setp.lt.u64 	%p358, %rd1710, %rd1708;
	selp.u64 	%rd1711, 1, 0, %p358;
	add.s64 	%rd1712, %rd1709, %rd1711;
	mul.lo.s64 	%rd1713, %rd6249, %rd6252;
	mul.hi.u64 	%rd1714, %rd6252, %rd6249;
	add.s64 	%rd1715, %rd1713, %rd1712;
	setp.lt.u64 	%p359, %rd1715, %rd1713;
	selp.u64 	%rd1716, 1, 0, %p359;
	add.s64 	%rd1717, %rd1714, %rd1716;
	mul.hi.u64 	%rd1718, %rd6251, %rd6250;
	mad.lo.s64 	%rd1719, %rd6250, %rd6251, %rd1715;
	setp.lt.u64 	%p360, %rd1719, %rd1715;
	selp.u64 	%rd1720, 1, 0, %p360;
	add.s64 	%rd1721, %rd1718, %rd1720;
	mul.hi.u64 	%rd1722, %rd6251, %rd6249;
	mad.lo.s64 	%rd1723, %rd6249, %rd6251, %rd1717;
	setp.lt.u64 	%p361, %rd1723, %rd1717;
	selp.u64 	%rd1724, 1, 0, %p361;
	add.s64 	%rd1725, %rd1723, %rd1721;
	setp.lt.u64 	%p362, %rd1725, %rd1723;
	selp.u64 	%rd1726, 1, 0, %p362;
	add.s64 	%rd1727, %rd1722, %rd1724;
	add.s64 	%rd1728, %rd1727, %rd1726;
	mul.hi.u64 	%rd1729, %rd6250, %rd6249;
	mad.lo.s64 	%rd1730, %rd6249, %rd6250, %rd1728;
	setp.lt.u64 	%p363, %rd1730, %rd1728;
	selp.u64 	%rd1731, 1, 0, %p363;
	add.s64 	%rd1732, %rd1729, %rd1731;
	shl.b64 	%rd1733, %rd1706, 1;
	mov.b64 	{%r84, %r85}, %rd1706;
	mov.b64 	{%r86, %r87}, %rd1710;
	shf.l.wrap.b32 	%r88, %r85, %r86, 1;
	shf.l.wrap.b32 	%r89, %r86, %r87, 1;
	mov.b64 	%rd1734, {%r88, %r89};
	mov.b64 	{%r90, %r91}, %rd1719;
	shf.l.wrap.b32 	%r92, %r87, %r90, 1;
	shf.l.wrap.b32 	%r93, %r90, %r91, 1;
	mov.b64 	%rd1735, {%r92, %r93};
	mov.b64 	{%r94, %r95}, %rd1725;
	shf.l.wrap.b32 	%r96, %r91, %r94, 1;
	shf.l.wrap.b32 	%r97, %r94, %r95, 1;
	mov.b64 	%rd1736, {%r96, %r97};
	mov.b64 	{%r98, %r99}, %rd1730;
	shf.l.wrap.b32 	%r100, %r95, %r98, 1;
	shf.l.wrap.b32 	%r101, %r98, %r99, 1;
	mov.b64 	%rd1737, {%r100, %r101};
	shr.u64 	%rd1738, %rd1732, 63;
	mov.b64 	{%r102, %r103}, %rd1732;
	shf.l.wrap.b32 	%r104, %r99, %r102, 1;
	shf.l.wrap.b32 	%r105, %r102, %r103, 1;
	mov.b64 	%rd1739, {%r104, %r105};
	mul.hi.u64 	%rd1740, %rd6252, %rd6252;
	mul.hi.u64 	%rd1741, %rd6251, %rd6251;
	mul.hi.u64 	%rd1742, %rd6250, %rd6250;
	mul.hi.u64 	%rd1743, %rd6249, %rd6249;
	add.s64 	%rd181, %rd1733, %rd1740;
	setp.lt.u64 	%p364, %rd181, %rd1733;
	selp.u64 	%rd1744, 1, 0, %p364;
	mad.lo.s64 	%rd1745, %rd6251, %rd6251, %rd1734;
	setp.lt.u64 	%p365, %rd1745, %rd1734;
	add.s64 	%rd182, %rd1745, %rd1744;
	setp.lt.u64 	%p366, %rd182, %rd1745;
	or.pred  	%p367, %p365, %p366;
	selp.u64 	%rd1746, 1, 0, %p367;
	add.s64 	%rd1747, %rd1735, %rd1741;
	setp.lt.u64 	%p368, %rd1747, %rd1735;
	add.s64 	%rd183, %rd1747, %rd1746;
	setp.lt.u64 	%p369, %rd183, %rd1747;
	or.pred  	%p370, %p368, %p369;
	selp.u64 	%rd1748, 1, 0, %p370;
	mad.lo.s64 	%rd1749, %rd6250, %rd6250, %rd1736;
	setp.lt.u64 	%p371, %rd1749, %rd1736;
	add.s64 	%rd1750, %rd1749, %rd1748;
	setp.lt.u64 	%p372, %rd1750, %rd1749;
	or.pred  	%p373, %p371, %p372;
	selp.u64 	%rd1751, 1, 0, %p373;
	add.s64 	%rd1752, %rd1737, %rd1742;
	setp.lt.u64 	%p374, %rd1752, %rd1737;
	add.s64 	%rd1753, %rd1752, %rd1751;
	setp.lt.u64 	%p375, %rd1753, %rd1752;
	or.pred  	%p376, %p374, %p375;
	selp.u64 	%rd1754, 1, 0, %p376;
	mad.lo.s64 	%rd1755, %rd6249, %rd6249, %rd1739;
	setp.lt.u64 	%p377, %rd1755, %rd1739;
	add.s64 	%rd1756, %rd1755, %rd1754;
	setp.lt.u64 	%p378, %rd1756, %rd1755;
	or.pred  	%p379, %p377, %p378;
	selp.u64 	%rd1757, 1, 0, %p379;
	add.s64 	%rd1758, %rd1738, %rd1743;
	add.s64 	%rd1759, %rd1758, %rd1757;
	shl.b64 	%rd1760, %rd1750, 32;
	mov.b64 	{%r106, %r107}, %rd1750;
	mov.b64 	{%r108, %r109}, %rd1753;
	mov.b64 	%rd1761, {%r107, %r108};
	mov.b64 	{%r110, %r111}, %rd1756;
	mov.b64 	%rd1762, {%r109, %r110};
	mov.b64 	{%r112, %r113}, %rd1759;
	mov.b64 	%rd1763, {%r111, %r112};
	shr.u64 	%rd1764, %rd1759, 32;
	mul.lo.s64 	%rd1765, %rd1750, 977;
	mov.b64 	%rd1766, 977;
	mul.hi.u64 	%rd1767, %rd1750, %rd1766;
	mul.lo.s64 	%rd1768, %rd1753, 977;
	mul.hi.u64 	%rd1769, %rd1753, %rd1766;
	add.s64 	%rd1770, %rd1768, %rd1767;
	setp.lt.u64 	%p380, %rd1770, %rd1768;
	selp.u64 	%rd1771, 1, 0, %p380;
	add.s64 	%rd1772, %rd1769, %rd1771;
	mul.lo.s64 	%rd1773, %rd1756, 977;
	mul.hi.u64 	%rd1774, %rd1756, %rd1766;
	add.s64 	%rd1775, %rd1773, %rd1772;
	setp.lt.u64 	%p381, %rd1775, %rd1773;
	selp.u64 	%rd1776, 1, 0, %p381;
	add.s64 	%rd1777, %rd1774, %rd1776;
	mul.lo.s64 	%rd1778, %rd1759, 977;
	mul.hi.u64 	%rd1779, %rd1759, %rd1766;
	add.s64 	%rd1780, %rd1778, %rd1777;
	setp.lt.u64 	%p382, %rd1780, %rd1778;
	selp.u64 	%rd1781, 1, 0, %p382;
	add.s64 	%rd1782, %rd1779, %rd1781;
	add.s64 	%rd6122, %rd1765, %rd1760;
	setp.lt.u64 	%p383, %rd6122, %rd1765;
	selp.u64 	%rd1783, 1, 0, %p383;
	add.s64 	%rd1784, %rd1770, %rd1761;
	setp.lt.u64 	%p384, %rd1784, %rd1770;
	add.s64 	%rd6121, %rd1784, %rd1783;
	setp.lt.u64 	%p385, %rd6121, %rd1784;
	or.pred  	%p386, %p384, %p385;
	selp.u64 	%rd1785, 1, 0, %p386;
	add.s64 	%rd1786, %rd1775, %rd1762;
	setp.lt.u64 	%p387, %rd1786, %rd1775;
	add.s64 	%rd6120, %rd1786, %rd1785;
	setp.lt.u64 	%p388, %rd6120, %rd1786;
	or.pred  	%p389, %p387, %p388;
	selp.u64 	%rd1787, 1, 0, %p389;
	add.s64 	%rd1788, %rd1780, %rd1763;
	setp.lt.u64 	%p390, %rd1788, %rd1780;
	add.s64 	%rd6119, %rd1788, %rd1787;
	setp.lt.u64 	%p391, %rd6119, %rd1788;
	or.pred  	%p392, %p390, %p391;
	selp.u64 	%rd1789, 1, 0, %p392;
	add.s64 	%rd1790, %rd1782, %rd1764;
	add.s64 	%rd188, %rd1790, %rd1789;
	setp.eq.s64 	%p393, %rd188, 0;
	mov.b64 	%rd6118, 0;
	@%p393 bra 	$L__BB6_71;
	shl.b64 	%rd1791, %rd188, 32;
	shr.u64 	%rd1792, %rd188, 32;
	mov.b64 	%rd1793, 977;
	mul.hi.u64 	%rd1794, %rd188, %rd1793;
	mad.lo.s64 	%rd1795, %rd188, 977, %rd1791;
	setp.lt.u64 	%p394, %rd1795, %rd1791;
	selp.u64 	%rd1796, 1, 0, %p394;
	add.s64 	%rd6122, %rd1795, %rd6122;
	setp.lt.u64 	%p395, %rd6122, %rd1795;
	selp.u64 	%rd1797, 1, 0, %p395;
	add.s64 	%rd1798, %rd1797, %rd1796;
	add.s64 	%rd1799, %rd1792, %rd1794;
	setp.lt.u64 	%p396, %rd1799, %rd1792;
	selp.u64 	%rd1800, 1, 0, %p396;
	add.s64 	%rd1801, %rd6121, %rd1799;
	add.s64 	%rd1802, %rd1801, %rd1798;
	setp.lt.u64 	%p397, %rd1802, %rd6121;
	not.b64 	%rd1803, %rd1799;
	setp.gt.u64 	%p398, %rd1798, %rd1803;
	or.pred  	%p399, %p398, %p397;
	selp.u64 	%rd1804, 1, 0, %p399;
	add.s64 	%rd1805, %rd6120, %rd1800;
	add.s64 	%rd191, %rd1805, %rd1804;
	setp.lt.u64 	%p400, %rd191, %rd6120;
	selp.u64 	%rd1806, 1, 0, %p400;
	add.s64 	%rd192, %rd6119, %rd1806;
	setp.lt.u64 	%p401, %rd192, %rd6119;
	selp.u64 	%rd6118, 1, 0, %p401;
	mov.u64 	%rd6119, %rd192;
	mov.u64 	%rd6120, %rd191;
	mov.u64 	%rd6121, %rd1802;
$L__BB6_71:
	ld.const.u64 	%rd199, [_P+16];
	mad.lo.s64 	%rd6126, %rd6252, %rd6252, %rd6122;
	setp.lt.u64 	%p402, %rd6126, %rd6122;
	selp.u64 	%rd1807, 1, 0, %p402;
	add.s64 	%rd1808, %rd6121, %rd181;
	setp.lt.u64 	%p403, %rd1808, %rd6121;
	add.s64 	%rd6125, %rd1808, %rd1807;
	setp.lt.u64 	%p404, %rd6125, %rd1808;
	or.pred  	%p405, %p403, %p404;
	selp.u64 	%rd1809, 1, 0, %p405;
	add.s64 	%rd1810, %rd6120, %rd182;
	setp.lt.u64 	%p406, %rd1810, %rd6120;
	add.s64 	%rd6124, %rd1810, %rd1809;
	setp.lt.u64 	%p407, %rd6124, %rd1810;
	or.pred  	%p408, %p406, %p407;
	selp.u64 	%rd1811, 1, 0, %p408;
	add.s64 	%rd1812, %rd6119, %rd183;
	setp.lt.u64 	%p409, %rd1812, %rd6119;
	add.s64 	%rd6123, %rd1812, %rd1811;
	setp.lt.u64 	%p410, %rd6123, %rd1812;
	or.pred  	%p411, %p409, %p410;
	selp.u64 	%rd1814, 1, 0, %p411;
	add.s64 	%rd204, %rd6118, %rd1814;
	setp.ne.s64 	%p412, %rd204, 0;
	ld.const.u64 	%rd1815, [_P+24];
	setp.gt.u64 	%p413, %rd6123, %rd1815;
	or.pred  	%p414, %p412, %p413;
	@%p414 bra 	$L__BB6_77;
	setp.lt.u64 	%p415, %rd6123, %rd1815;
	@%p415 bra 	$L__BB6_90;
	setp.gt.u64 	%p416, %rd6124, %rd199;
	@%p416 bra 	$L__BB6_77;
	setp.lt.u64 	%p417, %rd6124, %rd199;
	@%p417 bra 	$L__BB6_90;
	ld.const.u64 	%rd206, [_P+8];
	setp.gt.u64 	%p418, %rd6125, %rd206;
	@%p418 bra 	$L__BB6_77;
	setp.lt.u64 	%p419, %rd6125, %rd206;
	ld.const.u64 	%rd1816, [_P];
	setp.lt.u64 	%p420, %rd6126, %rd1816;
	or.pred  	%p421, %p419, %p420;
	@%p421 bra 	$L__BB6_90;
$L__BB6_77:
	ld.const.u64 	%rd1818, [_P];
	sub.s64 	%rd207, %rd6126, %rd1818;
	setp.lt.u64 	%p422, %rd6126, %rd1818;
	selp.u64 	%rd1819, 1, 0, %p422;
	ld.const.u64 	%rd208, [_P+8];
	sub.s64 	%rd1820, %rd6125, %rd208;
	setp.lt.u64 	%p423, %rd6125, %rd208;
	selp.s64 	%rd1821, -1, 0, %p422;
	add.s64 	%rd6125, %rd1820, %rd1821;
	setp.lt.u64 	%p424, %rd1820, %rd1819;
	or.pred  	%p425, %p423, %p424;
	selp.u64 	%rd1822, 1, 0, %p425;
	sub.s64 	%rd1823, %rd6124, %rd199;
	setp.lt.u64 	%p427, %rd6124, %rd199;
	selp.s64 	%rd1824, -1, 0, %p425;
	add.s64 	%rd6124, %rd1823, %rd1824;
	setp.lt.u64 	%p428, %rd1823, %rd1822;
	or.pred  	%p429, %p427, %p428;
	selp.u64 	%rd1825, 1, 0, %p429;
	ld.const.u64 	%rd1826, [_P+24];
	sub.s64 	%rd1827, %rd6123, %rd1826;
	setp.lt.u64 	%p430, %rd6123, %rd1826;
	selp.s64 	%rd1828, -1, 0, %p429;
	add.s64 	%rd6123, %rd1827, %rd1828;
	setp.lt.u64 	%p431, %rd1827, %rd1825;
	or.pred  	%p432, %p430, %p431;
	selp.s64 	%rd1829, -1, 0, %p432;
	add.s64 	%rd213, %rd204, %rd1829;
	setp.ne.s64 	%p433, %rd213, 0;
	setp.gt.u64 	%p434, %rd6123, %rd1826;
	or.pred  	%p435, %p433, %p434;
	@%p435 bra 	$L__BB6_83;
	setp.lt.u64 	%p436, %rd6123, %rd1826;
	mov.u64 	%rd6126, %rd207;
	@%p436 bra 	$L__BB6_90;
	setp.gt.u64 	%p437, %rd6124, %rd199;
	@%p437 bra 	$L__BB6_83;
	setp.lt.u64 	%p438, %rd6124, %rd199;
	mov.u64 	%rd6126, %rd207;
	@%p438 bra 	$L__BB6_90;
	setp.gt.u64 	%p439, %rd6125, %rd208;
	@%p439 bra 	$L__BB6_83;
	setp.lt.u64 	%p440, %rd6125, %rd208;
	setp.lt.u64 	%p441, %rd207, %rd1818;
	or.pred  	%p442, %p440, %p441;
	mov.u64 	%rd6126, %rd207;
	@%p442 bra 	$L__BB6_90;
$L__BB6_83:
	ld.const.u64 	%rd214, [_P];
	sub.s64 	%rd215, %rd207, %rd214;
	setp.lt.u64 	%p443, %rd207, %rd214;
	selp.u64 	%rd1832, 1, 0, %p443;
	ld.const.u64 	%rd216, [_P+8];
	sub.s64 	%rd1833, %rd6125, %rd216;
	setp.lt.u64 	%p444, %rd6125, %rd216;
	selp.s64 	%rd1834, -1, 0, %p443;
	add.s64 	%rd6125, %rd1833, %rd1834;
	setp.lt.u64 	%p445, %rd1833, %rd1832;
	or.pred  	%p446, %p444, %p445;
	selp.u64 	%rd1835, 1, 0, %p446;
	sub.s64 	%rd1836, %rd6124, %rd199;
	setp.lt.u64 	%p448, %rd6124, %rd199;
	selp.s64 	%rd1837, -1, 0, %p446;
	add.s64 	%rd6124, %rd1836, %rd1837;
	setp.lt.u64 	%p449, %rd1836, %rd1835;
	or.pred  	%p450, %p448, %p449;
	selp.u64 	%rd1838, 1, 0, %p450;
	ld.const.u64 	%rd1839, [_P+24];
	sub.s64 	%rd1840, %rd6123, %rd1839;
	setp.lt.u64 	%p451, %rd6123, %rd1839;
	selp.s64 	%rd1841, -1, 0, %p450;
	add.s64 	%rd6123, %rd1840, %rd1841;
	setp.lt.u64 	%p452, %rd1840, %rd1838;
	or.pred  	%p453, %p451, %p452;
	selp.u64 	%rd1842, 1, 0, %p453;
	setp.ne.s64 	%p454, %rd213, %rd1842;
	setp.gt.u64 	%p455, %rd6123, %rd1839;
	or.pred  	%p456, %p454, %p455;
	@%p456 bra 	$L__BB6_89;
	setp.lt.u64 	%p457, %rd6123, %rd1839;
	mov.u64 	%rd6126, %rd215;
	@%p457 bra 	$L__BB6_90;
	setp.gt.u64 	%p458, %rd6124, %rd199;
	@%p458 bra 	$L__BB6_89;
	setp.lt.u64 	%p459, %rd6124, %rd199;
	mov.u64 	%rd6126, %rd215;
	@%p459 bra 	$L__BB6_90;
	setp.gt.u64 	%p460, %rd6125, %rd216;
	@%p460 bra 	$L__BB6_89;
	setp.lt.u64 	%p461, %rd6125, %rd216;
	setp.lt.u64 	%p462, %rd215, %rd214;
	or.pred  	%p463, %p461, %p462;
	mov.u64 	%rd6126, %rd215;
	@%p463 bra 	$L__BB6_90;
$L__BB6_89:
	sub.s64 	%rd6126, %rd215, %rd214;
	setp.lt.u64 	%p464, %rd215, %rd214;
	selp.u64 	%rd1844, 1, 0, %p464;
	sub.s64 	%rd1845, %rd6125, %rd216;
	setp.lt.u64 	%p465, %rd6125, %rd216;
	selp.s64 	%rd1846, -1, 0, %p464;
	add.s64 	%rd6125, %rd1845, %rd1846;
	setp.lt.u64 	%p466, %rd1845, %rd1844;
	or.pred  	%p467, %p465, %p466;
	selp.u64 	%rd1847, 1, 0, %p467;
	sub.s64 	%rd1848, %rd6124, %rd199;
	setp.lt.u64 	%p468, %rd6124, %rd199;
	selp.s64 	%rd1849, -1, 0, %p467;
	add.s64 	%rd6124, %rd1848, %rd1849;
	setp.lt.u64 	%p469, %rd1848, %rd1847;
	or.pred  	%p470, %p468, %p469;
	selp.s64 	%rd1850, -1, 0, %p470;
	sub.s64 	%rd1852, %rd6123, %rd1839;
	add.s64 	%rd6123, %rd1852, %rd1850;
$L__BB6_90:
	shl.b64 	%rd1854, %rd6126, 1;
	shr.u64 	%rd1855, %rd6126, 63;
	add.s64 	%rd1856, %rd6125, %rd1855;
	setp.lt.u64 	%p471, %rd1856, %rd6125;
	selp.u64 	%rd1857, 1, 0, %p471;
	add.s64 	%rd1858, %rd1856, %rd6125;
	setp.lt.u64 	%p472, %rd1858, %rd1856;
	selp.u64 	%rd1859, 1, 0, %p472;
	add.s64 	%rd1860, %rd1859, %rd1857;
	add.s64 	%rd1861, %rd6124, %rd1860;
	setp.lt.u64 	%p473, %rd1861, %rd6124;
	selp.u64 	%rd1862, 1, 0, %p473;
	add.s64 	%rd1863, %rd1861, %rd6124;
	setp.lt.u64 	%p474, %rd1863, %rd1861;
	selp.u64 	%rd1864, 1, 0, %p474;
	add.s64 	%rd1865, %rd1864, %rd1862;
	add.s64 	%rd1866, %rd6123, %rd1865;
	setp.lt.u64 	%p475, %rd1866, %rd6123;
	selp.u64 	%rd1867, 1, 0, %p475;
	add.s64 	%rd1868, %rd1866, %rd6123;
	setp.lt.u64 	%p476, %rd1868, %rd1866;
	selp.u64 	%rd1869, 1, 0, %p476;
	add.s64 	%rd1870, %rd1869, %rd1867;
	ld.const.u64 	%rd1871, [_P];
	sub.s64 	%rd1872, %rd1854, %rd1871;
	setp.lt.u64 	%p477, %rd1854, %rd1871;
	selp.u64 	%rd1873, 1, 0, %p477;
	ld.const.u64 	%rd1874, [_P+8];
	sub.s64 	%rd1875, %rd1858, %rd1874;
	setp.lt.u64 	%p478, %rd1858, %rd1874;
	selp.s64 	%rd1876, -1, 0, %p477;
	add.s64 	%rd1877, %rd1875, %rd1876;
	setp.lt.u64 	%p479, %rd1875, %rd1873;
	or.pred  	%p480, %p478, %p479;
	selp.u64 	%rd1878, 1, 0, %p480;
	ld.const.u64 	%rd1879, [_P+16];
	sub.s64 	%rd1880, %rd1863, %rd1879;
	setp.lt.u64 	%p481, %rd1863, %rd1879;
	selp.s64 	%rd1881, -1, 0, %p480;
	add.s64 	%rd1882, %rd1880, %rd1881;
	setp.lt.u64 	%p482, %rd1880, %rd1878;
	or.pred  	%p483, %p481, %p482;
	selp.u64 	%rd1883, 1, 0, %p483;
	ld.const.u64 	%rd1884, [_P+24];
	sub.s64 	%rd1885, %rd1868, %rd1884;
	setp.ge.u64 	%p484, %rd1868, %rd1884;
	selp.s64 	%rd1886, -1, 0, %p483;
	add.s64 	%rd1887, %rd1885, %rd1886;
	setp.ge.u64 	%p485, %rd1885, %rd1883;
	and.pred  	%p486, %p484, %p485;
	selp.u64 	%rd1888, 1, 0, %p486;
	or.b64  	%rd1889, %rd1870, %rd1888;
	add.s64 	%rd1890, %rd1889, -1;
	neg.s64 	%rd1891, %rd1889;
	and.b64  	%rd1892, %rd1872, %rd1891;
	and.b64  	%rd1893, %rd1854, %rd1890;
	or.b64  	%rd1894, %rd1893, %rd1892;
	and.b64  	%rd1895, %rd1877, %rd1891;
	and.b64  	%rd1896, %rd1858, %rd1890;
	or.b64  	%rd1897, %rd1896, %rd1895;
	and.b64  	%rd1898, %rd1882, %rd1891;
	and.b64  	%rd1899, %rd1863, %rd1890;
	or.b64  	%rd1900, %rd1899, %rd1898;
	and.b64  	%rd1901, %rd1887, %rd1891;
	and.b64  	%rd1902, %rd1868, %rd1890;
	or.b64  	%rd1903, %rd1902, %rd1901;
	add.s64 	%rd1904, %rd1894, %rd6126;
	setp.lt.u64 	%p487, %rd1904, %rd1894;
	selp.u64 	%rd1905, 1, 0, %p487;
	add.s64 	%rd1906, %rd1897, %rd1905;
	setp.lt.u64 	%p488, %rd1906, %rd1897;
	selp.u64 	%rd1907, 1, 0, %p488;
	add.s64 	%rd1908, %rd1906, %rd6125;
	setp.lt.u64 	%p489, %rd1908, %rd1906;
	selp.u64 	%rd1909, 1, 0, %p489;
	add.s64 	%rd1910, %rd1909, %rd1907;
	add.s64 	%rd1911, %rd1900, %rd1910;
	setp.lt.u64 	%p490, %rd1911, %rd1900;
	selp.u64 	%rd1912, 1, 0, %p490;
	add.s64 	%rd1913, %rd1911, %rd6124;
	setp.lt.u64 	%p491, %rd1913, %rd1911;
	selp.u64 	%rd1914, 1, 0, %p491;
	add.s64 	%rd1915, %rd1914, %rd1912;
	add.s64 	%rd1916, %rd1903, %rd1915;
	setp.lt.u64 	%p492, %rd1916, %rd1903;
	selp.u64 	%rd1917, 1, 0, %p492;
	add.s64 	%rd1918, %rd1916, %rd6123;
	setp.lt.u64 	%p493, %rd1918, %rd1916;
	selp.u64 	%rd1919, 1, 0, %p493;
	add.s64 	%rd1920, %rd1919, %rd1917;
	sub.s64 	%rd1921, %rd1904, %rd1871;
	setp.lt.u64 	%p494, %rd1904, %rd1871;
	selp.u64 	%rd1922, 1, 0, %p494;
	sub.s64 	%rd1923, %rd1908, %rd1874;
	setp.lt.u64 	%p495, %rd1908, %rd1874;
	selp.s64 	%rd1924, -1, 0, %p494;
	add.s64 	%rd1925, %rd1923, %rd1924;
	setp.lt.u64 	%p496, %rd1923, %rd1922;
	or.pred  	%p497, %p495, %p496;
	selp.u64 	%rd1926, 1, 0, %p497;
	sub.s64 	%rd1927, %rd1913, %rd1879;
	setp.lt.u64 	%p498, %rd1913, %rd1879;
	selp.s64 	%rd1928, -1, 0, %p497;
	add.s64 	%rd1929, %rd1927, %rd1928;
	setp.lt.u64 	%p499, %rd1927, %rd1926;
	or.pred  	%p500, %p498, %p499;
	selp.u64 	%rd1930, 1, 0, %p500;
	sub.s64 	%rd1931, %rd1918, %rd1884;
	setp.ge.u64 	%p501, %rd1918, %rd1884;
	selp.s64 	%rd1932, -1, 0, %p500;
	add.s64 	%rd1933, %rd1931, %rd1932;
	setp.ge.u64 	%p502, %rd1931, %rd1930;
	and.pred  	%p503, %p501, %p502;
	selp.u64 	%rd1934, 1, 0, %p503;
	or.b64  	%rd1935, %rd1920, %rd1934;
	add.s64 	%rd1936, %rd1935, -1;
	neg.s64 	%rd1937, %rd1935;
	and.b64  	%rd1938, %rd1921, %rd1937;
	and.b64  	%rd1939, %rd1904, %rd1936;
	or.b64  	%rd229, %rd1939, %rd1938;
	and.b64  	%rd1940, %rd1925, %rd1937;
	and.b64  	%rd1941, %rd1908, %rd1936;
	or.b64  	%rd230, %rd1941, %rd1940;
	and.b64  	%rd1942, %rd1929, %rd1937;
	and.b64  	%rd1943, %rd1913, %rd1936;
	or.b64  	%rd231, %rd1943, %rd1942;
	and.b64  	%rd1944, %rd1933, %rd1937;
	and.b64  	%rd1945, %rd1918, %rd1936;
	or.b64  	%rd232, %rd1945, %rd1944;
	mul.lo.s64 	%rd1946, %rd230, %rd229;
	mul.hi.u64 	%rd1947, %rd229, %rd230;
	mul.lo.s64 	%rd1948, %rd231, %rd229;
	mul.hi.u64 	%rd1949, %rd229, %rd231;
	add.s64 	%rd1950, %rd1948, %rd1947;
	setp.lt.u64 	%p504, %rd1950, %rd1948;
	selp.u64 	%rd1951, 1, 0, %p504;
	add.s64 	%rd1952, %rd1949, %rd1951;
	mul.lo.s64 	%rd1953, %rd232, %rd229;
	mul.hi.u64 	%rd1954, %rd229, %rd232;
	add.s64 	%rd1955, %rd1953, %rd1952;
	setp.lt.u64 	%p505, %rd1955, %rd1953;
	selp.u64 	%rd1956, 1, 0, %p505;
	add.s64 	%rd1957, %rd1954, %rd1956;
	mul.hi.u64 	%rd1958, %rd230, %rd231;
	mad.lo.s64 	%rd1959, %rd231, %rd230, %rd1955;
	setp.lt.u64 	%p506, %rd1959, %rd1955;
	selp.u64 	%rd1960, 1, 0, %p506;
	add.s64 	%rd1961, %rd1958, %rd1960;
	mul.hi.u64 	%rd1962, %rd230, %rd232;
	mad.lo.s64 	%rd1963, %rd232, %rd230, %rd1957;
	setp.lt.u64 	%p507, %rd1963, %rd1957;
	selp.u64 	%rd1964, 1, 0, %p507;
	add.s64 	%rd1965, %rd1963, %rd1961;
	setp.lt.u64 	%p508, %rd1965, %rd1963;
	selp.u64 	%rd1966, 1, 0, %p508;
	add.s64 	%rd1967, %rd1962, %rd1964;
	add.s64 	%rd1968, %rd1967, %rd1966;
	mul.hi.u64 	%rd1969, %rd231, %rd232;
	mad.lo.s64 	%rd1970, %rd232, %rd231, %rd1968;
	setp.lt.u64 	%p509, %rd1970, %rd1968;
	selp.u64 	%rd1971, 1, 0, %p509;
	add.s64 	%rd1972, %rd1969, %rd1971;
	shl.b64 	%rd1973, %rd1946, 1;
	mov.b64 	{%r114, %r115}, %rd1946;
	mov.b64 	{%r116, %r117}, %rd1950;
	shf.l.wrap.b32 	%r118, %r115, %r116, 1;
	shf.l.wrap.b32 	%r119, %r116, %r117, 1;
	mov.b64 	%rd1974, {%r118, %r119};
	mov.b64 	{%r120, %r121}, %rd1959;
	shf.l.wrap.b32 	%r122, %r117, %r120, 1;
	shf.l.wrap.b32 	%r123, %r120, %r121, 1;
	mov.b64 	%rd1975, {%r122, %r123};
	mov.b64 	{%r124, %r125}, %rd1965;
	shf.l.wrap.b32 	%r126, %r121, %r124, 1;
	shf.l.wrap.b32 	%r127, %r124, %r125, 1;
	mov.b64 	%rd1976, {%r126, %r127};
	mov.b64 	{%r128, %r129}, %rd1970;
	shf.l.wrap.b32 	%r130, %r125, %r128, 1;
	shf.l.wrap.b32 	%r131, %r128, %r129, 1;
	mov.b64 	%rd1977, {%r130, %r131};
	shr.u64 	%rd1978, %rd1972, 63;
	mov.b64 	{%r132, %r133}, %rd1972;
	shf.l.wrap.b32 	%r134, %r129, %r132, 1;
	shf.l.wrap.b32 	%r135, %r132, %r133, 1;
	mov.b64 	%rd1979, {%r134, %r135};
	mul.hi.u64 	%rd1980, %rd229, %rd229;
	mul.hi.u64 	%rd1981, %rd230, %rd230;
	mul.hi.u64 	%rd1982, %rd231, %rd231;
	mul.hi.u64 	%rd1983, %rd232, %rd232;
	add.s64 	%rd233, %rd1973, %rd1980;
	setp.lt.u64 	%p510, %rd233, %rd1973;
	selp.u64 	%rd1984, 1, 0, %p510;
	mad.lo.s64 	%rd1985, %rd230, %rd230, %rd1974;
	setp.lt.u64 	%p511, %rd1985, %rd1974;
	add.s64 	%rd234, %rd1985, %rd1984;
	setp.lt.u64 	%p512, %rd234, %rd1985;
	or.pred  	%p513, %p511, %p512;
	selp.u64 	%rd1986, 1, 0, %p513;
	add.s64 	%rd1987, %rd1975, %rd1981;
	setp.lt.u64 	%p514, %rd1987, %rd1975;
	add.s64 	%rd235, %rd1987, %rd1986;
	setp.lt.u64 	%p515, %rd235, %rd1987;
	or.pred  	%p516, %p514, %p515;
	selp.u64 	%rd1988, 1, 0, %p516;
	mad.lo.s64 	%rd1989, %rd231, %rd231, %rd1976;
	setp.lt.u64 	%p517, %rd1989, %rd1976;
	add.s64 	%rd1990, %rd1989, %rd1988;
	setp.lt.u64 	%p518, %rd1990, %rd1989;
	or.pred  	%p519, %p517, %p518;
	selp.u64 	%rd1991, 1, 0, %p519;
	add.s64 	%rd1992, %rd1977, %rd1982;
	setp.lt.u64 	%p520, %rd1992, %rd1977;
	add.s64 	%rd1993, %rd1992, %rd1991;
	setp.lt.u64 	%p521, %rd1993, %rd1992;
	or.pred  	%p522, %p520, %p521;
	selp.u64 	%rd1994, 1, 0, %p522;
	mad.lo.s64 	%rd1995, %rd232, %rd232, %rd1979;
	setp.lt.u64 	%p523, %rd1995, %rd1979;
	add.s64 	%rd1996, %rd1995, %rd1994;
	setp.lt.u64 	%p524, %rd1996, %rd1995;
	or.pred  	%p525, %p523, %p524;
	selp.u64 	%rd1997, 1, 0, %p525;
	add.s64 	%rd1998, %rd1978, %rd1983;
	add.s64 	%rd1999, %rd1998, %rd1997;
	shl.b64 	%rd2000, %rd1990, 32;
	mov.b64 	{%r136, %r137}, %rd1990;
	mov.b64 	{%r138, %r139}, %rd1993;
	mov.b64 	%rd2001, {%r137, %r138};
	mov.b64 	{%r140, %r141}, %rd1996;
	mov.b64 	%rd2002, {%r139, %r140};
	mov.b64 	{%r142, %r143}, %rd1999;
	mov.b64 	%rd2003, {%r141, %r142};
	shr.u64 	%rd2004, %rd1999, 32;
	mul.lo.s64 	%rd2005, %rd1990, 977;
	mov.b64 	%rd2006, 977;
	mul.hi.u64 	%rd2007, %rd1990, %rd2006;
	mul.lo.s64 	%rd2008, %rd1993, 977;
	mul.hi.u64 	%rd2009, %rd1993, %rd2006;
	add.s64 	%rd2010, %rd2008, %rd2007;
	setp.lt.u64 	%p526, %rd2010, %rd2008;
	selp.u64 	%rd2011, 1, 0, %p526;
	add.s64 	%rd2012, %rd2009, %rd2011;
	mul.lo.s64 	%rd2013, %rd1996, 977;
	mul.hi.u64 	%rd2014, %rd1996, %rd2006;
	add.s64 	%rd2015, %rd2013, %rd2012;
	setp.lt.u64 	%p527, %rd2015, %rd2013;
	selp.u64 	%rd2016, 1, 0, %p527;
	add.s64 	%rd2017, %rd2014, %rd2016;
	mul.lo.s64 	%rd2018, %rd1999, 977;
	mul.hi.u64 	%rd2019, %rd1999, %rd2006;
	add.s64 	%rd2020, %rd2018, %rd2017;
	setp.lt.u64 	%p528, %rd2020, %rd2018;
	selp.u64 	%rd2021, 1, 0, %p528;
	add.s64 	%rd2022, %rd2019, %rd2021;
	add.s64 	%rd6127, %rd2005, %rd2000;
	setp.lt.u64 	%p529, %rd6127, %rd2005;
	selp.u64 	%rd2023, 1, 0, %p529;
	add.s64 	%rd2024, %rd2010, %rd2001;
	setp.lt.u64 	%p530, %rd2024, %rd2010;
	add.s64 	%rd6128, %rd2024, %rd2023;
	setp.lt.u64 	%p531, %rd6128, %rd2024;
	or.pred  	%p532, %p530, %p531;
	selp.u64 	%rd2025, 1, 0, %p532;
	add.s64 	%rd2026, %rd2015, %rd2002;
	setp.lt.u64 	%p533, %rd2026, %rd2015;
	add.s64 	%rd6129, %rd2026, %rd2025;
	setp.lt.u64 	%p534, %rd6129, %rd2026;
	or.pred  	%p535, %p533, %p534;
	selp.u64 	%rd2027, 1, 0, %p535;
	add.s64 	%rd2028, %rd2020, %rd2003;
	setp.lt.u64 	%p536, %rd2028, %rd2020;
	add.s64 	%rd6130, %rd2028, %rd2027;
	setp.lt.u64 	%p537, %rd6130, %rd2028;
	or.pred  	%p538, %p536, %p537;
	selp.u64 	%rd2029, 1, 0, %p538;
	add.s64 	%rd2030, %rd2022, %rd2004;
	add.s64 	%rd240, %rd2030, %rd2029;
	setp.eq.s64 	%p539, %rd240, 0;
	mov.b64 	%rd6131, 0;
	@%p539 bra 	$L__BB6_92;
	shl.b64 	%rd2031, %rd240, 32;
	shr.u64 	%rd2032, %rd240, 32;
	mov.b64 	%rd2033, 977;
	mul.hi.u64 	%rd2034, %rd240, %rd2033;
	mad.lo.s64 	%rd2035, %rd240, 977, %rd2031;
	setp.lt.u64 	%p540, %rd2035, %rd2031;
	selp.u64 	%rd2036, 1, 0, %p540;
	add.s64 	%rd6127, %rd2035, %rd6127;
	setp.lt.u64 	%p541, %rd6127, %rd2035;
	selp.u64 	%rd2037, 1, 0, %p541;
	add.s64 	%rd2038, %rd2037, %rd2036;
	add.s64 	%rd2039, %rd2032, %rd2034;
	setp.lt.u64 	%p542, %rd2039, %rd2032;
	selp.u64 	%rd2040, 1, 0, %p542;
	add.s64 	%rd2041, %rd6128, %rd2039;
	add.s64 	%rd2042, %rd2041, %rd2038;
	setp.lt.u64 	%p543, %rd2042, %rd6128;
	not.b64 	%rd2043, %rd2039;
	setp.gt.u64 	%p544, %rd2038, %rd2043;
	or.pred  	%p545, %p544, %p543;
	selp.u64 	%rd2044, 1, 0, %p545;
	add.s64 	%rd2045, %rd6129, %rd2040;
	add.s64 	%rd243, %rd2045, %rd2044;
	setp.lt.u64 	%p546, %rd243, %rd6129;
	selp.u64 	%rd2046, 1, 0, %p546;
	add.s64 	%rd244, %rd6130, %rd2046;
	setp.lt.u64 	%p547, %rd244, %rd6130;
	selp.u64 	%rd6131, 1, 0, %p547;
	mov.u64 	%rd6128, %rd2042;
	mov.u64 	%rd6129, %rd243;
	mov.u64 	%rd6130, %rd244;
$L__BB6_92:
	mad.lo.s64 	%rd6132, %rd229, %rd229, %rd6127;
	setp.lt.u64 	%p548, %rd6132, %rd6127;
	selp.u64 	%rd2047, 1, 0, %p548;
	add.s64 	%rd2048, %rd6128, %rd233;
	setp.lt.u64 	%p549, %rd2048, %rd6128;
	add.s64 	%rd6133, %rd2048, %rd2047;
	setp.lt.u64 	%p550, %rd6133, %rd2048;
	or.pred  	%p551, %p549, %p550;
	selp.u64 	%rd2049, 1, 0, %p551;
	add.s64 	%rd2050, %rd6129, %rd234;
	setp.lt.u64 	%p552, %rd2050, %rd6129;
	add.s64 	%rd6134, %rd2050, %rd2049;
	setp.lt.u64 	%p553, %rd6134, %rd2050;
	or.pred  	%p554, %p552, %p553;
	selp.u64 	%rd2051, 1, 0, %p554;
	add.s64 	%rd2052, %rd6130, %rd235;
	setp.lt.u64 	%p555, %rd2052, %rd6130;
	add.s64 	%rd6135, %rd2052, %rd2051;
	setp.lt.u64 	%p556, %rd6135, %rd2052;
	or.pred  	%p557, %p555, %p556;
	selp.u64 	%rd2054, 1, 0, %p557;
	add.s64 	%rd255, %rd6131, %rd2054;
	setp.ne.s64 	%p558, %rd255, 0;
	ld.const.u64 	%rd2055, [_P+24];
	setp.gt.u64 	%p559, %rd6135, %rd2055;
	or.pred  	%p560, %p558, %p559;
	@%p560 bra 	$L__BB6_98;
	setp.lt.u64 	%p561, %rd6135, %rd2055;
	@%p561 bra 	$L__BB6_111;
	ld.const.u64 	%rd2058, [_P+16];
	setp.gt.u64 	%p562, %rd6134, %rd2058;
	@%p562 bra 	$L__BB6_98;
	setp.lt.u64 	%p563, %rd6134, %rd2058;
	@%p563 bra 	$L__BB6_111;
	ld.const.u64 	%rd2060, [_P+8];
	setp.gt.u64 	%p564, %rd6133, %rd2060;
	@%p564 bra 	$L__BB6_98;
	setp.lt.u64 	%p565, %rd6133, %rd2060;
	ld.const.u64 	%rd2062, [_P];
	setp.lt.u64 	%p566, %rd6132, %rd2062;
	or.pred  	%p567, %p565, %p566;
	@%p567 bra 	$L__BB6_111;
$L__BB6_98:
	ld.const.u64 	%rd2064, [_P];
	sub.s64 	%rd256, %rd6132, %rd2064;
	setp.lt.u64 	%p568, %rd6132, %rd2064;
	selp.u64 	%rd2065, 1, 0, %p568;
	ld.const.u64 	%rd2066, [_P+8];
	sub.s64 	%rd2067, %rd6133, %rd2066;
	setp.lt.u64 	%p569, %rd6133, %rd2066;
	selp.s64 	%rd2068, -1, 0, %p568;
	add.s64 	%rd6133, %rd2067, %rd2068;
	setp.lt.u64 	%p570, %rd2067, %rd2065;
	or.pred  	%p571, %p569, %p570;
	selp.u64 	%rd2069, 1, 0, %p571;
	ld.const.u64 	%rd2070, [_P+16];
	sub.s64 	%rd2071, %rd6134, %rd2070;
	setp.lt.u64 	%p572, %rd6134, %rd2070;
	selp.s64 	%rd2072, -1, 0, %p571;
	add.s64 	%rd6134, %rd2071, %rd2072;
	setp.lt.u64 	%p573, %rd2071, %rd2069;
	or.pred  	%p574, %p572, %p573;
	selp.u64 	%rd2073, 1, 0, %p574;
	ld.const.u64 	%rd2074, [_P+24];
	sub.s64 	%rd2076, %rd6135, %rd2074;
	setp.lt.u64 	%p576, %rd6135, %rd2074;
	selp.s64 	%rd2077, -1, 0, %p574;
	add.s64 	%rd6135, %rd2076, %rd2077;
	setp.lt.u64 	%p577, %rd2076, %rd2073;
	or.pred  	%p578, %p576, %p577;
	selp.s64 	%rd2078, -1, 0, %p578;
	add.s64 	%rd260, %rd255, %rd2078;
	setp.ne.s64 	%p579, %rd260, 0;
	setp.gt.u64 	%p580, %rd6135, %rd2074;
	or.pred  	%p581, %p579, %p580;
	@%p581 bra 	$L__BB6_104;
	setp.lt.u64 	%p582, %rd6135, %rd2074;
	mov.u64 	%rd6132, %rd256;
	@%p582 bra 	$L__BB6_111;
	ld.const.u64 	%rd2080, [_P+16];
	setp.gt.u64 	%p583, %rd6134, %rd2080;
	@%p583 bra 	$L__BB6_104;
	setp.lt.u64 	%p584, %rd6134, %rd2080;
	mov.u64 	%rd6132, %rd256;
	@%p584 bra 	$L__BB6_111;
	ld.const.u64 	%rd2082, [_P+8];
	setp.gt.u64 	%p585, %rd6133, %rd2082;
	@%p585 bra 	$L__BB6_104;
	setp.lt.u64 	%p586, %rd6133, %rd2082;
	ld.const.u64 	%rd2084, [_P];
	setp.lt.u64 	%p587, %rd256, %rd2084;
	or.pred  	%p588, %p586, %p587;
	mov.u64 	%rd6132, %rd256;
	@%p588 bra 	$L__BB6_111;
$L__BB6_104:
	ld.const.u64 	%rd2086, [_P];
	sub.s64 	%rd261, %rd256, %rd2086;
	setp.lt.u64 	%p589, %rd256, %rd2086;
	selp.u64 	%rd2087, 1, 0, %p589;
	ld.const.u64 	%rd2088, [_P+8];
	sub.s64 	%rd2089, %rd6133, %rd2088;
	setp.lt.u64 	%p590, %rd6133, %rd2088;
	selp.s64 	%rd2090, -1, 0, %p589;
	add.s64 	%rd6133, %rd2089, %rd2090;
	setp.lt.u64 	%p591, %rd2089, %rd2087;
	or.pred  	%p592, %p590, %p591;
	selp.u64 	%rd2091, 1, 0, %p592;
	ld.const.u64 	%rd2092, [_P+16];
	sub.s64 	%rd2093, %rd6134, %rd2092;
	setp.lt.u64 	%p593, %rd6134, %rd2092;
	selp.s64 	%rd2094, -1, 0, %p592;
	add.s64 	%rd6134, %rd2093, %rd2094;
	setp.lt.u64 	%p594, %rd2093, %rd2091;
	or.pred  	%p595, %p593, %p594;
	selp.u64 	%rd2095, 1, 0, %p595;
	ld.const.u64 	%rd2096, [_P+24];
	sub.s64 	%rd2098, %rd6135, %rd2096;
	setp.lt.u64 	%p597, %rd6135, %rd2096;
	selp.s64 	%rd2099, -1, 0, %p595;
	add.s64 	%rd6135, %rd2098, %rd2099;
	setp.lt.u64 	%p598, %rd2098, %rd2095;
	or.pred  	%p599, %p597, %p598;
	selp.u64 	%rd2100, 1, 0, %p599;
	setp.ne.s64 	%p600, %rd260, %rd2100;
	setp.gt.u64 	%p601, %rd6135, %rd2096;
	or.pred  	%p602, %p600, %p601;
	@%p602 bra 	$L__BB6_110;
	setp.lt.u64 	%p603, %rd6135, %rd2096;
	mov.u64 	%rd6132, %rd261;
	@%p603 bra 	$L__BB6_111;
	setp.gt.u64 	%p604, %rd6134, %rd2092;
	@%p604 bra 	$L__BB6_110;
	setp.lt.u64 	%p605, %rd6134, %rd2092;
	mov.u64 	%rd6132, %rd261;
	@%p605 bra 	$L__BB6_111;
	ld.const.u64 	%rd2104, [_P+8];
	setp.gt.u64 	%p606, %rd6133, %rd2104;
	@%p606 bra 	$L__BB6_110;
	setp.lt.u64 	%p607, %rd6133, %rd2104;
	ld.const.u64 	%rd2106, [_P];
	setp.lt.u64 	%p608, %rd261, %rd2106;
	or.pred  	%p609, %p607, %p608;
	mov.u64 	%rd6132, %rd261;
	@%p609 bra 	$L__BB6_111;
$L__BB6_110:
	ld.const.u64 	%rd2108, [_P];
	sub.s64 	%rd6132, %rd261, %rd2108;
	setp.lt.u64 	%p610, %rd261, %rd2108;
	selp.u64 	%rd2109, 1, 0, %p610;
	ld.const.u64 	%rd2110, [_P+8];
	sub.s64 	%rd2111, %rd6133, %rd2110;
	setp.lt.u64 	%p611, %rd6133, %rd2110;
	selp.s64 	%rd2112, -1, 0, %p610;
	add.s64 	%rd6133, %rd2111, %rd2112;
	setp.lt.u64 	%p612, %rd2111, %rd2109;
	or.pred  	%p613, %p611, %p612;
	selp.u64 	%rd2113, 1, 0, %p613;
	ld.const.u64 	%rd2114, [_P+16];
	sub.s64 	%rd2115, %rd6134, %rd2114;
	setp.lt.u64 	%p614, %rd6134, %rd2114;
	selp.s64 	%rd2116, -1, 0, %p613;
	add.s64 	%rd6134, %rd2115, %rd2116;
	setp.lt.u64 	%p615, %rd2115, %rd2113;
	or.pred  	%p616, %p614, %p615;
	selp.s64 	%rd2117, -1, 0, %p616;
	ld.const.u64 	%rd2118, [_P+24];
	sub.s64 	%rd2119, %rd6135, %rd2118;
	add.s64 	%rd6135, %rd2119, %rd2117;
$L__BB6_111:
	shl.b64 	%rd2121, %rd177, 1;
	shr.u64 	%rd2122, %rd177, 63;
	add.s64 	%rd2123, %rd178, %rd2122;
	setp.lt.u64 	%p617, %rd2123, %rd178;
	add.s64 	%rd2124, %rd2123, %rd178;
	setp.lt.u64 	%p618, %rd2124, %rd2123;
	selp.u64 	%rd2125, 1, 0, %p618;
	selp.u64 	%rd2126, 1, 0, %p617;
	add.s64 	%rd2127, %rd2125, %rd2126;
	add.s64 	%rd2128, %rd179, %rd2127;
	setp.lt.u64 	%p619, %rd2128, %rd179;
	add.s64 	%rd2129, %rd2128, %rd179;
	setp.lt.u64 	%p620, %rd2129, %rd2128;
	selp.u64 	%rd2130, 1, 0, %p620;
	selp.u64 	%rd2131, 1, 0, %p619;
	add.s64 	%rd2132, %rd2130, %rd2131;
	add.s64 	%rd2133, %rd180, %rd2132;
	setp.lt.u64 	%p621, %rd2133, %rd180;
	add.s64 	%rd2134, %rd2133, %rd180;
	setp.lt.u64 	%p622, %rd2134, %rd2133;
	ld.const.u64 	%rd2135, [_P];
	setp.lt.u64 	%p623, %rd2121, %rd2135;
	selp.u64 	%rd2136, 1, 0, %p623;
	ld.const.u64 	%rd2137, [_P+8];
	sub.s64 	%rd2138, %rd2124, %rd2137;
	setp.lt.u64 	%p624, %rd2138, %rd2136;
	setp.lt.u64 	%p625, %rd2124, %rd2137;
	or.pred  	%p626, %p625, %p624;
	selp.u64 	%rd2139, 1, 0, %p626;
	ld.const.u64 	%rd2140, [_P+16];
	sub.s64 	%rd2141, %rd2129, %rd2140;
	setp.lt.u64 	%p627, %rd2141, %rd2139;
	setp.lt.u64 	%p628, %rd2129, %rd2140;
	or.pred  	%p629, %p628, %p627;
	selp.u64 	%rd2142, 1, 0, %p629;
	ld.const.u64 	%rd2143, [_P+24];
	sub.s64 	%rd2144, %rd2134, %rd2143;
	setp.ge.u64 	%p630, %rd2144, %rd2142;
	setp.ge.u64 	%p631, %rd2134, %rd2143;
	and.pred  	%p632, %p631, %p630;
	selp.u64 	%rd2145, 1, 0, %p632;
	selp.u64 	%rd2146, 1, 0, %p622;
	selp.u64 	%rd2147, 1, 0, %p621;
	add.s64 	%rd2148, %rd2146, %rd2147;
	or.b64  	%rd2149, %rd2148, %rd2145;
	add.s64 	%rd2150, %rd2149, -1;
	neg.s64 	%rd2151, %rd2149;
	and.b64  	%rd2152, %rd2121, %rd2150;
	sub.s64 	%rd2153, %rd2121, %rd2135;
	and.b64  	%rd2154, %rd2153, %rd2151;
	or.b64  	%rd2155, %rd2152, %rd2154;
	and.b64  	%rd2156, %rd2124, %rd2150;
	selp.s64 	%rd2157, -1, 0, %p623;
	add.s64 	%rd2158, %rd2138, %rd2157;
	and.b64  	%rd2159, %rd2158, %rd2151;
	or.b64  	%rd2160, %rd2156, %rd2159;
	and.b64  	%rd2161, %rd2129, %rd2150;
	selp.s64 	%rd2162, -1, 0, %p626;
	add.s64 	%rd2163, %rd2141, %rd2162;
	and.b64  	%rd2164, %rd2163, %rd2151;
	or.b64  	%rd2165, %rd2161, %rd2164;
	and.b64  	%rd2166, %rd2134, %rd2150;
	selp.s64 	%rd2167, -1, 0, %p629;
	add.s64 	%rd2168, %rd2144, %rd2167;
	and.b64  	%rd2169, %rd2168, %rd2151;
	or.b64  	%rd2170, %rd2166, %rd2169;
	shl.b64 	%rd2171, %rd2155, 1;
	shr.u64 	%rd2172, %rd2155, 63;
	add.s64 	%rd2173, %rd2160, %rd2172;
	setp.lt.u64 	%p633, %rd2173, %rd2160;
	selp.u64 	%rd2174, 1, 0, %p633;
	add.s64 	%rd2175, %rd2173, %rd2160;
	setp.lt.u64 	%p634, %rd2175, %rd2173;
	selp.u64 	%rd2176, 1, 0, %p634;
	add.s64 	%rd2177, %rd2176, %rd2174;
	add.s64 	%rd2178, %rd2165, %rd2177;
	setp.lt.u64 	%p635, %rd2178, %rd2165;
	selp.u64 	%rd2179, 1, 0, %p635;
	add.s64 	%rd2180, %rd2178, %rd2165;
	setp.lt.u64 	%p636, %rd2180, %rd2178;
	selp.u64 	%rd2181, 1, 0, %p636;
	add.s64 	%rd2182, %rd2181, %rd2179;
	add.s64 	%rd2183, %rd2170, %rd2182;
	setp.lt.u64 	%p637, %rd2183, %rd2170;
	selp.u64 	%rd2184, 1, 0, %p637;
	add.s64 	%rd2185, %rd2183, %rd2170;
	setp.lt.u64 	%p638, %rd2185, %rd2183;
	selp.u64 	%rd2186, 1, 0, %p638;
	add.s64 	%rd2187, %rd2186, %rd2184;
	sub.s64 	%rd2188, %rd2171, %rd2135;
	setp.lt.u64 	%p639, %rd2171, %rd2135;
	selp.u64 	%rd2189, 1, 0, %p639;
	sub.s64 	%rd2190, %rd2175, %rd2137;
	setp.lt.u64 	%p640, %rd2175, %rd2137;
	selp.s64 	%rd2191, -1, 0, %p639;
	add.s64 	%rd2192, %rd2190, %rd2191;
	setp.lt.u64 	%p641, %rd2190, %rd2189;
	or.pred  	%p642, %p640, %p641;
	selp.u64 	%rd2193, 1, 0, %p642;
	sub.s64 	%rd2194, %rd2180, %rd2140;
	setp.lt.u64 	%p643, %rd2180, %rd2140;
	selp.s64 	%rd2195, -1, 0, %p642;
	add.s64 	%rd2196, %rd2194, %rd2195;
	setp.lt.u64 	%p644, %rd2194, %rd2193;
	or.pred  	%p645, %p643, %p644;
	selp.u64 	%rd2197, 1, 0, %p645;
	sub.s64 	%rd2198, %rd2185, %rd2143;
	setp.ge.u64 	%p646, %rd2185, %rd2143;
	selp.s64 	%rd2199, -1, 0, %p645;
	add.s64 	%rd2200, %rd2198, %rd2199;
	setp.ge.u64 	%p647, %rd2198, %rd2197;
	and.pred  	%p648, %p646, %p647;
	selp.u64 	%rd2201, 1, 0, %p648;
	or.b64  	%rd2202, %rd2187, %rd2201;
	add.s64 	%rd2203, %rd2202, -1;
	neg.s64 	%rd2204, %rd2202;
	and.b64  	%rd2205, %rd2188, %rd2204;
	and.b64  	%rd2206, %rd2171, %rd2203;
	or.b64  	%rd2207, %rd2206, %rd2205;
	and.b64  	%rd2208, %rd2192, %rd2204;
	and.b64  	%rd2209, %rd2175, %rd2203;
	or.b64  	%rd2210, %rd2209, %rd2208;
	and.b64  	%rd2211, %rd2196, %rd2204;
	and.b64  	%rd2212, %rd2180, %rd2203;
	or.b64  	%rd2213, %rd2212, %rd2211;
	and.b64  	%rd2214, %rd2200, %rd2204;
	and.b64  	%rd2215, %rd2185, %rd2203;
	or.b64  	%rd2216, %rd2215, %rd2214;
	sub.s64 	%rd2217, %rd6132, %rd2207;
	setp.lt.u64 	%p649, %rd6132, %rd2207;
	selp.u64 	%rd2218, 1, 0, %p649;
	sub.s64 	%rd2219, %rd6133, %rd2210;
	setp.lt.u64 	%p650, %rd6133, %rd2210;
	selp.s64 	%rd2220, -1, 0, %p649;
	add.s64 	%rd2221, %rd2219, %rd2220;
	setp.lt.u64 	%p651, %rd2219, %rd2218;
	or.pred  	%p652, %p650, %p651;
	selp.u64 	%rd2222, 1, 0, %p652;
	sub.s64 	%rd2223, %rd6134, %rd2213;
	setp.lt.u64 	%p653, %rd6134, %rd2213;
	selp.s64 	%rd2224, -1, 0, %p652;
	add.s64 	%rd2225, %rd2223, %rd2224;
	setp.lt.u64 	%p654, %rd2223, %rd2222;
	or.pred  	%p655, %p653, %p654;
	selp.u64 	%rd2226, 1, 0, %p655;
	sub.s64 	%rd2227, %rd6135, %rd2216;
	setp.lt.u64 	%p656, %rd6135, %rd2216;
	selp.s64 	%rd2228, -1, 0, %p655;
	add.s64 	%rd2229, %rd2227, %rd2228;
	setp.lt.u64 	%p657, %rd2227, %rd2226;
	or.pred  	%p658, %p656, %p657;
	selp.b64 	%rd2230, %rd2135, 0, %p658;
	selp.b64 	%rd2231, %rd2137, 0, %p658;
	selp.b64 	%rd2232, %rd2140, 0, %p658;
	selp.b64 	%rd2233, %rd2143, 0, %p658;
	add.s64 	%rd6252, %rd2217, %rd2230;
	setp.lt.u64 	%p659, %rd6252, %rd2217;
	selp.u64 	%rd2234, 1, 0, %p659;
	add.s64 	%rd2235, %rd2221, %rd2234;
	setp.lt.u64 	%p660, %rd2235, %rd2221;
	selp.u64 	%rd2236, 1, 0, %p660;
	add.s64 	%rd6251, %rd2235, %rd2231;
	setp.lt.u64 	%p661, %rd6251, %rd2235;
	selp.u64 	%rd2237, 1, 0, %p661;
	add.s64 	%rd2238, %rd2237, %rd2236;
	add.s64 	%rd2239, %rd2225, %rd2238;
	setp.lt.u64 	%p662, %rd2239, %rd2225;
	selp.u64 	%rd2240, 1, 0, %p662;
	add.s64 	%rd6250, %rd2239, %rd2232;
	setp.lt.u64 	%p663, %rd6250, %rd2239;
	selp.u64 	%rd2241, 1, 0, %p663;
	add.s64 	%rd2242, %rd2241, %rd2240;
	add.s64 	%rd2243, %rd2229, %rd2242;
	add.s64 	%rd6249, %rd2243, %rd2233;
	sub.s64 	%rd2244, %rd2155, %rd6252;
	setp.lt.u64 	%p664, %rd2155, %rd6252;
	selp.u64 	%rd2245, 1, 0, %p664;
	sub.s64 	%rd2246, %rd2160, %rd6251;
	setp.lt.u64 	%p665, %rd2160, %rd6251;
	selp.s64 	%rd2247, -1, 0, %p664;
	add.s64 	%rd2248, %rd2246, %rd2247;
	setp.lt.u64 	%p666, %rd2246, %rd2245;
	or.pred  	%p667, %p665, %p666;
	selp.u64 	%rd2249, 1, 0, %p667;
	sub.s64 	%rd2250, %rd2165, %rd6250;
	setp.lt.u64 	%p668, %rd2165, %rd6250;
	selp.s64 	%rd2251, -1, 0, %p667;
	add.s64 	%rd2252, %rd2250, %rd2251;
	setp.lt.u64 	%p669, %rd2250, %rd2249;
	or.pred  	%p670, %p668, %p669;
	selp.u64 	%rd2253, 1, 0, %p670;
	sub.s64 	%rd2254, %rd2170, %rd6249;
	setp.lt.u64 	%p671, %rd2170, %rd6249;
	selp.s64 	%rd2255, -1, 0, %p670;
	add.s64 	%rd2256, %rd2254, %rd2255;
	setp.lt.u64 	%p672, %rd2254, %rd2253;
	or.pred  	%p673, %p671, %p672;
	selp.b64 	%rd2257, %rd2135, 0, %p673;
	selp.b64 	%rd2258, %rd2137, 0, %p673;
	selp.b64 	%rd2259, %rd2140, 0, %p673;
	selp.b64 	%rd2260, %rd2143, 0, %p673;
	add.s64 	%rd2261, %rd2244, %rd2257;
	setp.lt.u64 	%p674, %rd2261, %rd2244;
	selp.u64 	%rd2262, 1, 0, %p674;
	add.s64 	%rd2263, %rd2248, %rd2262;
	setp.lt.u64 	%p675, %rd2263, %rd2248;
	selp.u64 	%rd2264, 1, 0, %p675;
	add.s64 	%rd2265, %rd2263, %rd2258;
	setp.lt.u64 	%p676, %rd2265, %rd2263;
	selp.u64 	%rd2266, 1, 0, %p676;
	add.s64 	%rd2267, %rd2266, %rd2264;
	add.s64 	%rd2268, %rd2252, %rd2267;
	setp.lt.u64 	%p677, %rd2268, %rd2252;
	selp.u64 	%rd2269, 1, 0, %p677;
	add.s64 	%rd2270, %rd2268, %rd2259;
	setp.lt.u64 	%p678, %rd2270, %rd2268;
	selp.u64 	%rd2271, 1, 0, %p678;
	add.s64 	%rd2272, %rd2271, %rd2269;
	add.s64 	%rd2273, %rd2256, %rd2272;
	add.s64 	%rd2274, %rd2273, %rd2260;
	mul.lo.s64 	%rd277, %rd2261, %rd229;
	mul.hi.u64 	%rd2275, %rd229, %rd2261;
	mul.lo.s64 	%rd2276, %rd2265, %rd229;
	mul.hi.u64 	%rd2277, %rd229, %rd2265;
	add.s64 	%rd2278, %rd2276, %rd2275;
	setp.lt.u64 	%p679, %rd2278, %rd2276;
	selp.u64 	%rd2279, 1, 0, %p679;
	add.s64 	%rd2280, %rd2277, %rd2279;
	mul.lo.s64 	%rd2281, %rd2270, %rd229;
	mul.hi.u64 	%rd2282, %rd229, %rd2270;
	add.s64 	%rd2283, %rd2281, %rd2280;
	setp.lt.u64 	%p680, %rd2283, %rd2281;
	selp.u64 	%rd2284, 1, 0, %p680;
	add.s64 	%rd2285, %rd2282, %rd2284;
	mul.lo.s64 	%rd2286, %rd2274, %rd229;
	mul.hi.u64 	%rd2287, %rd229, %rd2274;
	add.s64 	%rd2288, %rd2286, %rd2285;
	setp.lt.u64 	%p681, %rd2288, %rd2286;
	selp.u64 	%rd2289, 1, 0, %p681;
	add.s64 	%rd2290, %rd2287, %rd2289;
	mul.hi.u64 	%rd2291, %rd230, %rd2261;
	mad.lo.s64 	%rd278, %rd2261, %rd230, %rd2278;
	setp.lt.u64 	%p682, %rd278, %rd2278;
	selp.u64 	%rd2292, 1, 0, %p682;
	add.s64 	%rd2293, %rd2291, %rd2292;
	mul.hi.u64 	%rd2294, %rd230, %rd2265;
	mad.lo.s64 	%rd2295, %rd2265, %rd230, %rd2283;
	setp.lt.u64 	%p683, %rd2295, %rd2283;
	selp.u64 	%rd2296, 1, 0, %p683;
	add.s64 	%rd2297, %rd2295, %rd2293;
	setp.lt.u64 	%p684, %rd2297, %rd2295;
	selp.u64 	%rd2298, 1, 0, %p684;
	add.s64 	%rd2299, %rd2294, %rd2296;
	add.s64 	%rd2300, %rd2299, %rd2298;
	mul.hi.u64 	%rd2301, %rd230, %rd2270;
	mad.lo.s64 	%rd2302, %rd2270, %rd230, %rd2288;
	setp.lt.u64 	%p685, %rd2302, %rd2288;
	selp.u64 	%rd2303, 1, 0, %p685;
	add.s64 	%rd2304, %rd2302, %rd2300;
	setp.lt.u64 	%p686, %rd2304, %rd2302;
	selp.u64 	%rd2305, 1, 0, %p686;
	add.s64 	%rd2306, %rd2301, %rd2303;
	add.s64 	%rd2307, %rd2306, %rd2305;
	mul.hi.u64 	%rd2308, %rd230, %rd2274;
	mad.lo.s64 	%rd2309, %rd2274, %rd230, %rd2290;
	setp.lt.u64 	%p687, %rd2309, %rd2290;
	selp.u64 	%rd2310, 1, 0, %p687;
	add.s64 	%rd2311, %rd2309, %rd2307;
	setp.lt.u64 	%p688, %rd2311, %rd2309;
	selp.u64 	%rd2312, 1, 0, %p688;
	add.s64 	%rd2313, %rd2308, %rd2310;
	add.s64 	%rd2314, %rd2313, %rd2312;
	mul.hi.u64 	%rd2315, %rd231, %rd2261;
	mad.lo.s64 	%rd279, %rd2261, %rd231, %rd2297;
	setp.lt.u64 	%p689, %rd279, %rd2297;
	selp.u64 	%rd2316, 1, 0, %p689;
	add.s64 	%rd2317, %rd2315, %rd2316;
	mul.hi.u64 	%rd2318, %rd231, %rd2265;
	mad.lo.s64 	%rd2319, %rd2265, %rd231, %rd2304;
	setp.lt.u64 	%p690, %rd2319, %rd2304;
	selp.u64 	%rd2320, 1, 0, %p690;
	add.s64 	%rd2321, %rd2319, %rd2317;
	setp.lt.u64 	%p691, %rd2321, %rd2319;
	selp.u64 	%rd2322, 1, 0, %p691;
	add.s64 	%rd2323, %rd2318, %rd2320;
	add.s64 	%rd2324, %rd2323, %rd2322;
	mul.hi.u64 	%rd2325, %rd231, %rd2270;
	mad.lo.s64 	%rd2326, %rd2270, %rd231, %rd2311;
	setp.lt.u64 	%p692, %rd2326, %rd2311;
	selp.u64 	%rd2327, 1, 0, %p692;
	add.s64 	%rd2328, %rd2326, %rd2324;
	setp.lt.u64 	%p693, %rd2328, %rd2326;
	selp.u64 	%rd2329, 1, 0, %p693;
	add.s64 	%rd2330, %rd2325, %rd2327;
	add.s64 	%rd2331, %rd2330, %rd2329;
	mul.hi.u64 	%rd2332, %rd231, %rd2274;
	mad.lo.s64 	%rd2333, %rd2274, %rd231, %rd2314;
	setp.lt.u64 	%p694, %rd2333, %rd2314;
	selp.u64 	%rd2334, 1, 0, %p694;
	add.s64 	%rd2335, %rd2333, %rd2331;
	setp.lt.u64 	%p695, %rd2335, %rd2333;
	selp.u64 	%rd2336, 1, 0, %p695;
	add.s64 	%rd2337, %rd2332, %rd2334;
	add.s64 	%rd2338, %rd2337, %rd2336;
	mul.hi.u64 	%rd2339, %rd232, %rd2261;
	mad.lo.s64 	%rd280, %rd2261, %rd232, %rd2321;
	setp.lt.u64 	%p696, %rd280, %rd2321;
	selp.u64 	%rd2340, 1, 0, %p696;
	add.s64 	%rd2341, %rd2339, %rd2340;
	mul.hi.u64 	%rd2342, %rd232, %rd2265;
	mad.lo.s64 	%rd2343, %rd2265, %rd232, %rd2328;
	setp.lt.u64 	%p697, %rd2343, %rd2328;
	selp.u64 	%rd2344, 1, 0, %p697;
	add.s64 	%rd2345, %rd2343, %rd2341;
	setp.lt.u64 	%p698, %rd2345, %rd2343;
	selp.u64 	%rd2346, 1, 0, %p698;
	add.s64 	%rd2347, %rd2342, %rd2344;
	add.s64 	%rd2348, %rd2347, %rd2346;
	mul.hi.u64 	%rd2349, %rd232, %rd2270;
	mad.lo.s64 	%rd2350, %rd2270, %rd232, %rd2335;
	setp.lt.u64 	%p699, %rd2350, %rd2335;
	selp.u64 	%rd2351, 1, 0, %p699;
	add.s64 	%rd2352, %rd2350, %rd2348;
	setp.lt.u64 	%p700, %rd2352, %rd2350;
	selp.u64 	%rd2353, 1, 0, %p700;
	add.s64 	%rd2354, %rd2349, %rd2351;
	add.s64 	%rd2355, %rd2354, %rd2353;
	mul.hi.u64 	%rd2356, %rd232, %rd2274;
	mad.lo.s64 	%rd2357, %rd2274, %rd232, %rd2338;
	setp.lt.u64 	%p701, %rd2357, %rd2338;
	selp.u64 	%rd2358, 1, 0, %p701;
	add.s64 	%rd2359, %rd2357, %rd2355;
	setp.lt.u64 	%p702, %rd2359, %rd2357;
	selp.u64 	%rd2360, 1, 0, %p702;
	add.s64 	%rd2361, %rd2356, %rd2358;
	add.s64 	%rd2362, %rd2361, %rd2360;
	shl.b64 	%rd2363, %rd2345, 32;
	mov.b64 	{%r144, %r145}, %rd2345;
	mov.b64 	{%r146, %r147}, %rd2352;
	mov.b64 	%rd2364, {%r145, %r146};
	mov.b64 	{%r148, %r149}, %rd2359;
	mov.b64 	%rd2365, {%r147, %r148};
	mov.b64 	{%r150, %r151}, %rd2362;
	mov.b64 	%rd2366, {%r149, %r150};
	shr.u64 	%rd2367, %rd2362, 32;
	mul.lo.s64 	%rd2368, %rd2345, 977;
	mov.b64 	%rd2369, 977;
	mul.hi.u64 	%rd2370, %rd2345, %rd2369;
	mul.lo.s64 	%rd2371, %rd2352, 977;
	mul.hi.u64 	%rd2372, %rd2352, %rd2369;
	add.s64 	%rd2373, %rd2371, %rd2370;
	setp.lt.u64 	%p703, %rd2373, %rd2371;
	selp.u64 	%rd2374, 1, 0, %p703;
	add.s64 	%rd2375, %rd2372, %rd2374;
	mul.lo.s64 	%rd2376, %rd2359, 977;
	mul.hi.u64 	%rd2377, %rd2359, %rd2369;
	add.s64 	%rd2378, %rd2376, %rd2375;
	setp.lt.u64 	%p704, %rd2378, %rd2376;
	selp.u64 	%rd2379, 1, 0, %p704;
	add.s64 	%rd2380, %rd2377, %rd2379;
	mul.lo.s64 	%rd2381, %rd2362, 977;
	mul.hi.u64 	%rd2382, %rd2362, %rd2369;
	add.s64 	%rd2383, %rd2381, %rd2380;
	setp.lt.u64 	%p705, %rd2383, %rd2381;
	selp.u64 	%rd2384, 1, 0, %p705;
	add.s64 	%rd2385, %rd2382, %rd2384;
	add.s64 	%rd6136, %rd2368, %rd2363;
	setp.lt.u64 	%p706, %rd6136, %rd2368;
	selp.u64 	%rd2386, 1, 0, %p706;
	add.s64 	%rd2387, %rd2373, %rd2364;
	setp.lt.u64 	%p707, %rd2387, %rd2373;
	add.s64 	%rd6137, %rd2387, %rd2386;
	setp.lt.u64 	%p708, %rd6137, %rd2387;
	or.pred  	%p709, %p707, %p708;
	selp.u64 	%rd2388, 1, 0, %p709;
	add.s64 	%rd2389, %rd2378, %rd2365;
	setp.lt.u64 	%p710, %rd2389, %rd2378;
	add.s64 	%rd6138, %rd2389, %rd2388;
	setp.lt.u64 	%p711, %rd6138, %rd2389;
	or.pred  	%p712, %p710, %p711;
	selp.u64 	%rd2390, 1, 0, %p712;
	add.s64 	%rd2391, %rd2383, %rd2366;
	setp.lt.u64 	%p713, %rd2391, %rd2383;
	add.s64 	%rd6139, %rd2391, %rd2390;
	setp.lt.u64 	%p714, %rd6139, %rd2391;
	or.pred  	%p715, %p713, %p714;
	selp.u64 	%rd2392, 1, 0, %p715;
	add.s64 	%rd2393, %rd2385, %rd2367;
	add.s64 	%rd285, %rd2393, %rd2392;
	setp.eq.s64 	%p716, %rd285, 0;
	mov.b64 	%rd6140, 0;
	@%p716 bra 	$L__BB6_113;
	shl.b64 	%rd2394, %rd285, 32;
	shr.u64 	%rd2395, %rd285, 32;
	mov.b64 	%rd2396, 977;
	mul.hi.u64 	%rd2397, %rd285, %rd2396;
	mad.lo.s64 	%rd2398, %rd285, 977, %rd2394;
	setp.lt.u64 	%p717, %rd2398, %rd2394;
	selp.u64 	%rd2399, 1, 0, %p717;
	add.s64 	%rd6136, %rd2398, %rd6136;
	setp.lt.u64 	%p718, %rd6136, %rd2398;
	selp.u64 	%rd2400, 1, 0, %p718;
	add.s64 	%rd2401, %rd2400, %rd2399;
	add.s64 	%rd2402, %rd2395, %rd2397;
	setp.lt.u64 	%p719, %rd2402, %rd2395;
	selp.u64 	%rd2403, 1, 0, %p719;
	add.s64 	%rd2404, %rd6137, %rd2402;
	add.s64 	%rd2405, %rd2404, %rd2401;
	setp.lt.u64 	%p720, %rd2405, %rd6137;
	not.b64 	%rd2406, %rd2402;
	setp.gt.u64 	%p721, %rd2401, %rd2406;
	or.pred  	%p722, %p721, %p720;
	selp.u64 	%rd2407, 1, 0, %p722;
	add.s64 	%rd2408, %rd6138, %rd2403;
	add.s64 	%rd288, %rd2408, %rd2407;
	setp.lt.u64 	%p723, %rd288, %rd6138;
	selp.u64 	%rd2409, 1, 0, %p723;
	add.s64 	%rd289, %rd6139, %rd2409;
	setp.lt.u64 	%p724, %rd289, %rd6139;
	selp.u64 	%rd6140, 1, 0, %p724;
	mov.u64 	%rd6137, %rd2405;
	mov.u64 	%rd6138, %rd288;
	mov.u64 	%rd6139, %rd289;
$L__BB6_113:
	ld.const.u64 	%rd296, [_P+16];
	add.s64 	%rd6141, %rd6136, %rd277;
	setp.lt.u64 	%p725, %rd6141, %rd6136;
	selp.u64 	%rd2410, 1, 0, %p725;
	add.s64 	%rd2411, %rd6137, %rd278;
	setp.lt.u64 	%p726, %rd2411, %rd6137;
	add.s64 	%rd6142, %rd2411, %rd2410;
	setp.lt.u64 	%p727, %rd6142, %rd2411;
	or.pred  	%p728, %p726, %p727;
	selp.u64 	%rd2412, 1, 0, %p728;
	add.s64 	%rd2413, %rd6138, %rd279;
	setp.lt.u64 	%p729, %rd2413, %rd6138;
	add.s64 	%rd6143, %rd2413, %rd2412;
	setp.lt.u64 	%p730, %rd6143, %rd2413;
	or.pred  	%p731, %p729, %p730;
	selp.u64 	%rd2414, 1, 0, %p731;
	add.s64 	%rd2415, %rd6139, %rd280;
	setp.lt.u64 	%p732, %rd2415, %rd6139;
	add.s64 	%rd6144, %rd2415, %rd2414;
	setp.lt.u64 	%p733, %rd6144, %rd2415;
	or.pred  	%p734, %p732, %p733;
	selp.u64 	%rd2417, 1, 0, %p734;
	add.s64 	%rd301, %rd6140, %rd2417;
	setp.ne.s64 	%p735, %rd301, 0;
	ld.const.u64 	%rd2418, [_P+24];
	setp.gt.u64 	%p736, %rd6144, %rd2418;
	or.pred  	%p737, %p735, %p736;
	@%p737 bra 	$L__BB6_119;
	setp.lt.u64 	%p738, %rd6144, %rd2418;
	@%p738 bra 	$L__BB6_132;
	setp.gt.u64 	%p739, %rd6143, %rd296;
	@%p739 bra 	$L__BB6_119;
	setp.lt.u64 	%p740, %rd6143, %rd296;
	@%p740 bra 	$L__BB6_132;
	ld.const.u64 	%rd303, [_P+8];
	setp.gt.u64 	%p741, %rd6142, %rd303;
	@%p741 bra 	$L__BB6_119;
	setp.lt.u64 	%p742, %rd6142, %rd303;
	ld.const.u64 	%rd2419, [_P];
	setp.lt.u64 	%p743, %rd6141, %rd2419;
	or.pred  	%p744, %p742, %p743;
	@%p744 bra 	$L__BB6_132;
$L__BB6_119:
	ld.const.u64 	%rd2421, [_P];
	sub.s64 	%rd304, %rd6141, %rd2421;
	setp.lt.u64 	%p745, %rd6141, %rd2421;
	selp.u64 	%rd2422, 1, 0, %p745;
	ld.const.u64 	%rd305, [_P+8];
	sub.s64 	%rd2423, %rd6142, %rd305;
	setp.lt.u64 	%p746, %rd6142, %rd305;
	selp.s64 	%rd2424, -1, 0, %p745;
	add.s64 	%rd6142, %rd2423, %rd2424;
	setp.lt.u64 	%p747, %rd2423, %rd2422;
	or.pred  	%p748, %p746, %p747;
	selp.u64 	%rd2425, 1, 0, %p748;
	sub.s64 	%rd2426, %rd6143, %rd296;
	setp.lt.u64 	%p750, %rd6143, %rd296;
	selp.s64 	%rd2427, -1, 0, %p748;
	add.s64 	%rd6143, %rd2426, %rd2427;
	setp.lt.u64 	%p751, %rd2426, %rd2425;
	or.pred  	%p752, %p750, %p751;
	selp.u64 	%rd2428, 1, 0, %p752;
	ld.const.u64 	%rd2429, [_P+24];
	sub.s64 	%rd2430, %rd6144, %rd2429;
	setp.lt.u64 	%p753, %rd6144, %rd2429;
	selp.s64 	%rd2431, -1, 0, %p752;
	add.s64 	%rd6144, %rd2430, %rd2431;
	setp.lt.u64 	%p754, %rd2430, %rd2428;
	or.pred  	%p755, %p753, %p754;
	selp.s64 	%rd2432, -1, 0, %p755;
	add.s64 	%rd310, %rd301, %rd2432;
	setp.ne.s64 	%p756, %rd310, 0;
	setp.gt.u64 	%p757, %rd6144, %rd2429;
	or.pred  	%p758, %p756, %p757;
	@%p758 bra 	$L__BB6_125;
	setp.lt.u64 	%p759, %rd6144, %rd2429;
	mov.u64 	%rd6141, %rd304;
	@%p759 bra 	$L__BB6_132;
	setp.gt.u64 	%p760, %rd6143, %rd296;
	@%p760 bra 	$L__BB6_125;
	setp.lt.u64 	%p761, %rd6143, %rd296;
	mov.u64 	%rd6141, %rd304;
	@%p761 bra 	$L__BB6_132;
	setp.gt.u64 	%p762, %rd6142, %rd305;
	@%p762 bra 	$L__BB6_125;
	setp.lt.u64 	%p763, %rd6142, %rd305;
	setp.lt.u64 	%p764, %rd304, %rd2421;
	or.pred  	%p765, %p763, %p764;
	mov.u64 	%rd6141, %rd304;
	@%p765 bra 	$L__BB6_132;
$L__BB6_125:
	ld.const.u64 	%rd311, [_P];
	sub.s64 	%rd312, %rd304, %rd311;
	setp.lt.u64 	%p766, %rd304, %rd311;
	selp.u64 	%rd2435, 1, 0, %p766;
	ld.const.u64 	%rd313, [_P+8];
	sub.s64 	%rd2436, %rd6142, %rd313;
	setp.lt.u64 	%p767, %rd6142, %rd313;
	selp.s64 	%rd2437, -1, 0, %p766;
	add.s64 	%rd6142, %rd2436, %rd2437;
	setp.lt.u64 	%p768, %rd2436, %rd2435;
	or.pred  	%p769, %p767, %p768;
	selp.u64 	%rd2438, 1, 0, %p769;
	sub.s64 	%rd2439, %rd6143, %rd296;
	setp.lt.u64 	%p771, %rd6143, %rd296;
	selp.s64 	%rd2440, -1, 0, %p769;
	add.s64 	%rd6143, %rd2439, %rd2440;
	setp.lt.u64 	%p772, %rd2439, %rd2438;
	or.pred  	%p773, %p771, %p772;
	selp.u64 	%rd2441, 1, 0, %p773;
	ld.const.u64 	%rd2442, [_P+24];
	sub.s64 	%rd2443, %rd6144, %rd2442;
	setp.lt.u64 	%p774, %rd6144, %rd2442;
	selp.s64 	%rd2444, -1, 0, %p773;
	add.s64 	%rd6144, %rd2443, %rd2444;
	setp.lt.u64 	%p775, %rd2443, %rd2441;
	or.pred  	%p776, %p774, %p775;
	selp.u64 	%rd2445, 1, 0, %p776;
	setp.ne.s64 	%p777, %rd310, %rd2445;
	setp.gt.u64 	%p778, %rd6144, %rd2442;
	or.pred  	%p779, %p777, %p778;
	@%p779 bra 	$L__BB6_131;
	setp.lt.u64 	%p780, %rd6144, %rd2442;
	mov.u64 	%rd6141, %rd312;
	@%p780 bra 	$L__BB6_132;
	setp.gt.u64 	%p781, %rd6143, %rd296;
	@%p781 bra 	$L__BB6_131;
	setp.lt.u64 	%p782, %rd6143, %rd296;
	mov.u64 	%rd6141, %rd312;
	@%p782 bra 	$L__BB6_132;
	setp.gt.u64 	%p783, %rd6142, %rd313;
	@%p783 bra 	$L__BB6_131;
	setp.lt.u64 	%p784, %rd6142, %rd313;
	setp.lt.u64 	%p785, %rd312, %rd311;
	or.pred  	%p786, %p784, %p785;
	mov.u64 	%rd6141, %rd312;
	@%p786 bra 	$L__BB6_132;
$L__BB6_131:
	sub.s64 	%rd6141, %rd312, %rd311;
	setp.lt.u64 	%p787, %rd312, %rd311;
	selp.u64 	%rd2447, 1, 0, %p787;
	sub.s64 	%rd2448, %rd6142, %rd313;
	setp.lt.u64 	%p788, %rd6142, %rd313;
	selp.s64 	%rd2449, -1, 0, %p787;
	add.s64 	%rd6142, %rd2448, %rd2449;
	setp.lt.u64 	%p789, %rd2448, %rd2447;
	or.pred  	%p790, %p788, %p789;
	selp.u64 	%rd2450, 1, 0, %p790;
	sub.s64 	%rd2451, %rd6143, %rd296;
	setp.lt.u64 	%p791, %rd6143, %rd296;
	selp.s64 	%rd2452, -1, 0, %p790;
	add.s64 	%rd6143, %rd2451, %rd2452;
	setp.lt.u64 	%p792, %rd2451, %rd2450;
	or.pred  	%p793, %p791, %p792;
	selp.s64 	%rd2453, -1, 0, %p793;
	sub.s64 	%rd2455, %rd6144, %rd2442;
	add.s64 	%rd6144, %rd2455, %rd2453;
$L__BB6_132:
	shl.b64 	%rd2457, %rd6108, 1;
	shr.u64 	%rd2458, %rd6108, 63;
	add.s64 	%rd2459, %rd6107, %rd2458;
	setp.lt.u64 	%p794, %rd2459, %rd6107;
	selp.u64 	%rd2460, 1, 0, %p794;
	add.s64 	%rd2461, %rd2459, %rd6107;
	setp.lt.u64 	%p795, %rd2461, %rd2459;
	selp.u64 	%rd2462, 1, 0, %p795;
	add.s64 	%rd2463, %rd2462, %rd2460;
	add.s64 	%rd2464, %rd6106, %rd2463;
	setp.lt.u64 	%p796, %rd2464, %rd6106;
	selp.u64 	%rd2465, 1, 0, %p796;
	add.s64 	%rd2466, %rd2464, %rd6106;
	setp.lt.u64 	%p797, %rd2466, %rd2464;
	selp.u64 	%rd2467, 1, 0, %p797;
	add.s64 	%rd2468, %rd2467, %rd2465;
	add.s64 	%rd2469, %rd6105, %rd2468;
	setp.lt.u64 	%p798, %rd2469, %rd6105;
	selp.u64 	%rd2470, 1, 0, %p798;
	add.s64 	%rd2471, %rd2469, %rd6105;
	setp.lt.u64 	%p799, %rd2471, %rd2469;
	selp.u64 	%rd2472, 1, 0, %p799;
	add.s64 	%rd2473, %rd2472, %rd2470;
	ld.const.u64 	%rd2474, [_P];
	sub.s64 	%rd2475, %rd2457, %rd2474;
	setp.lt.u64 	%p800, %rd2457, %rd2474;
	selp.u64 	%rd2476, 1, 0, %p800;
	ld.const.u64 	%rd326, [_P+8];
	sub.s64 	%rd2477, %rd2461, %rd326;
	setp.lt.u64 	%p801, %rd2461, %rd326;
	selp.s64 	%rd2478, -1, 0, %p800;
	add.s64 	%rd2479, %rd2477, %rd2478;
	setp.lt.u64 	%p802, %rd2477, %rd2476;
	or.pred  	%p803, %p801, %p802;
	selp.u64 	%rd2480, 1, 0, %p803;
	ld.const.u64 	%rd327, [_P+16];
	sub.s64 	%rd2481, %rd2466, %rd327;
	setp.lt.u64 	%p804, %rd2466, %rd327;
	selp.s64 	%rd2482, -1, 0, %p803;
	add.s64 	%rd2483, %rd2481, %rd2482;
	setp.lt.u64 	%p805, %rd2481, %rd2480;
	or.pred  	%p806, %p804, %p805;
	selp.u64 	%rd2484, 1, 0, %p806;
	ld.const.u64 	%rd328, [_P+24];
	sub.s64 	%rd2485, %rd2471, %rd328;
	setp.ge.u64 	%p807, %rd2471, %rd328;
	selp.s64 	%rd2486, -1, 0, %p806;
	add.s64 	%rd2487, %rd2485, %rd2486;
	setp.ge.u64 	%p808, %rd2485, %rd2484;
	and.pred  	%p809, %p807, %p808;
	selp.u64 	%rd2488, 1, 0, %p809;
	or.b64  	%rd2489, %rd2473, %rd2488;
	add.s64 	%rd2490, %rd2489, -1;
	neg.s64 	%rd2491, %rd2489;
	and.b64  	%rd2492, %rd2475, %rd2491;
	and.b64  	%rd2493, %rd2457, %rd2490;
	or.b64  	%rd2494, %rd2493, %rd2492;
	and.b64  	%rd2495, %rd2479, %rd2491;
	and.b64  	%rd2496, %rd2461, %rd2490;
	or.b64  	%rd2497, %rd2496, %rd2495;
	and.b64  	%rd2498, %rd2483, %rd2491;
	and.b64  	%rd2499, %rd2466, %rd2490;
	or.b64  	%rd2500, %rd2499, %rd2498;
	and.b64  	%rd2501, %rd2487, %rd2491;
	and.b64  	%rd2502, %rd2471, %rd2490;
	or.b64  	%rd2503, %rd2502, %rd2501;
	shl.b64 	%rd2504, %rd2494, 1;
	shr.u64 	%rd2505, %rd2494, 63;
	add.s64 	%rd2506, %rd2497, %rd2505;
	setp.lt.u64 	%p810, %rd2506, %rd2497;
	selp.u64 	%rd2507, 1, 0, %p810;
	add.s64 	%rd2508, %rd2506, %rd2497;
	setp.lt.u64 	%p811, %rd2508, %rd2506;
	selp.u64 	%rd2509, 1, 0, %p811;
	add.s64 	%rd2510, %rd2509, %rd2507;
	add.s64 	%rd2511, %rd2500, %rd2510;
	setp.lt.u64 	%p812, %rd2511, %rd2500;
	selp.u64 	%rd2512, 1, 0, %p812;
	add.s64 	%rd2513, %rd2511, %rd2500;
	setp.lt.u64 	%p813, %rd2513, %rd2511;
	selp.u64 	%rd2514, 1, 0, %p813;
	add.s64 	%rd2515, %rd2514, %rd2512;
	add.s64 	%rd2516, %rd2503, %rd2515;
	setp.lt.u64 	%p814, %rd2516, %rd2503;
	selp.u64 	%rd2517, 1, 0, %p814;
	add.s64 	%rd2518, %rd2516, %rd2503;
	setp.lt.u64 	%p815, %rd2518, %rd2516;
	selp.u64 	%rd2519, 1, 0, %p815;
	add.s64 	%rd2520, %rd2519, %rd2517;
	sub.s64 	%rd2521, %rd2504, %rd2474;
	setp.lt.u64 	%p816, %rd2504, %rd2474;
	selp.u64 	%rd2522, 1, 0, %p816;
	sub.s64 	%rd2523, %rd2508, %rd326;
	setp.lt.u64 	%p817, %rd2508, %rd326;
	selp.s64 	%rd2524, -1, 0, %p816;
	add.s64 	%rd2525, %rd2523, %rd2524;
	setp.lt.u64 	%p818, %rd2523, %rd2522;
	or.pred  	%p819, %p817, %p818;
	selp.u64 	%rd2526, 1, 0, %p819;
	sub.s64 	%rd2527, %rd2513, %rd327;
	setp.lt.u64 	%p820, %rd2513, %rd327;
	selp.s64 	%rd2528, -1, 0, %p819;
	add.s64 	%rd2529, %rd2527, %rd2528;
	setp.lt.u64 	%p821, %rd2527, %rd2526;
	or.pred  	%p822, %p820, %p821;
	selp.u64 	%rd2530, 1, 0, %p822;
	sub.s64 	%rd2531, %rd2518, %rd328;
	setp.ge.u64 	%p823, %rd2518, %rd328;
	selp.s64 	%rd2532, -1, 0, %p822;
	add.s64 	%rd2533, %rd2531, %rd2532;
	setp.ge.u64 	%p824, %rd2531, %rd2530;
	and.pred  	%p825, %p823, %p824;
	selp.u64 	%rd2534, 1, 0, %p825;
	or.b64  	%rd2535, %rd2520, %rd2534;
	add.s64 	%rd2536, %rd2535, -1;
	neg.s64 	%rd2537, %rd2535;
	and.b64  	%rd2538, %rd2521, %rd2537;
	and.b64  	%rd2539, %rd2504, %rd2536;
	or.b64  	%rd2540, %rd2539, %rd2538;
	and.b64  	%rd2541, %rd2525, %rd2537;
	and.b64  	%rd2542, %rd2508, %rd2536;
	or.b64  	%rd2543, %rd2542, %rd2541;
	and.b64  	%rd2544, %rd2529, %rd2537;
	and.b64  	%rd2545, %rd2513, %rd2536;
	or.b64  	%rd2546, %rd2545, %rd2544;
	and.b64  	%rd2547, %rd2533, %rd2537;
	and.b64  	%rd2548, %rd2518, %rd2536;
	or.b64  	%rd2549, %rd2548, %rd2547;
	shl.b64 	%rd2550, %rd2540, 1;
	shr.u64 	%rd2551, %rd2540, 63;
	add.s64 	%rd2552, %rd2543, %rd2551;
	setp.lt.u64 	%p826, %rd2552, %rd2543;
	selp.u64 	%rd2553, 1, 0, %p826;
	add.s64 	%rd2554, %rd2552, %rd2543;
	setp.lt.u64 	%p827, %rd2554, %rd2552;
	selp.u64 	%rd2555, 1, 0, %p827;
	add.s64 	%rd2556, %rd2555, %rd2553;
	add.s64 	%rd2557, %rd2546, %rd2556;
	setp.lt.u64 	%p828, %rd2557, %rd2546;
	selp.u64 	%rd2558, 1, 0, %p828;
	add.s64 	%rd2559, %rd2557, %rd2546;
	setp.lt.u64 	%p829, %rd2559, %rd2557;
	selp.u64 	%rd2560, 1, 0, %p829;
	add.s64 	%rd2561, %rd2560, %rd2558;
	add.s64 	%rd2562, %rd2549, %rd2561;
	setp.lt.u64 	%p830, %rd2562, %rd2549;
	selp.u64 	%rd2563, 1, 0, %p830;
	add.s64 	%rd2564, %rd2562, %rd2549;
	setp.lt.u64 	%p831, %rd2564, %rd2562;
	selp.u64 	%rd2565, 1, 0, %p831;
	add.s64 	%rd2566, %rd2565, %rd2563;
	sub.s64 	%rd2567, %rd2550, %rd2474;
	setp.lt.u64 	%p832, %rd2550, %rd2474;
	selp.u64 	%rd2568, 1, 0, %p832;
	sub.s64 	%rd2569, %rd2554, %rd326;
	setp.lt.u64 	%p833, %rd2554, %rd326;
	selp.s64 	%rd2570, -1, 0, %p832;
	add.s64 	%rd2571, %rd2569, %rd2570;
	setp.lt.u64 	%p834, %rd2569, %rd2568;
	or.pred  	%p835, %p833, %p834;
	selp.u64 	%rd2572, 1, 0, %p835;
	sub.s64 	%rd2573, %rd2559, %rd327;
	setp.lt.u64 	%p836, %rd2559, %rd327;
	selp.s64 	%rd2574, -1, 0, %p835;
	add.s64 	%rd2575, %rd2573, %rd2574;
	setp.lt.u64 	%p837, %rd2573, %rd2572;
	or.pred  	%p838, %p836, %p837;
	selp.u64 	%rd2576, 1, 0, %p838;
	sub.s64 	%rd2577, %rd2564, %rd328;
	setp.ge.u64 	%p839, %rd2564, %rd328;
	selp.s64 	%rd2578, -1, 0, %p838;
	add.s64 	%rd2579, %rd2577, %rd2578;
	setp.ge.u64 	%p840, %rd2577, %rd2576;
	and.pred  	%p841, %p839, %p840;
	selp.u64 	%rd2580, 1, 0, %p841;
	or.b64  	%rd2581, %rd2566, %rd2580;
	add.s64 	%rd2582, %rd2581, -1;
	neg.s64 	%rd2583, %rd2581;
	and.b64  	%rd2584, %rd2567, %rd2583;
	and.b64  	%rd2585, %rd2550, %rd2582;
	or.b64  	%rd2586, %rd2585, %rd2584;
	and.b64  	%rd2587, %rd2571, %rd2583;
	and.b64  	%rd2588, %rd2554, %rd2582;
	or.b64  	%rd2589, %rd2588, %rd2587;
	and.b64  	%rd2590, %rd2575, %rd2583;
	and.b64  	%rd2591, %rd2559, %rd2582;
	or.b64  	%rd2592, %rd2591, %rd2590;
	and.b64  	%rd2593, %rd2579, %rd2583;
	and.b64  	%rd2594, %rd2564, %rd2582;
	or.b64  	%rd2595, %rd2594, %rd2593;
	sub.s64 	%rd2596, %rd6141, %rd2586;
	setp.lt.u64 	%p842, %rd6141, %rd2586;
	selp.u64 	%rd2597, 1, 0, %p842;
	sub.s64 	%rd2598, %rd6142, %rd2589;
	setp.lt.u64 	%p843, %rd6142, %rd2589;
	selp.s64 	%rd2599, -1, 0, %p842;
	add.s64 	%rd2600, %rd2598, %rd2599;
	setp.lt.u64 	%p844, %rd2598, %rd2597;
	or.pred  	%p845, %p843, %p844;
	selp.u64 	%rd2601, 1, 0, %p845;
	sub.s64 	%rd2602, %rd6143, %rd2592;
	setp.lt.u64 	%p846, %rd6143, %rd2592;
	selp.s64 	%rd2603, -1, 0, %p845;
	add.s64 	%rd2604, %rd2602, %rd2603;
	setp.lt.u64 	%p847, %rd2602, %rd2601;
	or.pred  	%p848, %p846, %p847;
	selp.u64 	%rd2605, 1, 0, %p848;
	sub.s64 	%rd2606, %rd6144, %rd2595;
	setp.lt.u64 	%p849, %rd6144, %rd2595;
	selp.s64 	%rd2607, -1, 0, %p848;
	add.s64 	%rd2608, %rd2606, %rd2607;
	setp.lt.u64 	%p850, %rd2606, %rd2605;
	or.pred  	%p851, %p849, %p850;
	selp.b64 	%rd2609, %rd2474, 0, %p851;
	selp.b64 	%rd2610, %rd326, 0, %p851;
	selp.b64 	%rd2611, %rd327, 0, %p851;
	selp.b64 	%rd2612, %rd328, 0, %p851;
	add.s64 	%rd6256, %rd2596, %rd2609;
	setp.lt.u64 	%p852, %rd6256, %rd2596;
	selp.u64 	%rd2613, 1, 0, %p852;
	add.s64 	%rd2614, %rd2600, %rd2613;
	setp.lt.u64 	%p853, %rd2614, %rd2600;
	selp.u64 	%rd2615, 1, 0, %p853;
	add.s64 	%rd6255, %rd2614, %rd2610;
	setp.lt.u64 	%p854, %rd6255, %rd2614;
	selp.u64 	%rd2616, 1, 0, %p854;
	add.s64 	%rd2617, %rd2616, %rd2615;
	add.s64 	%rd2618, %rd2604, %rd2617;
	setp.lt.u64 	%p855, %rd2618, %rd2604;
	selp.u64 	%rd2619, 1, 0, %p855;
	add.s64 	%rd6254, %rd2618, %rd2611;
	setp.lt.u64 	%p856, %rd6254, %rd2618;
	selp.u64 	%rd2620, 1, 0, %p856;
	add.s64 	%rd2621, %rd2620, %rd2619;
	add.s64 	%rd2622, %rd2608, %rd2621;
	add.s64 	%rd6253, %rd2622, %rd2612;
	mul.lo.s64 	%rd333, %rd6260, %rd31;
	mul.hi.u64 	%rd2623, %rd31, %rd6260;
	mul.lo.s64 	%rd2624, %rd6259, %rd31;
	mul.hi.u64 	%rd2625, %rd31, %rd6259;
	add.s64 	%rd2626, %rd2624, %rd2623;
	setp.lt.u64 	%p857, %rd2626, %rd2624;
	selp.u64 	%rd2627, 1, 0, %p857;
	add.s64 	%rd2628, %rd2625, %rd2627;
	mul.lo.s64 	%rd2629, %rd6258, %rd31;
	mul.hi.u64 	%rd2630, %rd31, %rd6258;
	add.s64 	%rd2631, %rd2629, %rd2628;
	setp.lt.u64 	%p858, %rd2631, %rd2629;
	selp.u64 	%rd2632, 1, 0, %p858;
	add.s64 	%rd2633, %rd2630, %rd2632;
	mul.lo.s64 	%rd2634, %rd6257, %rd31;
	mul.hi.u64 	%rd2635, %rd31, %rd6257;
	add.s64 	%rd2636, %rd2634, %rd2633;
	setp.lt.u64 	%p859, %rd2636, %rd2634;
	selp.u64 	%rd2637, 1, 0, %p859;
	add.s64 	%rd2638, %rd2635, %rd2637;
	mul.hi.u64 	%rd2639, %rd30, %rd6260;
	mad.lo.s64 	%rd334, %rd6260, %rd30, %rd2626;
	setp.lt.u64 	%p860, %rd334, %rd2626;
	selp.u64 	%rd2640, 1, 0, %p860;
	add.s64 	%rd2641, %rd2639, %rd2640;
	mul.hi.u64 	%rd2642, %rd30, %rd6259;
	mad.lo.s64 	%rd2643, %rd6259, %rd30, %rd2631;
	setp.lt.u64 	%p861, %rd2643, %rd2631;
	selp.u64 	%rd2644, 1, 0, %p861;
	add.s64 	%rd2645, %rd2643, %rd2641;
	setp.lt.u64 	%p862, %rd2645, %rd2643;
	selp.u64 	%rd2646, 1, 0, %p862;
	add.s64 	%rd2647, %rd2642, %rd2644;
	add.s64 	%rd2648, %rd2647, %rd2646;
	mul.hi.u64 	%rd2649, %rd30, %rd6258;
	mad.lo.s64 	%rd2650, %rd6258, %rd30, %rd2636;
	setp.lt.u64 	%p863, %rd2650, %rd2636;
	selp.u64 	%rd2651, 1, 0, %p863;
	add.s64 	%rd2652, %rd2650, %rd2648;
	setp.lt.u64 	%p864, %rd2652, %rd2650;
	selp.u64 	%rd2653, 1, 0, %p864;
	add.s64 	%rd2654, %rd2649, %rd2651;
	add.s64 	%rd2655, %rd2654, %rd2653;
	mul.hi.u64 	%rd2656, %rd30, %rd6257;
	mad.lo.s64 	%rd2657, %rd6257, %rd30, %rd2638;
	setp.lt.u64 	%p865, %rd2657, %rd2638;
	selp.u64 	%rd2658, 1, 0, %p865;
	add.s64 	%rd2659, %rd2657, %rd2655;
	setp.lt.u64 	%p866, %rd2659, %rd2657;
	selp.u64 	%rd2660, 1, 0, %p866;
	add.s64 	%rd2661, %rd2656, %rd2658;
	add.s64 	%rd2662, %rd2661, %rd2660;
	mul.hi.u64 	%rd2663, %rd29, %rd6260;
	mad.lo.s64 	%rd335, %rd6260, %rd29, %rd2645;
	setp.lt.u64 	%p867, %rd335, %rd2645;
	selp.u64 	%rd2664, 1, 0, %p867;
	add.s64 	%rd2665, %rd2663, %rd2664;
	mul.hi.u64 	%rd2666, %rd29, %rd6259;
	mad.lo.s64 	%rd2667, %rd6259, %rd29, %rd2652;
	setp.lt.u64 	%p868, %rd2667, %rd2652;
	selp.u64 	%rd2668, 1, 0, %p868;
	add.s64 	%rd2669, %rd2667, %rd2665;
	setp.lt.u64 	%p869, %rd2669, %rd2667;
	selp.u64 	%rd2670, 1, 0, %p869;
	add.s64 	%rd2671, %rd2666, %rd2668;
	add.s64 	%rd2672, %rd2671, %rd2670;
	mul.hi.u64 	%rd2673, %rd29, %rd6258;
	mad.lo.s64 	%rd2674, %rd6258, %rd29, %rd2659;
	setp.lt.u64 	%p870, %rd2674, %rd2659;
	selp.u64 	%rd2675, 1, 0, %p870;
	add.s64 	%rd2676, %rd2674, %rd2672;
	setp.lt.u64 	%p871, %rd2676, %rd2674;
	selp.u64 	%rd2677, 1, 0, %p871;
	add.s64 	%rd2678, %rd2673, %rd2675;
	add.s64 	%rd2679, %rd2678, %rd2677;
	mul.hi.u64 	%rd2680, %rd29, %rd6257;
	mad.lo.s64 	%rd2681, %rd6257, %rd29, %rd2662;
	setp.lt.u64 	%p872, %rd2681, %rd2662;
	selp.u64 	%rd2682, 1, 0, %p872;
	add.s64 	%rd2683, %rd2681, %rd2679;
	setp.lt.u64 	%p873, %rd2683, %rd2681;
	selp.u64 	%rd2684, 1, 0, %p873;
	add.s64 	%rd2685, %rd2680, %rd2682;
	add.s64 	%rd2686, %rd2685, %rd2684;
	mul.hi.u64 	%rd2687, %rd28, %rd6260;
	mad.lo.s64 	%rd336, %rd6260, %rd28, %rd2669;
	setp.lt.u64 	%p874, %rd336, %rd2669;
	selp.u64 	%rd2688, 1, 0, %p874;
	add.s64 	%rd2689, %rd2687, %rd2688;
	mul.hi.u64 	%rd2690, %rd28, %rd6259;
	mad.lo.s64 	%rd2691, %rd6259, %rd28, %rd2676;
	setp.lt.u64 	%p875, %rd2691, %rd2676;
	selp.u64 	%rd2692, 1, 0, %p875;
	add.s64 	%rd2693, %rd2691, %rd2689;
	setp.lt.u64 	%p876, %rd2693, %rd2691;
	selp.u64 	%rd2694, 1, 0, %p876;
	add.s64 	%rd2695, %rd2690, %rd2692;
	add.s64 	%rd2696, %rd2695, %rd2694;
	mul.hi.u64 	%rd2697, %rd28, %rd6258;
	mad.lo.s64 	%rd2698, %rd6258, %rd28, %rd2683;
	setp.lt.u64 	%p877, %rd2698, %rd2683;
	selp.u64 	%rd2699, 1, 0, %p877;
	add.s64 	%rd2700, %rd2698, %rd2696;
	setp.lt.u64 	%p878, %rd2700, %rd2698;
	selp.u64 	%rd2701, 1, 0, %p878;
	add.s64 	%rd2702, %rd2697, %rd2699;
	add.s64 	%rd2703, %rd2702, %rd2701;
	mul.hi.u64 	%rd2704, %rd28, %rd6257;
	mad.lo.s64 	%rd2705, %rd6257, %rd28, %rd2686;
	setp.lt.u64 	%p879, %rd2705, %rd2686;
	selp.u64 	%rd2706, 1, 0, %p879;
	add.s64 	%rd2707, %rd2705, %rd2703;
	setp.lt.u64 	%p880, %rd2707, %rd2705;
	selp.u64 	%rd2708, 1, 0, %p880;
	add.s64 	%rd2709, %rd2704, %rd2706;
	add.s64 	%rd2710, %rd2709, %rd2708;
	shl.b64 	%rd2711, %rd2693, 32;
	mov.b64 	{%r152, %r153}, %rd2693;
	mov.b64 	{%r154, %r155}, %rd2700;
	mov.b64 	%rd2712, {%r153, %r154};
	mov.b64 	{%r156, %r157}, %rd2707;
	mov.b64 	%rd2713, {%r155, %r156};
	mov.b64 	{%r158, %r159}, %rd2710;
	mov.b64 	%rd2714, {%r157, %r158};
	shr.u64 	%rd2715, %rd2710, 32;
	mul.lo.s64 	%rd2716, %rd2693, 977;
	mov.b64 	%rd2717, 977;
	mul.hi.u64 	%rd2718, %rd2693, %rd2717;
	mul.lo.s64 	%rd2719, %rd2700, 977;
	mul.hi.u64 	%rd2720, %rd2700, %rd2717;
	add.s64 	%rd2721, %rd2719, %rd2718;
	setp.lt.u64 	%p881, %rd2721, %rd2719;
	selp.u64 	%rd2722, 1, 0, %p881;
	add.s64 	%rd2723, %rd2720, %rd2722;
	mul.lo.s64 	%rd2724, %rd2707, 977;
	mul.hi.u64 	%rd2725, %rd2707, %rd2717;
	add.s64 	%rd2726, %rd2724, %rd2723;
	setp.lt.u64 	%p882, %rd2726, %rd2724;
	selp.u64 	%rd2727, 1, 0, %p882;
	add.s64 	%rd2728, %rd2725, %rd2727;
	mul.lo.s64 	%rd2729, %rd2710, 977;
	mul.hi.u64 	%rd2730, %rd2710, %rd2717;
	add.s64 	%rd2731, %rd2729, %rd2728;
	setp.lt.u64 	%p883, %rd2731, %rd2729;
	selp.u64 	%rd2732, 1, 0, %p883;
	add.s64 	%rd2733, %rd2730, %rd2732;
	add.s64 	%rd6145, %rd2716, %rd2711;
	setp.lt.u64 	%p884, %rd6145, %rd2716;
	selp.u64 	%rd2734, 1, 0, %p884;
	add.s64 	%rd2735, %rd2721, %rd2712;
	setp.lt.u64 	%p885, %rd2735, %rd2721;
	add.s64 	%rd6146, %rd2735, %rd2734;
	setp.lt.u64 	%p886, %rd6146, %rd2735;
	or.pred  	%p887, %p885, %p886;
	selp.u64 	%rd2736, 1, 0, %p887;
	add.s64 	%rd2737, %rd2726, %rd2713;
	setp.lt.u64 	%p888, %rd2737, %rd2726;
	add.s64 	%rd6147, %rd2737, %rd2736;
	setp.lt.u64 	%p889, %rd6147, %rd2737;
	or.pred  	%p890, %p888, %p889;
	selp.u64 	%rd2738, 1, 0, %p890;
	add.s64 	%rd2739, %rd2731, %rd2714;
	setp.lt.u64 	%p891, %rd2739, %rd2731;
	add.s64 	%rd6148, %rd2739, %rd2738;
	setp.lt.u64 	%p892, %rd6148, %rd2739;
	or.pred  	%p893, %p891, %p892;
	selp.u64 	%rd2740, 1, 0, %p893;
	add.s64 	%rd2741, %rd2733, %rd2715;
	add.s64 	%rd341, %rd2741, %rd2740;
	setp.eq.s64 	%p894, %rd341, 0;
	mov.b64 	%rd6149, 0;
	@%p894 bra 	$L__BB6_134;
	shl.b64 	%rd2742, %rd341, 32;
	shr.u64 	%rd2743, %rd341, 32;
	mov.b64 	%rd2744, 977;
	mul.hi.u64 	%rd2745, %rd341, %rd2744;
	mad.lo.s64 	%rd2746, %rd341, 977, %rd2742;
	setp.lt.u64 	%p895, %rd2746, %rd2742;
	selp.u64 	%rd2747, 1, 0, %p895;
	add.s64 	%rd6145, %rd2746, %rd6145;
	setp.lt.u64 	%p896, %rd6145, %rd2746;
	selp.u64 	%rd2748, 1, 0, %p896;
	add.s64 	%rd2749, %rd2748, %rd2747;
	add.s64 	%rd2750, %rd2743, %rd2745;
	setp.lt.u64 	%p897, %rd2750, %rd2743;
	selp.u64 	%rd2751, 1, 0, %p897;
	add.s64 	%rd2752, %rd6146, %rd2750;
	add.s64 	%rd2753, %rd2752, %rd2749;
	setp.lt.u64 	%p898, %rd2753, %rd6146;
	not.b64 	%rd2754, %rd2750;
	setp.gt.u64 	%p899, %rd2749, %rd2754;
	or.pred  	%p900, %p899, %p898;
	selp.u64 	%rd2755, 1, 0, %p900;
	add.s64 	%rd2756, %rd6147, %rd2751;
	add.s64 	%rd344, %rd2756, %rd2755;
	setp.lt.u64 	%p901, %rd344, %rd6147;
	selp.u64 	%rd2757, 1, 0, %p901;
	add.s64 	%rd345, %rd6148, %rd2757;
	setp.lt.u64 	%p902, %rd345, %rd6148;
	selp.u64 	%rd6149, 1, 0, %p902;
	mov.u64 	%rd6146, %rd2753;
	mov.u64 	%rd6147, %rd344;
	mov.u64 	%rd6148, %rd345;
$L__BB6_134:
	add.s64 	%rd6150, %rd6145, %rd333;
	setp.lt.u64 	%p903, %rd6150, %rd6145;
	selp.u64 	%rd2758, 1, 0, %p903;
	add.s64 	%rd2759, %rd6146, %rd334;
	setp.lt.u64 	%p904, %rd2759, %rd6146;
	add.s64 	%rd6151, %rd2759, %rd2758;
	setp.lt.u64 	%p905, %rd6151, %rd2759;
	or.pred  	%p906, %p904, %p905;
	selp.u64 	%rd2760, 1, 0, %p906;
	add.s64 	%rd2761, %rd6147, %rd335;
	setp.lt.u64 	%p907, %rd2761, %rd6147;
	add.s64 	%rd6152, %rd2761, %rd2760;
	setp.lt.u64 	%p908, %rd6152, %rd2761;
	or.pred  	%p909, %p907, %p908;
	selp.u64 	%rd2762, 1, 0, %p909;
	add.s64 	%rd2763, %rd6148, %rd336;
	setp.lt.u64 	%p910, %rd2763, %rd6148;
	add.s64 	%rd6153, %rd2763, %rd2762;
	setp.lt.u64 	%p911, %rd6153, %rd2763;
	or.pred  	%p912, %p910, %p911;
	selp.u64 	%rd2765, 1, 0, %p912;
	add.s64 	%rd357, %rd6149, %rd2765;
	setp.ne.s64 	%p913, %rd357, 0;
	setp.gt.u64 	%p914, %rd6153, %rd328;
	or.pred  	%p915, %p913, %p914;
	@%p915 bra 	$L__BB6_140;
	setp.lt.u64 	%p916, %rd6153, %rd328;
	@%p916 bra 	$L__BB6_153;
	setp.gt.u64 	%p917, %rd6152, %rd327;
	@%p917 bra 	$L__BB6_140;
	setp.lt.u64 	%p918, %rd6152, %rd327;
	@%p918 bra 	$L__BB6_153;
	setp.gt.u64 	%p919, %rd6151, %rd326;
	@%p919 bra 	$L__BB6_140;
	setp.lt.u64 	%p920, %rd6151, %rd326;
	setp.lt.u64 	%p921, %rd6150, %rd2474;
	or.pred  	%p922, %p920, %p921;
	@%p922 bra 	$L__BB6_153;
$L__BB6_140:
	sub.s64 	%rd358, %rd6150, %rd2474;
	setp.lt.u64 	%p923, %rd6150, %rd2474;
	selp.u64 	%rd2766, 1, 0, %p923;
	sub.s64 	%rd2767, %rd6151, %rd326;
	setp.lt.u64 	%p924, %rd6151, %rd326;
	selp.s64 	%rd2768, -1, 0, %p923;
	add.s64 	%rd6151, %rd2767, %rd2768;
	setp.lt.u64 	%p925, %rd2767, %rd2766;
	or.pred  	%p926, %p924, %p925;
	selp.u64 	%rd2769, 1, 0, %p926;
	sub.s64 	%rd2770, %rd6152, %rd327;
	setp.lt.u64 	%p927, %rd6152, %rd327;
	selp.s64 	%rd2771, -1, 0, %p926;
	add.s64 	%rd6152, %rd2770, %rd2771;
	setp.lt.u64 	%p928, %rd2770, %rd2769;
	or.pred  	%p929, %p927, %p928;
	selp.u64 	%rd2772, 1, 0, %p929;
	sub.s64 	%rd2773, %rd6153, %rd328;
	setp.lt.u64 	%p930, %rd6153, %rd328;
	selp.s64 	%rd2774, -1, 0, %p929;
	add.s64 	%rd6153, %rd2773, %rd2774;
	setp.lt.u64 	%p931, %rd2773, %rd2772;
	or.pred  	%p932, %p930, %p931;
	selp.s64 	%rd2775, -1, 0, %p932;
	add.s64 	%rd362, %rd357, %rd2775;
	setp.ne.s64 	%p933, %rd362, 0;
	setp.gt.u64 	%p934, %rd6153, %rd328;
	or.pred  	%p935, %p933, %p934;
	@%p935 bra 	$L__BB6_146;
	setp.lt.u64 	%p936, %rd6153, %rd328;
	mov.u64 	%rd6150, %rd358;
	@%p936 bra 	$L__BB6_153;
	setp.gt.u64 	%p937, %rd6152, %rd327;
	@%p937 bra 	$L__BB6_146;
	setp.lt.u64 	%p938, %rd6152, %rd327;
	mov.u64 	%rd6150, %rd358;
	@%p938 bra 	$L__BB6_153;
	setp.gt.u64 	%p939, %rd6151, %rd326;
	@%p939 bra 	$L__BB6_146;
	setp.lt.u64 	%p940, %rd6151, %rd326;
	setp.lt.u64 	%p941, %rd358, %rd2474;
	or.pred  	%p942, %p940, %p941;
	mov.u64 	%rd6150, %rd358;
	@%p942 bra 	$L__BB6_153;
$L__BB6_146:
	sub.s64 	%rd363, %rd358, %rd2474;
	setp.lt.u64 	%p943, %rd358, %rd2474;
	selp.u64 	%rd2776, 1, 0, %p943;
	sub.s64 	%rd2777, %rd6151, %rd326;
	setp.lt.u64 	%p944, %rd6151, %rd326;
	selp.s64 	%rd2778, -1, 0, %p943;
	add.s64 	%rd6151, %rd2777, %rd2778;
	setp.lt.u64 	%p945, %rd2777, %rd2776;
	or.pred  	%p946, %p944, %p945;
	selp.u64 	%rd2779, 1, 0, %p946;
	sub.s64 	%rd2780, %rd6152, %rd327;
	setp.lt.u64 	%p947, %rd6152, %rd327;
	selp.s64 	%rd2781, -1, 0, %p946;
	add.s64 	%rd6152, %rd2780, %rd2781;
	setp.lt.u64 	%p948, %rd2780, %rd2779;
	or.pred  	%p949, %p947, %p948;
	selp.u64 	%rd2782, 1, 0, %p949;
	sub.s64 	%rd2783, %rd6153, %rd328;
	setp.lt.u64 	%p950, %rd6153, %rd328;
	selp.s64 	%rd2784, -1, 0, %p949;
	add.s64 	%rd6153, %rd2783, %rd2784;
	setp.lt.u64 	%p951, %rd2783, %rd2782;
	or.pred  	%p952, %p950, %p951;
	selp.u64 	%rd2785, 1, 0, %p952;
	setp.ne.s64 	%p953, %rd362, %rd2785;
	setp.gt.u64 	%p954, %rd6153, %rd328;
	or.pred  	%p955, %p953, %p954;
	@%p955 bra 	$L__BB6_152;
	setp.lt.u64 	%p956, %rd6153, %rd328;
	mov.u64 	%rd6150, %rd363;
	@%p956 bra 	$L__BB6_153;
	setp.gt.u64 	%p957, %rd6152, %rd327;
	@%p957 bra 	$L__BB6_152;
	setp.lt.u64 	%p958, %rd6152, %rd327;
	mov.u64 	%rd6150, %rd363;
	@%p958 bra 	$L__BB6_153;
	setp.gt.u64 	%p959, %rd6151, %rd326;
	@%p959 bra 	$L__BB6_152;
	setp.lt.u64 	%p960, %rd6151, %rd326;
	setp.lt.u64 	%p961, %rd363, %rd2474;
	or.pred  	%p962, %p960, %p961;
	mov.u64 	%rd6150, %rd363;
	@%p962 bra 	$L__BB6_153;
$L__BB6_152:
	sub.s64 	%rd6150, %rd363, %rd2474;
	setp.lt.u64 	%p963, %rd363, %rd2474;
	selp.u64 	%rd2786, 1, 0, %p963;
	sub.s64 	%rd2787, %rd6151, %rd326;
	setp.lt.u64 	%p964, %rd6151, %rd326;
	selp.s64 	%rd2788, -1, 0, %p963;
	add.s64 	%rd6151, %rd2787, %rd2788;
	setp.lt.u64 	%p965, %rd2787, %rd2786;
	or.pred  	%p966, %p964, %p965;
	selp.u64 	%rd2789, 1, 0, %p966;
	sub.s64 	%rd2790, %rd6152, %rd327;
	setp.lt.u64 	%p967, %rd6152, %rd327;
	selp.s64 	%rd2791, -1, 0, %p966;
	add.s64 	%rd6152, %rd2790, %rd2791;
	setp.lt.u64 	%p968, %rd2790, %rd2789;
	or.pred  	%p969, %p967, %p968;
	selp.s64 	%rd2792, -1, 0, %p969;
	sub.s64 	%rd2793, %rd6153, %rd328;
	add.s64 	%rd6153, %rd2793, %rd2792;
$L__BB6_153:
	shl.b64 	%rd2794, %rd6150, 1;
	shr.u64 	%rd2795, %rd6150, 63;
	add.s64 	%rd2796, %rd6151, %rd2795;
	setp.lt.u64 	%p970, %rd2796, %rd6151;
	selp.u64 	%rd2797, 1, 0, %p970;
	add.s64 	%rd2798, %rd2796, %rd6151;
	setp.lt.u64 	%p971, %rd2798, %rd2796;
	selp.u64 	%rd2799, 1, 0, %p971;
	add.s64 	%rd2800, %rd2799, %rd2797;
	add.s64 	%rd2801, %rd6152, %rd2800;
	setp.lt.u64 	%p972, %rd2801, %rd6152;
	selp.u64 	%rd2802, 1, 0, %p972;
	add.s64 	%rd2803, %rd2801, %rd6152;
	setp.lt.u64 	%p973, %rd2803, %rd2801;
	selp.u64 	%rd2804, 1, 0, %p973;
	add.s64 	%rd2805, %rd2804, %rd2802;
	add.s64 	%rd2806, %rd6153, %rd2805;
	setp.lt.u64 	%p974, %rd2806, %rd6153;
	selp.u64 	%rd2807, 1, 0, %p974;
	add.s64 	%rd2808, %rd2806, %rd6153;
	setp.lt.u64 	%p975, %rd2808, %rd2806;
	selp.u64 	%rd2809, 1, 0, %p975;
	add.s64 	%rd2810, %rd2809, %rd2807;
	sub.s64 	%rd2811, %rd2794, %rd2474;
	setp.lt.u64 	%p976, %rd2794, %rd2474;
	selp.u64 	%rd2812, 1, 0, %p976;
	sub.s64 	%rd2813, %rd2798, %rd326;
	setp.lt.u64 	%p977, %rd2798, %rd326;
	selp.s64 	%rd2814, -1, 0, %p976;
	add.s64 	%rd2815, %rd2813, %rd2814;
	setp.lt.u64 	%p978, %rd2813, %rd2812;
	or.pred  	%p979, %p977, %p978;
	selp.u64 	%rd2816, 1, 0, %p979;
	sub.s64 	%rd2817, %rd2803, %rd327;
	setp.lt.u64 	%p980, %rd2803, %rd327;
	selp.s64 	%rd2818, -1, 0, %p979;
	add.s64 	%rd2819, %rd2817, %rd2818;
	setp.lt.u64 	%p981, %rd2817, %rd2816;
	or.pred  	%p982, %p980, %p981;
	selp.u64 	%rd2820, 1, 0, %p982;
	sub.s64 	%rd2821, %rd2808, %rd328;
	setp.ge.u64 	%p983, %rd2808, %rd328;
	selp.s64 	%rd2822, -1, 0, %p982;
	add.s64 	%rd2823, %rd2821, %rd2822;
	setp.ge.u64 	%p984, %rd2821, %rd2820;
	and.pred  	%p985, %p983, %p984;
	selp.u64 	%rd2824, 1, 0, %p985;
	or.b64  	%rd2825, %rd2810, %rd2824;
	add.s64 	%rd2826, %rd2825, -1;
	neg.s64 	%rd2827, %rd2825;
	and.b64  	%rd2828, %rd2811, %rd2827;
	and.b64  	%rd2829, %rd2794, %rd2826;
	or.b64  	%rd6260, %rd2829, %rd2828;
	and.b64  	%rd2830, %rd2815, %rd2827;
	and.b64  	%rd2831, %rd2798, %rd2826;
	or.b64  	%rd6259, %rd2831, %rd2830;
	and.b64  	%rd2832, %rd2819, %rd2827;
	and.b64  	%rd2833, %rd2803, %rd2826;
	or.b64  	%rd6258, %rd2833, %rd2832;
	and.b64  	%rd2834, %rd2823, %rd2827;
	and.b64  	%rd2835, %rd2808, %rd2826;
	or.b64  	%rd6257, %rd2835, %rd2834;
	setp.eq.b64 	%p986, %rd36, 1;
	not.pred 	%p987, %p986;
	mov.b16 	%rs38, 1;
	@%p987 bra 	$L__BB6_385;
	mul.lo.s64 	%rd2839, %rd6259, %rd6260;
	mul.hi.u64 	%rd2840, %rd6260, %rd6259;
	mul.lo.s64 	%rd2841, %rd6258, %rd6260;
	mul.hi.u64 	%rd2842, %rd6260, %rd6258;
	add.s64 	%rd2843, %rd2841, %rd2840;
	setp.lt.u64 	%p988, %rd2843, %rd2841;
	selp.u64 	%rd2844, 1, 0, %p988;
	add.s64 	%rd2845, %rd2842, %rd2844;
	mul.lo.s64 	%rd2846, %rd6257, %rd6260;
	mul.hi.u64 	%rd2847, %rd6260, %rd6257;
	add.s64 	%rd2848, %rd2846, %rd2845;
	setp.lt.u64 	%p989, %rd2848, %rd2846;
	selp.u64 	%rd2849, 1, 0, %p989;
	add.s64 	%rd2850, %rd2847, %rd2849;
	mul.hi.u64 	%rd2851, %rd6259, %rd6258;
	mad.lo.s64 	%rd2852, %rd6258, %rd6259, %rd2848;
	setp.lt.u64 	%p990, %rd2852, %rd2848;
	selp.u64 	%rd2853, 1, 0, %p990;
	add.s64 	%rd2854, %rd2851, %rd2853;
	mul.hi.u64 	%rd2855, %rd6259, %rd6257;
	mad.lo.s64 	%rd2856, %rd6257, %rd6259, %rd2850;
	setp.lt.u64 	%p991, %rd2856, %rd2850;
	selp.u64 	%rd2857, 1, 0, %p991;
	add.s64 	%rd2858, %rd2856, %rd2854;
	setp.lt.u64 	%p992, %rd2858, %rd2856;
	selp.u64 	%rd2859, 1, 0, %p992;
	add.s64 	%rd2860, %rd2855, %rd2857;
	add.s64 	%rd2861, %rd2860, %rd2859;
	mul.hi.u64 	%rd2862, %rd6258, %rd6257;
	mad.lo.s64 	%rd2863, %rd6257, %rd6258, %rd2861;
	setp.lt.u64 	%p993, %rd2863, %rd2861;
	selp.u64 	%rd2864, 1, 0, %p993;
	add.s64 	%rd2865, %rd2862, %rd2864;
	shl.b64 	%rd2866, %rd2839, 1;
	mov.b64 	{%r160, %r161}, %rd2839;
	mov.b64 	{%r162, %r163}, %rd2843;
	shf.l.wrap.b32 	%r164, %r161, %r162, 1;
	shf.l.wrap.b32 	%r165, %r162, %r163, 1;
	mov.b64 	%rd2867, {%r164, %r165};
	mov.b64 	{%r166, %r167}, %rd2852;
	shf.l.wrap.b32 	%r168, %r163, %r166, 1;
	shf.l.wrap.b32 	%r169, %r166, %r167, 1;
	mov.b64 	%rd2868, {%r168, %r169};
	mov.b64 	{%r170, %r171}, %rd2858;
	shf.l.wrap.b32 	%r172, %r167, %r170, 1;
	shf.l.wrap.b32 	%r173, %r170, %r171, 1;
	mov.b64 	%rd2869, {%r172, %r173};
	mov.b64 	{%r174, %r175}, %rd2863;
	shf.l.wrap.b32 	%r176, %r171, %r174, 1;
	shf.l.wrap.b32 	%r177, %r174, %r175, 1;
	mov.b64 	%rd2870, {%r176, %r177};
	shr.u64 	%rd2871, %rd2865, 63;
	mov.b64 	{%r178, %r179}, %rd2865;
	shf.l.wrap.b32 	%r180, %r175, %r178, 1;
	shf.l.wrap.b32 	%r181, %r178, %r179, 1;
	mov.b64 	%rd2872, {%r180, %r181};
	mul.hi.u64 	%rd2873, %rd6260, %rd6260;
	mul.hi.u64 	%rd2874, %rd6259, %rd6259;
	mul.hi.u64 	%rd2875, %rd6258, %rd6258;
	mul.hi.u64 	%rd2876, %rd6257, %rd6257;
	add.s64 	%rd379, %rd2866, %rd2873;
	setp.lt.u64 	%p994, %rd379, %rd2866;
	selp.u64 	%rd2877, 1, 0, %p994;
	mad.lo.s64 	%rd2878, %rd6259, %rd6259, %rd2867;
	setp.lt.u64 	%p995, %rd2878, %rd2867;
	add.s64 	%rd380, %rd2878, %rd2877;
	setp.lt.u64 	%p996, %rd380, %rd2878;
	or.pred  	%p997, %p995, %p996;
	selp.u64 	%rd2879, 1, 0, %p997;
	add.s64 	%rd2880, %rd2868, %rd2874;
	setp.lt.u64 	%p998, %rd2880, %rd2868;
	add.s64 	%rd381, %rd2880, %rd2879;
	setp.lt.u64 	%p999, %rd381, %rd2880;
	or.pred  	%p1000, %p998, %p999;
	selp.u64 	%rd2881, 1, 0, %p1000;
	mad.lo.s64 	%rd2882, %rd6258, %rd6258, %rd2869;
	setp.lt.u64 	%p1001, %rd2882, %rd2869;
	add.s64 	%rd2883, %rd2882, %rd2881;
	setp.lt.u64 	%p1002, %rd2883, %rd2882;
	or.pred  	%p1003, %p1001, %p1002;
	selp.u64 	%rd2884, 1, 0, %p1003;
	add.s64 	%rd2885, %rd2870, %rd2875;
	setp.lt.u64 	%p1004, %rd2885, %rd2870;
	add.s64 	%rd2886, %rd2885, %rd2884;
	setp.lt.u64 	%p1005, %rd2886, %rd2885;
	or.pred  	%p1006, %p1004, %p1005;
	selp.u64 	%rd2887, 1, 0, %p1006;
	mad.lo.s64 	%rd2888, %rd6257, %rd6257, %rd2872;
	setp.lt.u64 	%p1007, %rd2888, %rd2872;
	add.s64 	%rd2889, %rd2888, %rd2887;
	setp.lt.u64 	%p1008, %rd2889, %rd2888;
	or.pred  	%p1009, %p1007, %p1008;
	selp.u64 	%rd2890, 1, 0, %p1009;
	add.s64 	%rd2891, %rd2871, %rd2876;
	add.s64 	%rd2892, %rd2891, %rd2890;
	shl.b64 	%rd2893, %rd2883, 32;
	mov.b64 	{%r182, %r183}, %rd2883;
	mov.b64 	{%r184, %r185}, %rd2886;
	mov.b64 	%rd2894, {%r183, %r184};
	mov.b64 	{%r186, %r187}, %rd2889;
	mov.b64 	%rd2895, {%r185, %r186};
	mov.b64 	{%r188, %r189}, %rd2892;
	mov.b64 	%rd2896, {%r187, %r188};
	shr.u64 	%rd2897, %rd2892, 32;
	mul.lo.s64 	%rd2898, %rd2883, 977;
	mov.b64 	%rd2899, 977;
	mul.hi.u64 	%rd2900, %rd2883, %rd2899;
	mul.lo.s64 	%rd2901, %rd2886, 977;
	mul.hi.u64 	%rd2902, %rd2886, %rd2899;
	add.s64 	%rd2903, %rd2901, %rd2900;
	setp.lt.u64 	%p1010, %rd2903, %rd2901;
	selp.u64 	%rd2904, 1, 0, %p1010;
	add.s64 	%rd2905, %rd2902, %rd2904;
	mul.lo.s64 	%rd2906, %rd2889, 977;
	mul.hi.u64 	%rd2907, %rd2889, %rd2899;
	add.s64 	%rd2908, %rd2906, %rd2905;
	setp.lt.u64 	%p1011, %rd2908, %rd2906;
	selp.u64 	%rd2909, 1, 0, %p1011;
	add.s64 	%rd2910, %rd2907, %rd2909;
	mul.lo.s64 	%rd2911, %rd2892, 977;
	mul.hi.u64 	%rd2912, %rd2892, %rd2899;
	add.s64 	%rd2913, %rd2911, %rd2910;
	setp.lt.u64 	%p1012, %rd2913, %rd2911;
	selp.u64 	%rd2914, 1, 0, %p1012;
	add.s64 	%rd2915, %rd2912, %rd2914;
	add.s64 	%rd6154, %rd2898, %rd2893;
	setp.lt.u64 	%p1013, %rd6154, %rd2898;
	selp.u64 	%rd2916, 1, 0, %p1013;
	add.s64 	%rd2917, %rd2903, %rd2894;
	setp.lt.u64 	%p1014, %rd2917, %rd2903;
	add.s64 	%rd6155, %rd2917, %rd2916;
	setp.lt.u64 	%p1015, %rd6155, %rd2917;
	or.pred  	%p1016, %p1014, %p1015;
	selp.u64 	%rd2918, 1, 0, %p1016;
	add.s64 	%rd2919, %rd2908, %rd2895;
	setp.lt.u64 	%p1017, %rd2919, %rd2908;
	add.s64 	%rd6156, %rd2919, %rd2918;
	setp.lt.u64 	%p1018, %rd6156, %rd2919;
	or.pred  	%p1019, %p1017, %p1018;
	selp.u64 	%rd2920, 1, 0, %p1019;
	add.s64 	%rd2921, %rd2913, %rd2896;
	setp.lt.u64 	%p1020, %rd2921, %rd2913;
	add.s64 	%rd6157, %rd2921, %rd2920;
	setp.lt.u64 	%p1021, %rd6157, %rd2921;
	or.pred  	%p1022, %p1020, %p1021;
	selp.u64 	%rd2922, 1, 0, %p1022;
	add.s64 	%rd2923, %rd2915, %rd2897;
	add.s64 	%rd386, %rd2923, %rd2922;
	setp.eq.s64 	%p1023, %rd386, 0;
	mov.b64 	%rd6158, 0;
	@%p1023 bra 	$L__BB6_156;
	shl.b64 	%rd2924, %rd386, 32;
	shr.u64 	%rd2925, %rd386, 32;
	mov.b64 	%rd2926, 977;
	mul.hi.u64 	%rd2927, %rd386, %rd2926;
	mad.lo.s64 	%rd2928, %rd386, 977, %rd2924;
	setp.lt.u64 	%p1024, %rd2928, %rd2924;
	selp.u64 	%rd2929, 1, 0, %p1024;
	add.s64 	%rd6154, %rd2928, %rd6154;
	setp.lt.u64 	%p1025, %rd6154, %rd2928;
	selp.u64 	%rd2930, 1, 0, %p1025;
	add.s64 	%rd2931, %rd2930, %rd2929;
	add.s64 	%rd2932, %rd2925, %rd2927;
	setp.lt.u64 	%p1026, %rd2932, %rd2925;
	selp.u64 	%rd2933, 1, 0, %p1026;
	add.s64 	%rd2934, %rd6155, %rd2932;
	add.s64 	%rd2935, %rd2934, %rd2931;
	setp.lt.u64 	%p1027, %rd2935, %rd6155;
	not.b64 	%rd2936, %rd2932;
	setp.gt.u64 	%p1028, %rd2931, %rd2936;
	or.pred  	%p1029, %p1028, %p1027;
	selp.u64 	%rd2937, 1, 0, %p1029;
	add.s64 	%rd2938, %rd6156, %rd2933;
	add.s64 	%rd389, %rd2938, %rd2937;
	setp.lt.u64 	%p1030, %rd389, %rd6156;
	selp.u64 	%rd2939, 1, 0, %p1030;
	add.s64 	%rd390, %rd6157, %rd2939;
	setp.lt.u64 	%p1031, %rd390, %rd6157;
	selp.u64 	%rd6158, 1, 0, %p1031;
	mov.u64 	%rd6155, %rd2935;
	mov.u64 	%rd6156, %rd389;
	mov.u64 	%rd6157, %rd390;
$L__BB6_156:
	ld.const.u64 	%rd397, [_P+16];
	ld.const.u64 	%rd398, [_P+8];
	ld.const.u64 	%rd399, [_P];
	mad.lo.s64 	%rd6159, %rd6260, %rd6260, %rd6154;
	setp.lt.u64 	%p1032, %rd6159, %rd6154;
	selp.u64 	%rd2940, 1, 0, %p1032;
	add.s64 	%rd2941, %rd6155, %rd379;
	setp.lt.u64 	%p1033, %rd2941, %rd6155;
	add.s64 	%rd6160, %rd2941, %rd2940;
	setp.lt.u64 	%p1034, %rd6160, %rd2941;
	or.pred  	%p1035, %p1033, %p1034;
	selp.u64 	%rd2942, 1, 0, %p1035;
	add.s64 	%rd2943, %rd6156, %rd380;
	setp.lt.u64 	%p1036, %rd2943, %rd6156;
	add.s64 	%rd6161, %rd2943, %rd2942;
	setp.lt.u64 	%p1037, %rd6161, %rd2943;
	or.pred  	%p1038, %p1036, %p1037;
	selp.u64 	%rd2944, 1, 0, %p1038;
	add.s64 	%rd2945, %rd6157, %rd381;
	setp.lt.u64 	%p1039, %rd2945, %rd6157;
	add.s64 	%rd6162, %rd2945, %rd2944;
	setp.lt.u64 	%p1040, %rd6162, %rd2945;
	or.pred  	%p1041, %p1039, %p1040;
	selp.u64 	%rd2947, 1, 0, %p1041;
	add.s64 	%rd404, %rd6158, %rd2947;
	setp.ne.s64 	%p1042, %rd404, 0;
	ld.const.u64 	%rd2948, [_P+24];
	setp.gt.u64 	%p1043, %rd6162, %rd2948;
	or.pred  	%p1044, %p1042, %p1043;
	@%p1044 bra 	$L__BB6_162;
	setp.lt.u64 	%p1045, %rd6162, %rd2948;
	@%p1045 bra 	$L__BB6_175;
	setp.gt.u64 	%p1046, %rd6161, %rd397;
	@%p1046 bra 	$L__BB6_162;
	setp.lt.u64 	%p1047, %rd6161, %rd397;
	@%p1047 bra 	$L__BB6_175;
	setp.gt.u64 	%p1048, %rd6160, %rd398;
	@%p1048 bra 	$L__BB6_162;
	setp.lt.u64 	%p1049, %rd6160, %rd398;
	setp.lt.u64 	%p1050, %rd6159, %rd399;
	or.pred  	%p1051, %p1049, %p1050;
	@%p1051 bra 	$L__BB6_175;
$L__BB6_162:
	sub.s64 	%rd406, %rd6159, %rd399;
	setp.lt.u64 	%p1052, %rd6159, %rd399;
	selp.u64 	%rd2949, 1, 0, %p1052;
	sub.s64 	%rd2950, %rd6160, %rd398;
	setp.lt.u64 	%p1053, %rd6160, %rd398;
	selp.s64 	%rd2951, -1, 0, %p1052;
	add.s64 	%rd6160, %rd2950, %rd2951;
	setp.lt.u64 	%p1054, %rd2950, %rd2949;
	or.pred  	%p1055, %p1053, %p1054;
	selp.u64 	%rd2952, 1, 0, %p1055;
	sub.s64 	%rd2953, %rd6161, %rd397;
	setp.lt.u64 	%p1056, %rd6161, %rd397;
	selp.s64 	%rd2954, -1, 0, %p1055;
	add.s64 	%rd6161, %rd2953, %rd2954;
	setp.lt.u64 	%p1057, %rd2953, %rd2952;
	or.pred  	%p1058, %p1056, %p1057;
	selp.u64 	%rd2955, 1, 0, %p1058;
	sub.s64 	%rd2956, %rd6162, %rd2948;
	setp.lt.u64 	%p1059, %rd6162, %rd2948;
	selp.s64 	%rd2957, -1, 0, %p1058;
	add.s64 	%rd6162, %rd2956, %rd2957;
	setp.lt.u64 	%p1060, %rd2956, %rd2955;
	or.pred  	%p1061, %p1059, %p1060;
	selp.s64 	%rd2958, -1, 0, %p1061;
	add.s64 	%rd410, %rd404, %rd2958;
	setp.ne.s64 	%p1062, %rd410, 0;
	setp.gt.u64 	%p1063, %rd6162, %rd2948;
	or.pred  	%p1064, %p1062, %p1063;
	@%p1064 bra 	$L__BB6_168;
	setp.lt.u64 	%p1065, %rd6162, %rd2948;
	mov.u64 	%rd6159, %rd406;
	@%p1065 bra 	$L__BB6_175;
	setp.gt.u64 	%p1066, %rd6161, %rd397;
	@%p1066 bra 	$L__BB6_168;
	setp.lt.u64 	%p1067, %rd6161, %rd397;
	mov.u64 	%rd6159, %rd406;
	@%p1067 bra 	$L__BB6_175;
	setp.gt.u64 	%p1068, %rd6160, %rd398;
	@%p1068 bra 	$L__BB6_168;
	setp.lt.u64 	%p1069, %rd6160, %rd398;
	setp.lt.u64 	%p1070, %rd406, %rd399;
	or.pred  	%p1071, %p1069, %p1070;
	mov.u64 	%rd6159, %rd406;
	@%p1071 bra 	$L__BB6_175;
$L__BB6_168:
	sub.s64 	%rd411, %rd406, %rd399;
	setp.lt.u64 	%p1072, %rd406, %rd399;
	selp.u64 	%rd2959, 1, 0, %p1072;
	sub.s64 	%rd2960, %rd6160, %rd398;
	setp.lt.u64 	%p1073, %rd6160, %rd398;
	selp.s64 	%rd2961, -1, 0, %p1072;
	add.s64 	%rd6160, %rd2960, %rd2961;
	setp.lt.u64 	%p1074, %rd2960, %rd2959;
	or.pred  	%p1075, %p1073, %p1074;
	selp.u64 	%rd2962, 1, 0, %p1075;
	sub.s64 	%rd2963, %rd6161, %rd397;
	setp.lt.u64 	%p1076, %rd6161, %rd397;
	selp.s64 	%rd2964, -1, 0, %p1075;
	add.s64 	%rd6161, %rd2963, %rd2964;
	setp.lt.u64 	%p1077, %rd2963, %rd2962;
	or.pred  	%p1078, %p1076, %p1077;
	selp.u64 	%rd2965, 1, 0, %p1078;
	sub.s64 	%rd2966, %rd6162, %rd2948;
	setp.lt.u64 	%p1079, %rd6162, %rd2948;
	selp.s64 	%rd2967, -1, 0, %p1078;
	add.s64 	%rd6162, %rd2966, %rd2967;
	setp.lt.u64 	%p1080, %rd2966, %rd2965;
	or.pred  	%p1081, %p1079, %p1080;
	selp.u64 	%rd2968, 1, 0, %p1081;
	setp.ne.s64 	%p1082, %rd410, %rd2968;
	setp.gt.u64 	%p1083, %rd6162, %rd2948;
	or.pred  	%p1084, %p1082, %p1083;
	@%p1084 bra 	$L__BB6_174;
	setp.lt.u64 	%p1085, %rd6162, %rd2948;
	mov.u64 	%rd6159, %rd411;
	@%p1085 bra 	$L__BB6_175;
	setp.gt.u64 	%p1086, %rd6161, %rd397;
	@%p1086 bra 	$L__BB6_174;
	setp.lt.u64 	%p1087, %rd6161, %rd397;
	mov.u64 	%rd6159, %rd411;
	@%p1087 bra 	$L__BB6_175;
	setp.gt.u64 	%p1088, %rd6160, %rd398;
	@%p1088 bra 	$L__BB6_174;
	setp.lt.u64 	%p1089, %rd6160, %rd398;
	setp.lt.u64 	%p1090, %rd411, %rd399;
	or.pred  	%p1091, %p1089, %p1090;
	mov.u64 	%rd6159, %rd411;
	@%p1091 bra 	$L__BB6_175;
$L__BB6_174:
	sub.s64 	%rd6159, %rd411, %rd399;
	setp.lt.u64 	%p1092, %rd411, %rd399;
	selp.u64 	%rd2969, 1, 0, %p1092;
	sub.s64 	%rd2970, %rd6160, %rd398;
	setp.lt.u64 	%p1093, %rd6160, %rd398;
	selp.s64 	%rd2971, -1, 0, %p1092;
	add.s64 	%rd6160, %rd2970, %rd2971;
	setp.lt.u64 	%p1094, %rd2970, %rd2969;
	or.pred  	%p1095, %p1093, %p1094;
	selp.u64 	%rd2972, 1, 0, %p1095;
	sub.s64 	%rd2973, %rd6161, %rd397;
	setp.lt.u64 	%p1096, %rd6161, %rd397;
	selp.s64 	%rd2974, -1, 0, %p1095;
	add.s64 	%rd6161, %rd2973, %rd2974;
	setp.lt.u64 	%p1097, %rd2973, %rd2972;
	or.pred  	%p1098, %p1096, %p1097;
	selp.s64 	%rd2975, -1, 0, %p1098;
	sub.s64 	%rd2976, %rd6162, %rd2948;
	add.s64 	%rd6162, %rd2976, %rd2975;
$L__BB6_175:
	mul.hi.u64 	%rd2978, %rd6159, %rd6260;
	mul.lo.s64 	%rd2979, %rd6259, %rd6159;
	mul.hi.u64 	%rd2980, %rd6159, %rd6259;
	add.s64 	%rd2981, %rd2979, %rd2978;
	setp.lt.u64 	%p1099, %rd2981, %rd2979;
	selp.u64 	%rd2982, 1, 0, %p1099;
	add.s64 	%rd2983, %rd2980, %rd2982;
	mul.lo.s64 	%rd2984, %rd6258, %rd6159;
	mul.hi.u64 	%rd2985, %rd6159, %rd6258;
	add.s64 	%rd2986, %rd2984, %rd2983;
	setp.lt.u64 	%p1100, %rd2986, %rd2984;
	selp.u64 	%rd2987, 1, 0, %p1100;
	add.s64 	%rd2988, %rd2985, %rd2987;
	mul.lo.s64 	%rd2989, %rd6257, %rd6159;
	mul.hi.u64 	%rd2990, %rd6159, %rd6257;
	add.s64 	%rd2991, %rd2989, %rd2988;
	setp.lt.u64 	%p1101, %rd2991, %rd2989;
	selp.u64 	%rd2992, 1, 0, %p1101;
	add.s64 	%rd2993, %rd2990, %rd2992;
	mul.hi.u64 	%rd2994, %rd6160, %rd6260;
	mad.lo.s64 	%rd423, %rd6260, %rd6160, %rd2981;
	setp.lt.u64 	%p1102, %rd423, %rd2981;
	selp.u64 	%rd2995, 1, 0, %p1102;
	add.s64 	%rd2996, %rd2994, %rd2995;
	mul.hi.u64 	%rd2997, %rd6160, %rd6259;
	mad.lo.s64 	%rd2998, %rd6259, %rd6160, %rd2986;
	setp.lt.u64 	%p1103, %rd2998, %rd2986;
	selp.u64 	%rd2999, 1, 0, %p1103;
	add.s64 	%rd3000, %rd2998, %rd2996;
	setp.lt.u64 	%p1104, %rd3000, %rd2998;
	selp.u64 	%rd3001, 1, 0, %p1104;
	add.s64 	%rd3002, %rd2997, %rd2999;
	add.s64 	%rd3003, %rd3002, %rd3001;
	mul.hi.u64 	%rd3004, %rd6160, %rd6258;
	mad.lo.s64 	%rd3005, %rd6258, %rd6160, %rd2991;
	setp.lt.u64 	%p1105, %rd3005, %rd2991;
	selp.u64 	%rd3006, 1, 0, %p1105;
	add.s64 	%rd3007, %rd3005, %rd3003;
	setp.lt.u64 	%p1106, %rd3007, %rd3005;
	selp.u64 	%rd3008, 1, 0, %p1106;
	add.s64 	%rd3009, %rd3004, %rd3006;
	add.s64 	%rd3010, %rd3009, %rd3008;
	mul.hi.u64 	%rd3011, %rd6160, %rd6257;
	mad.lo.s64 	%rd3012, %rd6257, %rd6160, %rd2993;
	setp.lt.u64 	%p1107, %rd3012, %rd2993;
	selp.u64 	%rd3013, 1, 0, %p1107;
	add.s64 	%rd3014, %rd3012, %rd3010;
	setp.lt.u64 	%p1108, %rd3014, %rd3012;
	selp.u64 	%rd3015, 1, 0, %p1108;
	add.s64 	%rd3016, %rd3011, %rd3013;
	add.s64 	%rd3017, %rd3016, %rd3015;
	mul.hi.u64 	%rd3018, %rd6161, %rd6260;
	mad.lo.s64 	%rd424, %rd6260, %rd6161, %rd3000;
	setp.lt.u64 	%p1109, %rd424, %rd3000;
	selp.u64 	%rd3019, 1, 0, %p1109;
	add.s64 	%rd3020, %rd3018, %rd3019;
	mul.hi.u64 	%rd3021, %rd6161, %rd6259;
	mad.lo.s64 	%rd3022, %rd6259, %rd6161, %rd3007;
	setp.lt.u64 	%p1110, %rd3022, %rd3007;
	selp.u64 	%rd3023, 1, 0, %p1110;
	add.s64 	%rd3024, %rd3022, %rd3020;
	setp.lt.u64 	%p1111, %rd3024, %rd3022;
	selp.u64 	%rd3025, 1, 0, %p1111;
	add.s64 	%rd3026, %rd3021, %rd3023;
	add.s64 	%rd3027, %rd3026, %rd3025;
	mul.hi.u64 	%rd3028, %rd6161, %rd6258;
	mad.lo.s64 	%rd3029, %rd6258, %rd6161, %rd3014;
	setp.lt.u64 	%p1112, %rd3029, %rd3014;
	selp.u64 	%rd3030, 1, 0, %p1112;
	add.s64 	%rd3031, %rd3029, %rd3027;
	setp.lt.u64 	%p1113, %rd3031, %rd3029;
	selp.u64 	%rd3032, 1, 0, %p1113;
	add.s64 	%rd3033, %rd3028, %rd3030;
	add.s64 	%rd3034, %rd3033, %rd3032;
	mul.hi.u64 	%rd3035, %rd6161, %rd6257;
	mad.lo.s64 	%rd3036, %rd6257, %rd6161, %rd3017;
	setp.lt.u64 	%p1114, %rd3036, %rd3017;
	selp.u64 	%rd3037, 1, 0, %p1114;
	add.s64 	%rd3038, %rd3036, %rd3034;
	setp.lt.u64 	%p1115, %rd3038, %rd3036;
	selp.u64 	%rd3039, 1, 0, %p1115;
	add.s64 	%rd3040, %rd3035, %rd3037;
	add.s64 	%rd3041, %rd3040, %rd3039;
	mul.hi.u64 	%rd3042, %rd6162, %rd6260;
	mad.lo.s64 	%rd425, %rd6260, %rd6162, %rd3024;
	setp.lt.u64 	%p1116, %rd425, %rd3024;
	selp.u64 	%rd3043, 1, 0, %p1116;
	add.s64 	%rd3044, %rd3042, %rd3043;
	mul.hi.u64 	%rd3045, %rd6162, %rd6259;
	mad.lo.s64 	%rd3046, %rd6259, %rd6162, %rd3031;
	setp.lt.u64 	%p1117, %rd3046, %rd3031;
	selp.u64 	%rd3047, 1, 0, %p1117;
	add.s64 	%rd3048, %rd3046, %rd3044;
	setp.lt.u64 	%p1118, %rd3048, %rd3046;
	selp.u64 	%rd3049, 1, 0, %p1118;
	add.s64 	%rd3050, %rd3045, %rd3047;
	add.s64 	%rd3051, %rd3050, %rd3049;
	mul.hi.u64 	%rd3052, %rd6162, %rd6258;
	mad.lo.s64 	%rd3053, %rd6258, %rd6162, %rd3038;
	setp.lt.u64 	%p1119, %rd3053, %rd3038;
	selp.u64 	%rd3054, 1, 0, %p1119;
	add.s64 	%rd3055, %rd3053, %rd3051;
	setp.lt.u64 	%p1120, %rd3055, %rd3053;
	selp.u64 	%rd3056, 1, 0, %p1120;
	add.s64 	%rd3057, %rd3052, %rd3054;
	add.s64 	%rd3058, %rd3057, %rd3056;
	mul.hi.u64 	%rd3059, %rd6162, %rd6257;
	mad.lo.s64 	%rd3060, %rd6257, %rd6162, %rd3041;
	setp.lt.u64 	%p1121, %rd3060, %rd3041;
	selp.u64 	%rd3061, 1, 0, %p1121;
	add.s64 	%rd3062, %rd3060, %rd3058;
	setp.lt.u64 	%p1122, %rd3062, %rd3060;
	selp.u64 	%rd3063, 1, 0, %p1122;
	add.s64 	%rd3064, %rd3059, %rd3061;
	add.s64 	%rd3065, %rd3064, %rd3063;
	shl.b64 	%rd3066, %rd3048, 32;
	mov.b64 	{%r190, %r191}, %rd3048;
	mov.b64 	{%r192, %r193}, %rd3055;
	mov.b64 	%rd3067, {%r191, %r192};
	mov.b64 	{%r194, %r195}, %rd3062;
	mov.b64 	%rd3068, {%r193, %r194};
	mov.b64 	{%r196, %r197}, %rd3065;
	mov.b64 	%rd3069, {%r195, %r196};
	shr.u64 	%rd3070, %rd3065, 32;
	mul.lo.s64 	%rd3071, %rd3048, 977;
	mov.b64 	%rd3072, 977;
	mul.hi.u64 	%rd3073, %rd3048, %rd3072;
	mul.lo.s64 	%rd3074, %rd3055, 977;
	mul.hi.u64 	%rd3075, %rd3055, %rd3072;
	add.s64 	%rd3076, %rd3074, %rd3073;
	setp.lt.u64 	%p1123, %rd3076, %rd3074;
	selp.u64 	%rd3077, 1, 0, %p1123;
	add.s64 	%rd3078, %rd3075, %rd3077;
	mul.lo.s64 	%rd3079, %rd3062, 977;
	mul.hi.u64 	%rd3080, %rd3062, %rd3072;
	add.s64 	%rd3081, %rd3079, %rd3078;
	setp.lt.u64 	%p1124, %rd3081, %rd3079;
	selp.u64 	%rd3082, 1, 0, %p1124;
	add.s64 	%rd3083, %rd3080, %rd3082;
	mul.lo.s64 	%rd3084, %rd3065, 977;
	mul.hi.u64 	%rd3085, %rd3065, %rd3072;
	add.s64 	%rd3086, %rd3084, %rd3083;
	setp.lt.u64 	%p1125, %rd3086, %rd3084;
	selp.u64 	%rd3087, 1, 0, %p1125;
	add.s64 	%rd3088, %rd3085, %rd3087;
	add.s64 	%rd6163, %rd3071, %rd3066;
	setp.lt.u64 	%p1126, %rd6163, %rd3071;
	selp.u64 	%rd3089, 1, 0, %p1126;
	add.s64 	%rd3090, %rd3076, %rd3067;
	setp.lt.u64 	%p1127, %rd3090, %rd3076;
	add.s64 	%rd6164, %rd3090, %rd3089;
	setp.lt.u64 	%p1128, %rd6164, %rd3090;
	or.pred  	%p1129, %p1127, %p1128;
	selp.u64 	%rd3091, 1, 0, %p1129;
	add.s64 	%rd3092, %rd3081, %rd3068;
	setp.lt.u64 	%p1130, %rd3092, %rd3081;
	add.s64 	%rd6165, %rd3092, %rd3091;
	setp.lt.u64 	%p1131, %rd6165, %rd3092;
	or.pred  	%p1132, %p1130, %p1131;
	selp.u64 	%rd3093, 1, 0, %p1132;
	add.s64 	%rd3094, %rd3086, %rd3069;
	setp.lt.u64 	%p1133, %rd3094, %rd3086;
	add.s64 	%rd6166, %rd3094, %rd3093;
	setp.lt.u64 	%p1134, %rd6166, %rd3094;
	or.pred  	%p1135, %p1133, %p1134;
	selp.u64 	%rd3095, 1, 0, %p1135;
	add.s64 	%rd3096, %rd3088, %rd3070;
	add.s64 	%rd430, %rd3096, %rd3095;
	setp.eq.s64 	%p1136, %rd430, 0;
	mov.b64 	%rd6167, 0;
	@%p1136 bra 	$L__BB6_177;
	shl.b64 	%rd3097, %rd430, 32;
	shr.u64 	%rd3098, %rd430, 32;
	mov.b64 	%rd3099, 977;
	mul.hi.u64 	%rd3100, %rd430, %rd3099;
	mad.lo.s64 	%rd3101, %rd430, 977, %rd3097;
	setp.lt.u64 	%p1137, %rd3101, %rd3097;
	selp.u64 	%rd3102, 1, 0, %p1137;
	add.s64 	%rd6163, %rd3101, %rd6163;
	setp.lt.u64 	%p1138, %rd6163, %rd3101;
	selp.u64 	%rd3103, 1, 0, %p1138;
	add.s64 	%rd3104, %rd3103, %rd3102;
	add.s64 	%rd3105, %rd3098, %rd3100;
	setp.lt.u64 	%p1139, %rd3105, %rd3098;
	selp.u64 	%rd3106, 1, 0, %p1139;
	add.s64 	%rd3107, %rd6164, %rd3105;
	add.s64 	%rd3108, %rd3107, %rd3104;
	setp.lt.u64 	%p1140, %rd3108, %rd6164;
	not.b64 	%rd3109, %rd3105;
	setp.gt.u64 	%p1141, %rd3104, %rd3109;
	or.pred  	%p1142, %p1141, %p1140;
	selp.u64 	%rd3110, 1, 0, %p1142;
	add.s64 	%rd3111, %rd6165, %rd3106;
	add.s64 	%rd433, %rd3111, %rd3110;
	setp.lt.u64 	%p1143, %rd433, %rd6165;
	selp.u64 	%rd3112, 1, 0, %p1143;
	add.s64 	%rd434, %rd6166, %rd3112;
	setp.lt.u64 	%p1144, %rd434, %rd6166;
	selp.u64 	%rd6167, 1, 0, %p1144;
	mov.u64 	%rd6164, %rd3108;
	mov.u64 	%rd6165, %rd433;
	mov.u64 	%rd6166, %rd434;
$L__BB6_177:
	ld.const.u64 	%rd441, [_P+16];
	mad.lo.s64 	%rd6168, %rd6260, %rd6159, %rd6163;
	setp.lt.u64 	%p1145, %rd6168, %rd6163;
	selp.u64 	%rd3113, 1, 0, %p1145;
	add.s64 	%rd3114, %rd6164, %rd423;
	setp.lt.u64 	%p1146, %rd3114, %rd6164;
	add.s64 	%rd6169, %rd3114, %rd3113;
	setp.lt.u64 	%p1147, %rd6169, %rd3114;
	or.pred  	%p1148, %p1146, %p1147;
	selp.u64 	%rd3115, 1, 0, %p1148;
	add.s64 	%rd3116, %rd6165, %rd424;
	setp.lt.u64 	%p1149, %rd3116, %rd6165;
	add.s64 	%rd6170, %rd3116, %rd3115;
	setp.lt.u64 	%p1150, %rd6170, %rd3116;
	or.pred  	%p1151, %p1149, %p1150;
	selp.u64 	%rd3117, 1, 0, %p1151;
	add.s64 	%rd3118, %rd6166, %rd425;
	setp.lt.u64 	%p1152, %rd3118, %rd6166;
	add.s64 	%rd6171, %rd3118, %rd3117;
	setp.lt.u64 	%p1153, %rd6171, %rd3118;
	or.pred  	%p1154, %p1152, %p1153;
	selp.u64 	%rd3120, 1, 0, %p1154;
	add.s64 	%rd446, %rd6167, %rd3120;
	setp.ne.s64 	%p1155, %rd446, 0;
	ld.const.u64 	%rd3121, [_P+24];
	setp.gt.u64 	%p1156, %rd6171, %rd3121;
	or.pred  	%p1157, %p1155, %p1156;
	@%p1157 bra 	$L__BB6_183;
	setp.lt.u64 	%p1158, %rd6171, %rd3121;
	@%p1158 bra 	$L__BB6_196;
	setp.gt.u64 	%p1159, %rd6170, %rd441;
	@%p1159 bra 	$L__BB6_183;
	setp.lt.u64 	%p1160, %rd6170, %rd441;
	@%p1160 bra 	$L__BB6_196;
	ld.const.u64 	%rd448, [_P+8];
	setp.gt.u64 	%p1161, %rd6169, %rd448;
	@%p1161 bra 	$L__BB6_183;
	setp.lt.u64 	%p1162, %rd6169, %rd448;
	ld.const.u64 	%rd3122, [_P];
	setp.lt.u64 	%p1163, %rd6168, %rd3122;
	or.pred  	%p1164, %p1162, %p1163;
	@%p1164 bra 	$L__BB6_196;
$L__BB6_183:
	ld.const.u64 	%rd3124, [_P];
	sub.s64 	%rd449, %rd6168, %rd3124;
	setp.lt.u64 	%p1165, %rd6168, %rd3124;
	selp.u64 	%rd3125, 1, 0, %p1165;
	ld.const.u64 	%rd450, [_P+8];
	sub.s64 	%rd3126, %rd6169, %rd450;
	setp.lt.u64 	%p1166, %rd6169, %rd450;
	selp.s64 	%rd3127, -1, 0, %p1165;
	add.s64 	%rd6169, %rd3126, %rd3127;
	setp.lt.u64 	%p1167, %rd3126, %rd3125;
	or.pred  	%p1168, %p1166, %p1167;
	selp.u64 	%rd3128, 1, 0, %p1168;
	sub.s64 	%rd3129, %rd6170, %rd441;
	setp.lt.u64 	%p1170, %rd6170, %rd441;
	selp.s64 	%rd3130, -1, 0, %p1168;
	add.s64 	%rd6170, %rd3129, %rd3130;
	setp.lt.u64 	%p1171, %rd3129, %rd3128;
	or.pred  	%p1172, %p1170, %p1171;
	selp.u64 	%rd3131, 1, 0, %p1172;
	ld.const.u64 	%rd3132, [_P+24];
	sub.s64 	%rd3133, %rd6171, %rd3132;
	setp.lt.u64 	%p1173, %rd6171, %rd3132;
	selp.s64 	%rd3134, -1, 0, %p1172;
	add.s64 	%rd6171, %rd3133, %rd3134;
	setp.lt.u64 	%p1174, %rd3133, %rd3131;
	or.pred  	%p1175, %p1173, %p1174;
	selp.s64 	%rd3135, -1, 0, %p1175;
	add.s64 	%rd455, %rd446, %rd3135;
	setp.ne.s64 	%p1176, %rd455, 0;
	setp.gt.u64 	%p1177, %rd6171, %rd3132;
	or.pred  	%p1178, %p1176, %p1177;
	@%p1178 bra 	$L__BB6_189;
	setp.lt.u64 	%p1179, %rd6171, %rd3132;
	mov.u64 	%rd6168, %rd449;
	@%p1179 bra 	$L__BB6_196;
	setp.gt.u64 	%p1180, %rd6170, %rd441;
	@%p1180 bra 	$L__BB6_189;
	setp.lt.u64 	%p1181, %rd6170, %rd441;
	mov.u64 	%rd6168, %rd449;
	@%p1181 bra 	$L__BB6_196;
	setp.gt.u64 	%p1182, %rd6169, %rd450;
	@%p1182 bra 	$L__BB6_189;
	setp.lt.u64 	%p1183, %rd6169, %rd450;
	setp.lt.u64 	%p1184, %rd449, %rd3124;
	or.pred  	%p1185, %p1183, %p1184;
	mov.u64 	%rd6168, %rd449;
	@%p1185 bra 	$L__BB6_196;
$L__BB6_189:
	ld.const.u64 	%rd456, [_P];
	sub.s64 	%rd457, %rd449, %rd456;
	setp.lt.u64 	%p1186, %rd449, %rd456;
	selp.u64 	%rd3138, 1, 0, %p1186;
	ld.const.u64 	%rd458, [_P+8];
	sub.s64 	%rd3139, %rd6169, %rd458;
	setp.lt.u64 	%p1187, %rd6169, %rd458;
	selp.s64 	%rd3140, -1, 0, %p1186;
	add.s64 	%rd6169, %rd3139, %rd3140;
	setp.lt.u64 	%p1188, %rd3139, %rd3138;
	or.pred  	%p1189, %p1187, %p1188;
	selp.u64 	%rd3141, 1, 0, %p1189;
	sub.s64 	%rd3142, %rd6170, %rd441;
	setp.lt.u64 	%p1191, %rd6170, %rd441;
	selp.s64 	%rd3143, -1, 0, %p1189;
	add.s64 	%rd6170, %rd3142, %rd3143;
	setp.lt.u64 	%p1192, %rd3142, %rd3141;
	or.pred  	%p1193, %p1191, %p1192;
	selp.u64 	%rd3144, 1, 0, %p1193;
	ld.const.u64 	%rd3145, [_P+24];
	sub.s64 	%rd3146, %rd6171, %rd3145;
	setp.lt.u64 	%p1194, %rd6171, %rd3145;
	selp.s64 	%rd3147, -1, 0, %p1193;
	add.s64 	%rd6171, %rd3146, %rd3147;
	setp.lt.u64 	%p1195, %rd3146, %rd3144;
	or.pred  	%p1196, %p1194, %p1195;
	selp.u64 	%rd3148, 1, 0, %p1196;
	setp.ne.s64 	%p1197, %rd455, %rd3148;
	setp.gt.u64 	%p1198, %rd6171, %rd3145;
	or.pred  	%p1199, %p1197, %p1198;
	@%p1199 bra 	$L__BB6_195;
	setp.lt.u64 	%p1200, %rd6171, %rd3145;
	mov.u64 	%rd6168, %rd457;
	@%p1200 bra 	$L__BB6_196;
	setp.gt.u64 	%p1201, %rd6170, %rd441;
	@%p1201 bra 	$L__BB6_195;
	setp.lt.u64 	%p1202, %rd6170, %rd441;
	mov.u64 	%rd6168, %rd457;
	@%p1202 bra 	$L__BB6_196;
	setp.gt.u64 	%p1203, %rd6169, %rd458;
	@%p1203 bra 	$L__BB6_195;
	setp.lt.u64 	%p1204, %rd6169, %rd458;
	setp.lt.u64 	%p1205, %rd457, %rd456;
	or.pred  	%p1206, %p1204, %p1205;
	mov.u64 	%rd6168, %rd457;
	@%p1206 bra 	$L__BB6_196;
$L__BB6_195:
	sub.s64 	%rd6168, %rd457, %rd456;
	setp.lt.u64 	%p1207, %rd457, %rd456;
	selp.u64 	%rd3150, 1, 0, %p1207;
	sub.s64 	%rd3151, %rd6169, %rd458;
	setp.lt.u64 	%p1208, %rd6169, %rd458;
	selp.s64 	%rd3152, -1, 0, %p1207;
	add.s64 	%rd6169, %rd3151, %rd3152;
	setp.lt.u64 	%p1209, %rd3151, %rd3150;
	or.pred  	%p1210, %p1208, %p1209;
	selp.u64 	%rd3153, 1, 0, %p1210;
	sub.s64 	%rd3154, %rd6170, %rd441;
	setp.lt.u64 	%p1211, %rd6170, %rd441;
	selp.s64 	%rd3155, -1, 0, %p1210;
	add.s64 	%rd6170, %rd3154, %rd3155;
	setp.lt.u64 	%p1212, %rd3154, %rd3153;
	or.pred  	%p1213, %p1211, %p1212;
	selp.s64 	%rd3156, -1, 0, %p1213;
	sub.s64 	%rd3158, %rd6171, %rd3145;
	add.s64 	%rd6171, %rd3158, %rd3156;
$L__BB6_196:
	mul.hi.u64 	%rd3160, %rd3, %rd6159;
	mul.lo.s64 	%rd3161, %rd6160, %rd3;
	mul.hi.u64 	%rd3162, %rd3, %rd6160;
	add.s64 	%rd3163, %rd3161, %rd3160;
	setp.lt.u64 	%p1214, %rd3163, %rd3161;
	selp.u64 	%rd3164, 1, 0, %p1214;
	add.s64 	%rd3165, %rd3162, %rd3164;
	mul.lo.s64 	%rd3166, %rd6161, %rd3;
	mul.hi.u64 	%rd3167, %rd3, %rd6161;
	add.s64 	%rd3168, %rd3166, %rd3165;
	setp.lt.u64 	%p1215, %rd3168, %rd3166;
	selp.u64 	%rd3169, 1, 0, %p1215;
	add.s64 	%rd3170, %rd3167, %rd3169;
	mul.lo.s64 	%rd3171, %rd6162, %rd3;
	mul.hi.u64 	%rd3172, %rd3, %rd6162;
	add.s64 	%rd3173, %rd3171, %rd3170;
	setp.lt.u64 	%p1216, %rd3173, %rd3171;
	selp.u64 	%rd3174, 1, 0, %p1216;
	add.s64 	%rd3175, %rd3172, %rd3174;
	mul.hi.u64 	%rd3176, %rd5, %rd6159;
	mad.lo.s64 	%rd471, %rd6159, %rd5, %rd3163;
	setp.lt.u64 	%p1217, %rd471, %rd3163;
	selp.u64 	%rd3177, 1, 0, %p1217;
	add.s64 	%rd3178, %rd3176, %rd3177;
	mul.hi.u64 	%rd3179, %rd5, %rd6160;
	mad.lo.s64 	%rd3180, %rd6160, %rd5, %rd3168;
	setp.lt.u64 	%p1218, %rd3180, %rd3168;
	selp.u64 	%rd3181, 1, 0, %p1218;
	add.s64 	%rd3182, %rd3180, %rd3178;
	setp.lt.u64 	%p1219, %rd3182, %rd3180;
	selp.u64 	%rd3183, 1, 0, %p1219;
	add.s64 	%rd3184, %rd3179, %rd3181;
	add.s64 	%rd3185, %rd3184, %rd3183;
	mul.hi.u64 	%rd3186, %rd5, %rd6161;
	mad.lo.s64 	%rd3187, %rd6161, %rd5, %rd3173;
	setp.lt.u64 	%p1220, %rd3187, %rd3173;
	selp.u64 	%rd3188, 1, 0, %p1220;
	add.s64 	%rd3189, %rd3187, %rd3185;
	setp.lt.u64 	%p1221, %rd3189, %rd3187;
	selp.u64 	%rd3190, 1, 0, %p1221;
	add.s64 	%rd3191, %rd3186, %rd3188;
	add.s64 	%rd3192, %rd3191, %rd3190;
	mul.hi.u64 	%rd3193, %rd5, %rd6162;
	mad.lo.s64 	%rd3194, %rd6162, %rd5, %rd3175;
	setp.lt.u64 	%p1222, %rd3194, %rd3175;
	selp.u64 	%rd3195, 1, 0, %p1222;
	add.s64 	%rd3196, %rd3194, %rd3192;
	setp.lt.u64 	%p1223, %rd3196, %rd3194;
	selp.u64 	%rd3197, 1, 0, %p1223;
	add.s64 	%rd3198, %rd3193, %rd3195;
	add.s64 	%rd3199, %rd3198, %rd3197;
	mul.hi.u64 	%rd3200, %rd7, %rd6159;
	mad.lo.s64 	%rd472, %rd6159, %rd7, %rd3182;
	setp.lt.u64 	%p1224, %rd472, %rd3182;
	selp.u64 	%rd3201, 1, 0, %p1224;
	add.s64 	%rd3202, %rd3200, %rd3201;
	mul.hi.u64 	%rd3203, %rd7, %rd6160;
	mad.lo.s64 	%rd3204, %rd6160, %rd7, %rd3189;
	setp.lt.u64 	%p1225, %rd3204, %rd3189;
	selp.u64 	%rd3205, 1, 0, %p1225;
	add.s64 	%rd3206, %rd3204, %rd3202;
	setp.lt.u64 	%p1226, %rd3206, %rd3204;
	selp.u64 	%rd3207, 1, 0, %p1226;
	add.s64 	%rd3208, %rd3203, %rd3205;
	add.s64 	%rd3209, %rd3208, %rd3207;
	mul.hi.u64 	%rd3210, %rd7, %rd6161;
	mad.lo.s64 	%rd3211, %rd6161, %rd7, %rd3196;
	setp.lt.u64 	%p1227, %rd3211, %rd3196;
	selp.u64 	%rd3212, 1, 0, %p1227;
	add.s64 	%rd3213, %rd3211, %rd3209;
	setp.lt.u64 	%p1228, %rd3213, %rd3211;
	selp.u64 	%rd3214, 1, 0, %p1228;
	add.s64 	%rd3215, %rd3210, %rd3212;
	add.s64 	%rd3216, %rd3215, %rd3214;
	mul.hi.u64 	%rd3217, %rd7, %rd6162;
	mad.lo.s64 	%rd3218, %rd6162, %rd7, %rd3199;
	setp.lt.u64 	%p1229, %rd3218, %rd3199;
	selp.u64 	%rd3219, 1, 0, %p1229;
	add.s64 	%rd3220, %rd3218, %rd3216;
	setp.lt.u64 	%p1230, %rd3220, %rd3218;
	selp.u64 	%rd3221, 1, 0, %p1230;
	add.s64 	%rd3222, %rd3217, %rd3219;
	add.s64 	%rd3223, %rd3222, %rd3221;
	mul.hi.u64 	%rd3224, %rd9, %rd6159;
	mad.lo.s64 	%rd473, %rd6159, %rd9, %rd3206;
	setp.lt.u64 	%p1231, %rd473, %rd3206;
	selp.u64 	%rd3225, 1, 0, %p1231;
	add.s64 	%rd3226, %rd3224, %rd3225;
	mul.hi.u64 	%rd3227, %rd9, %rd6160;
	mad.lo.s64 	%rd3228, %rd6160, %rd9, %rd3213;
	setp.lt.u64 	%p1232, %rd3228, %rd3213;
	selp.u64 	%rd3229, 1, 0, %p1232;
	add.s64 	%rd3230, %rd3228, %rd3226;
	setp.lt.u64 	%p1233, %rd3230, %rd3228;
	selp.u64 	%rd3231, 1, 0, %p1233;
	add.s64 	%rd3232, %rd3227, %rd3229;
	add.s64 	%rd3233, %rd3232, %rd3231;
	mul.hi.u64 	%rd3234, %rd9, %rd6161;
	mad.lo.s64 	%rd3235, %rd6161, %rd9, %rd3220;
	setp.lt.u64 	%p1234, %rd3235, %rd3220;
	selp.u64 	%rd3236, 1, 0, %p1234;
	add.s64 	%rd3237, %rd3235, %rd3233;
	setp.lt.u64 	%p1235, %rd3237, %rd3235;
	selp.u64 	%rd3238, 1, 0, %p1235;
	add.s64 	%rd3239, %rd3234, %rd3236;
	add.s64 	%rd3240, %rd3239, %rd3238;
	mul.hi.u64 	%rd3241, %rd9, %rd6162;
	mad.lo.s64 	%rd3242, %rd6162, %rd9, %rd3223;
	setp.lt.u64 	%p1236, %rd3242, %rd3223;
	selp.u64 	%rd3243, 1, 0, %p1236;
	add.s64 	%rd3244, %rd3242, %rd3240;
	setp.lt.u64 	%p1237, %rd3244, %rd3242;
	selp.u64 	%rd3245, 1, 0, %p1237;
	add.s64 	%rd3246, %rd3241, %rd3243;
	add.s64 	%rd3247, %rd3246, %rd3245;
	shl.b64 	%rd3248, %rd3230, 32;
	mov.b64 	{%r198, %r199}, %rd3230;
	mov.b64 	{%r200, %r201}, %rd3237;
	mov.b64 	%rd3249, {%r199, %r200};
	mov.b64 	{%r202, %r203}, %rd3244;
	mov.b64 	%rd3250, {%r201, %r202};
	mov.b64 	{%r204, %r205}, %rd3247;
	mov.b64 	%rd3251, {%r203, %r204};
	shr.u64 	%rd3252, %rd3247, 32;
	mul.lo.s64 	%rd3253, %rd3230, 977;
	mov.b64 	%rd3254, 977;
	mul.hi.u64 	%rd3255, %rd3230, %rd3254;
	mul.lo.s64 	%rd3256, %rd3237, 977;
	mul.hi.u64 	%rd3257, %rd3237, %rd3254;
	add.s64 	%rd3258, %rd3256, %rd3255;
	setp.lt.u64 	%p1238, %rd3258, %rd3256;
	selp.u64 	%rd3259, 1, 0, %p1238;
	add.s64 	%rd3260, %rd3257, %rd3259;
	mul.lo.s64 	%rd3261, %rd3244, 977;
	mul.hi.u64 	%rd3262, %rd3244, %rd3254;
	add.s64 	%rd3263, %rd3261, %rd3260;
	setp.lt.u64 	%p1239, %rd3263, %rd3261;
	selp.u64 	%rd3264, 1, 0, %p1239;
	add.s64 	%rd3265, %rd3262, %rd3264;
	mul.lo.s64 	%rd3266, %rd3247, 977;
	mul.hi.u64 	%rd3267, %rd3247, %rd3254;
	add.s64 	%rd3268, %rd3266, %rd3265;
	setp.lt.u64 	%p1240, %rd3268, %rd3266;
	selp.u64 	%rd3269, 1, 0, %p1240;
	add.s64 	%rd3270, %rd3267, %rd3269;
	add.s64 	%rd6172, %rd3253, %rd3248;
	setp.lt.u64 	%p1241, %rd6172, %rd3253;
	selp.u64 	%rd3271, 1, 0, %p1241;
	add.s64 	%rd3272, %rd3258, %rd3249;
	setp.lt.u64 	%p1242, %rd3272, %rd3258;
	add.s64 	%rd6173, %rd3272, %rd3271;
	setp.lt.u64 	%p1243, %rd6173, %rd3272;
	or.pred  	%p1244, %p1242, %p1243;
	selp.u64 	%rd3273, 1, 0, %p1244;
	add.s64 	%rd3274, %rd3263, %rd3250;
	setp.lt.u64 	%p1245, %rd3274, %rd3263;
	add.s64 	%rd6174, %rd3274, %rd3273;
	setp.lt.u64 	%p1246, %rd6174, %rd3274;
	or.pred  	%p1247, %p1245, %p1246;
	selp.u64 	%rd3275, 1, 0, %p1247;
	add.s64 	%rd3276, %rd3268, %rd3251;
	setp.lt.u64 	%p1248, %rd3276, %rd3268;
	add.s64 	%rd6175, %rd3276, %rd3275;
	setp.lt.u64 	%p1249, %rd6175, %rd3276;
	or.pred  	%p1250, %p1248, %p1249;
	selp.u64 	%rd3277, 1, 0, %p1250;
	add.s64 	%rd3278, %rd3270, %rd3252;
	add.s64 	%rd478, %rd3278, %rd3277;
	setp.eq.s64 	%p1251, %rd478, 0;
	mov.b64 	%rd6176, 0;
	@%p1251 bra 	$L__BB6_198;
	shl.b64 	%rd3279, %rd478, 32;
	shr.u64 	%rd3280, %rd478, 32;
	mov.b64 	%rd3281, 977;
	mul.hi.u64 	%rd3282, %rd478, %rd3281;
	mad.lo.s64 	%rd3283, %rd478, 977, %rd3279;
	setp.lt.u64 	%p1252, %rd3283, %rd3279;
	selp.u64 	%rd3284, 1, 0, %p1252;
	add.s64 	%rd6172, %rd3283, %rd6172;
	setp.lt.u64 	%p1253, %rd6172, %rd3283;
	selp.u64 	%rd3285, 1, 0, %p1253;
	add.s64 	%rd3286, %rd3285, %rd3284;
	add.s64 	%rd3287, %rd3280, %rd3282;
	setp.lt.u64 	%p1254, %rd3287, %rd3280;
	selp.u64 	%rd3288, 1, 0, %p1254;
	add.s64 	%rd3289, %rd6173, %rd3287;
	add.s64 	%rd3290, %rd3289, %rd3286;
	setp.lt.u64 	%p1255, %rd3290, %rd6173;
	not.b64 	%rd3291, %rd3287;
	setp.gt.u64 	%p1256, %rd3286, %rd3291;
	or.pred  	%p1257, %p1256, %p1255;
	selp.u64 	%rd3292, 1, 0, %p1257;
	add.s64 	%rd3293, %rd6174, %rd3288;
	add.s64 	%rd481, %rd3293, %rd3292;
	setp.lt.u64 	%p1258, %rd481, %rd6174;
	selp.u64 	%rd3294, 1, 0, %p1258;
	add.s64 	%rd482, %rd6175, %rd3294;
	setp.lt.u64 	%p1259, %rd482, %rd6175;
	selp.u64 	%rd6176, 1, 0, %p1259;
	mov.u64 	%rd6173, %rd3290;
	mov.u64 	%rd6174, %rd481;
	mov.u64 	%rd6175, %rd482;
$L__BB6_198:
	ld.const.u64 	%rd489, [_P+16];
	mad.lo.s64 	%rd6177, %rd6159, %rd3, %rd6172;
	setp.lt.u64 	%p1260, %rd6177, %rd6172;
	selp.u64 	%rd3295, 1, 0, %p1260;
	add.s64 	%rd3296, %rd6173, %rd471;
	setp.lt.u64 	%p1261, %rd3296, %rd6173;
	add.s64 	%rd6178, %rd3296, %rd3295;
	setp.lt.u64 	%p1262, %rd6178, %rd3296;
	or.pred  	%p1263, %p1261, %p1262;
	selp.u64 	%rd3297, 1, 0, %p1263;
	add.s64 	%rd3298, %rd6174, %rd472;
	setp.lt.u64 	%p1264, %rd3298, %rd6174;
	add.s64 	%rd6179, %rd3298, %rd3297;
	setp.lt.u64 	%p1265, %rd6179, %rd3298;
	or.pred  	%p1266, %p1264, %p1265;
	selp.u64 	%rd3299, 1, 0, %p1266;
	add.s64 	%rd3300, %rd6175, %rd473;
	setp.lt.u64 	%p1267, %rd3300, %rd6175;
	add.s64 	%rd6180, %rd3300, %rd3299;
	setp.lt.u64 	%p1268, %rd6180, %rd3300;
	or.pred  	%p1269, %p1267, %p1268;
	selp.u64 	%rd3302, 1, 0, %p1269;
	add.s64 	%rd494, %rd6176, %rd3302;
	setp.ne.s64 	%p1270, %rd494, 0;
	ld.const.u64 	%rd3303, [_P+24];
	setp.gt.u64 	%p1271, %rd6180, %rd3303;
	or.pred  	%p1272, %p1270, %p1271;
	@%p1272 bra 	$L__BB6_204;
	setp.lt.u64 	%p1273, %rd6180, %rd3303;
	@%p1273 bra 	$L__BB6_217;
	setp.gt.u64 	%p1274, %rd6179, %rd489;
	@%p1274 bra 	$L__BB6_204;
	setp.lt.u64 	%p1275, %rd6179, %rd489;
	@%p1275 bra 	$L__BB6_217;
	ld.const.u64 	%rd496, [_P+8];
	setp.gt.u64 	%p1276, %rd6178, %rd496;
	@%p1276 bra 	$L__BB6_204;
	setp.lt.u64 	%p1277, %rd6178, %rd496;
	ld.const.u64 	%rd3304, [_P];
	setp.lt.u64 	%p1278, %rd6177, %rd3304;
	or.pred  	%p1279, %p1277, %p1278;
	@%p1279 bra 	$L__BB6_217;
$L__BB6_204:
	ld.const.u64 	%rd3306, [_P];
	sub.s64 	%rd497, %rd6177, %rd3306;
	setp.lt.u64 	%p1280, %rd6177, %rd3306;
	selp.u64 	%rd3307, 1, 0, %p1280;
	ld.const.u64 	%rd498, [_P+8];
	sub.s64 	%rd3308, %rd6178, %rd498;
	setp.lt.u64 	%p1281, %rd6178, %rd498;
	selp.s64 	%rd3309, -1, 0, %p1280;
	add.s64 	%rd6178, %rd3308, %rd3309;
	setp.lt.u64 	%p1282, %rd3308, %rd3307;
	or.pred  	%p1283, %p1281, %p1282;
	selp.u64 	%rd3310, 1, 0, %p1283;
	sub.s64 	%rd3311, %rd6179, %rd489;
	setp.lt.u64 	%p1285, %rd6179, %rd489;
	selp.s64 	%rd3312, -1, 0, %p1283;
	add.s64 	%rd6179, %rd3311, %rd3312;
	setp.lt.u64 	%p1286, %rd3311, %rd3310;
	or.pred  	%p1287, %p1285, %p1286;
	selp.u64 	%rd3313, 1, 0, %p1287;
	ld.const.u64 	%rd3314, [_P+24];
	sub.s64 	%rd3315, %rd6180, %rd3314;
	setp.lt.u64 	%p1288, %rd6180, %rd3314;
	selp.s64 	%rd3316, -1, 0, %p1287;
	add.s64 	%rd6180, %rd3315, %rd3316;
	setp.lt.u64 	%p1289, %rd3315, %rd3313;
	or.pred  	%p1290, %p1288, %p1289;
	selp.s64 	%rd3317, -1, 0, %p1290;
	add.s64 	%rd503, %rd494, %rd3317;
	setp.ne.s64 	%p1291, %rd503, 0;
	setp.gt.u64 	%p1292, %rd6180, %rd3314;
	or.pred  	%p1293, %p1291, %p1292;
	@%p1293 bra 	$L__BB6_210;
	setp.lt.u64 	%p1294, %rd6180, %rd3314;
	mov.u64 	%rd6177, %rd497;
	@%p1294 bra 	$L__BB6_217;
	setp.gt.u64 	%p1295, %rd6179, %rd489;
	@%p1295 bra 	$L__BB6_210;
	setp.lt.u64 	%p1296, %rd6179, %rd489;
	mov.u64 	%rd6177, %rd497;
	@%p1296 bra 	$L__BB6_217;
	setp.gt.u64 	%p1297, %rd6178, %rd498;
	@%p1297 bra 	$L__BB6_210;
	setp.lt.u64 	%p1298, %rd6178, %rd498;
	setp.lt.u64 	%p1299, %rd497, %rd3306;
	or.pred  	%p1300, %p1298, %p1299;
	mov.u64 	%rd6177, %rd497;
	@%p1300 bra 	$L__BB6_217;
$L__BB6_210:
	ld.const.u64 	%rd504, [_P];
	sub.s64 	%rd505, %rd497, %rd504;
	setp.lt.u64 	%p1301, %rd497, %rd504;
	selp.u64 	%rd3320, 1, 0, %p1301;
	ld.const.u64 	%rd506, [_P+8];
	sub.s64 	%rd3321, %rd6178, %rd506;
	setp.lt.u64 	%p1302, %rd6178, %rd506;
	selp.s64 	%rd3322, -1, 0, %p1301;
	add.s64 	%rd6178, %rd3321, %rd3322;
	setp.lt.u64 	%p1303, %rd3321, %rd3320;
	or.pred  	%p1304, %p1302, %p1303;
	selp.u64 	%rd3323, 1, 0, %p1304;
	sub.s64 	%rd3324, %rd6179, %rd489;
	setp.lt.u64 	%p1306, %rd6179, %rd489;
	selp.s64 	%rd3325, -1, 0, %p1304;
	add.s64 	%rd6179, %rd3324, %rd3325;
	setp.lt.u64 	%p1307, %rd3324, %rd3323;
	or.pred  	%p1308, %p1306, %p1307;
	selp.u64 	%rd3326, 1, 0, %p1308;
	ld.const.u64 	%rd3327, [_P+24];
	sub.s64 	%rd3328, %rd6180, %rd3327;
	setp.lt.u64 	%p1309, %rd6180, %rd3327;
	selp.s64 	%rd3329, -1, 0, %p1308;
	add.s64 	%rd6180, %rd3328, %rd3329;
	setp.lt.u64 	%p1310, %rd3328, %rd3326;
	or.pred  	%p1311, %p1309, %p1310;
	selp.u64 	%rd3330, 1, 0, %p1311;
	setp.ne.s64 	%p1312, %rd503, %rd3330;
	setp.gt.u64 	%p1313, %rd6180, %rd3327;
	or.pred  	%p1314, %p1312, %p1313;
	@%p1314 bra 	$L__BB6_216;
	setp.lt.u64 	%p1315, %rd6180, %rd3327;
	mov.u64 	%rd6177, %rd505;
	@%p1315 bra 	$L__BB6_217;
	setp.gt.u64 	%p1316, %rd6179, %rd489;
	@%p1316 bra 	$L__BB6_216;
	setp.lt.u64 	%p1317, %rd6179, %rd489;
	mov.u64 	%rd6177, %rd505;
	@%p1317 bra 	$L__BB6_217;
	setp.gt.u64 	%p1318, %rd6178, %rd506;
	@%p1318 bra 	$L__BB6_216;
	setp.lt.u64 	%p1319, %rd6178, %rd506;
	setp.lt.u64 	%p1320, %rd505, %rd504;
	or.pred  	%p1321, %p1319, %p1320;
	mov.u64 	%rd6177, %rd505;
	@%p1321 bra 	$L__BB6_217;
$L__BB6_216:
	sub.s64 	%rd6177, %rd505, %rd504;
	setp.lt.u64 	%p1322, %rd505, %rd504;
	selp.u64 	%rd3332, 1, 0, %p1322;
	sub.s64 	%rd3333, %rd6178, %rd506;
	setp.lt.u64 	%p1323, %rd6178, %rd506;
	selp.s64 	%rd3334, -1, 0, %p1322;
	add.s64 	%rd6178, %rd3333, %rd3334;
	setp.lt.u64 	%p1324, %rd3333, %rd3332;
	or.pred  	%p1325, %p1323, %p1324;
	selp.u64 	%rd3335, 1, 0, %p1325;
	sub.s64 	%rd3336, %rd6179, %rd489;
	setp.lt.u64 	%p1326, %rd6179, %rd489;
	selp.s64 	%rd3337, -1, 0, %p1325;
	add.s64 	%rd6179, %rd3336, %rd3337;
	setp.lt.u64 	%p1327, %rd3336, %rd3335;
	or.pred  	%p1328, %p1326, %p1327;
	selp.s64 	%rd3338, -1, 0, %p1328;
	sub.s64 	%rd3340, %rd6180, %rd3327;
	add.s64 	%rd6180, %rd3340, %rd3338;
$L__BB6_217:
	mul.hi.u64 	%rd3342, %rd4, %rd6168;
	mul.lo.s64 	%rd3343, %rd6169, %rd4;
	mul.hi.u64 	%rd3344, %rd4, %rd6169;
	add.s64 	%rd3345, %rd3343, %rd3342;
	setp.lt.u64 	%p1329, %rd3345, %rd3343;
	selp.u64 	%rd3346, 1, 0, %p1329;
	add.s64 	%rd3347, %rd3344, %rd3346;
	mul.lo.s64 	%rd3348, %rd6170, %rd4;
	mul.hi.u64 	%rd3349, %rd4, %rd6170;
	add.s64 	%rd3350, %rd3348, %rd3347;
	setp.lt.u64 	%p1330, %rd3350, %rd3348;
	selp.u64 	%rd3351, 1, 0, %p1330;
	add.s64 	%rd3352, %rd3349, %rd3351;
	mul.lo.s64 	%rd3353, %rd6171, %rd4;
	mul.hi.u64 	%rd3354, %rd4, %rd6171;
	add.s64 	%rd3355, %rd3353, %rd3352;
	setp.lt.u64 	%p1331, %rd3355, %rd3353;
	selp.u64 	%rd3356, 1, 0, %p1331;
	add.s64 	%rd3357, %rd3354, %rd3356;
	mul.hi.u64 	%rd3358, %rd6, %rd6168;
	mad.lo.s64 	%rd519, %rd6168, %rd6, %rd3345;
	setp.lt.u64 	%p1332, %rd519, %rd3345;
	selp.u64 	%rd3359, 1, 0, %p1332;
	add.s64 	%rd3360, %rd3358, %rd3359;
	mul.hi.u64 	%rd3361, %rd6, %rd6169;
	mad.lo.s64 	%rd3362, %rd6169, %rd6, %rd3350;
	setp.lt.u64 	%p1333, %rd3362, %rd3350;
	selp.u64 	%rd3363, 1, 0, %p1333;
	add.s64 	%rd3364, %rd3362, %rd3360;
	setp.lt.u64 	%p1334, %rd3364, %rd3362;
	selp.u64 	%rd3365, 1, 0, %p1334;
	add.s64 	%rd3366, %rd3361, %rd3363;
	add.s64 	%rd3367, %rd3366, %rd3365;
	mul.hi.u64 	%rd3368, %rd6, %rd6170;
	mad.lo.s64 	%rd3369, %rd6170, %rd6, %rd3355;
	setp.lt.u64 	%p1335, %rd3369, %rd3355;
	selp.u64 	%rd3370, 1, 0, %p1335;
	add.s64 	%rd3371, %rd3369, %rd3367;
	setp.lt.u64 	%p1336, %rd3371, %rd3369;
	selp.u64 	%rd3372, 1, 0, %p1336;
	add.s64 	%rd3373, %rd3368, %rd3370;
	add.s64 	%rd3374, %rd3373, %rd3372;
	mul.hi.u64 	%rd3375, %rd6, %rd6171;
	mad.lo.s64 	%rd3376, %rd6171, %rd6, %rd3357;
	setp.lt.u64 	%p1337, %rd3376, %rd3357;
	selp.u64 	%rd3377, 1, 0, %p1337;
	add.s64 	%rd3378, %rd3376, %rd3374;
	setp.lt.u64 	%p1338, %rd3378, %rd3376;
	selp.u64 	%rd3379, 1, 0, %p1338;
	add.s64 	%rd3380, %rd3375, %rd3377;
	add.s64 	%rd3381, %rd3380, %rd3379;
	mul.hi.u64 	%rd3382, %rd8, %rd6168;
	mad.lo.s64 	%rd520, %rd6168, %rd8, %rd3364;
	setp.lt.u64 	%p1339, %rd520, %rd3364;
	selp.u64 	%rd3383, 1, 0, %p1339;
	add.s64 	%rd3384, %rd3382, %rd3383;
	mul.hi.u64 	%rd3385, %rd8, %rd6169;
	mad.lo.s64 	%rd3386, %rd6169, %rd8, %rd3371;
	setp.lt.u64 	%p1340, %rd3386, %rd3371;
	selp.u64 	%rd3387, 1, 0, %p1340;
	add.s64 	%rd3388, %rd3386, %rd3384;
	setp.lt.u64 	%p1341, %rd3388, %rd3386;
	selp.u64 	%rd3389, 1, 0, %p1341;
	add.s64 	%rd3390, %rd3385, %rd3387;
	add.s64 	%rd3391, %rd3390, %rd3389;
	mul.hi.u64 	%rd3392, %rd8, %rd6170;
	mad.lo.s64 	%rd3393, %rd6170, %rd8, %rd3378;
	setp.lt.u64 	%p1342, %rd3393, %rd3378;
	selp.u64 	%rd3394, 1, 0, %p1342;
	add.s64 	%rd3395, %rd3393, %rd3391;
	setp.lt.u64 	%p1343, %rd3395, %rd3393;
	selp.u64 	%rd3396, 1, 0, %p1343;
	add.s64 	%rd3397, %rd3392, %rd3394;
	add.s64 	%rd3398, %rd3397, %rd3396;
	mul.hi.u64 	%rd3399, %rd8, %rd6171;
	mad.lo.s64 	%rd3400, %rd6171, %rd8, %rd3381;
	setp.lt.u64 	%p1344, %rd3400, %rd3381;
	selp.u64 	%rd3401, 1, 0, %p1344;
	add.s64 	%rd3402, %rd3400, %rd3398;
	setp.lt.u64 	%p1345, %rd3402, %rd3400;
	selp.u64 	%rd3403, 1, 0, %p1345;
	add.s64 	%rd3404, %rd3399, %rd3401;
	add.s64 	%rd3405, %rd3404, %rd3403;
	mul.hi.u64 	%rd3406, %rd10, %rd6168;
	mad.lo.s64 	%rd521, %rd6168, %rd10, %rd3388;
	setp.lt.u64 	%p1346, %rd521, %rd3388;
	selp.u64 	%rd3407, 1, 0, %p1346;
	add.s64 	%rd3408, %rd3406, %rd3407;
	mul.hi.u64 	%rd3409, %rd10, %rd6169;
	mad.lo.s64 	%rd3410, %rd6169, %rd10, %rd3395;
	setp.lt.u64 	%p1347, %rd3410, %rd3395;
	selp.u64 	%rd3411, 1, 0, %p1347;
	add.s64 	%rd3412, %rd3410, %rd3408;
	setp.lt.u64 	%p1348, %rd3412, %rd3410;
	selp.u64 	%rd3413, 1, 0, %p1348;
	add.s64 	%rd3414, %rd3409, %rd3411;
	add.s64 	%rd3415, %rd3414, %rd3413;
	mul.hi.u64 	%rd3416, %rd10, %rd6170;
	mad.lo.s64 	%rd3417, %rd6170, %rd10, %rd3402;
	setp.lt.u64 	%p1349, %rd3417, %rd3402;
	selp.u64 	%rd3418, 1, 0, %p1349;
	add.s64 	%rd3419, %rd3417, %rd3415;
	setp.lt.u64 	%p1350, %rd3419, %rd3417;
	selp.u64 	%rd3420, 1, 0, %p1350;
	add.s64 	%rd3421, %rd3416, %rd3418;
	add.s64 	%rd3422, %rd3421, %rd3420;
	mul.hi.u64 	%rd3423, %rd10, %rd6171;
	mad.lo.s64 	%rd3424, %rd6171, %rd10, %rd3405;
	setp.lt.u64 	%p1351, %rd3424, %rd3405;
	selp.u64 	%rd3425, 1, 0, %p1351;
	add.s64 	%rd3426, %rd3424, %rd3422;
	setp.lt.u64 	%p1352, %rd3426, %rd3424;
	selp.u64 	%rd3427, 1, 0, %p1352;
	add.s64 	%rd3428, %rd3423, %rd3425;
	add.s64 	%rd3429, %rd3428, %rd3427;
	shl.b64 	%rd3430, %rd3412, 32;
	mov.b64 	{%r206, %r207}, %rd3412;
	mov.b64 	{%r208, %r209}, %rd3419;
	mov.b64 	%rd3431, {%r207, %r208};
	mov.b64 	{%r210, %r211}, %rd3426;
	mov.b64 	%rd3432, {%r209, %r210};
	mov.b64 	{%r212, %r213}, %rd3429;
	mov.b64 	%rd3433, {%r211, %r212};
	shr.u64 	%rd3434, %rd3429, 32;
	mul.lo.s64 	%rd3435, %rd3412, 977;
	mov.b64 	%rd3436, 977;
	mul.hi.u64 	%rd3437, %rd3412, %rd3436;
	mul.lo.s64 	%rd3438, %rd3419, 977;
	mul.hi.u64 	%rd3439, %rd3419, %rd3436;
	add.s64 	%rd3440, %rd3438, %rd3437;
	setp.lt.u64 	%p1353, %rd3440, %rd3438;
	selp.u64 	%rd3441, 1, 0, %p1353;
	add.s64 	%rd3442, %rd3439, %rd3441;
	mul.lo.s64 	%rd3443, %rd3426, 977;
	mul.hi.u64 	%rd3444, %rd3426, %rd3436;
	add.s64 	%rd3445, %rd3443, %rd3442;
	setp.lt.u64 	%p1354, %rd3445, %rd3443;
	selp.u64 	%rd3446, 1, 0, %p1354;
	add.s64 	%rd3447, %rd3444, %rd3446;
	mul.lo.s64 	%rd3448, %rd3429, 977;
	mul.hi.u64 	%rd3449, %rd3429, %rd3436;
	add.s64 	%rd3450, %rd3448, %rd3447;
	setp.lt.u64 	%p1355, %rd3450, %rd3448;
	selp.u64 	%rd3451, 1, 0, %p1355;
	add.s64 	%rd3452, %rd3449, %rd3451;
	add.s64 	%rd6181, %rd3435, %rd3430;
	setp.lt.u64 	%p1356, %rd6181, %rd3435;
	selp.u64 	%rd3453, 1, 0, %p1356;
	add.s64 	%rd3454, %rd3440, %rd3431;
	setp.lt.u64 	%p1357, %rd3454, %rd3440;
	add.s64 	%rd6182, %rd3454, %rd3453;
	setp.lt.u64 	%p1358, %rd6182, %rd3454;
	or.pred  	%p1359, %p1357, %p1358;
	selp.u64 	%rd3455, 1, 0, %p1359;
	add.s64 	%rd3456, %rd3445, %rd3432;
	setp.lt.u64 	%p1360, %rd3456, %rd3445;
	add.s64 	%rd6183, %rd3456, %rd3455;
	setp.lt.u64 	%p1361, %rd6183, %rd3456;
	or.pred  	%p1362, %p1360, %p1361;
	selp.u64 	%rd3457, 1, 0, %p1362;
	add.s64 	%rd3458, %rd3450, %rd3433;
	setp.lt.u64 	%p1363, %rd3458, %rd3450;
	add.s64 	%rd6184, %rd3458, %rd3457;
	setp.lt.u64 	%p1364, %rd6184, %rd3458;
	or.pred  	%p1365, %p1363, %p1364;
	selp.u64 	%rd3459, 1, 0, %p1365;
	add.s64 	%rd3460, %rd3452, %rd3434;
	add.s64 	%rd526, %rd3460, %rd3459;
	setp.eq.s64 	%p1366, %rd526, 0;
	mov.b64 	%rd6185, 0;
	@%p1366 bra 	$L__BB6_219;
	shl.b64 	%rd3461, %rd526, 32;
	shr.u64 	%rd3462, %rd526, 32;
	mov.b64 	%rd3463, 977;
	mul.hi.u64 	%rd3464, %rd526, %rd3463;
	mad.lo.s64 	%rd3465, %rd526, 977, %rd3461;
	setp.lt.u64 	%p1367, %rd3465, %rd3461;
	selp.u64 	%rd3466, 1, 0, %p1367;
	add.s64 	%rd6181, %rd3465, %rd6181;
	setp.lt.u64 	%p1368, %rd6181, %rd3465;
	selp.u64 	%rd3467, 1, 0, %p1368;
	add.s64 	%rd3468, %rd3467, %rd3466;
	add.s64 	%rd3469, %rd3462, %rd3464;
	setp.lt.u64 	%p1369, %rd3469, %rd3462;
	selp.u64 	%rd3470, 1, 0, %p1369;
	add.s64 	%rd3471, %rd6182, %rd3469;
	add.s64 	%rd3472, %rd3471, %rd3468;
	setp.lt.u64 	%p1370, %rd3472, %rd6182;
	not.b64 	%rd3473, %rd3469;
	setp.gt.u64 	%p1371, %rd3468, %rd3473;
	or.pred  	%p1372, %p1371, %p1370;
	selp.u64 	%rd3474, 1, 0, %p1372;
	add.s64 	%rd3475, %rd6183, %rd3470;
	add.s64 	%rd529, %rd3475, %rd3474;
	setp.lt.u64 	%p1373, %rd529, %rd6183;
	selp.u64 	%rd3476, 1, 0, %p1373;
	add.s64 	%rd530, %rd6184, %rd3476;
	setp.lt.u64 	%p1374, %rd530, %rd6184;
	selp.u64 	%rd6185, 1, 0, %p1374;
	mov.u64 	%rd6182, %rd3472;
	mov.u64 	%rd6183, %rd529;
	mov.u64 	%rd6184, %rd530;
$L__BB6_219:
	ld.const.u64 	%rd537, [_P+16];
	mad.lo.s64 	%rd6186, %rd6168, %rd4, %rd6181;
	setp.lt.u64 	%p1375, %rd6186, %rd6181;
	selp.u64 	%rd3477, 1, 0, %p1375;
	add.s64 	%rd3478, %rd6182, %rd519;
	setp.lt.u64 	%p1376, %rd3478, %rd6182;
	add.s64 	%rd6187, %rd3478, %rd3477;
	setp.lt.u64 	%p1377, %rd6187, %rd3478;
	or.pred  	%p1378, %p1376, %p1377;
	selp.u64 	%rd3479, 1, 0, %p1378;
	add.s64 	%rd3480, %rd6183, %rd520;
	setp.lt.u64 	%p1379, %rd3480, %rd6183;
	add.s64 	%rd6188, %rd3480, %rd3479;
	setp.lt.u64 	%p1380, %rd6188, %rd3480;
	or.pred  	%p1381, %p1379, %p1380;
	selp.u64 	%rd3481, 1, 0, %p1381;
	add.s64 	%rd3482, %rd6184, %rd521;
	setp.lt.u64 	%p1382, %rd3482, %rd6184;
	add.s64 	%rd6189, %rd3482, %rd3481;
	setp.lt.u64 	%p1383, %rd6189, %rd3482;
	or.pred  	%p1384, %p1382, %p1383;
	selp.u64 	%rd3484, 1, 0, %p1384;
	add.s64 	%rd542, %rd6185, %rd3484;
	setp.ne.s64 	%p1385, %rd542, 0;
	ld.const.u64 	%rd3485, [_P+24];
	setp.gt.u64 	%p1386, %rd6189, %rd3485;
	or.pred  	%p1387, %p1385, %p1386;
	@%p1387 bra 	$L__BB6_225;
	setp.lt.u64 	%p1388, %rd6189, %rd3485;
	@%p1388 bra 	$L__BB6_238;
	setp.gt.u64 	%p1389, %rd6188, %rd537;
	@%p1389 bra 	$L__BB6_225;
	setp.lt.u64 	%p1390, %rd6188, %rd537;
	@%p1390 bra 	$L__BB6_238;
	ld.const.u64 	%rd544, [_P+8];
	setp.gt.u64 	%p1391, %rd6187, %rd544;
	@%p1391 bra 	$L__BB6_225;
	setp.lt.u64 	%p1392, %rd6187, %rd544;
	ld.const.u64 	%rd3486, [_P];
	setp.lt.u64 	%p1393, %rd6186, %rd3486;
	or.pred  	%p1394, %p1392, %p1393;
	@%p1394 bra 	$L__BB6_238;
$L__BB6_225:
	ld.const.u64 	%rd3488, [_P];
	sub.s64 	%rd545, %rd6186, %rd3488;
	setp.lt.u64 	%p1395, %rd6186, %rd3488;
	selp.u64 	%rd3489, 1, 0, %p1395;
	ld.const.u64 	%rd546, [_P+8];
	sub.s64 	%rd3490, %rd6187, %rd546;
	setp.lt.u64 	%p1396, %rd6187, %rd546;
	selp.s64 	%rd3491, -1, 0, %p1395;
	add.s64 	%rd6187, %rd3490, %rd3491;
	setp.lt.u64 	%p1397, %rd3490, %rd3489;
	or.pred  	%p1398, %p1396, %p1397;
	selp.u64 	%rd3492, 1, 0, %p1398;
	sub.s64 	%rd3493, %rd6188, %rd537;
	setp.lt.u64 	%p1400, %rd6188, %rd537;
	selp.s64 	%rd3494, -1, 0, %p1398;
	add.s64 	%rd6188, %rd3493, %rd3494;
	setp.lt.u64 	%p1401, %rd3493, %rd3492;
	or.pred  	%p1402, %p1400, %p1401;
	selp.u64 	%rd3495, 1, 0, %p1402;
	ld.const.u64 	%rd3496, [_P+24];
	sub.s64 	%rd3497, %rd6189, %rd3496;
	setp.lt.u64 	%p1403, %rd6189, %rd3496;
	selp.s64 	%rd3498, -1, 0, %p1402;
	add.s64 	%rd6189, %rd3497, %rd3498;
	setp.lt.u64 	%p1404, %rd3497, %rd3495;
	or.pred  	%p1405, %p1403, %p1404;
	selp.s64 	%rd3499, -1, 0, %p1405;
	add.s64 	%rd551, %rd542, %rd3499;
	setp.ne.s64 	%p1406, %rd551, 0;
	setp.gt.u64 	%p1407, %rd6189, %rd3496;
	or.pred  	%p1408, %p1406, %p1407;
	@%p1408 bra 	$L__BB6_231;
	setp.lt.u64 	%p1409, %rd6189, %rd3496;
	mov.u64 	%rd6186, %rd545;
	@%p1409 bra 	$L__BB6_238;
	setp.gt.u64 	%p1410, %rd6188, %rd537;
	@%p1410 bra 	$L__BB6_231;
	setp.lt.u64 	%p1411, %rd6188, %rd537;
	mov.u64 	%rd6186, %rd545;
	@%p1411 bra 	$L__BB6_238;
	setp.gt.u64 	%p1412, %rd6187, %rd546;
	@%p1412 bra 	$L__BB6_231;
	setp.lt.u64 	%p1413, %rd6187, %rd546;
	setp.lt.u64 	%p1414, %rd545, %rd3488;
	or.pred  	%p1415, %p1413, %p1414;
	mov.u64 	%rd6186, %rd545;
	@%p1415 bra 	$L__BB6_238;
$L__BB6_231:
	ld.const.u64 	%rd552, [_P];
	sub.s64 	%rd553, %rd545, %rd552;
	setp.lt.u64 	%p1416, %rd545, %rd552;
	selp.u64 	%rd3502, 1, 0, %p1416;
	ld.const.u64 	%rd554, [_P+8];
	sub.s64 	%rd3503, %rd6187, %rd554;
	setp.lt.u64 	%p1417, %rd6187, %rd554;
	selp.s64 	%rd3504, -1, 0, %p1416;
	add.s64 	%rd6187, %rd3503, %rd3504;
	setp.lt.u64 	%p1418, %rd3503, %rd3502;
	or.pred  	%p1419, %p1417, %p1418;
	selp.u64 	%rd3505, 1, 0, %p1419;
	sub.s64 	%rd3506, %rd6188, %rd537;
	setp.lt.u64 	%p1421, %rd6188, %rd537;
	selp.s64 	%rd3507, -1, 0, %p1419;
	add.s64 	%rd6188, %rd3506, %rd3507;
	setp.lt.u64 	%p1422, %rd3506, %rd3505;
	or.pred  	%p1423, %p1421, %p1422;
	selp.u64 	%rd3508, 1, 0, %p1423;
	ld.const.u64 	%rd3509, [_P+24];
	sub.s64 	%rd3510, %rd6189, %rd3509;
	setp.lt.u64 	%p1424, %rd6189, %rd3509;
	selp.s64 	%rd3511, -1, 0, %p1423;
	add.s64 	%rd6189, %rd3510, %rd3511;
	setp.lt.u64 	%p1425, %rd3510, %rd3508;
	or.pred  	%p1426, %p1424, %p1425;
	selp.u64 	%rd3512, 1, 0, %p1426;
	setp.ne.s64 	%p1427, %rd551, %rd3512;
	setp.gt.u64 	%p1428, %rd6189, %rd3509;
	or.pred  	%p1429, %p1427, %p1428;
	@%p1429 bra 	$L__BB6_237;
	setp.lt.u64 	%p1430, %rd6189, %rd3509;
	mov.u64 	%rd6186, %rd553;
	@%p1430 bra 	$L__BB6_238;
	setp.gt.u64 	%p1431, %rd6188, %rd537;
	@%p1431 bra 	$L__BB6_237;
	setp.lt.u64 	%p1432, %rd6188, %rd537;
	mov.u64 	%rd6186, %rd553;
	@%p1432 bra 	$L__BB6_238;
	setp.gt.u64 	%p1433, %rd6187, %rd554;
	@%p1433 bra 	$L__BB6_237;
	setp.lt.u64 	%p1434, %rd6187, %rd554;
	setp.lt.u64 	%p1435, %rd553, %rd552;
	or.pred  	%p1436, %p1434, %p1435;
	mov.u64 	%rd6186, %rd553;
	@%p1436 bra 	$L__BB6_238;
$L__BB6_237:
	sub.s64 	%rd6186, %rd553, %rd552;
	setp.lt.u64 	%p1437, %rd553, %rd552;
	selp.u64 	%rd3514, 1, 0, %p1437;
	sub.s64 	%rd3515, %rd6187, %rd554;
	setp.lt.u64 	%p1438, %rd6187, %rd554;
	selp.s64 	%rd3516, -1, 0, %p1437;
	add.s64 	%rd6187, %rd3515, %rd3516;
	setp.lt.u64 	%p1439, %rd3515, %rd3514;
	or.pred  	%p1440, %p1438, %p1439;
	selp.u64 	%rd3517, 1, 0, %p1440;
	sub.s64 	%rd3518, %rd6188, %rd537;
	setp.lt.u64 	%p1441, %rd6188, %rd537;
	selp.s64 	%rd3519, -1, 0, %p1440;
	add.s64 	%rd6188, %rd3518, %rd3519;
	setp.lt.u64 	%p1442, %rd3518, %rd3517;
	or.pred  	%p1443, %p1441, %p1442;
	selp.s64 	%rd3520, -1, 0, %p1443;
	sub.s64 	%rd3522, %rd6189, %rd3509;
	add.s64 	%rd6189, %rd3522, %rd3520;
$L__BB6_238:
	sub.s64 	%rd3524, %rd6177, %rd6252;
	setp.lt.u64 	%p1444, %rd6177, %rd6252;
	selp.u64 	%rd3525, 1, 0, %p1444;
	sub.s64 	%rd3526, %rd6178, %rd6251;
	setp.lt.u64 	%p1445, %rd6178, %rd6251;
	selp.s64 	%rd3527, -1, 0, %p1444;
	add.s64 	%rd3528, %rd3526, %rd3527;
	setp.lt.u64 	%p1446, %rd3526, %rd3525;
	or.pred  	%p1447, %p1445, %p1446;
	selp.u64 	%rd3529, 1, 0, %p1447;
	sub.s64 	%rd3530, %rd6179, %rd6250;
	setp.lt.u64 	%p1448, %rd6179, %rd6250;
	selp.s64 	%rd3531, -1, 0, %p1447;
	add.s64 	%rd3532, %rd3530, %rd3531;
	setp.lt.u64 	%p1449, %rd3530, %rd3529;
	or.pred  	%p1450, %p1448, %p1449;
	selp.u64 	%rd3533, 1, 0, %p1450;
	sub.s64 	%rd3534, %rd6180, %rd6249;
	setp.lt.u64 	%p1451, %rd6180, %rd6249;
	selp.s64 	%rd3535, -1, 0, %p1450;
	add.s64 	%rd3536, %rd3534, %rd3535;
	setp.lt.u64 	%p1452, %rd3534, %rd3533;
	or.pred  	%p1453, %p1451, %p1452;
	ld.const.u64 	%rd3537, [_P];
	selp.b64 	%rd3538, %rd3537, 0, %p1453;
	ld.const.u64 	%rd3539, [_P+8];
	selp.b64 	%rd3540, %rd3539, 0, %p1453;
	ld.const.u64 	%rd3541, [_P+16];
	selp.b64 	%rd3542, %rd3541, 0, %p1453;
	ld.const.u64 	%rd3543, [_P+24];
	selp.b64 	%rd3544, %rd3543, 0, %p1453;
	add.s64 	%rd567, %rd3524, %rd3538;
	setp.lt.u64 	%p1454, %rd567, %rd3524;
	selp.u64 	%rd3545, 1, 0, %p1454;
	add.s64 	%rd3546, %rd3528, %rd3545;
	setp.lt.u64 	%p1455, %rd3546, %rd3528;
	selp.u64 	%rd3547, 1, 0, %p1455;
	add.s64 	%rd568, %rd3546, %rd3540;
	setp.lt.u64 	%p1456, %rd568, %rd3546;
	selp.u64 	%rd3548, 1, 0, %p1456;
	add.s64 	%rd3549, %rd3548, %rd3547;
	add.s64 	%rd3550, %rd3532, %rd3549;
	setp.lt.u64 	%p1457, %rd3550, %rd3532;
	selp.u64 	%rd3551, 1, 0, %p1457;
	add.s64 	%rd569, %rd3550, %rd3542;
	setp.lt.u64 	%p1458, %rd569, %rd3550;
	selp.u64 	%rd3552, 1, 0, %p1458;
	add.s64 	%rd3553, %rd3552, %rd3551;
	add.s64 	%rd3554, %rd3536, %rd3553;
	add.s64 	%rd570, %rd3554, %rd3544;
	sub.s64 	%rd3555, %rd6186, %rd6256;
	setp.lt.u64 	%p1459, %rd6186, %rd6256;
	selp.u64 	%rd3556, 1, 0, %p1459;
	sub.s64 	%rd3557, %rd6187, %rd6255;
	setp.lt.u64 	%p1460, %rd6187, %rd6255;
	selp.s64 	%rd3558, -1, 0, %p1459;
	add.s64 	%rd3559, %rd3557, %rd3558;
	setp.lt.u64 	%p1461, %rd3557, %rd3556;
	or.pred  	%p1462, %p1460, %p1461;
	selp.u64 	%rd3560, 1, 0, %p1462;
	sub.s64 	%rd3561, %rd6188, %rd6254;
	setp.lt.u64 	%p1463, %rd6188, %rd6254;
	selp.s64 	%rd3562, -1, 0, %p1462;
	add.s64 	%rd3563, %rd3561, %rd3562;
	setp.lt.u64 	%p1464, %rd3561, %rd3560;
	or.pred  	%p1465, %p1463, %p1464;
	selp.u64 	%rd3564, 1, 0, %p1465;
	sub.s64 	%rd3565, %rd6189, %rd6253;
	setp.lt.u64 	%p1466, %rd6189, %rd6253;
	selp.s64 	%rd3566, -1, 0, %p1465;
	add.s64 	%rd3567, %rd3565, %rd3566;
	setp.lt.u64 	%p1467, %rd3565, %rd3564;
	or.pred  	%p1468, %p1466, %p1467;
	selp.b64 	%rd3568, %rd3537, 0, %p1468;
	selp.b64 	%rd3569, %rd3539, 0, %p1468;
	selp.b64 	%rd3570, %rd3541, 0, %p1468;
	selp.b64 	%rd3571, %rd3543, 0, %p1468;
	add.s64 	%rd571, %rd3555, %rd3568;
	setp.lt.u64 	%p1469, %rd571, %rd3555;
	selp.u64 	%rd3572, 1, 0, %p1469;
	add.s64 	%rd3573, %rd3559, %rd3572;
	setp.lt.u64 	%p1470, %rd3573, %rd3559;
	selp.u64 	%rd3574, 1, 0, %p1470;
	add.s64 	%rd572, %rd3573, %rd3569;
	setp.lt.u64 	%p1471, %rd572, %rd3573;
	selp.u64 	%rd3575, 1, 0, %p1471;
	add.s64 	%rd3576, %rd3575, %rd3574;
	add.s64 	%rd3577, %rd3563, %rd3576;
	setp.lt.u64 	%p1472, %rd3577, %rd3563;
	selp.u64 	%rd3578, 1, 0, %p1472;
	add.s64 	%rd573, %rd3577, %rd3570;
	setp.lt.u64 	%p1473, %rd573, %rd3577;
	selp.u64 	%rd3579, 1, 0, %p1473;
	add.s64 	%rd3580, %rd3579, %rd3578;
	add.s64 	%rd3581, %rd3567, %rd3580;
	add.s64 	%rd574, %rd3581, %rd3571;
	mul.lo.s64 	%rd3582, %rd568, %rd567;
	mul.hi.u64 	%rd3583, %rd567, %rd568;
	mul.lo.s64 	%rd3584, %rd569, %rd567;
	mul.hi.u64 	%rd3585, %rd567, %rd569;
	add.s64 	%rd3586, %rd3584, %rd3583;
	setp.lt.u64 	%p1474, %rd3586, %rd3584;
	selp.u64 	%rd3587, 1, 0, %p1474;
	add.s64 	%rd3588, %rd3585, %rd3587;
	mul.lo.s64 	%rd3589, %rd570, %rd567;
	mul.hi.u64 	%rd3590, %rd567, %rd570;
	add.s64 	%rd3591, %rd3589, %rd3588;
	setp.lt.u64 	%p1475, %rd3591, %rd3589;
	selp.u64 	%rd3592, 1, 0, %p1475;
	add.s64 	%rd3593, %rd3590, %rd3592;
	mul.hi.u64 	%rd3594, %rd568, %rd569;
	mad.lo.s64 	%rd3595, %rd569, %rd568, %rd3591;
	setp.lt.u64 	%p1476, %rd3595, %rd3591;
	selp.u64 	%rd3596, 1, 0, %p1476;
	add.s64 	%rd3597, %rd3594, %rd3596;
	mul.hi.u64 	%rd3598, %rd568, %rd570;
	mad.lo.s64 	%rd3599, %rd570, %rd568, %rd3593;
	setp.lt.u64 	%p1477, %rd3599, %rd3593;
	selp.u64 	%rd3600, 1, 0, %p1477;
	add.s64 	%rd3601, %rd3599, %rd3597;
	setp.lt.u64 	%p1478, %rd3601, %rd3599;
	selp.u64 	%rd3602, 1, 0, %p1478;
	add.s64 	%rd3603, %rd3598, %rd3600;
	add.s64 	%rd3604, %rd3603, %rd3602;
	mul.hi.u64 	%rd3605, %rd569, %rd570;
	mad.lo.s64 	%rd3606, %rd570, %rd569, %rd3604;
	setp.lt.u64 	%p1479, %rd3606, %rd3604;
	selp.u64 	%rd3607, 1, 0, %p1479;
	add.s64 	%rd3608, %rd3605, %rd3607;
	shl.b64 	%rd3609, %rd3582, 1;
	mov.b64 	{%r214, %r215}, %rd3582;
	mov.b64 	{%r216, %r217}, %rd3586;
	shf.l.wrap.b32 	%r218, %r215, %r216, 1;
	shf.l.wrap.b32 	%r219, %r216, %r217, 1;
	mov.b64 	%rd3610, {%r218, %r219};
	mov.b64 	{%r220, %r221}, %rd3595;
	shf.l.wrap.b32 	%r222, %r217, %r220, 1;
	shf.l.wrap.b32 	%r223, %r220, %r221, 1;
	mov.b64 	%rd3611, {%r222, %r223};
	mov.b64 	{%r224, %r225}, %rd3601;
	shf.l.wrap.b32 	%r226, %r221, %r224, 1;
	shf.l.wrap.b32 	%r227, %r224, %r225, 1;
	mov.b64 	%rd3612, {%r226, %r227};
	mov.b64 	{%r228, %r229}, %rd3606;
	shf.l.wrap.b32 	%r230, %r225, %r228, 1;
	shf.l.wrap.b32 	%r231, %r228, %r229, 1;
	mov.b64 	%rd3613, {%r230, %r231};
	shr.u64 	%rd3614, %rd3608, 63;
	mov.b64 	{%r232, %r233}, %rd3608;
	shf.l.wrap.b32 	%r234, %r229, %r232, 1;
	shf.l.wrap.b32 	%r235, %r232, %r233, 1;
	mov.b64 	%rd3615, {%r234, %r235};
	mul.hi.u64 	%rd3616, %rd567, %rd567;
	mul.hi.u64 	%rd3617, %rd568, %rd568;
	mul.hi.u64 	%rd3618, %rd569, %rd569;
	mul.hi.u64 	%rd3619, %rd570, %rd570;
	add.s64 	%rd575, %rd3609, %rd3616;
	setp.lt.u64 	%p1480, %rd575, %rd3609;
	selp.u64 	%rd3620, 1, 0, %p1480;
	mad.lo.s64 	%rd3621, %rd568, %rd568, %rd3610;
	setp.lt.u64 	%p1481, %rd3621, %rd3610;
	add.s64 	%rd576, %rd3621, %rd3620;
	setp.lt.u64 	%p1482, %rd576, %rd3621;
	or.pred  	%p1483, %p1481, %p1482;
	selp.u64 	%rd3622, 1, 0, %p1483;
	add.s64 	%rd3623, %rd3611, %rd3617;
	setp.lt.u64 	%p1484, %rd3623, %rd3611;
	add.s64 	%rd577, %rd3623, %rd3622;
	setp.lt.u64 	%p1485, %rd577, %rd3623;
	or.pred  	%p1486, %p1484, %p1485;
	selp.u64 	%rd3624, 1, 0, %p1486;
	mad.lo.s64 	%rd3625, %rd569, %rd569, %rd3612;
	setp.lt.u64 	%p1487, %rd3625, %rd3612;
	add.s64 	%rd3626, %rd3625, %rd3624;
	setp.lt.u64 	%p1488, %rd3626, %rd3625;
	or.pred  	%p1489, %p1487, %p1488;
	selp.u64 	%rd3627, 1, 0, %p1489;
	add.s64 	%rd3628, %rd3613, %rd3618;
	setp.lt.u64 	%p1490, %rd3628, %rd3613;
	add.s64 	%rd3629, %rd3628, %rd3627;
	setp.lt.u64 	%p1491, %rd3629, %rd3628;
	or.pred  	%p1492, %p1490, %p1491;
	selp.u64 	%rd3630, 1, 0, %p1492;
	mad.lo.s64 	%rd3631, %rd570, %rd570, %rd3615;
	setp.lt.u64 	%p1493, %rd3631, %rd3615;
	add.s64 	%rd3632, %rd3631, %rd3630;
	setp.lt.u64 	%p1494, %rd3632, %rd3631;
	or.pred  	%p1495, %p1493, %p1494;
	selp.u64 	%rd3633, 1, 0, %p1495;
	add.s64 	%rd3634, %rd3614, %rd3619;
	add.s64 	%rd3635, %rd3634, %rd3633;
	shl.b64 	%rd3636, %rd3626, 32;
	mov.b64 	{%r236, %r237}, %rd3626;
	mov.b64 	{%r238, %r239}, %rd3629;
	mov.b64 	%rd3637, {%r237, %r238};
	mov.b64 	{%r240, %r241}, %rd3632;
	mov.b64 	%rd3638, {%r239, %r240};
	mov.b64 	{%r242, %r243}, %rd3635;
	mov.b64 	%rd3639, {%r241, %r242};
	shr.u64 	%rd3640, %rd3635, 32;
	mul.lo.s64 	%rd3641, %rd3626, 977;
	mov.b64 	%rd3642, 977;
	mul.hi.u64 	%rd3643, %rd3626, %rd3642;
	mul.lo.s64 	%rd3644, %rd3629, 977;
	mul.hi.u64 	%rd3645, %rd3629, %rd3642;
	add.s64 	%rd3646, %rd3644, %rd3643;
	setp.lt.u64 	%p1496, %rd3646, %rd3644;
	selp.u64 	%rd3647, 1, 0, %p1496;
	add.s64 	%rd3648, %rd3645, %rd3647;
	mul.lo.s64 	%rd3649, %rd3632, 977;
	mul.hi.u64 	%rd3650, %rd3632, %rd3642;
	add.s64 	%rd3651, %rd3649, %rd3648;
	setp.lt.u64 	%p1497, %rd3651, %rd3649;
	selp.u64 	%rd3652, 1, 0, %p1497;
	add.s64 	%rd3653, %rd3650, %rd3652;
	mul.lo.s64 	%rd3654, %rd3635, 977;
	mul.hi.u64 	%rd3655, %rd3635, %rd3642;
	add.s64 	%rd3656, %rd3654, %rd3653;
	setp.lt.u64 	%p1498, %rd3656, %rd3654;
	selp.u64 	%rd3657, 1, 0, %p1498;
	add.s64 	%rd3658, %rd3655, %rd3657;
	add.s64 	%rd6190, %rd3641, %rd3636;
	setp.lt.u64 	%p1499, %rd6190, %rd3641;
	selp.u64 	%rd3659, 1, 0, %p1499;
	add.s64 	%rd3660, %rd3646, %rd3637;
	setp.lt.u64 	%p1500, %rd3660, %rd3646;
	add.s64 	%rd6191, %rd3660, %rd3659;
	setp.lt.u64 	%p1501, %rd6191, %rd3660;
	or.pred  	%p1502, %p1500, %p1501;
	selp.u64 	%rd3661, 1, 0, %p1502;
	add.s64 	%rd3662, %rd3651, %rd3638;
	setp.lt.u64 	%p1503, %rd3662, %rd3651;
	add.s64 	%rd6192, %rd3662, %rd3661;
	setp.lt.u64 	%p1504, %rd6192, %rd3662;
	or.pred  	%p1505, %p1503, %p1504;
	selp.u64 	%rd3663, 1, 0, %p1505;
	add.s64 	%rd3664, %rd3656, %rd3639;
	setp.lt.u64 	%p1506, %rd3664, %rd3656;
	add.s64 	%rd6193, %rd3664, %rd3663;
	setp.lt.u64 	%p1507, %rd6193, %rd3664;
	or.pred  	%p1508, %p1506, %p1507;
	selp.u64 	%rd3665, 1, 0, %p1508;
	add.s64 	%rd3666, %rd3658, %rd3640;
	add.s64 	%rd582, %rd3666, %rd3665;
	setp.eq.s64 	%p1509, %rd582, 0;
	mov.b64 	%rd6194, 0;
	@%p1509 bra 	$L__BB6_240;
	shl.b64 	%rd3667, %rd582, 32;
	shr.u64 	%rd3668, %rd582, 32;
	mov.b64 	%rd3669, 977;
	mul.hi.u64 	%rd3670, %rd582, %rd3669;
	mad.lo.s64 	%rd3671, %rd582, 977, %rd3667;
	setp.lt.u64 	%p1510, %rd3671, %rd3667;
	selp.u64 	%rd3672, 1, 0, %p1510;
	add.s64 	%rd6190, %rd3671, %rd6190;
	setp.lt.u64 	%p1511, %rd6190, %rd3671;
	selp.u64 	%rd3673, 1, 0, %p1511;
	add.s64 	%rd3674, %rd3673, %rd3672;
	add.s64 	%rd3675, %rd3668, %rd3670;
	setp.lt.u64 	%p1512, %rd3675, %rd3668;
	selp.u64 	%rd3676, 1, 0, %p1512;
	add.s64 	%rd3677, %rd6191, %rd3675;
	add.s64 	%rd3678, %rd3677, %rd3674;
	setp.lt.u64 	%p1513, %rd3678, %rd6191;
	not.b64 	%rd3679, %rd3675;
	setp.gt.u64 	%p1514, %rd3674, %rd3679;
	or.pred  	%p1515, %p1514, %p1513;
	selp.u64 	%rd3680, 1, 0, %p1515;
	add.s64 	%rd3681, %rd6192, %rd3676;
	add.s64 	%rd585, %rd3681, %rd3680;
	setp.lt.u64 	%p1516, %rd585, %rd6192;
	selp.u64 	%rd3682, 1, 0, %p1516;
	add.s64 	%rd586, %rd6193, %rd3682;
	setp.lt.u64 	%p1517, %rd586, %rd6193;
	selp.u64 	%rd6194, 1, 0, %p1517;
	mov.u64 	%rd6191, %rd3678;
	mov.u64 	%rd6192, %rd585;
	mov.u64 	%rd6193, %rd586;
$L__BB6_240:
	mad.lo.s64 	%rd6195, %rd567, %rd567, %rd6190;
	setp.lt.u64 	%p1518, %rd6195, %rd6190;
	selp.u64 	%rd3683, 1, 0, %p1518;
	add.s64 	%rd3684, %rd6191, %rd575;
	setp.lt.u64 	%p1519, %rd3684, %rd6191;
	add.s64 	%rd6196, %rd3684, %rd3683;
	setp.lt.u64 	%p1520, %rd6196, %rd3684;
	or.pred  	%p1521, %p1519, %p1520;
	selp.u64 	%rd3685, 1, 0, %p1521;
	add.s64 	%rd3686, %rd6192, %rd576;
	setp.lt.u64 	%p1522, %rd3686, %rd6192;
	add.s64 	%rd6197, %rd3686, %rd3685;
	setp.lt.u64 	%p1523, %rd6197, %rd3686;
	or.pred  	%p1524, %p1522, %p1523;
	selp.u64 	%rd3687, 1, 0, %p1524;
	add.s64 	%rd3688, %rd6193, %rd577;
	setp.lt.u64 	%p1525, %rd3688, %rd6193;
	add.s64 	%rd6198, %rd3688, %rd3687;
	setp.lt.u64 	%p1526, %rd6198, %rd3688;
	or.pred  	%p1527, %p1525, %p1526;
	selp.u64 	%rd3690, 1, 0, %p1527;
	add.s64 	%rd597, %rd6194, %rd3690;
	setp.ne.s64 	%p1528, %rd597, 0;
	ld.const.u64 	%rd3691, [_P+24];
	setp.gt.u64 	%p1529, %rd6198, %rd3691;
	or.pred  	%p1530, %p1528, %p1529;
	@%p1530 bra 	$L__BB6_246;
	setp.lt.u64 	%p1531, %rd6198, %rd3691;
	@%p1531 bra 	$L__BB6_259;
	ld.const.u64 	%rd3694, [_P+16];
	setp.gt.u64 	%p1532, %rd6197, %rd3694;
	@%p1532 bra 	$L__BB6_246;
	setp.lt.u64 	%p1533, %rd6197, %rd3694;
	@%p1533 bra 	$L__BB6_259;
	ld.const.u64 	%rd3696, [_P+8];
	setp.gt.u64 	%p1534, %rd6196, %rd3696;
	@%p1534 bra 	$L__BB6_246;
	setp.lt.u64 	%p1535, %rd6196, %rd3696;
	ld.const.u64 	%rd3698, [_P];
	setp.lt.u64 	%p1536, %rd6195, %rd3698;
	or.pred  	%p1537, %p1535, %p1536;
	@%p1537 bra 	$L__BB6_259;
$L__BB6_246:
	ld.const.u64 	%rd3700, [_P];
	sub.s64 	%rd598, %rd6195, %rd3700;
	setp.lt.u64 	%p1538, %rd6195, %rd3700;
	selp.u64 	%rd3701, 1, 0, %p1538;
	ld.const.u64 	%rd3702, [_P+8];
	sub.s64 	%rd3703, %rd6196, %rd3702;
	setp.lt.u64 	%p1539, %rd6196, %rd3702;
	selp.s64 	%rd3704, -1, 0, %p1538;
	add.s64 	%rd6196, %rd3703, %rd3704;
	setp.lt.u64 	%p1540, %rd3703, %rd3701;
	or.pred  	%p1541, %p1539, %p1540;
	selp.u64 	%rd3705, 1, 0, %p1541;
	ld.const.u64 	%rd3706, [_P+16];
	sub.s64 	%rd3707, %rd6197, %rd3706;
	setp.lt.u64 	%p1542, %rd6197, %rd3706;
	selp.s64 	%rd3708, -1, 0, %p1541;
	add.s64 	%rd6197, %rd3707, %rd3708;
	setp.lt.u64 	%p1543, %rd3707, %rd3705;
	or.pred  	%p1544, %p1542, %p1543;
	selp.u64 	%rd3709, 1, 0, %p1544;
	ld.const.u64 	%rd3710, [_P+24];
	sub.s64 	%rd3712, %rd6198, %rd3710;
	setp.lt.u64 	%p1546, %rd6198, %rd3710;
	selp.s64 	%rd3713, -1, 0, %p1544;
	add.s64 	%rd6198, %rd3712, %rd3713;
	setp.lt.u64 	%p1547, %rd3712, %rd3709;
	or.pred  	%p1548, %p1546, %p1547;
	selp.s64 	%rd3714, -1, 0, %p1548;
	add.s64 	%rd602, %rd597, %rd3714;
	setp.ne.s64 	%p1549, %rd602, 0;
	setp.gt.u64 	%p1550, %rd6198, %rd3710;
	or.pred  	%p1551, %p1549, %p1550;
	@%p1551 bra 	$L__BB6_252;
	setp.lt.u64 	%p1552, %rd6198, %rd3710;
	mov.u64 	%rd6195, %rd598;
	@%p1552 bra 	$L__BB6_259;
	ld.const.u64 	%rd3716, [_P+16];
	setp.gt.u64 	%p1553, %rd6197, %rd3716;
	@%p1553 bra 	$L__BB6_252;
	setp.lt.u64 	%p1554, %rd6197, %rd3716;
	mov.u64 	%rd6195, %rd598;
	@%p1554 bra 	$L__BB6_259;
	ld.const.u64 	%rd3718, [_P+8];
	setp.gt.u64 	%p1555, %rd6196, %rd3718;
	@%p1555 bra 	$L__BB6_252;
	setp.lt.u64 	%p1556, %rd6196, %rd3718;
	ld.const.u64 	%rd3720, [_P];
	setp.lt.u64 	%p1557, %rd598, %rd3720;
	or.pred  	%p1558, %p1556, %p1557;
	mov.u64 	%rd6195, %rd598;
	@%p1558 bra 	$L__BB6_259;
$L__BB6_252:
	ld.const.u64 	%rd3722, [_P];
	sub.s64 	%rd603, %rd598, %rd3722;
	setp.lt.u64 	%p1559, %rd598, %rd3722;
	selp.u64 	%rd3723, 1, 0, %p1559;
	ld.const.u64 	%rd3724, [_P+8];
	sub.s64 	%rd3725, %rd6196, %rd3724;
	setp.lt.u64 	%p1560, %rd6196, %rd3724;
	selp.s64 	%rd3726, -1, 0, %p1559;
	add.s64 	%rd6196, %rd3725, %rd3726;
	setp.lt.u64 	%p1561, %rd3725, %rd3723;
	or.pred  	%p1562, %p1560, %p1561;
	selp.u64 	%rd3727, 1, 0, %p1562;
	ld.const.u64 	%rd3728, [_P+16];
	sub.s64 	%rd3729, %rd6197, %rd3728;
	setp.lt.u64 	%p1563, %rd6197, %rd3728;
	selp.s64 	%rd3730, -1, 0, %p1562;
	add.s64 	%rd6197, %rd3729, %rd3730;
	setp.lt.u64 	%p1564, %rd3729, %rd3727;
	or.pred  	%p1565, %p1563, %p1564;
	selp.u64 	%rd3731, 1, 0, %p1565;
	ld.const.u64 	%rd3732, [_P+24];
	sub.s64 	%rd3734, %rd6198, %rd3732;
	setp.lt.u64 	%p1567, %rd6198, %rd3732;
	selp.s64 	%rd3735, -1, 0, %p1565;
	add.s64 	%rd6198, %rd3734, %rd3735;
	setp.lt.u64 	%p1568, %rd3734, %rd3731;
	or.pred  	%p1569, %p1567, %p1568;
	selp.u64 	%rd3736, 1, 0, %p1569;
	setp.ne.s64 	%p1570, %rd602, %rd3736;
	setp.gt.u64 	%p1571, %rd6198, %rd3732;
	or.pred  	%p1572, %p1570, %p1571;
	@%p1572 bra 	$L__BB6_258;
	setp.lt.u64 	%p1573, %rd6198, %rd3732;
	mov.u64 	%rd6195, %rd603;
	@%p1573 bra 	$L__BB6_259;
	setp.gt.u64 	%p1574, %rd6197, %rd3728;
	@%p1574 bra 	$L__BB6_258;
	setp.lt.u64 	%p1575, %rd6197, %rd3728;
	mov.u64 	%rd6195, %rd603;
	@%p1575 bra 	$L__BB6_259;
	ld.const.u64 	%rd3740, [_P+8];
	setp.gt.u64 	%p1576, %rd6196, %rd3740;
	@%p1576 bra 	$L__BB6_258;
	setp.lt.u64 	%p1577, %rd6196, %rd3740;
	ld.const.u64 	%rd3742, [_P];
	setp.lt.u64 	%p1578, %rd603, %rd3742;
	or.pred  	%p1579, %p1577, %p1578;
	mov.u64 	%rd6195, %rd603;
	@%p1579 bra 	$L__BB6_259;
$L__BB6_258:
	ld.const.u64 	%rd3744, [_P];
	sub.s64 	%rd6195, %rd603, %rd3744;
	setp.lt.u64 	%p1580, %rd603, %rd3744;
	selp.u64 	%rd3745, 1, 0, %p1580;
	ld.const.u64 	%rd3746, [_P+8];
	sub.s64 	%rd3747, %rd6196, %rd3746;
	setp.lt.u64 	%p1581, %rd6196, %rd3746;
	selp.s64 	%rd3748, -1, 0, %p1580;
	add.s64 	%rd6196, %rd3747, %rd3748;
	setp.lt.u64 	%p1582, %rd3747, %rd3745;
	or.pred  	%p1583, %p1581, %p1582;
	selp.u64 	%rd3749, 1, 0, %p1583;
	ld.const.u64 	%rd3750, [_P+16];
	sub.s64 	%rd3751, %rd6197, %rd3750;
	setp.lt.u64 	%p1584, %rd6197, %rd3750;
	selp.s64 	%rd3752, -1, 0, %p1583;
	add.s64 	%rd6197, %rd3751, %rd3752;
	setp.lt.u64 	%p1585, %rd3751, %rd3749;
	or.pred  	%p1586, %p1584, %p1585;
	selp.s64 	%rd3753, -1, 0, %p1586;
	ld.const.u64 	%rd3754, [_P+24];
	sub.s64 	%rd3755, %rd6198, %rd3754;
	add.s64 	%rd6198, %rd3755, %rd3753;
$L__BB6_259:
	mul.hi.u64 	%rd3757, %rd6195, %rd567;
	mul.lo.s64 	%rd3758, %rd568, %rd6195;
	mul.hi.u64 	%rd3759, %rd6195, %rd568;
	add.s64 	%rd3760, %rd3758, %rd3757;
	setp.lt.u64 	%p1587, %rd3760, %rd3758;
	selp.u64 	%rd3761, 1, 0, %p1587;
	add.s64 	%rd3762, %rd3759, %rd3761;
	mul.lo.s64 	%rd3763, %rd569, %rd6195;
	mul.hi.u64 	%rd3764, %rd6195, %rd569;
	add.s64 	%rd3765, %rd3763, %rd3762;
	setp.lt.u64 	%p1588, %rd3765, %rd3763;
	selp.u64 	%rd3766, 1, 0, %p1588;
	add.s64 	%rd3767, %rd3764, %rd3766;
	mul.lo.s64 	%rd3768, %rd570, %rd6195;
	mul.hi.u64 	%rd3769, %rd6195, %rd570;
	add.s64 	%rd3770, %rd3768, %rd3767;
	setp.lt.u64 	%p1589, %rd3770, %rd3768;
	selp.u64 	%rd3771, 1, 0, %p1589;
	add.s64 	%rd3772, %rd3769, %rd3771;
	mul.hi.u64 	%rd3773, %rd6196, %rd567;
	mad.lo.s64 	%rd615, %rd567, %rd6196, %rd3760;
	setp.lt.u64 	%p1590, %rd615, %rd3760;
	selp.u64 	%rd3774, 1, 0, %p1590;
	add.s64 	%rd3775, %rd3773, %rd3774;
	mul.hi.u64 	%rd3776, %rd6196, %rd568;
	mad.lo.s64 	%rd3777, %rd568, %rd6196, %rd3765;
	setp.lt.u64 	%p1591, %rd3777, %rd3765;
	selp.u64 	%rd3778, 1, 0, %p1591;
	add.s64 	%rd3779, %rd3777, %rd3775;
	setp.lt.u64 	%p1592, %rd3779, %rd3777;
	selp.u64 	%rd3780, 1, 0, %p1592;
	add.s64 	%rd3781, %rd3776, %rd3778;
	add.s64 	%rd3782, %rd3781, %rd3780;
	mul.hi.u64 	%rd3783, %rd6196, %rd569;
	mad.lo.s64 	%rd3784, %rd569, %rd6196, %rd3770;
	setp.lt.u64 	%p1593, %rd3784, %rd3770;
	selp.u64 	%rd3785, 1, 0, %p1593;
	add.s64 	%rd3786, %rd3784, %rd3782;
	setp.lt.u64 	%p1594, %rd3786, %rd3784;
	selp.u64 	%rd3787, 1, 0, %p1594;
	add.s64 	%rd3788, %rd3783, %rd3785;
	add.s64 	%rd3789, %rd3788, %rd3787;
	mul.hi.u64 	%rd3790, %rd6196, %rd570;
	mad.lo.s64 	%rd3791, %rd570, %rd6196, %rd3772;
	setp.lt.u64 	%p1595, %rd3791, %rd3772;
	selp.u64 	%rd3792, 1, 0, %p1595;
	add.s64 	%rd3793, %rd3791, %rd3789;
	setp.lt.u64 	%p1596, %rd3793, %rd3791;
	selp.u64 	%rd3794, 1, 0, %p1596;
	add.s64 	%rd3795, %rd3790, %rd3792;
	add.s64 	%rd3796, %rd3795, %rd3794;
	mul.hi.u64 	%rd3797, %rd6197, %rd567;
	mad.lo.s64 	%rd616, %rd567, %rd6197, %rd3779;
	setp.lt.u64 	%p1597, %rd616, %rd3779;
	selp.u64 	%rd3798, 1, 0, %p1597;
	add.s64 	%rd3799, %rd3797, %rd3798;
	mul.hi.u64 	%rd3800, %rd6197, %rd568;
	mad.lo.s64 	%rd3801, %rd568, %rd6197, %rd3786;
	setp.lt.u64 	%p1598, %rd3801, %rd3786;
	selp.u64 	%rd3802, 1, 0, %p1598;
	add.s64 	%rd3803, %rd3801, %rd3799;
	setp.lt.u64 	%p1599, %rd3803, %rd3801;
	selp.u64 	%rd3804, 1, 0, %p1599;
	add.s64 	%rd3805, %rd3800, %rd3802;
	add.s64 	%rd3806, %rd3805, %rd3804;
	mul.hi.u64 	%rd3807, %rd6197, %rd569;
	mad.lo.s64 	%rd3808, %rd569, %rd6197, %rd3793;
	setp.lt.u64 	%p1600, %rd3808, %rd3793;
	selp.u64 	%rd3809, 1, 0, %p1600;
	add.s64 	%rd3810, %rd3808, %rd3806;
	setp.lt.u64 	%p1601, %rd3810, %rd3808;
	selp.u64 	%rd3811, 1, 0, %p1601;
	add.s64 	%rd3812, %rd3807, %rd3809;
	add.s64 	%rd3813, %rd3812, %rd3811;
	mul.hi.u64 	%rd3814, %rd6197, %rd570;
	mad.lo.s64 	%rd3815, %rd570, %rd6197, %rd3796;
	setp.lt.u64 	%p1602, %rd3815, %rd3796;
	selp.u64 	%rd3816, 1, 0, %p1602;
	add.s64 	%rd3817, %rd3815, %rd3813;
	setp.lt.u64 	%p1603, %rd3817, %rd3815;
	selp.u64 	%rd3818, 1, 0, %p1603;
	add.s64 	%rd3819, %rd3814, %rd3816;
	add.s64 	%rd3820, %rd3819, %rd3818;
	mul.hi.u64 	%rd3821, %rd6198, %rd567;
	mad.lo.s64 	%rd617, %rd567, %rd6198, %rd3803;
	setp.lt.u64 	%p1604, %rd617, %rd3803;
	selp.u64 	%rd3822, 1, 0, %p1604;
	add.s64 	%rd3823, %rd3821, %rd3822;
	mul.hi.u64 	%rd3824, %rd6198, %rd568;
	mad.lo.s64 	%rd3825, %rd568, %rd6198, %rd3810;
	setp.lt.u64 	%p1605, %rd3825, %rd3810;
	selp.u64 	%rd3826, 1, 0, %p1605;
	add.s64 	%rd3827, %rd3825, %rd3823;
	setp.lt.u64 	%p1606, %rd3827, %rd3825;
	selp.u64 	%rd3828, 1, 0, %p1606;
	add.s64 	%rd3829, %rd3824, %rd3826;
	add.s64 	%rd3830, %rd3829, %rd3828;
	mul.hi.u64 	%rd3831, %rd6198, %rd569;
	mad.lo.s64 	%rd3832, %rd569, %rd6198, %rd3817;
	setp.lt.u64 	%p1607, %rd3832, %rd3817;
	selp.u64 	%rd3833, 1, 0, %p1607;
	add.s64 	%rd3834, %rd3832, %rd3830;
	setp.lt.u64 	%p1608, %rd3834, %rd3832;
	selp.u64 	%rd3835, 1, 0, %p1608;
	add.s64 	%rd3836, %rd3831, %rd3833;
	add.s64 	%rd3837, %rd3836, %rd3835;
	mul.hi.u64 	%rd3838, %rd6198, %rd570;
	mad.lo.s64 	%rd3839, %rd570, %rd6198, %rd3820;
	setp.lt.u64 	%p1609, %rd3839, %rd3820;
	selp.u64 	%rd3840, 1, 0, %p1609;
	add.s64 	%rd3841, %rd3839, %rd3837;
	setp.lt.u64 	%p1610, %rd3841, %rd3839;
	selp.u64 	%rd3842, 1, 0, %p1610;
	add.s64 	%rd3843, %rd3838, %rd3840;
	add.s64 	%rd3844, %rd3843, %rd3842;
	shl.b64 	%rd3845, %rd3827, 32;
	mov.b64 	{%r244, %r245}, %rd3827;
	mov.b64 	{%r246, %r247}, %rd3834;
	mov.b64 	%rd3846, {%r245, %r246};
	mov.b64 	{%r248, %r249}, %rd3841;
	mov.b64 	%rd3847, {%r247, %r248};
	mov.b64 	{%r250, %r251}, %rd3844;
	mov.b64 	%rd3848, {%r249, %r250};
	shr.u64 	%rd3849, %rd3844, 32;
	mul.lo.s64 	%rd3850, %rd3827, 977;
	mov.b64 	%rd3851, 977;
	mul.hi.u64 	%rd3852, %rd3827, %rd3851;
	mul.lo.s64 	%rd3853, %rd3834, 977;
	mul.hi.u64 	%rd3854, %rd3834, %rd3851;
	add.s64 	%rd3855, %rd3853, %rd3852;
	setp.lt.u64 	%p1611, %rd3855, %rd3853;
	selp.u64 	%rd3856, 1, 0, %p1611;
	add.s64 	%rd3857, %rd3854, %rd3856;
	mul.lo.s64 	%rd3858, %rd3841, 977;
	mul.hi.u64 	%rd3859, %rd3841, %rd3851;
	add.s64 	%rd3860, %rd3858, %rd3857;
	setp.lt.u64 	%p1612, %rd3860, %rd3858;
	selp.u64 	%rd3861, 1, 0, %p1612;
	add.s64 	%rd3862, %rd3859, %rd3861;
	mul.lo.s64 	%rd3863, %rd3844, 977;
	mul.hi.u64 	%rd3864, %rd3844, %rd3851;
	add.s64 	%rd3865, %rd3863, %rd3862;
	setp.lt.u64 	%p1613, %rd3865, %rd3863;
	selp.u64 	%rd3866, 1, 0, %p1613;
	add.s64 	%rd3867, %rd3864, %rd3866;
	add.s64 	%rd6199, %rd3850, %rd3845;
	setp.lt.u64 	%p1614, %rd6199, %rd3850;
	selp.u64 	%rd3868, 1, 0, %p1614;
	add.s64 	%rd3869, %rd3855, %rd3846;
	setp.lt.u64 	%p1615, %rd3869, %rd3855;
	add.s64 	%rd6200, %rd3869, %rd3868;
	setp.lt.u64 	%p1616, %rd6200, %rd3869;
	or.pred  	%p1617, %p1615, %p1616;
	selp.u64 	%rd3870, 1, 0, %p1617;
	add.s64 	%rd3871, %rd3860, %rd3847;
	setp.lt.u64 	%p1618, %rd3871, %rd3860;
	add.s64 	%rd6201, %rd3871, %rd3870;
	setp.lt.u64 	%p1619, %rd6201, %rd3871;
	or.pred  	%p1620, %p1618, %p1619;
	selp.u64 	%rd3872, 1, 0, %p1620;
	add.s64 	%rd3873, %rd3865, %rd3848;
	setp.lt.u64 	%p1621, %rd3873, %rd3865;
	add.s64 	%rd6202, %rd3873, %rd3872;
	setp.lt.u64 	%p1622, %rd6202, %rd3873;
	or.pred  	%p1623, %p1621, %p1622;
	selp.u64 	%rd3874, 1, 0, %p1623;
	add.s64 	%rd3875, %rd3867, %rd3849;
	add.s64 	%rd622, %rd3875, %rd3874;
	setp.eq.s64 	%p1624, %rd622, 0;
	mov.b64 	%rd6203, 0;
	@%p1624 bra 	$L__BB6_261;
	shl.b64 	%rd3876, %rd622, 32;
	shr.u64 	%rd3877, %rd622, 32;
	mov.b64 	%rd3878, 977;
	mul.hi.u64 	%rd3879, %rd622, %rd3878;
	mad.lo.s64 	%rd3880, %rd622, 977, %rd3876;
	setp.lt.u64 	%p1625, %rd3880, %rd3876;
	selp.u64 	%rd3881, 1, 0, %p1625;
	add.s64 	%rd6199, %rd3880, %rd6199;
	setp.lt.u64 	%p1626, %rd6199, %rd3880;
	selp.u64 	%rd3882, 1, 0, %p1626;
	add.s64 	%rd3883, %rd3882, %rd3881;
	add.s64 	%rd3884, %rd3877, %rd3879;
	setp.lt.u64 	%p1627, %rd3884, %rd3877;
	selp.u64 	%rd3885, 1, 0, %p1627;
	add.s64 	%rd3886, %rd6200, %rd3884;
	add.s64 	%rd3887, %rd3886, %rd3883;
	setp.lt.u64 	%p1628, %rd3887, %rd6200;
	not.b64 	%rd3888, %rd3884;
	setp.gt.u64 	%p1629, %rd3883, %rd3888;
	or.pred  	%p1630, %p1629, %p1628;
	selp.u64 	%rd3889, 1, 0, %p1630;
	add.s64 	%rd3890, %rd6201, %rd3885;
	add.s64 	%rd625, %rd3890, %rd3889;
	setp.lt.u64 	%p1631, %rd625, %rd6201;
	selp.u64 	%rd3891, 1, 0, %p1631;
	add.s64 	%rd626, %rd6202, %rd3891;
	setp.lt.u64 	%p1632, %rd626, %rd6202;
	selp.u64 	%rd6203, 1, 0, %p1632;
	mov.u64 	%rd6200, %rd3887;
	mov.u64 	%rd6201, %rd625;
	mov.u64 	%rd6202, %rd626;
$L__BB6_261:
	mad.lo.s64 	%rd6204, %rd567, %rd6195, %rd6199;
	setp.lt.u64 	%p1633, %rd6204, %rd6199;
	selp.u64 	%rd3892, 1, 0, %p1633;
	add.s64 	%rd3893, %rd6200, %rd615;
	setp.lt.u64 	%p1634, %rd3893, %rd6200;
	add.s64 	%rd6205, %rd3893, %rd3892;
	setp.lt.u64 	%p1635, %rd6205, %rd3893;
	or.pred  	%p1636, %p1634, %p1635;
	selp.u64 	%rd3894, 1, 0, %p1636;
	add.s64 	%rd3895, %rd6201, %rd616;
	setp.lt.u64 	%p1637, %rd3895, %rd6201;
	add.s64 	%rd6206, %rd3895, %rd3894;
	setp.lt.u64 	%p1638, %rd6206, %rd3895;
	or.pred  	%p1639, %p1637, %p1638;
	selp.u64 	%rd3896, 1, 0, %p1639;
	add.s64 	%rd3897, %rd6202, %rd617;
	setp.lt.u64 	%p1640, %rd3897, %rd6202;
	add.s64 	%rd6207, %rd3897, %rd3896;
	setp.lt.u64 	%p1641, %rd6207, %rd3897;
	or.pred  	%p1642, %p1640, %p1641;
	selp.u64 	%rd3899, 1, 0, %p1642;
	add.s64 	%rd637, %rd6203, %rd3899;
	setp.ne.s64 	%p1643, %rd637, 0;
	ld.const.u64 	%rd3900, [_P+24];
	setp.gt.u64 	%p1644, %rd6207, %rd3900;
	or.pred  	%p1645, %p1643, %p1644;
	@%p1645 bra 	$L__BB6_267;
	ld.const.u64 	%rd3902, [_P+24];
	setp.lt.u64 	%p1646, %rd6207, %rd3902;
	@%p1646 bra 	$L__BB6_280;
	ld.const.u64 	%rd3903, [_P+16];
	setp.gt.u64 	%p1647, %rd6206, %rd3903;
	@%p1647 bra 	$L__BB6_267;
	ld.const.u64 	%rd3904, [_P+16];
	setp.lt.u64 	%p1648, %rd6206, %rd3904;
	@%p1648 bra 	$L__BB6_280;
	ld.const.u64 	%rd3905, [_P+8];
	setp.gt.u64 	%p1649, %rd6205, %rd3905;
	@%p1649 bra 	$L__BB6_267;
	ld.const.u64 	%rd3906, [_P+8];
	setp.lt.u64 	%p1650, %rd6205, %rd3906;
	ld.const.u64 	%rd3907, [_P];
	setp.lt.u64 	%p1651, %rd6204, %rd3907;
	or.pred  	%p1652, %p1650, %p1651;
	@%p1652 bra 	$L__BB6_280;
$L__BB6_267:
	ld.const.u64 	%rd3909, [_P];
	sub.s64 	%rd638, %rd6204, %rd3909;
	setp.lt.u64 	%p1653, %rd6204, %rd3909;
	selp.u64 	%rd3910, 1, 0, %p1653;
	ld.const.u64 	%rd3911, [_P+8];
	sub.s64 	%rd3912, %rd6205, %rd3911;
	setp.lt.u64 	%p1654, %rd6205, %rd3911;
	selp.s64 	%rd3913, -1, 0, %p1653;
	add.s64 	%rd6205, %rd3912, %rd3913;
	setp.lt.u64 	%p1655, %rd3912, %rd3910;
	or.pred  	%p1656, %p1654, %p1655;
	selp.u64 	%rd3914, 1, 0, %p1656;
	ld.const.u64 	%rd3915, [_P+16];
	sub.s64 	%rd3916, %rd6206, %rd3915;
	setp.lt.u64 	%p1657, %rd6206, %rd3915;
	selp.s64 	%rd3917, -1, 0, %p1656;
	add.s64 	%rd6206, %rd3916, %rd3917;
	setp.lt.u64 	%p1658, %rd3916, %rd3914;
	or.pred  	%p1659, %p1657, %p1658;
	selp.u64 	%rd3918, 1, 0, %p1659;
	ld.const.u64 	%rd3919, [_P+24];
	sub.s64 	%rd3921, %rd6207, %rd3919;
	setp.lt.u64 	%p1661, %rd6207, %rd3919;
	selp.s64 	%rd3922, -1, 0, %p1659;
	add.s64 	%rd6207, %rd3921, %rd3922;
	setp.lt.u64 	%p1662, %rd3921, %rd3918;
	or.pred  	%p1663, %p1661, %p1662;
	selp.s64 	%rd3923, -1, 0, %p1663;
	add.s64 	%rd642, %rd637, %rd3923;
	setp.ne.s64 	%p1664, %rd642, 0;
	setp.gt.u64 	%p1665, %rd6207, %rd3919;
	or.pred  	%p1666, %p1664, %p1665;
	@%p1666 bra 	$L__BB6_273;
	ld.const.u64 	%rd3924, [_P+24];
	setp.lt.u64 	%p1667, %rd6207, %rd3924;
	mov.u64 	%rd6204, %rd638;
	@%p1667 bra 	$L__BB6_280;
	ld.const.u64 	%rd3925, [_P+16];
	setp.gt.u64 	%p1668, %rd6206, %rd3925;
	@%p1668 bra 	$L__BB6_273;
	ld.const.u64 	%rd3926, [_P+16];
	setp.lt.u64 	%p1669, %rd6206, %rd3926;
	mov.u64 	%rd6204, %rd638;
	@%p1669 bra 	$L__BB6_280;
	ld.const.u64 	%rd3927, [_P+8];
	setp.gt.u64 	%p1670, %rd6205, %rd3927;
	@%p1670 bra 	$L__BB6_273;
	ld.const.u64 	%rd3928, [_P+8];
	setp.lt.u64 	%p1671, %rd6205, %rd3928;
	ld.const.u64 	%rd3929, [_P];
	setp.lt.u64 	%p1672, %rd638, %rd3929;
	or.pred  	%p1673, %p1671, %p1672;
	mov.u64 	%rd6204, %rd638;
	@%p1673 bra 	$L__BB6_280;
$L__BB6_273:
	ld.const.u64 	%rd3931, [_P];
	sub.s64 	%rd643, %rd638, %rd3931;
	setp.lt.u64 	%p1674, %rd638, %rd3931;
	selp.u64 	%rd3932, 1, 0, %p1674;
	ld.const.u64 	%rd3933, [_P+8];
	sub.s64 	%rd3934, %rd6205, %rd3933;
	setp.lt.u64 	%p1675, %rd6205, %rd3933;
	selp.s64 	%rd3935, -1, 0, %p1674;
	add.s64 	%rd6205, %rd3934, %rd3935;
	setp.lt.u64 	%p1676, %rd3934, %rd3932;
	or.pred  	%p1677, %p1675, %p1676;
	selp.u64 	%rd3936, 1, 0, %p1677;
	ld.const.u64 	%rd3937, [_P+16];
	sub.s64 	%rd3938, %rd6206, %rd3937;
	setp.lt.u64 	%p1678, %rd6206, %rd3937;
	selp.s64 	%rd3939, -1, 0, %p1677;
	add.s64 	%rd6206, %rd3938, %rd3939;
	setp.lt.u64 	%p1679, %rd3938, %rd3936;
	or.pred  	%p1680, %p1678, %p1679;
	selp.u64 	%rd3940, 1, 0, %p1680;
	ld.const.u64 	%rd3941, [_P+24];
	sub.s64 	%rd3943, %rd6207, %rd3941;
	setp.lt.u64 	%p1682, %rd6207, %rd3941;
	selp.s64 	%rd3944, -1, 0, %p1680;
	add.s64 	%rd6207, %rd3943, %rd3944;
	setp.lt.u64 	%p1683, %rd3943, %rd3940;
	or.pred  	%p1684, %p1682, %p1683;
	selp.u64 	%rd3945, 1, 0, %p1684;
	setp.ne.s64 	%p1685, %rd642, %rd3945;
	setp.gt.u64 	%p1686, %rd6207, %rd3941;
	or.pred  	%p1687, %p1685, %p1686;
	@%p1687 bra 	$L__BB6_279;
	ld.const.u64 	%rd3946, [_P+24];
	setp.lt.u64 	%p1688, %rd6207, %rd3946;
	mov.u64 	%rd6204, %rd643;
	@%p1688 bra 	$L__BB6_280;
	ld.const.u64 	%rd3947, [_P+16];
	setp.gt.u64 	%p1689, %rd6206, %rd3947;
	@%p1689 bra 	$L__BB6_279;
	ld.const.u64 	%rd3948, [_P+16];
	setp.lt.u64 	%p1690, %rd6206, %rd3948;
	mov.u64 	%rd6204, %rd643;
	@%p1690 bra 	$L__BB6_280;
	ld.const.u64 	%rd3949, [_P+8];
	setp.gt.u64 	%p1691, %rd6205, %rd3949;
	@%p1691 bra 	$L__BB6_279;
	ld.const.u64 	%rd3950, [_P+8];
	setp.lt.u64 	%p1692, %rd6205, %rd3950;
	ld.const.u64 	%rd3951, [_P];
	setp.lt.u64 	%p1693, %rd643, %rd3951;
	or.pred  	%p1694, %p1692, %p1693;
	mov.u64 	%rd6204, %rd643;
	@%p1694 bra 	$L__BB6_280;
$L__BB6_279:
	ld.const.u64 	%rd3953, [_P];
	sub.s64 	%rd6204, %rd643, %rd3953;
	setp.lt.u64 	%p1695, %rd643, %rd3953;
	selp.u64 	%rd3954, 1, 0, %p1695;
	ld.const.u64 	%rd3955, [_P+8];
	sub.s64 	%rd3956, %rd6205, %rd3955;
	setp.lt.u64 	%p1696, %rd6205, %rd3955;
	selp.s64 	%rd3957, -1, 0, %p1695;
	add.s64 	%rd6205, %rd3956, %rd3957;
	setp.lt.u64 	%p1697, %rd3956, %rd3954;
	or.pred  	%p1698, %p1696, %p1697;
	selp.u64 	%rd3958, 1, 0, %p1698;
	ld.const.u64 	%rd3959, [_P+16];
	sub.s64 	%rd3960, %rd6206, %rd3959;
	setp.lt.u64 	%p1699, %rd6206, %rd3959;
	selp.s64 	%rd3961, -1, 0, %p1698;
	add.s64 	%rd6206, %rd3960, %rd3961;
	setp.lt.u64 	%p1700, %rd3960, %rd3958;
	or.pred  	%p1701, %p1699, %p1700;
	selp.s64 	%rd3962, -1, 0, %p1701;
	ld.const.u64 	%rd3963, [_P+24];
	sub.s64 	%rd3964, %rd6207, %rd3963;
	add.s64 	%rd6207, %rd3964, %rd3962;
$L__BB6_280:
	mul.lo.s64 	%rd3966, %rd572, %rd571;
	mul.hi.u64 	%rd3967, %rd571, %rd572;
	mul.lo.s64 	%rd3968, %rd573, %rd571;
	mul.hi.u64 	%rd3969, %rd571, %rd573;
	add.s64 	%rd3970, %rd3968, %rd3967;
	setp.lt.u64 	%p1702, %rd3970, %rd3968;
	selp.u64 	%rd3971, 1, 0, %p1702;
	add.s64 	%rd3972, %rd3969, %rd3971;
	mul.lo.s64 	%rd3973, %rd574, %rd571;
	mul.hi.u64 	%rd3974, %rd571, %rd574;
	add.s64 	%rd3975, %rd3973, %rd3972;
	setp.lt.u64 	%p1703, %rd3975, %rd3973;
	selp.u64 	%rd3976, 1, 0, %p1703;
	add.s64 	%rd3977, %rd3974, %rd3976;
	mul.hi.u64 	%rd3978, %rd572, %rd573;
	mad.lo.s64 	%rd3979, %rd573, %rd572, %rd3975;
	setp.lt.u64 	%p1704, %rd3979, %rd3975;
	selp.u64 	%rd3980, 1, 0, %p1704;
	add.s64 	%rd3981, %rd3978, %rd3980;
	mul.hi.u64 	%rd3982, %rd572, %rd574;
	mad.lo.s64 	%rd3983, %rd574, %rd572, %rd3977;
	setp.lt.u64 	%p1705, %rd3983, %rd3977;
	selp.u64 	%rd3984, 1, 0, %p1705;
	add.s64 	%rd3985, %rd3983, %rd3981;
	setp.lt.u64 	%p1706, %rd3985, %rd3983;
	selp.u64 	%rd3986, 1, 0, %p1706;
	add.s64 	%rd3987, %rd3982, %rd3984;
	add.s64 	%rd3988, %rd3987, %rd3986;
	mul.hi.u64 	%rd3989, %rd573, %rd574;
	mad.lo.s64 	%rd3990, %rd574, %rd573, %rd3988;
	setp.lt.u64 	%p1707, %rd3990, %rd3988;
	selp.u64 	%rd3991, 1, 0, %p1707;
	add.s64 	%rd3992, %rd3989, %rd3991;
	shl.b64 	%rd3993, %rd3966, 1;
	mov.b64 	{%r252, %r253}, %rd3966;
	mov.b64 	{%r254, %r255}, %rd3970;
	shf.l.wrap.b32 	%r256, %r253, %r254, 1;
	shf.l.wrap.b32 	%r257, %r254, %r255, 1;
	mov.b64 	%rd3994, {%r256, %r257};
	mov.b64 	{%r258, %r259}, %rd3979;
	shf.l.wrap.b32 	%r260, %r255, %r258, 1;
	shf.l.wrap.b32 	%r261, %r258, %r259, 1;
	mov.b64 	%rd3995, {%r260, %r261};
	mov.b64 	{%r262, %r263}, %rd3985;
	shf.l.wrap.b32 	%r264, %r259, %r262, 1;
	shf.l.wrap.b32 	%r265, %r262, %r263, 1;
	mov.b64 	%rd3996, {%r264, %r265};
	mov.b64 	{%r266, %r267}, %rd3990;
	shf.l.wrap.b32 	%r268, %r263, %r266, 1;
	shf.l.wrap.b32 	%r269, %r266, %r267, 1;
	mov.b64 	%rd3997, {%r268, %r269};
	shr.u64 	%rd3998, %rd3992, 63;
	mov.b64 	{%r270, %r271}, %rd3992;
	shf.l.wrap.b32 	%r272, %r267, %r270, 1;
	shf.l.wrap.b32 	%r273, %r270, %r271, 1;
	mov.b64 	%rd3999, {%r272, %r273};
	mul.hi.u64 	%rd4000, %rd571, %rd571;
	mul.hi.u64 	%rd4001, %rd572, %rd572;
	mul.hi.u64 	%rd4002, %rd573, %rd573;
	mul.hi.u64 	%rd4003, %rd574, %rd574;
	add.s64 	%rd655, %rd3993, %rd4000;
	setp.lt.u64 	%p1708, %rd655, %rd3993;
	selp.u64 	%rd4004, 1, 0, %p1708;
	mad.lo.s64 	%rd4005, %rd572, %rd572, %rd3994;
	setp.lt.u64 	%p1709, %rd4005, %rd3994;
	add.s64 	%rd656, %rd4005, %rd4004;
	setp.lt.u64 	%p1710, %rd656, %rd4005;
	or.pred  	%p1711, %p1709, %p1710;
	selp.u64 	%rd4006, 1, 0, %p1711;
	add.s64 	%rd4007, %rd3995, %rd4001;
	setp.lt.u64 	%p1712, %rd4007, %rd3995;
	add.s64 	%rd657, %rd4007, %rd4006;
	setp.lt.u64 	%p1713, %rd657, %rd4007;
	or.pred  	%p1714, %p1712, %p1713;
	selp.u64 	%rd4008, 1, 0, %p1714;
	mad.lo.s64 	%rd4009, %rd573, %rd573, %rd3996;
	setp.lt.u64 	%p1715, %rd4009, %rd3996;
	add.s64 	%rd4010, %rd4009, %rd4008;
	setp.lt.u64 	%p1716, %rd4010, %rd4009;
	or.pred  	%p1717, %p1715, %p1716;
	selp.u64 	%rd4011, 1, 0, %p1717;
	add.s64 	%rd4012, %rd3997, %rd4002;
	setp.lt.u64 	%p1718, %rd4012, %rd3997;
	add.s64 	%rd4013, %rd4012, %rd4011;
	setp.lt.u64 	%p1719, %rd4013, %rd4012;
	or.pred  	%p1720, %p1718, %p1719;
	selp.u64 	%rd4014, 1, 0, %p1720;
	mad.lo.s64 	%rd4015, %rd574, %rd574, %rd3999;
	setp.lt.u64 	%p1721, %rd4015, %rd3999;
	add.s64 	%rd4016, %rd4015, %rd4014;
	setp.lt.u64 	%p1722, %rd4016, %rd4015;
	or.pred  	%p1723, %p1721, %p1722;
	selp.u64 	%rd4017, 1, 0, %p1723;
	add.s64 	%rd4018, %rd3998, %rd4003;
	add.s64 	%rd4019, %rd4018, %rd4017;
	shl.b64 	%rd4020, %rd4010, 32;
	mov.b64 	{%r274, %r275}, %rd4010;
	mov.b64 	{%r276, %r277}, %rd4013;
	mov.b64 	%rd4021, {%r275, %r276};
	mov.b64 	{%r278, %r279}, %rd4016;
	mov.b64 	%rd4022, {%r277, %r278};
	mov.b64 	{%r280, %r281}, %rd4019;
	mov.b64 	%rd4023, {%r279, %r280};
	shr.u64 	%rd4024, %rd4019, 32;
	mul.lo.s64 	%rd4025, %rd4010, 977;
	mov.b64 	%rd4026, 977;
	mul.hi.u64 	%rd4027, %rd4010, %rd4026;
	mul.lo.s64 	%rd4028, %rd4013, 977;
	mul.hi.u64 	%rd4029, %rd4013, %rd4026;
	add.s64 	%rd4030, %rd4028, %rd4027;
	setp.lt.u64 	%p1724, %rd4030, %rd4028;
	selp.u64 	%rd4031, 1, 0, %p1724;
	add.s64 	%rd4032, %rd4029, %rd4031;
	mul.lo.s64 	%rd4033, %rd4016, 977;
	mul.hi.u64 	%rd4034, %rd4016, %rd4026;
	add.s64 	%rd4035, %rd4033, %rd4032;
	setp.lt.u64 	%p1725, %rd4035, %rd4033;
	selp.u64 	%rd4036, 1, 0, %p1725;
	add.s64 	%rd4037, %rd4034, %rd4036;
	mul.lo.s64 	%rd4038, %rd4019, 977;
	mul.hi.u64 	%rd4039, %rd4019, %rd4026;
	add.s64 	%rd4040, %rd4038, %rd4037;
	setp.lt.u64 	%p1726, %rd4040, %rd4038;
	selp.u64 	%rd4041, 1, 0, %p1726;
	add.s64 	%rd4042, %rd4039, %rd4041;
	add.s64 	%rd6208, %rd4025, %rd4020;
	setp.lt.u64 	%p1727, %rd6208, %rd4025;
	selp.u64 	%rd4043, 1, 0, %p1727;
	add.s64 	%rd4044, %rd4030, %rd4021;
	setp.lt.u64 	%p1728, %rd4044, %rd4030;
	add.s64 	%rd6209, %rd4044, %rd4043;
	setp.lt.u64 	%p1729, %rd6209, %rd4044;
	or.pred  	%p1730, %p1728, %p1729;
	selp.u64 	%rd4045, 1, 0, %p1730;
	add.s64 	%rd4046, %rd4035, %rd4022;
	setp.lt.u64 	%p1731, %rd4046, %rd4035;
	add.s64 	%rd6210, %rd4046, %rd4045;
	setp.lt.u64 	%p1732, %rd6210, %rd4046;
	or.pred  	%p1733, %p1731, %p1732;
	selp.u64 	%rd4047, 1, 0, %p1733;
	add.s64 	%rd4048, %rd4040, %rd4023;
	setp.lt.u64 	%p1734, %rd4048, %rd4040;
	add.s64 	%rd6211, %rd4048, %rd4047;
	setp.lt.u64 	%p1735, %rd6211, %rd4048;
	or.pred  	%p1736, %p1734, %p1735;
	selp.u64 	%rd4049, 1, 0, %p1736;
	add.s64 	%rd4050, %rd4042, %rd4024;
	add.s64 	%rd662, %rd4050, %rd4049;
	setp.eq.s64 	%p1737, %rd662, 0;
	mov.b64 	%rd6212, 0;
	@%p1737 bra 	$L__BB6_282;
	shl.b64 	%rd4051, %rd662, 32;
	shr.u64 	%rd4052, %rd662, 32;
	mov.b64 	%rd4053, 977;
	mul.hi.u64 	%rd4054, %rd662, %rd4053;
	mad.lo.s64 	%rd4055, %rd662, 977, %rd4051;
	setp.lt.u64 	%p1738, %rd4055, %rd4051;
	selp.u64 	%rd4056, 1, 0, %p1738;
	add.s64 	%rd6208, %rd4055, %rd6208;
	setp.lt.u64 	%p1739, %rd6208, %rd4055;
	selp.u64 	%rd4057, 1, 0, %p1739;
	add.s64 	%rd4058, %rd4057, %rd4056;
	add.s64 	%rd4059, %rd4052, %rd4054;
	setp.lt.u64 	%p1740, %rd4059, %rd4052;
	selp.u64 	%rd4060, 1, 0, %p1740;
	add.s64 	%rd4061, %rd6209, %rd4059;
	add.s64 	%rd4062, %rd4061, %rd4058;
	setp.lt.u64 	%p1741, %rd4062, %rd6209;
	not.b64 	%rd4063, %rd4059;
	setp.gt.u64 	%p1742, %rd4058, %rd4063;
	or.pred  	%p1743, %p1742, %p1741;
	selp.u64 	%rd4064, 1, 0, %p1743;
	add.s64 	%rd4065, %rd6210, %rd4060;
	add.s64 	%rd665, %rd4065, %rd4064;
	setp.lt.u64 	%p1744, %rd665, %rd6210;
	selp.u64 	%rd4066, 1, 0, %p1744;
	add.s64 	%rd666, %rd6211, %rd4066;
	setp.lt.u64 	%p1745, %rd666, %rd6211;
	selp.u64 	%rd6212, 1, 0, %p1745;
	mov.u64 	%rd6209, %rd4062;
	mov.u64 	%rd6210, %rd665;
	mov.u64 	%rd6211, %rd666;
$L__BB6_282:
	mad.lo.s64 	%rd6213, %rd571, %rd571, %rd6208;
	setp.lt.u64 	%p1746, %rd6213, %rd6208;
	selp.u64 	%rd4067, 1, 0, %p1746;
	add.s64 	%rd4068, %rd6209, %rd655;
	setp.lt.u64 	%p1747, %rd4068, %rd6209;
	add.s64 	%rd6214, %rd4068, %rd4067;
	setp.lt.u64 	%p1748, %rd6214, %rd4068;
	or.pred  	%p1749, %p1747, %p1748;
	selp.u64 	%rd4069, 1, 0, %p1749;
	add.s64 	%rd4070, %rd6210, %rd656;
	setp.lt.u64 	%p1750, %rd4070, %rd6210;
	add.s64 	%rd6215, %rd4070, %rd4069;
	setp.lt.u64 	%p1751, %rd6215, %rd4070;
	or.pred  	%p1752, %p1750, %p1751;
	selp.u64 	%rd4071, 1, 0, %p1752;
	add.s64 	%rd4072, %rd6211, %rd657;
	setp.lt.u64 	%p1753, %rd4072, %rd6211;
	add.s64 	%rd6216, %rd4072, %rd4071;
	setp.lt.u64 	%p1754, %rd6216, %rd4072;
	or.pred  	%p1755, %p1753, %p1754;
	selp.u64 	%rd4074, 1, 0, %p1755;
	add.s64 	%rd677, %rd6212, %rd4074;
	setp.ne.s64 	%p1756, %rd677, 0;
	ld.const.u64 	%rd4075, [_P+24];
	setp.gt.u64 	%p1757, %rd6216, %rd4075;
	or.pred  	%p1758, %p1756, %p1757;
	@%p1758 bra 	$L__BB6_288;
	ld.const.u64 	%rd4077, [_P+24];
	setp.lt.u64 	%p1759, %rd6216, %rd4077;
	@%p1759 bra 	$L__BB6_301;
	ld.const.u64 	%rd4078, [_P+16];
	setp.gt.u64 	%p1760, %rd6215, %rd4078;
	@%p1760 bra 	$L__BB6_288;
	ld.const.u64 	%rd4079, [_P+16];
	setp.lt.u64 	%p1761, %rd6215, %rd4079;
	@%p1761 bra 	$L__BB6_301;
	ld.const.u64 	%rd4080, [_P+8];
	setp.gt.u64 	%p1762, %rd6214, %rd4080;
	@%p1762 bra 	$L__BB6_288;
	ld.const.u64 	%rd4081, [_P+8];
	setp.lt.u64 	%p1763, %rd6214, %rd4081;
	ld.const.u64 	%rd4082, [_P];
	setp.lt.u64 	%p1764, %rd6213, %rd4082;
	or.pred  	%p1765, %p1763, %p1764;
	@%p1765 bra 	$L__BB6_301;
$L__BB6_288:
	ld.const.u64 	%rd4084, [_P];
	sub.s64 	%rd678, %rd6213, %rd4084;
	setp.lt.u64 	%p1766, %rd6213, %rd4084;
	selp.u64 	%rd4085, 1, 0, %p1766;
	ld.const.u64 	%rd4086, [_P+8];
	sub.s64 	%rd4087, %rd6214, %rd4086;
	setp.lt.u64 	%p1767, %rd6214, %rd4086;
	selp.s64 	%rd4088, -1, 0, %p1766;
	add.s64 	%rd6214, %rd4087, %rd4088;
	setp.lt.u64 	%p1768, %rd4087, %rd4085;
	or.pred  	%p1769, %p1767, %p1768;
	selp.u64 	%rd4089, 1, 0, %p1769;
	ld.const.u64 	%rd4090, [_P+16];
	sub.s64 	%rd4091, %rd6215, %rd4090;
	setp.lt.u64 	%p1770, %rd6215, %rd4090;
	selp.s64 	%rd4092, -1, 0, %p1769;
	add.s64 	%rd6215, %rd4091, %rd4092;
	setp.lt.u64 	%p1771, %rd4091, %rd4089;
	or.pred  	%p1772, %p1770, %p1771;
	selp.u64 	%rd4093, 1, 0, %p1772;
	ld.const.u64 	%rd4094, [_P+24];
	sub.s64 	%rd4096, %rd6216, %rd4094;
	setp.lt.u64 	%p1774, %rd6216, %rd4094;
	selp.s64 	%rd4097, -1, 0, %p1772;
	add.s64 	%rd6216, %rd4096, %rd4097;
	setp.lt.u64 	%p1775, %rd4096, %rd4093;
	or.pred  	%p1776, %p1774, %p1775;
	selp.s64 	%rd4098, -1, 0, %p1776;
	add.s64 	%rd682, %rd677, %rd4098;
	setp.ne.s64 	%p1777, %rd682, 0;
	setp.gt.u64 	%p1778, %rd6216, %rd4094;
	or.pred  	%p1779, %p1777, %p1778;
	@%p1779 bra 	$L__BB6_294;
	ld.const.u64 	%rd4099, [_P+24];
	setp.lt.u64 	%p1780, %rd6216, %rd4099;
	mov.u64 	%rd6213, %rd678;
	@%p1780 bra 	$L__BB6_301;
	ld.const.u64 	%rd4100, [_P+16];
	setp.gt.u64 	%p1781, %rd6215, %rd4100;
	@%p1781 bra 	$L__BB6_294;
	ld.const.u64 	%rd4101, [_P+16];
	setp.lt.u64 	%p1782, %rd6215, %rd4101;
	mov.u64 	%rd6213, %rd678;
	@%p1782 bra 	$L__BB6_301;
	ld.const.u64 	%rd4102, [_P+8];
	setp.gt.u64 	%p1783, %rd6214, %rd4102;
	@%p1783 bra 	$L__BB6_294;
	ld.const.u64 	%rd4103, [_P+8];
	setp.lt.u64 	%p1784, %rd6214, %rd4103;
	ld.const.u64 	%rd4104, [_P];
	setp.lt.u64 	%p1785, %rd678, %rd4104;
	or.pred  	%p1786, %p1784, %p1785;
	mov.u64 	%rd6213, %rd678;
	@%p1786 bra 	$L__BB6_301;
$L__BB6_294:
	ld.const.u64 	%rd4106, [_P];
	sub.s64 	%rd683, %rd678, %rd4106;
	setp.lt.u64 	%p1787, %rd678, %rd4106;
	selp.u64 	%rd4107, 1, 0, %p1787;
	ld.const.u64 	%rd4108, [_P+8];
	sub.s64 	%rd4109, %rd6214, %rd4108;
	setp.lt.u64 	%p1788, %rd6214, %rd4108;
	selp.s64 	%rd4110, -1, 0, %p1787;
	add.s64 	%rd6214, %rd4109, %rd4110;
	setp.lt.u64 	%p1789, %rd4109, %rd4107;
	or.pred  	%p1790, %p1788, %p1789;
	selp.u64 	%rd4111, 1, 0, %p1790;
	ld.const.u64 	%rd4112, [_P+16];
	sub.s64 	%rd4113, %rd6215, %rd4112;
	setp.lt.u64 	%p1791, %rd6215, %rd4112;
	selp.s64 	%rd4114, -1, 0, %p1790;
	add.s64 	%rd6215, %rd4113, %rd4114;
	setp.lt.u64 	%p1792, %rd4113, %rd4111;
	or.pred  	%p1793, %p1791, %p1792;
	selp.u64 	%rd4115, 1, 0, %p1793;
	ld.const.u64 	%rd4116, [_P+24];
	sub.s64 	%rd4118, %rd6216, %rd4116;
	setp.lt.u64 	%p1795, %rd6216, %rd4116;
	selp.s64 	%rd4119, -1, 0, %p1793;
	add.s64 	%rd6216, %rd4118, %rd4119;
	setp.lt.u64 	%p1796, %rd4118, %rd4115;
	or.pred  	%p1797, %p1795, %p1796;
	selp.u64 	%rd4120, 1, 0, %p1797;
	setp.ne.s64 	%p1798, %rd682, %rd4120;
	setp.gt.u64 	%p1799, %rd6216, %rd4116;
	or.pred  	%p1800, %p1798, %p1799;
	@%p1800 bra 	$L__BB6_300;
	ld.const.u64 	%rd4121, [_P+24];
	setp.lt.u64 	%p1801, %rd6216, %rd4121;
	mov.u64 	%rd6213, %rd683;
	@%p1801 bra 	$L__BB6_301;
	ld.const.u64 	%rd4122, [_P+16];
	setp.gt.u64 	%p1802, %rd6215, %rd4122;
	@%p1802 bra 	$L__BB6_300;
	ld.const.u64 	%rd4123, [_P+16];
	setp.lt.u64 	%p1803, %rd6215, %rd4123;
	mov.u64 	%rd6213, %rd683;
	@%p1803 bra 	$L__BB6_301;
	ld.const.u64 	%rd4124, [_P+8];
	setp.gt.u64 	%p1804, %rd6214, %rd4124;
	@%p1804 bra 	$L__BB6_300;
	ld.const.u64 	%rd4125, [_P+8];
	setp.lt.u64 	%p1805, %rd6214, %rd4125;
	ld.const.u64 	%rd4126, [_P];
	setp.lt.u64 	%p1806, %rd683, %rd4126;
	or.pred  	%p1807, %p1805, %p1806;
	mov.u64 	%rd6213, %rd683;
	@%p1807 bra 	$L__BB6_301;
$L__BB6_300:
	ld.const.u64 	%rd4128, [_P];
	sub.s64 	%rd6213, %rd683, %rd4128;
	setp.lt.u64 	%p1808, %rd683, %rd4128;
	selp.u64 	%rd4129, 1, 0, %p1808;
	ld.const.u64 	%rd4130, [_P+8];
	sub.s64 	%rd4131, %rd6214, %rd4130;
	setp.lt.u64 	%p1809, %rd6214, %rd4130;
	selp.s64 	%rd4132, -1, 0, %p1808;
	add.s64 	%rd6214, %rd4131, %rd4132;
	setp.lt.u64 	%p1810, %rd4131, %rd4129;
	or.pred  	%p1811, %p1809, %p1810;
	selp.u64 	%rd4133, 1, 0, %p1811;
	ld.const.u64 	%rd4134, [_P+16];
	sub.s64 	%rd4135, %rd6215, %rd4134;
	setp.lt.u64 	%p1812, %rd6215, %rd4134;
	selp.s64 	%rd4136, -1, 0, %p1811;
	add.s64 	%rd6215, %rd4135, %rd4136;
	setp.lt.u64 	%p1813, %rd4135, %rd4133;
	or.pred  	%p1814, %p1812, %p1813;
	selp.s64 	%rd4137, -1, 0, %p1814;
	ld.const.u64 	%rd4138, [_P+24];
	sub.s64 	%rd4139, %rd6216, %rd4138;
	add.s64 	%rd6216, %rd4139, %rd4137;
$L__BB6_301:
	mul.lo.s64 	%rd695, %rd6195, %rd6252;
	mul.hi.u64 	%rd4141, %rd6252, %rd6195;
	mul.lo.s64 	%rd4142, %rd6196, %rd6252;
	mul.hi.u64 	%rd4143, %rd6252, %rd6196;
	add.s64 	%rd4144, %rd4142, %rd4141;
	setp.lt.u64 	%p1815, %rd4144, %rd4142;
	selp.u64 	%rd4145, 1, 0, %p1815;
	add.s64 	%rd4146, %rd4143, %rd4145;
	mul.lo.s64 	%rd4147, %rd6197, %rd6252;
	mul.hi.u64 	%rd4148, %rd6252, %rd6197;
	add.s64 	%rd4149, %rd4147, %rd4146;
	setp.lt.u64 	%p1816, %rd4149, %rd4147;
	selp.u64 	%rd4150, 1, 0, %p1816;
	add.s64 	%rd4151, %rd4148, %rd4150;
	mul.lo.s64 	%rd4152, %rd6198, %rd6252;
	mul.hi.u64 	%rd4153, %rd6252, %rd6198;
	add.s64 	%rd4154, %rd4152, %rd4151;
	setp.lt.u64 	%p1817, %rd4154, %rd4152;
	selp.u64 	%rd4155, 1, 0, %p1817;
	add.s64 	%rd4156, %rd4153, %rd4155;
	mul.hi.u64 	%rd4157, %rd6251, %rd6195;
	mad.lo.s64 	%rd696, %rd6195, %rd6251, %rd4144;
	setp.lt.u64 	%p1818, %rd696, %rd4144;
	selp.u64 	%rd4158, 1, 0, %p1818;
	add.s64 	%rd4159, %rd4157, %rd4158;
	mul.hi.u64 	%rd4160, %rd6251, %rd6196;
	mad.lo.s64 	%rd4161, %rd6196, %rd6251, %rd4149;
	setp.lt.u64 	%p1819, %rd4161, %rd4149;
	selp.u64 	%rd4162, 1, 0, %p1819;
	add.s64 	%rd4163, %rd4161, %rd4159;
	setp.lt.u64 	%p1820, %rd4163, %rd4161;
	selp.u64 	%rd4164, 1, 0, %p1820;
	add.s64 	%rd4165, %rd4160, %rd4162;
	add.s64 	%rd4166, %rd4165, %rd4164;
	mul.hi.u64 	%rd4167, %rd6251, %rd6197;
	mad.lo.s64 	%rd4168, %rd6197, %rd6251, %rd4154;
	setp.lt.u64 	%p1821, %rd4168, %rd4154;
	selp.u64 	%rd4169, 1, 0, %p1821;
	add.s64 	%rd4170, %rd4168, %rd4166;
	setp.lt.u64 	%p1822, %rd4170, %rd4168;
	selp.u64 	%rd4171, 1, 0, %p1822;
	add.s64 	%rd4172, %rd4167, %rd4169;
	add.s64 	%rd4173, %rd4172, %rd4171;
	mul.hi.u64 	%rd4174, %rd6251, %rd6198;
	mad.lo.s64 	%rd4175, %rd6198, %rd6251, %rd4156;
	setp.lt.u64 	%p1823, %rd4175, %rd4156;
	selp.u64 	%rd4176, 1, 0, %p1823;
	add.s64 	%rd4177, %rd4175, %rd4173;
	setp.lt.u64 	%p1824, %rd4177, %rd4175;
	selp.u64 	%rd4178, 1, 0, %p1824;
	add.s64 	%rd4179, %rd4174, %rd4176;
	add.s64 	%rd4180, %rd4179, %rd4178;
	mul.hi.u64 	%rd4181, %rd6250, %rd6195;
	mad.lo.s64 	%rd697, %rd6195, %rd6250, %rd4163;
	setp.lt.u64 	%p1825, %rd697, %rd4163;
	selp.u64 	%rd4182, 1, 0, %p1825;
	add.s64 	%rd4183, %rd4181, %rd4182;
	mul.hi.u64 	%rd4184, %rd6250, %rd6196;
	mad.lo.s64 	%rd4185, %rd6196, %rd6250, %rd4170;
	setp.lt.u64 	%p1826, %rd4185, %rd4170;
	selp.u64 	%rd4186, 1, 0, %p1826;
	add.s64 	%rd4187, %rd4185, %rd4183;
	setp.lt.u64 	%p1827, %rd4187, %rd4185;
	selp.u64 	%rd4188, 1, 0, %p1827;
	add.s64 	%rd4189, %rd4184, %rd4186;
	add.s64 	%rd4190, %rd4189, %rd4188;
	mul.hi.u64 	%rd4191, %rd6250, %rd6197;
	mad.lo.s64 	%rd4192, %rd6197, %rd6250, %rd4177;
	setp.lt.u64 	%p1828, %rd4192, %rd4177;
	selp.u64 	%rd4193, 1, 0, %p1828;
	add.s64 	%rd4194, %rd4192, %rd4190;
	setp.lt.u64 	%p1829, %rd4194, %rd4192;
	selp.u64 	%rd4195, 1, 0, %p1829;
	add.s64 	%rd4196, %rd4191, %rd4193;
	add.s64 	%rd4197, %rd4196, %rd4195;
	mul.hi.u64 	%rd4198, %rd6250, %rd6198;
	mad.lo.s64 	%rd4199, %rd6198, %rd6250, %rd4180;
	setp.lt.u64 	%p1830, %rd4199, %rd4180;
	selp.u64 	%rd4200, 1, 0, %p1830;
	add.s64 	%rd4201, %rd4199, %rd4197;
	setp.lt.u64 	%p1831, %rd4201, %rd4199;
	selp.u64 	%rd4202, 1, 0, %p1831;
	add.s64 	%rd4203, %rd4198, %rd4200;
	add.s64 	%rd4204, %rd4203, %rd4202;
	mul.hi.u64 	%rd4205, %rd6249, %rd6195;
	mad.lo.s64 	%rd698, %rd6195, %rd6249, %rd4187;
	setp.lt.u64 	%p1832, %rd698, %rd4187;
	selp.u64 	%rd4206, 1, 0, %p1832;
	add.s64 	%rd4207, %rd4205, %rd4206;
	mul.hi.u64 	%rd4208, %rd6249, %rd6196;
	mad.lo.s64 	%rd4209, %rd6196, %rd6249, %rd4194;
	setp.lt.u64 	%p1833, %rd4209, %rd4194;
	selp.u64 	%rd4210, 1, 0, %p1833;
	add.s64 	%rd4211, %rd4209, %rd4207;
	setp.lt.u64 	%p1834, %rd4211, %rd4209;
	selp.u64 	%rd4212, 1, 0, %p1834;
	add.s64 	%rd4213, %rd4208, %rd4210;
	add.s64 	%rd4214, %rd4213, %rd4212;
	mul.hi.u64 	%rd4215, %rd6249, %rd6197;
	mad.lo.s64 	%rd4216, %rd6197, %rd6249, %rd4201;
	setp.lt.u64 	%p1835, %rd4216, %rd4201;
	selp.u64 	%rd4217, 1, 0, %p1835;
	add.s64 	%rd4218, %rd4216, %rd4214;
	setp.lt.u64 	%p1836, %rd4218, %rd4216;
	selp.u64 	%rd4219, 1, 0, %p1836;
	add.s64 	%rd4220, %rd4215, %rd4217;
	add.s64 	%rd4221, %rd4220, %rd4219;
	mul.hi.u64 	%rd4222, %rd6249, %rd6198;
	mad.lo.s64 	%rd4223, %rd6198, %rd6249, %rd4204;
	setp.lt.u64 	%p1837, %rd4223, %rd4204;
	selp.u64 	%rd4224, 1, 0, %p1837;
	add.s64 	%rd4225, %rd4223, %rd4221;
	setp.lt.u64 	%p1838, %rd4225, %rd4223;
	selp.u64 	%rd4226, 1, 0, %p1838;
	add.s64 	%rd4227, %rd4222, %rd4224;
	add.s64 	%rd4228, %rd4227, %rd4226;
	shl.b64 	%rd4229, %rd4211, 32;
	mov.b64 	{%r282, %r283}, %rd4211;
	mov.b64 	{%r284, %r285}, %rd4218;
	mov.b64 	%rd4230, {%r283, %r284};
	mov.b64 	{%r286, %r287}, %rd4225;
	mov.b64 	%rd4231, {%r285, %r286};
	mov.b64 	{%r288, %r289}, %rd4228;
	mov.b64 	%rd4232, {%r287, %r288};
	shr.u64 	%rd4233, %rd4228, 32;
	mul.lo.s64 	%rd4234, %rd4211, 977;
	mov.b64 	%rd4235, 977;
	mul.hi.u64 	%rd4236, %rd4211, %rd4235;
	mul.lo.s64 	%rd4237, %rd4218, 977;
	mul.hi.u64 	%rd4238, %rd4218, %rd4235;
	add.s64 	%rd4239, %rd4237, %rd4236;
	setp.lt.u64 	%p1839, %rd4239, %rd4237;
	selp.u64 	%rd4240, 1, 0, %p1839;
	add.s64 	%rd4241, %rd4238, %rd4240;
	mul.lo.s64 	%rd4242, %rd4225, 977;
	mul.hi.u64 	%rd4243, %rd4225, %rd4235;
	add.s64 	%rd4244, %rd4242, %rd4241;
	setp.lt.u64 	%p1840, %rd4244, %rd4242;
	selp.u64 	%rd4245, 1, 0, %p1840;
	add.s64 	%rd4246, %rd4243, %rd4245;
	mul.lo.s64 	%rd4247, %rd4228, 977;
	mul.hi.u64 	%rd4248, %rd4228, %rd4235;
	add.s64 	%rd4249, %rd4247, %rd4246;
	setp.lt.u64 	%p1841, %rd4249, %rd4247;
	selp.u64 	%rd4250, 1, 0, %p1841;
	add.s64 	%rd4251, %rd4248, %rd4250;
	add.s64 	%rd6217, %rd4234, %rd4229;
	setp.lt.u64 	%p1842, %rd6217, %rd4234;
	selp.u64 	%rd4252, 1, 0, %p1842;
	add.s64 	%rd4253, %rd4239, %rd4230;
	setp.lt.u64 	%p1843, %rd4253, %rd4239;
	add.s64 	%rd6218, %rd4253, %rd4252;
	setp.lt.u64 	%p1844, %rd6218, %rd4253;
	or.pred  	%p1845, %p1843, %p1844;
	selp.u64 	%rd4254, 1, 0, %p1845;
	add.s64 	%rd4255, %rd4244, %rd4231;
	setp.lt.u64 	%p1846, %rd4255, %rd4244;
	add.s64 	%rd6219, %rd4255, %rd4254;
	setp.lt.u64 	%p1847, %rd6219, %rd4255;
	or.pred  	%p1848, %p1846, %p1847;
	selp.u64 	%rd4256, 1, 0, %p1848;
	add.s64 	%rd4257, %rd4249, %rd4232;
	setp.lt.u64 	%p1849, %rd4257, %rd4249;
	add.s64 	%rd6220, %rd4257, %rd4256;
	setp.lt.u64 	%p1850, %rd6220, %rd4257;
	or.pred  	%p1851, %p1849, %p1850;
	selp.u64 	%rd4258, 1, 0, %p1851;
	add.s64 	%rd4259, %rd4251, %rd4233;
	add.s64 	%rd703, %rd4259, %rd4258;
	setp.eq.s64 	%p1852, %rd703, 0;
	mov.b64 	%rd6221, 0;
	@%p1852 bra 	$L__BB6_303;
	shl.b64 	%rd4260, %rd703, 32;
	shr.u64 	%rd4261, %rd703, 32;
	mov.b64 	%rd4262, 977;
	mul.hi.u64 	%rd4263, %rd703, %rd4262;
	mad.lo.s64 	%rd4264, %rd703, 977, %rd4260;
	setp.lt.u64 	%p1853, %rd4264, %rd4260;
	selp.u64 	%rd4265, 1, 0, %p1853;
	add.s64 	%rd6217, %rd4264, %rd6217;
	setp.lt.u64 	%p1854, %rd6217, %rd4264;
	selp.u64 	%rd4266, 1, 0, %p1854;
	add.s64 	%rd4267, %rd4266, %rd4265;
	add.s64 	%rd4268, %rd4261, %rd4263;
	setp.lt.u64 	%p1855, %rd4268, %rd4261;
	selp.u64 	%rd4269, 1, 0, %p1855;
	add.s64 	%rd4270, %rd6218, %rd4268;
	add.s64 	%rd4271, %rd4270, %rd4267;
	setp.lt.u64 	%p1856, %rd4271, %rd6218;
	not.b64 	%rd4272, %rd4268;
	setp.gt.u64 	%p1857, %rd4267, %rd4272;
	or.pred  	%p1858, %p1857, %p1856;
	selp.u64 	%rd4273, 1, 0, %p1858;
	add.s64 	%rd4274, %rd6219, %rd4269;
	add.s64 	%rd706, %rd4274, %rd4273;
	setp.lt.u64 	%p1859, %rd706, %rd6219;
	selp.u64 	%rd4275, 1, 0, %p1859;
	add.s64 	%rd707, %rd6220, %rd4275;
	setp.lt.u64 	%p1860, %rd707, %rd6220;
	selp.u64 	%rd6221, 1, 0, %p1860;
	mov.u64 	%rd6218, %rd4271;
	mov.u64 	%rd6219, %rd706;
	mov.u64 	%rd6220, %rd707;
$L__BB6_303:
	add.s64 	%rd6222, %rd6217, %rd695;
	setp.lt.u64 	%p1861, %rd6222, %rd6217;
	selp.u64 	%rd4276, 1, 0, %p1861;
	add.s64 	%rd4277, %rd6218, %rd696;
	setp.lt.u64 	%p1862, %rd4277, %rd6218;
	add.s64 	%rd6223, %rd4277, %rd4276;
	setp.lt.u64 	%p1863, %rd6223, %rd4277;
	or.pred  	%p1864, %p1862, %p1863;
	selp.u64 	%rd4278, 1, 0, %p1864;
	add.s64 	%rd4279, %rd6219, %rd697;
	setp.lt.u64 	%p1865, %rd4279, %rd6219;
	add.s64 	%rd6224, %rd4279, %rd4278;
	setp.lt.u64 	%p1866, %rd6224, %rd4279;
	or.pred  	%p1867, %p1865, %p1866;
	selp.u64 	%rd4280, 1, 0, %p1867;
	add.s64 	%rd4281, %rd6220, %rd698;
	setp.lt.u64 	%p1868, %rd4281, %rd6220;
	add.s64 	%rd6225, %rd4281, %rd4280;
	setp.lt.u64 	%p1869, %rd6225, %rd4281;
	or.pred  	%p1870, %p1868, %p1869;
	selp.u64 	%rd4283, 1, 0, %p1870;
	add.s64 	%rd718, %rd6221, %rd4283;
	setp.ne.s64 	%p1871, %rd718, 0;
	ld.const.u64 	%rd4284, [_P+24];
	setp.gt.u64 	%p1872, %rd6225, %rd4284;
	or.pred  	%p1873, %p1871, %p1872;
	@%p1873 bra 	$L__BB6_309;
	ld.const.u64 	%rd4286, [_P+24];
	setp.lt.u64 	%p1874, %rd6225, %rd4286;
	@%p1874 bra 	$L__BB6_322;
	ld.const.u64 	%rd4287, [_P+16];
	setp.gt.u64 	%p1875, %rd6224, %rd4287;
	@%p1875 bra 	$L__BB6_309;
	ld.const.u64 	%rd4288, [_P+16];
	setp.lt.u64 	%p1876, %rd6224, %rd4288;
	@%p1876 bra 	$L__BB6_322;
	ld.const.u64 	%rd4289, [_P+8];
	setp.gt.u64 	%p1877, %rd6223, %rd4289;
	@%p1877 bra 	$L__BB6_309;
	ld.const.u64 	%rd4290, [_P+8];
	setp.lt.u64 	%p1878, %rd6223, %rd4290;
	ld.const.u64 	%rd4291, [_P];
	setp.lt.u64 	%p1879, %rd6222, %rd4291;
	or.pred  	%p1880, %p1878, %p1879;
	@%p1880 bra 	$L__BB6_322;
$L__BB6_309:
	ld.const.u64 	%rd4293, [_P];
	sub.s64 	%rd719, %rd6222, %rd4293;
	setp.lt.u64 	%p1881, %rd6222, %rd4293;
	selp.u64 	%rd4294, 1, 0, %p1881;
	ld.const.u64 	%rd4295, [_P+8];
	sub.s64 	%rd4296, %rd6223, %rd4295;
	setp.lt.u64 	%p1882, %rd6223, %rd4295;
	selp.s64 	%rd4297, -1, 0, %p1881;
	add.s64 	%rd6223, %rd4296, %rd4297;
	setp.lt.u64 	%p1883, %rd4296, %rd4294;
	or.pred  	%p1884, %p1882, %p1883;
	selp.u64 	%rd4298, 1, 0, %p1884;
	ld.const.u64 	%rd4299, [_P+16];
	sub.s64 	%rd4300, %rd6224, %rd4299;
	setp.lt.u64 	%p1885, %rd6224, %rd4299;
	selp.s64 	%rd4301, -1, 0, %p1884;
	add.s64 	%rd6224, %rd4300, %rd4301;
	setp.lt.u64 	%p1886, %rd4300, %rd4298;
	or.pred  	%p1887, %p1885, %p1886;
	selp.u64 	%rd4302, 1, 0, %p1887;
	ld.const.u64 	%rd4303, [_P+24];
	sub.s64 	%rd4305, %rd6225, %rd4303;
	setp.lt.u64 	%p1889, %rd6225, %rd4303;
	selp.s64 	%rd4306, -1, 0, %p1887;
	add.s64 	%rd6225, %rd4305, %rd4306;
	setp.lt.u64 	%p1890, %rd4305, %rd4302;
	or.pred  	%p1891, %p1889, %p1890;
	selp.s64 	%rd4307, -1, 0, %p1891;
	add.s64 	%rd723, %rd718, %rd4307;
	setp.ne.s64 	%p1892, %rd723, 0;
	setp.gt.u64 	%p1893, %rd6225, %rd4303;
	or.pred  	%p1894, %p1892, %p1893;
	@%p1894 bra 	$L__BB6_315;
	ld.const.u64 	%rd4308, [_P+24];
	setp.lt.u64 	%p1895, %rd6225, %rd4308;
	mov.u64 	%rd6222, %rd719;
	@%p1895 bra 	$L__BB6_322;
	ld.const.u64 	%rd4309, [_P+16];
	setp.gt.u64 	%p1896, %rd6224, %rd4309;
	@%p1896 bra 	$L__BB6_315;
	ld.const.u64 	%rd4310, [_P+16];
	setp.lt.u64 	%p1897, %rd6224, %rd4310;
	mov.u64 	%rd6222, %rd719;
	@%p1897 bra 	$L__BB6_322;
	ld.const.u64 	%rd4311, [_P+8];
	setp.gt.u64 	%p1898, %rd6223, %rd4311;
	@%p1898 bra 	$L__BB6_315;
	ld.const.u64 	%rd4312, [_P+8];
	setp.lt.u64 	%p1899, %rd6223, %rd4312;
	ld.const.u64 	%rd4313, [_P];
	setp.lt.u64 	%p1900, %rd719, %rd4313;
	or.pred  	%p1901, %p1899, %p1900;
	mov.u64 	%rd6222, %rd719;
	@%p1901 bra 	$L__BB6_322;
$L__BB6_315:
	ld.const.u64 	%rd4315, [_P];
	sub.s64 	%rd724, %rd719, %rd4315;
	setp.lt.u64 	%p1902, %rd719, %rd4315;
	selp.u64 	%rd4316, 1, 0, %p1902;
	ld.const.u64 	%rd4317, [_P+8];
	sub.s64 	%rd4318, %rd6223, %rd4317;
	setp.lt.u64 	%p1903, %rd6223, %rd4317;
	selp.s64 	%rd4319, -1, 0, %p1902;
	add.s64 	%rd6223, %rd4318, %rd4319;
	setp.lt.u64 	%p1904, %rd4318, %rd4316;
	or.pred  	%p1905, %p1903, %p1904;
	selp.u64 	%rd4320, 1, 0, %p1905;
	ld.const.u64 	%rd4321, [_P+16];
	sub.s64 	%rd4322, %rd6224, %rd4321;
	setp.lt.u64 	%p1906, %rd6224, %rd4321;
	selp.s64 	%rd4323, -1, 0, %p1905;
	add.s64 	%rd6224, %rd4322, %rd4323;
	setp.lt.u64 	%p1907, %rd4322, %rd4320;
	or.pred  	%p1908, %p1906, %p1907;
	selp.u64 	%rd4324, 1, 0, %p1908;
	ld.const.u64 	%rd4325, [_P+24];
	sub.s64 	%rd4327, %rd6225, %rd4325;
	setp.lt.u64 	%p1910, %rd6225, %rd4325;
	selp.s64 	%rd4328, -1, 0, %p1908;
	add.s64 	%rd6225, %rd4327, %rd4328;
	setp.lt.u64 	%p1911, %rd4327, %rd4324;
	or.pred  	%p1912, %p1910, %p1911;
	selp.u64 	%rd4329, 1, 0, %p1912;
	setp.ne.s64 	%p1913, %rd723, %rd4329;
	setp.gt.u64 	%p1914, %rd6225, %rd4325;
	or.pred  	%p1915, %p1913, %p1914;
	@%p1915 bra 	$L__BB6_321;
	ld.const.u64 	%rd4330, [_P+24];
	setp.lt.u64 	%p1916, %rd6225, %rd4330;
	mov.u64 	%rd6222, %rd724;
	@%p1916 bra 	$L__BB6_322;
	ld.const.u64 	%rd4331, [_P+16];
	setp.gt.u64 	%p1917, %rd6224, %rd4331;
	@%p1917 bra 	$L__BB6_321;
	ld.const.u64 	%rd4332, [_P+16];
	setp.lt.u64 	%p1918, %rd6224, %rd4332;
	mov.u64 	%rd6222, %rd724;
	@%p1918 bra 	$L__BB6_322;
	ld.const.u64 	%rd4333, [_P+8];
	setp.gt.u64 	%p1919, %rd6223, %rd4333;
	@%p1919 bra 	$L__BB6_321;
	ld.const.u64 	%rd4334, [_P+8];
	setp.lt.u64 	%p1920, %rd6223, %rd4334;
	ld.const.u64 	%rd4335, [_P];
	setp.lt.u64 	%p1921, %rd724, %rd4335;
	or.pred  	%p1922, %p1920, %p1921;
	mov.u64 	%rd6222, %rd724;
	@%p1922 bra 	$L__BB6_322;
$L__BB6_321:
	ld.const.u64 	%rd4337, [_P];
	sub.s64 	%rd6222, %rd724, %rd4337;
	setp.lt.u64 	%p1923, %rd724, %rd4337;
	selp.u64 	%rd4338, 1, 0, %p1923;
	ld.const.u64 	%rd4339, [_P+8];
	sub.s64 	%rd4340, %rd6223, %rd4339;
	setp.lt.u64 	%p1924, %rd6223, %rd4339;
	selp.s64 	%rd4341, -1, 0, %p1923;
	add.s64 	%rd6223, %rd4340, %rd4341;
	setp.lt.u64 	%p1925, %rd4340, %rd4338;
	or.pred  	%p1926, %p1924, %p1925;
	selp.u64 	%rd4342, 1, 0, %p1926;
	ld.const.u64 	%rd4343, [_P+16];
	sub.s64 	%rd4344, %rd6224, %rd4343;
	setp.lt.u64 	%p1927, %rd6224, %rd4343;
	selp.s64 	%rd4345, -1, 0, %p1926;
	add.s64 	%rd6224, %rd4344, %rd4345;
	setp.lt.u64 	%p1928, %rd4344, %rd4342;
	or.pred  	%p1929, %p1927, %p1928;
	selp.s64 	%rd4346, -1, 0, %p1929;
	ld.const.u64 	%rd4347, [_P+24];
	sub.s64 	%rd4348, %rd6225, %rd4347;
	add.s64 	%rd6225, %rd4348, %rd4346;
$L__BB6_322:
	shl.b64 	%rd4350, %rd6222, 1;
	shr.u64 	%rd4351, %rd6222, 63;
	add.s64 	%rd4352, %rd6223, %rd4351;
	setp.lt.u64 	%p1930, %rd4352, %rd6223;
	selp.u64 	%rd4353, 1, 0, %p1930;
	add.s64 	%rd4354, %rd4352, %rd6223;
	setp.lt.u64 	%p1931, %rd4354, %rd4352;
	selp.u64 	%rd4355, 1, 0, %p1931;
	add.s64 	%rd4356, %rd4355, %rd4353;
	add.s64 	%rd4357, %rd6224, %rd4356;
	setp.lt.u64 	%p1932, %rd4357, %rd6224;
	selp.u64 	%rd4358, 1, 0, %p1932;
	add.s64 	%rd4359, %rd4357, %rd6224;
	setp.lt.u64 	%p1933, %rd4359, %rd4357;
	selp.u64 	%rd4360, 1, 0, %p1933;
	add.s64 	%rd4361, %rd4360, %rd4358;
	add.s64 	%rd4362, %rd6225, %rd4361;
	setp.lt.u64 	%p1934, %rd4362, %rd6225;
	selp.u64 	%rd4363, 1, 0, %p1934;
	add.s64 	%rd4364, %rd4362, %rd6225;
	setp.lt.u64 	%p1935, %rd4364, %rd4362;
	selp.u64 	%rd4365, 1, 0, %p1935;
	add.s64 	%rd4366, %rd4365, %rd4363;
	ld.const.u64 	%rd4367, [_P];
	sub.s64 	%rd4368, %rd4350, %rd4367;
	setp.lt.u64 	%p1936, %rd4350, %rd4367;
	selp.u64 	%rd4369, 1, 0, %p1936;
	ld.const.u64 	%rd4370, [_P+8];
	sub.s64 	%rd4371, %rd4354, %rd4370;
	setp.lt.u64 	%p1937, %rd4354, %rd4370;
	selp.s64 	%rd4372, -1, 0, %p1936;
	add.s64 	%rd4373, %rd4371, %rd4372;
	setp.lt.u64 	%p1938, %rd4371, %rd4369;
	or.pred  	%p1939, %p1937, %p1938;
	selp.u64 	%rd4374, 1, 0, %p1939;
	ld.const.u64 	%rd4375, [_P+16];
	sub.s64 	%rd4376, %rd4359, %rd4375;
	setp.lt.u64 	%p1940, %rd4359, %rd4375;
	selp.s64 	%rd4377, -1, 0, %p1939;
	add.s64 	%rd4378, %rd4376, %rd4377;
	setp.lt.u64 	%p1941, %rd4376, %rd4374;
	or.pred  	%p1942, %p1940, %p1941;
	selp.u64 	%rd4379, 1, 0, %p1942;
	ld.const.u64 	%rd4380, [_P+24];
	sub.s64 	%rd4381, %rd4364, %rd4380;
	setp.ge.u64 	%p1943, %rd4364, %rd4380;
	selp.s64 	%rd4382, -1, 0, %p1942;
	add.s64 	%rd4383, %rd4381, %rd4382;
	setp.ge.u64 	%p1944, %rd4381, %rd4379;
	and.pred  	%p1945, %p1943, %p1944;
	selp.u64 	%rd4384, 1, 0, %p1945;
	or.b64  	%rd4385, %rd4366, %rd4384;
	add.s64 	%rd4386, %rd4385, -1;
	neg.s64 	%rd4387, %rd4385;
	and.b64  	%rd4388, %rd4368, %rd4387;
	and.b64  	%rd4389, %rd4350, %rd4386;
	or.b64  	%rd4390, %rd4389, %rd4388;
	and.b64  	%rd4391, %rd4373, %rd4387;
	and.b64  	%rd4392, %rd4354, %rd4386;
	or.b64  	%rd4393, %rd4392, %rd4391;
	and.b64  	%rd4394, %rd4378, %rd4387;
	and.b64  	%rd4395, %rd4359, %rd4386;
	or.b64  	%rd4396, %rd4395, %rd4394;
	and.b64  	%rd4397, %rd4383, %rd4387;
	and.b64  	%rd4398, %rd4364, %rd4386;
	or.b64  	%rd4399, %rd4398, %rd4397;
	sub.s64 	%rd4400, %rd6213, %rd6204;
	setp.lt.u64 	%p1946, %rd6213, %rd6204;
	selp.u64 	%rd4401, 1, 0, %p1946;
	sub.s64 	%rd4402, %rd6214, %rd6205;
	setp.lt.u64 	%p1947, %rd6214, %rd6205;
	selp.s64 	%rd4403, -1, 0, %p1946;
	add.s64 	%rd4404, %rd4402, %rd4403;
	setp.lt.u64 	%p1948, %rd4402, %rd4401;
	or.pred  	%p1949, %p1947, %p1948;
	selp.u64 	%rd4405, 1, 0, %p1949;
	sub.s64 	%rd4406, %rd6215, %rd6206;
	setp.lt.u64 	%p1950, %rd6215, %rd6206;
	selp.s64 	%rd4407, -1, 0, %p1949;
	add.s64 	%rd4408, %rd4406, %rd4407;
	setp.lt.u64 	%p1951, %rd4406, %rd4405;
	or.pred  	%p1952, %p1950, %p1951;
	selp.u64 	%rd4409, 1, 0, %p1952;
	sub.s64 	%rd4410, %rd6216, %rd6207;
	setp.lt.u64 	%p1953, %rd6216, %rd6207;
	selp.s64 	%rd4411, -1, 0, %p1952;
	add.s64 	%rd4412, %rd4410, %rd4411;
	setp.lt.u64 	%p1954, %rd4410, %rd4409;
	or.pred  	%p1955, %p1953, %p1954;
	selp.b64 	%rd4413, %rd4367, 0, %p1955;
	selp.b64 	%rd4414, %rd4370, 0, %p1955;
	selp.b64 	%rd4415, %rd4375, 0, %p1955;
	selp.b64 	%rd4416, %rd4380, 0, %p1955;
	add.s64 	%rd4417, %rd4400, %rd4413;
	setp.lt.u64 	%p1956, %rd4417, %rd4400;
	selp.u64 	%rd4418, 1, 0, %p1956;
	add.s64 	%rd4419, %rd4404, %rd4418;
	setp.lt.u64 	%p1957, %rd4419, %rd4404;
	selp.u64 	%rd4420, 1, 0, %p1957;
	add.s64 	%rd4421, %rd4419, %rd4414;
	setp.lt.u64 	%p1958, %rd4421, %rd4419;
	selp.u64 	%rd4422, 1, 0, %p1958;
	add.s64 	%rd4423, %rd4422, %rd4420;
	add.s64 	%rd4424, %rd4408, %rd4423;
	setp.lt.u64 	%p1959, %rd4424, %rd4408;
	selp.u64 	%rd4425, 1, 0, %p1959;
	add.s64 	%rd4426, %rd4424, %rd4415;
	setp.lt.u64 	%p1960, %rd4426, %rd4424;
	selp.u64 	%rd4427, 1, 0, %p1960;
	add.s64 	%rd4428, %rd4427, %rd4425;
	add.s64 	%rd4429, %rd4412, %rd4428;
	add.s64 	%rd4430, %rd4429, %rd4416;
	sub.s64 	%rd4431, %rd4417, %rd4390;
	setp.lt.u64 	%p1961, %rd4417, %rd4390;
	selp.u64 	%rd4432, 1, 0, %p1961;
	sub.s64 	%rd4433, %rd4421, %rd4393;
	setp.lt.u64 	%p1962, %rd4421, %rd4393;
	selp.s64 	%rd4434, -1, 0, %p1961;
	add.s64 	%rd4435, %rd4433, %rd4434;
	setp.lt.u64 	%p1963, %rd4433, %rd4432;
	or.pred  	%p1964, %p1962, %p1963;
	selp.u64 	%rd4436, 1, 0, %p1964;
	sub.s64 	%rd4437, %rd4426, %rd4396;
	setp.lt.u64 	%p1965, %rd4426, %rd4396;
	selp.s64 	%rd4438, -1, 0, %p1964;
	add.s64 	%rd4439, %rd4437, %rd4438;
	setp.lt.u64 	%p1966, %rd4437, %rd4436;
	or.pred  	%p1967, %p1965, %p1966;
	selp.u64 	%rd4440, 1, 0, %p1967;
	sub.s64 	%rd4441, %rd4430, %rd4399;
	setp.lt.u64 	%p1968, %rd4430, %rd4399;
	selp.s64 	%rd4442, -1, 0, %p1967;
	add.s64 	%rd4443, %rd4441, %rd4442;
	setp.lt.u64 	%p1969, %rd4441, %rd4440;
	or.pred  	%p1970, %p1968, %p1969;
	selp.b64 	%rd4444, %rd4367, 0, %p1970;
	selp.b64 	%rd4445, %rd4370, 0, %p1970;
	selp.b64 	%rd4446, %rd4375, 0, %p1970;
	selp.b64 	%rd4447, %rd4380, 0, %p1970;
	add.s64 	%rd6252, %rd4431, %rd4444;
	setp.lt.u64 	%p1971, %rd6252, %rd4431;
	selp.u64 	%rd4448, 1, 0, %p1971;
	add.s64 	%rd4449, %rd4435, %rd4448;
	setp.lt.u64 	%p1972, %rd4449, %rd4435;
	selp.u64 	%rd4450, 1, 0, %p1972;
	add.s64 	%rd6251, %rd4449, %rd4445;
	setp.lt.u64 	%p1973, %rd6251, %rd4449;
	selp.u64 	%rd4451, 1, 0, %p1973;
	add.s64 	%rd4452, %rd4451, %rd4450;
	add.s64 	%rd4453, %rd4439, %rd4452;
	setp.lt.u64 	%p1974, %rd4453, %rd4439;
	selp.u64 	%rd4454, 1, 0, %p1974;
	add.s64 	%rd6250, %rd4453, %rd4446;
	setp.lt.u64 	%p1975, %rd6250, %rd4453;
	selp.u64 	%rd4455, 1, 0, %p1975;
	add.s64 	%rd4456, %rd4455, %rd4454;
	add.s64 	%rd4457, %rd4443, %rd4456;
	add.s64 	%rd6249, %rd4457, %rd4447;
	sub.s64 	%rd4458, %rd6222, %rd6252;
	setp.lt.u64 	%p1976, %rd6222, %rd6252;
	selp.u64 	%rd4459, 1, 0, %p1976;
	sub.s64 	%rd4460, %rd6223, %rd6251;
	setp.lt.u64 	%p1977, %rd6223, %rd6251;
	selp.s64 	%rd4461, -1, 0, %p1976;
	add.s64 	%rd4462, %rd4460, %rd4461;
	setp.lt.u64 	%p1978, %rd4460, %rd4459;
	or.pred  	%p1979, %p1977, %p1978;
	selp.u64 	%rd4463, 1, 0, %p1979;
	sub.s64 	%rd4464, %rd6224, %rd6250;
	setp.lt.u64 	%p1980, %rd6224, %rd6250;
	selp.s64 	%rd4465, -1, 0, %p1979;
	add.s64 	%rd4466, %rd4464, %rd4465;
	setp.lt.u64 	%p1981, %rd4464, %rd4463;
	or.pred  	%p1982, %p1980, %p1981;
	selp.u64 	%rd4467, 1, 0, %p1982;
	sub.s64 	%rd4468, %rd6225, %rd6249;
	setp.lt.u64 	%p1983, %rd6225, %rd6249;
	selp.s64 	%rd4469, -1, 0, %p1982;
	add.s64 	%rd4470, %rd4468, %rd4469;
	setp.lt.u64 	%p1984, %rd4468, %rd4467;
	or.pred  	%p1985, %p1983, %p1984;
	selp.b64 	%rd4471, %rd4367, 0, %p1985;
	selp.b64 	%rd4472, %rd4370, 0, %p1985;
	selp.b64 	%rd4473, %rd4375, 0, %p1985;
	selp.b64 	%rd4474, %rd4380, 0, %p1985;
	add.s64 	%rd4475, %rd4458, %rd4471;
	setp.lt.u64 	%p1986, %rd4475, %rd4458;
	selp.u64 	%rd4476, 1, 0, %p1986;
	add.s64 	%rd4477, %rd4462, %rd4476;
	setp.lt.u64 	%p1987, %rd4477, %rd4462;
	selp.u64 	%rd4478, 1, 0, %p1987;
	add.s64 	%rd4479, %rd4477, %rd4472;
	setp.lt.u64 	%p1988, %rd4479, %rd4477;
	selp.u64 	%rd4480, 1, 0, %p1988;
	add.s64 	%rd4481, %rd4480, %rd4478;
	add.s64 	%rd4482, %rd4466, %rd4481;
	setp.lt.u64 	%p1989, %rd4482, %rd4466;
	selp.u64 	%rd4483, 1, 0, %p1989;
	add.s64 	%rd4484, %rd4482, %rd4473;
	setp.lt.u64 	%p1990, %rd4484, %rd4482;
	selp.u64 	%rd4485, 1, 0, %p1990;
	add.s64 	%rd4486, %rd4485, %rd4483;
	add.s64 	%rd4487, %rd4470, %rd4486;
	add.s64 	%rd4488, %rd4487, %rd4474;
	mul.lo.s64 	%rd740, %rd4475, %rd571;
	mul.hi.u64 	%rd4489, %rd571, %rd4475;
	mul.lo.s64 	%rd4490, %rd4479, %rd571;
	mul.hi.u64 	%rd4491, %rd571, %rd4479;
	add.s64 	%rd4492, %rd4490, %rd4489;
	setp.lt.u64 	%p1991, %rd4492, %rd4490;
	selp.u64 	%rd4493, 1, 0, %p1991;
	add.s64 	%rd4494, %rd4491, %rd4493;
	mul.lo.s64 	%rd4495, %rd4484, %rd571;
	mul.hi.u64 	%rd4496, %rd571, %rd4484;
	add.s64 	%rd4497, %rd4495, %rd4494;
	setp.lt.u64 	%p1992, %rd4497, %rd4495;
	selp.u64 	%rd4498, 1, 0, %p1992;
	add.s64 	%rd4499, %rd4496, %rd4498;
	mul.lo.s64 	%rd4500, %rd4488, %rd571;
	mul.hi.u64 	%rd4501, %rd571, %rd4488;
	add.s64 	%rd4502, %rd4500, %rd4499;
	setp.lt.u64 	%p1993, %rd4502, %rd4500;
	selp.u64 	%rd4503, 1, 0, %p1993;
	add.s64 	%rd4504, %rd4501, %rd4503;
	mul.hi.u64 	%rd4505, %rd572, %rd4475;
	mad.lo.s64 	%rd741, %rd4475, %rd572, %rd4492;
	setp.lt.u64 	%p1994, %rd741, %rd4492;
	selp.u64 	%rd4506, 1, 0, %p1994;
	add.s64 	%rd4507, %rd4505, %rd4506;
	mul.hi.u64 	%rd4508, %rd572, %rd4479;
	mad.lo.s64 	%rd4509, %rd4479, %rd572, %rd4497;
	setp.lt.u64 	%p1995, %rd4509, %rd4497;
	selp.u64 	%rd4510, 1, 0, %p1995;
	add.s64 	%rd4511, %rd4509, %rd4507;
	setp.lt.u64 	%p1996, %rd4511, %rd4509;
	selp.u64 	%rd4512, 1, 0, %p1996;
	add.s64 	%rd4513, %rd4508, %rd4510;
	add.s64 	%rd4514, %rd4513, %rd4512;
	mul.hi.u64 	%rd4515, %rd572, %rd4484;
	mad.lo.s64 	%rd4516, %rd4484, %rd572, %rd4502;
	setp.lt.u64 	%p1997, %rd4516, %rd4502;
	selp.u64 	%rd4517, 1, 0, %p1997;
	add.s64 	%rd4518, %rd4516, %rd4514;
	setp.lt.u64 	%p1998, %rd4518, %rd4516;
	selp.u64 	%rd4519, 1, 0, %p1998;
	add.s64 	%rd4520, %rd4515, %rd4517;
	add.s64 	%rd4521, %rd4520, %rd4519;
	mul.hi.u64 	%rd4522, %rd572, %rd4488;
	mad.lo.s64 	%rd4523, %rd4488, %rd572, %rd4504;
	setp.lt.u64 	%p1999, %rd4523, %rd4504;
	selp.u64 	%rd4524, 1, 0, %p1999;
	add.s64 	%rd4525, %rd4523, %rd4521;
	setp.lt.u64 	%p2000, %rd4525, %rd4523;
	selp.u64 	%rd4526, 1, 0, %p2000;
	add.s64 	%rd4527, %rd4522, %rd4524;
	add.s64 	%rd4528, %rd4527, %rd4526;
	mul.hi.u64 	%rd4529, %rd573, %rd4475;
	mad.lo.s64 	%rd742, %rd4475, %rd573, %rd4511;
	setp.lt.u64 	%p2001, %rd742, %rd4511;
	selp.u64 	%rd4530, 1, 0, %p2001;
	add.s64 	%rd4531, %rd4529, %rd4530;
	mul.hi.u64 	%rd4532, %rd573, %rd4479;
	mad.lo.s64 	%rd4533, %rd4479, %rd573, %rd4518;
	setp.lt.u64 	%p2002, %rd4533, %rd4518;
	selp.u64 	%rd4534, 1, 0, %p2002;
	add.s64 	%rd4535, %rd4533, %rd4531;
	setp.lt.u64 	%p2003, %rd4535, %rd4533;
	selp.u64 	%rd4536, 1, 0, %p2003;
	add.s64 	%rd4537, %rd4532, %rd4534;
	add.s64 	%rd4538, %rd4537, %rd4536;
	mul.hi.u64 	%rd4539, %rd573, %rd4484;
	mad.lo.s64 	%rd4540, %rd4484, %rd573, %rd4525;
	setp.lt.u64 	%p2004, %rd4540, %rd4525;
	selp.u64 	%rd4541, 1, 0, %p2004;
	add.s64 	%rd4542, %rd4540, %rd4538;
	setp.lt.u64 	%p2005, %rd4542, %rd4540;
	selp.u64 	%rd4543, 1, 0, %p2005;
	add.s64 	%rd4544, %rd4539, %rd4541;
	add.s64 	%rd4545, %rd4544, %rd4543;
	mul.hi.u64 	%rd4546, %rd573, %rd4488;
	mad.lo.s64 	%rd4547, %rd4488, %rd573, %rd4528;
	setp.lt.u64 	%p2006, %rd4547, %rd4528;
	selp.u64 	%rd4548, 1, 0, %p2006;
	add.s64 	%rd4549, %rd4547, %rd4545;
	setp.lt.u64 	%p2007, %rd4549, %rd4547;
	selp.u64 	%rd4550, 1, 0, %p2007;
	add.s64 	%rd4551, %rd4546, %rd4548;
	add.s64 	%rd4552, %rd4551, %rd4550;
	mul.hi.u64 	%rd4553, %rd574, %rd4475;
	mad.lo.s64 	%rd743, %rd4475, %rd574, %rd4535;
	setp.lt.u64 	%p2008, %rd743, %rd4535;
	selp.u64 	%rd4554, 1, 0, %p2008;
	add.s64 	%rd4555, %rd4553, %rd4554;
	mul.hi.u64 	%rd4556, %rd574, %rd4479;
	mad.lo.s64 	%rd4557, %rd4479, %rd574, %rd4542;
	setp.lt.u64 	%p2009, %rd4557, %rd4542;
	selp.u64 	%rd4558, 1, 0, %p2009;
	add.s64 	%rd4559, %rd4557, %rd4555;
	setp.lt.u64 	%p2010, %rd4559, %rd4557;
	selp.u64 	%rd4560, 1, 0, %p2010;
	add.s64 	%rd4561, %rd4556, %rd4558;
	add.s64 	%rd4562, %rd4561, %rd4560;
	mul.hi.u64 	%rd4563, %rd574, %rd4484;
	mad.lo.s64 	%rd4564, %rd4484, %rd574, %rd4549;
	setp.lt.u64 	%p2011, %rd4564, %rd4549;
	selp.u64 	%rd4565, 1, 0, %p2011;
	add.s64 	%rd4566, %rd4564, %rd4562;
	setp.lt.u64 	%p2012, %rd4566, %rd4564;
	selp.u64 	%rd4567, 1, 0, %p2012;
	add.s64 	%rd4568, %rd4563, %rd4565;
	add.s64 	%rd4569, %rd4568, %rd4567;
	mul.hi.u64 	%rd4570, %rd574, %rd4488;
	mad.lo.s64 	%rd4571, %rd4488, %rd574, %rd4552;
	setp.lt.u64 	%p2013, %rd4571, %rd4552;
	selp.u64 	%rd4572, 1, 0, %p2013;
	add.s64 	%rd4573, %rd4571, %rd4569;
	setp.lt.u64 	%p2014, %rd4573, %rd4571;
	selp.u64 	%rd4574, 1, 0, %p2014;
	add.s64 	%rd4575, %rd4570, %rd4572;
	add.s64 	%rd4576, %rd4575, %rd4574;
	shl.b64 	%rd4577, %rd4559, 32;
	mov.b64 	{%r290, %r291}, %rd4559;
	mov.b64 	{%r292, %r293}, %rd4566;
	mov.b64 	%rd4578, {%r291, %r292};
	mov.b64 	{%r294, %r295}, %rd4573;
	mov.b64 	%rd4579, {%r293, %r294};
	mov.b64 	{%r296, %r297}, %rd4576;
	mov.b64 	%rd4580, {%r295, %r296};
	shr.u64 	%rd4581, %rd4576, 32;
	mul.lo.s64 	%rd4582, %rd4559, 977;
	mov.b64 	%rd4583, 977;
	mul.hi.u64 	%rd4584, %rd4559, %rd4583;
	mul.lo.s64 	%rd4585, %rd4566, 977;
	mul.hi.u64 	%rd4586, %rd4566, %rd4583;
	add.s64 	%rd4587, %rd4585, %rd4584;
	setp.lt.u64 	%p2015, %rd4587, %rd4585;
	selp.u64 	%rd4588, 1, 0, %p2015;
	add.s64 	%rd4589, %rd4586, %rd4588;
	mul.lo.s64 	%rd4590, %rd4573, 977;
	mul.hi.u64 	%rd4591, %rd4573, %rd4583;
	add.s64 	%rd4592, %rd4590, %rd4589;
	setp.lt.u64 	%p2016, %rd4592, %rd4590;
	selp.u64 	%rd4593, 1, 0, %p2016;
	add.s64 	%rd4594, %rd4591, %rd4593;
	mul.lo.s64 	%rd4595, %rd4576, 977;
	mul.hi.u64 	%rd4596, %rd4576, %rd4583;
	add.s64 	%rd4597, %rd4595, %rd4594;
	setp.lt.u64 	%p2017, %rd4597, %rd4595;
	selp.u64 	%rd4598, 1, 0, %p2017;
	add.s64 	%rd4599, %rd4596, %rd4598;
	add.s64 	%rd6226, %rd4582, %rd4577;
	setp.lt.u64 	%p2018, %rd6226, %rd4582;
	selp.u64 	%rd4600, 1, 0, %p2018;
	add.s64 	%rd4601, %rd4587, %rd4578;
	setp.lt.u64 	%p2019, %rd4601, %rd4587;
	add.s64 	%rd6227, %rd4601, %rd4600;
	setp.lt.u64 	%p2020, %rd6227, %rd4601;
	or.pred  	%p2021, %p2019, %p2020;
	selp.u64 	%rd4602, 1, 0, %p2021;
	add.s64 	%rd4603, %rd4592, %rd4579;
	setp.lt.u64 	%p2022, %rd4603, %rd4592;
	add.s64 	%rd6228, %rd4603, %rd4602;
	setp.lt.u64 	%p2023, %rd6228, %rd4603;
	or.pred  	%p2024, %p2022, %p2023;
	selp.u64 	%rd4604, 1, 0, %p2024;
	add.s64 	%rd4605, %rd4597, %rd4580;
	setp.lt.u64 	%p2025, %rd4605, %rd4597;
	add.s64 	%rd6229, %rd4605, %rd4604;
	setp.lt.u64 	%p2026, %rd6229, %rd4605;
	or.pred  	%p2027, %p2025, %p2026;
	selp.u64 	%rd4606, 1, 0, %p2027;
	add.s64 	%rd4607, %rd4599, %rd4581;
	add.s64 	%rd748, %rd4607, %rd4606;
	setp.eq.s64 	%p2028, %rd748, 0;
	mov.b64 	%rd6230, 0;
	@%p2028 bra 	$L__BB6_324;
	shl.b64 	%rd4608, %rd748, 32;
	shr.u64 	%rd4609, %rd748, 32;
	mov.b64 	%rd4610, 977;
	mul.hi.u64 	%rd4611, %rd748, %rd4610;
	mad.lo.s64 	%rd4612, %rd748, 977, %rd4608;
	setp.lt.u64 	%p2029, %rd4612, %rd4608;
	selp.u64 	%rd4613, 1, 0, %p2029;
	add.s64 	%rd6226, %rd4612, %rd6226;
	setp.lt.u64 	%p2030, %rd6226, %rd4612;
	selp.u64 	%rd4614, 1, 0, %p2030;
	add.s64 	%rd4615, %rd4614, %rd4613;
	add.s64 	%rd4616, %rd4609, %rd4611;
	setp.lt.u64 	%p2031, %rd4616, %rd4609;
	selp.u64 	%rd4617, 1, 0, %p2031;
	add.s64 	%rd4618, %rd6227, %rd4616;
	add.s64 	%rd4619, %rd4618, %rd4615;
	setp.lt.u64 	%p2032, %rd4619, %rd6227;
	not.b64 	%rd4620, %rd4616;
	setp.gt.u64 	%p2033, %rd4615, %rd4620;
	or.pred  	%p2034, %p2033, %p2032;
	selp.u64 	%rd4621, 1, 0, %p2034;
	add.s64 	%rd4622, %rd6228, %rd4617;
	add.s64 	%rd751, %rd4622, %rd4621;
	setp.lt.u64 	%p2035, %rd751, %rd6228;
	selp.u64 	%rd4623, 1, 0, %p2035;
	add.s64 	%rd752, %rd6229, %rd4623;
	setp.lt.u64 	%p2036, %rd752, %rd6229;
	selp.u64 	%rd6230, 1, 0, %p2036;
	mov.u64 	%rd6227, %rd4619;
	mov.u64 	%rd6228, %rd751;
	mov.u64 	%rd6229, %rd752;
$L__BB6_324:
	add.s64 	%rd6231, %rd6226, %rd740;
	setp.lt.u64 	%p2037, %rd6231, %rd6226;
	selp.u64 	%rd4624, 1, 0, %p2037;
	add.s64 	%rd4625, %rd6227, %rd741;
	setp.lt.u64 	%p2038, %rd4625, %rd6227;
	add.s64 	%rd6232, %rd4625, %rd4624;
	setp.lt.u64 	%p2039, %rd6232, %rd4625;
	or.pred  	%p2040, %p2038, %p2039;
	selp.u64 	%rd4626, 1, 0, %p2040;
	add.s64 	%rd4627, %rd6228, %rd742;
	setp.lt.u64 	%p2041, %rd4627, %rd6228;
	add.s64 	%rd6233, %rd4627, %rd4626;
	setp.lt.u64 	%p2042, %rd6233, %rd4627;
	or.pred  	%p2043, %p2041, %p2042;
	selp.u64 	%rd4628, 1, 0, %p2043;
	add.s64 	%rd4629, %rd6229, %rd743;
	setp.lt.u64 	%p2044, %rd4629, %rd6229;
	add.s64 	%rd6234, %rd4629, %rd4628;
	setp.lt.u64 	%p2045, %rd6234, %rd4629;
	or.pred  	%p2046, %p2044, %p2045;
	selp.u64 	%rd4631, 1, 0, %p2046;
	add.s64 	%rd763, %rd6230, %rd4631;
	setp.ne.s64 	%p2047, %rd763, 0;
	ld.const.u64 	%rd4632, [_P+24];
	setp.gt.u64 	%p2048, %rd6234, %rd4632;
	or.pred  	%p2049, %p2047, %p2048;
	@%p2049 bra 	$L__BB6_330;
	setp.lt.u64 	%p2050, %rd6234, %rd4632;
	@%p2050 bra 	$L__BB6_343;
	ld.const.u64 	%rd4635, [_P+16];
	setp.gt.u64 	%p2051, %rd6233, %rd4635;
	@%p2051 bra 	$L__BB6_330;
	setp.lt.u64 	%p2052, %rd6233, %rd4635;
	@%p2052 bra 	$L__BB6_343;
	ld.const.u64 	%rd4637, [_P+8];
	setp.gt.u64 	%p2053, %rd6232, %rd4637;
	@%p2053 bra 	$L__BB6_330;
	setp.lt.u64 	%p2054, %rd6232, %rd4637;
	ld.const.u64 	%rd4639, [_P];
	setp.lt.u64 	%p2055, %rd6231, %rd4639;
	or.pred  	%p2056, %p2054, %p2055;
	@%p2056 bra 	$L__BB6_343;
$L__BB6_330:
	ld.const.u64 	%rd4641, [_P];
	sub.s64 	%rd764, %rd6231, %rd4641;
	setp.lt.u64 	%p2057, %rd6231, %rd4641;
	selp.u64 	%rd4642, 1, 0, %p2057;
	ld.const.u64 	%rd4643, [_P+8];
	sub.s64 	%rd4644, %rd6232, %rd4643;
	setp.lt.u64 	%p2058, %rd6232, %rd4643;
	selp.s64 	%rd4645, -1, 0, %p2057;
	add.s64 	%rd6232, %rd4644, %rd4645;
	setp.lt.u64 	%p2059, %rd4644, %rd4642;
	or.pred  	%p2060, %p2058, %p2059;
	selp.u64 	%rd4646, 1, 0, %p2060;
	ld.const.u64 	%rd4647, [_P+16];
	sub.s64 	%rd4648, %rd6233, %rd4647;
	setp.lt.u64 	%p2061, %rd6233, %rd4647;
	selp.s64 	%rd4649, -1, 0, %p2060;
	add.s64 	%rd6233, %rd4648, %rd4649;
	setp.lt.u64 	%p2062, %rd4648, %rd4646;
	or.pred  	%p2063, %p2061, %p2062;
	selp.u64 	%rd4650, 1, 0, %p2063;
	ld.const.u64 	%rd4651, [_P+24];
	sub.s64 	%rd4653, %rd6234, %rd4651;
	setp.lt.u64 	%p2065, %rd6234, %rd4651;
	selp.s64 	%rd4654, -1, 0, %p2063;
	add.s64 	%rd6234, %rd4653, %rd4654;
	setp.lt.u64 	%p2066, %rd4653, %rd4650;
	or.pred  	%p2067, %p2065, %p2066;
	selp.s64 	%rd4655, -1, 0, %p2067;
	add.s64 	%rd768, %rd763, %rd4655;
	setp.ne.s64 	%p2068, %rd768, 0;
	setp.gt.u64 	%p2069, %rd6234, %rd4651;
	or.pred  	%p2070, %p2068, %p2069;
	@%p2070 bra 	$L__BB6_336;
	setp.lt.u64 	%p2071, %rd6234, %rd4651;
	mov.u64 	%rd6231, %rd764;
	@%p2071 bra 	$L__BB6_343;
	ld.const.u64 	%rd4657, [_P+16];
	setp.gt.u64 	%p2072, %rd6233, %rd4657;
	@%p2072 bra 	$L__BB6_336;
	setp.lt.u64 	%p2073, %rd6233, %rd4657;
	mov.u64 	%rd6231, %rd764;
	@%p2073 bra 	$L__BB6_343;
	ld.const.u64 	%rd4659, [_P+8];
	setp.gt.u64 	%p2074, %rd6232, %rd4659;
	@%p2074 bra 	$L__BB6_336;
	setp.lt.u64 	%p2075, %rd6232, %rd4659;
	ld.const.u64 	%rd4661, [_P];
	setp.lt.u64 	%p2076, %rd764, %rd4661;
	or.pred  	%p2077, %p2075, %p2076;
	mov.u64 	%rd6231, %rd764;
	@%p2077 bra 	$L__BB6_343;
$L__BB6_336:
	ld.const.u64 	%rd4663, [_P];
	sub.s64 	%rd769, %rd764, %rd4663;
	setp.lt.u64 	%p2078, %rd764, %rd4663;
	selp.u64 	%rd4664, 1, 0, %p2078;
	ld.const.u64 	%rd4665, [_P+8];
	sub.s64 	%rd4666, %rd6232, %rd4665;
	setp.lt.u64 	%p2079, %rd6232, %rd4665;
	selp.s64 	%rd4667, -1, 0, %p2078;
	add.s64 	%rd6232, %rd4666, %rd4667;
	setp.lt.u64 	%p2080, %rd4666, %rd4664;
	or.pred  	%p2081, %p2079, %p2080;
	selp.u64 	%rd4668, 1, 0, %p2081;
	ld.const.u64 	%rd4669, [_P+16];
	sub.s64 	%rd4670, %rd6233, %rd4669;
	setp.lt.u64 	%p2082, %rd6233, %rd4669;
	selp.s64 	%rd4671, -1, 0, %p2081;
	add.s64 	%rd6233, %rd4670, %rd4671;
	setp.lt.u64 	%p2083, %rd4670, %rd4668;
	or.pred  	%p2084, %p2082, %p2083;
	selp.u64 	%rd4672, 1, 0, %p2084;
	ld.const.u64 	%rd4673, [_P+24];
	sub.s64 	%rd4675, %rd6234, %rd4673;
	setp.lt.u64 	%p2086, %rd6234, %rd4673;
	selp.s64 	%rd4676, -1, 0, %p2084;
	add.s64 	%rd6234, %rd4675, %rd4676;
	setp.lt.u64 	%p2087, %rd4675, %rd4672;
	or.pred  	%p2088, %p2086, %p2087;
	selp.u64 	%rd4677, 1, 0, %p2088;
	setp.ne.s64 	%p2089, %rd768, %rd4677;
	setp.gt.u64 	%p2090, %rd6234, %rd4673;
	or.pred  	%p2091, %p2089, %p2090;
	@%p2091 bra 	$L__BB6_342;
	setp.lt.u64 	%p2092, %rd6234, %rd4673;
	mov.u64 	%rd6231, %rd769;
	@%p2092 bra 	$L__BB6_343;
	setp.gt.u64 	%p2093, %rd6233, %rd4669;
	@%p2093 bra 	$L__BB6_342;
	setp.lt.u64 	%p2094, %rd6233, %rd4669;
	mov.u64 	%rd6231, %rd769;
	@%p2094 bra 	$L__BB6_343;
	ld.const.u64 	%rd4681, [_P+8];
	setp.gt.u64 	%p2095, %rd6232, %rd4681;
	@%p2095 bra 	$L__BB6_342;
	setp.lt.u64 	%p2096, %rd6232, %rd4681;
	ld.const.u64 	%rd4683, [_P];
	setp.lt.u64 	%p2097, %rd769, %rd4683;
	or.pred  	%p2098, %p2096, %p2097;
	mov.u64 	%rd6231, %rd769;
	@%p2098 bra 	$L__BB6_343;
$L__BB6_342:
	ld.const.u64 	%rd4685, [_P];
	sub.s64 	%rd6231, %rd769, %rd4685;
	setp.lt.u64 	%p2099, %rd769, %rd4685;
	selp.u64 	%rd4686, 1, 0, %p2099;
	ld.const.u64 	%rd4687, [_P+8];
	sub.s64 	%rd4688, %rd6232, %rd4687;
	setp.lt.u64 	%p2100, %rd6232, %rd4687;
	selp.s64 	%rd4689, -1, 0, %p2099;
	add.s64 	%rd6232, %rd4688, %rd4689;
	setp.lt.u64 	%p2101, %rd4688, %rd4686;
	or.pred  	%p2102, %p2100, %p2101;
	selp.u64 	%rd4690, 1, 0, %p2102;
	ld.const.u64 	%rd4691, [_P+16];
	sub.s64 	%rd4692, %rd6233, %rd4691;
	setp.lt.u64 	%p2103, %rd6233, %rd4691;
	selp.s64 	%rd4693, -1, 0, %p2102;
	add.s64 	%rd6233, %rd4692, %rd4693;
	setp.lt.u64 	%p2104, %rd4692, %rd4690;
	or.pred  	%p2105, %p2103, %p2104;
	selp.s64 	%rd4694, -1, 0, %p2105;
	ld.const.u64 	%rd4695, [_P+24];
	sub.s64 	%rd4696, %rd6234, %rd4695;
	add.s64 	%rd6234, %rd4696, %rd4694;
$L__BB6_343:
	mul.lo.s64 	%rd781, %rd6204, %rd6256;
	mul.hi.u64 	%rd4698, %rd6256, %rd6204;
	mul.lo.s64 	%rd4699, %rd6205, %rd6256;
	mul.hi.u64 	%rd4700, %rd6256, %rd6205;
	add.s64 	%rd4701, %rd4699, %rd4698;
	setp.lt.u64 	%p2106, %rd4701, %rd4699;
	selp.u64 	%rd4702, 1, 0, %p2106;
	add.s64 	%rd4703, %rd4700, %rd4702;
	mul.lo.s64 	%rd4704, %rd6206, %rd6256;
	mul.hi.u64 	%rd4705, %rd6256, %rd6206;
	add.s64 	%rd4706, %rd4704, %rd4703;
	setp.lt.u64 	%p2107, %rd4706, %rd4704;
	selp.u64 	%rd4707, 1, 0, %p2107;
	add.s64 	%rd4708, %rd4705, %rd4707;
	mul.lo.s64 	%rd4709, %rd6207, %rd6256;
	mul.hi.u64 	%rd4710, %rd6256, %rd6207;
	add.s64 	%rd4711, %rd4709, %rd4708;
	setp.lt.u64 	%p2108, %rd4711, %rd4709;
	selp.u64 	%rd4712, 1, 0, %p2108;
	add.s64 	%rd4713, %rd4710, %rd4712;
	mul.hi.u64 	%rd4714, %rd6255, %rd6204;
	mad.lo.s64 	%rd782, %rd6204, %rd6255, %rd4701;
	setp.lt.u64 	%p2109, %rd782, %rd4701;
	selp.u64 	%rd4715, 1, 0, %p2109;
	add.s64 	%rd4716, %rd4714, %rd4715;
	mul.hi.u64 	%rd4717, %rd6255, %rd6205;
	mad.lo.s64 	%rd4718, %rd6205, %rd6255, %rd4706;
	setp.lt.u64 	%p2110, %rd4718, %rd4706;
	selp.u64 	%rd4719, 1, 0, %p2110;
	add.s64 	%rd4720, %rd4718, %rd4716;
	setp.lt.u64 	%p2111, %rd4720, %rd4718;
	selp.u64 	%rd4721, 1, 0, %p2111;
	add.s64 	%rd4722, %rd4717, %rd4719;
	add.s64 	%rd4723, %rd4722, %rd4721;
	mul.hi.u64 	%rd4724, %rd6255, %rd6206;
	mad.lo.s64 	%rd4725, %rd6206, %rd6255, %rd4711;
	setp.lt.u64 	%p2112, %rd4725, %rd4711;
	selp.u64 	%rd4726, 1, 0, %p2112;
	add.s64 	%rd4727, %rd4725, %rd4723;
	setp.lt.u64 	%p2113, %rd4727, %rd4725;
	selp.u64 	%rd4728, 1, 0, %p2113;
	add.s64 	%rd4729, %rd4724, %rd4726;
	add.s64 	%rd4730, %rd4729, %rd4728;
	mul.hi.u64 	%rd4731, %rd6255, %rd6207;
	mad.lo.s64 	%rd4732, %rd6207, %rd6255, %rd4713;
	setp.lt.u64 	%p2114, %rd4732, %rd4713;
	selp.u64 	%rd4733, 1, 0, %p2114;
	add.s64 	%rd4734, %rd4732, %rd4730;
	setp.lt.u64 	%p2115, %rd4734, %rd4732;
	selp.u64 	%rd4735, 1, 0, %p2115;
	add.s64 	%rd4736, %rd4731, %rd4733;
	add.s64 	%rd4737, %rd4736, %rd4735;
	mul.hi.u64 	%rd4738, %rd6254, %rd6204;
	mad.lo.s64 	%rd783, %rd6204, %rd6254, %rd4720;
	setp.lt.u64 	%p2116, %rd783, %rd4720;
	selp.u64 	%rd4739, 1, 0, %p2116;
	add.s64 	%rd4740, %rd4738, %rd4739;
	mul.hi.u64 	%rd4741, %rd6254, %rd6205;
	mad.lo.s64 	%rd4742, %rd6205, %rd6254, %rd4727;
	setp.lt.u64 	%p2117, %rd4742, %rd4727;
	selp.u64 	%rd4743, 1, 0, %p2117;
	add.s64 	%rd4744, %rd4742, %rd4740;
	setp.lt.u64 	%p2118, %rd4744, %rd4742;
	selp.u64 	%rd4745, 1, 0, %p2118;
	add.s64 	%rd4746, %rd4741, %rd4743;
	add.s64 	%rd4747, %rd4746, %rd4745;
	mul.hi.u64 	%rd4748, %rd6254, %rd6206;
	mad.lo.s64 	%rd4749, %rd6206, %rd6254, %rd4734;
	setp.lt.u64 	%p2119, %rd4749, %rd4734;
	selp.u64 	%rd4750, 1, 0, %p2119;
	add.s64 	%rd4751, %rd4749, %rd4747;
	setp.lt.u64 	%p2120, %rd4751, %rd4749;
	selp.u64 	%rd4752, 1, 0, %p2120;
	add.s64 	%rd4753, %rd4748, %rd4750;
	add.s64 	%rd4754, %rd4753, %rd4752;
	mul.hi.u64 	%rd4755, %rd6254, %rd6207;
	mad.lo.s64 	%rd4756, %rd6207, %rd6254, %rd4737;
	setp.lt.u64 	%p2121, %rd4756, %rd4737;
	selp.u64 	%rd4757, 1, 0, %p2121;
	add.s64 	%rd4758, %rd4756, %rd4754;
	setp.lt.u64 	%p2122, %rd4758, %rd4756;
	selp.u64 	%rd4759, 1, 0, %p2122;
	add.s64 	%rd4760, %rd4755, %rd4757;
	add.s64 	%rd4761, %rd4760, %rd4759;
	mul.hi.u64 	%rd4762, %rd6253, %rd6204;
	mad.lo.s64 	%rd784, %rd6204, %rd6253, %rd4744;
	setp.lt.u64 	%p2123, %rd784, %rd4744;
	selp.u64 	%rd4763, 1, 0, %p2123;
	add.s64 	%rd4764, %rd4762, %rd4763;
	mul.hi.u64 	%rd4765, %rd6253, %rd6205;
	mad.lo.s64 	%rd4766, %rd6205, %rd6253, %rd4751;
	setp.lt.u64 	%p2124, %rd4766, %rd4751;
	selp.u64 	%rd4767, 1, 0, %p2124;
	add.s64 	%rd4768, %rd4766, %rd4764;
	setp.lt.u64 	%p2125, %rd4768, %rd4766;
	selp.u64 	%rd4769, 1, 0, %p2125;
	add.s64 	%rd4770, %rd4765, %rd4767;
	add.s64 	%rd4771, %rd4770, %rd4769;
	mul.hi.u64 	%rd4772, %rd6253, %rd6206;
	mad.lo.s64 	%rd4773, %rd6206, %rd6253, %rd4758;
	setp.lt.u64 	%p2126, %rd4773, %rd4758;
	selp.u64 	%rd4774, 1, 0, %p2126;
	add.s64 	%rd4775, %rd4773, %rd4771;
	setp.lt.u64 	%p2127, %rd4775, %rd4773;
	selp.u64 	%rd4776, 1, 0, %p2127;
	add.s64 	%rd4777, %rd4772, %rd4774;
	add.s64 	%rd4778, %rd4777, %rd4776;
	mul.hi.u64 	%rd4779, %rd6253, %rd6207;
	mad.lo.s64 	%rd4780, %rd6207, %rd6253, %rd4761;
	setp.lt.u64 	%p2128, %rd4780, %rd4761;
	selp.u64 	%rd4781, 1, 0, %p2128;
	add.s64 	%rd4782, %rd4780, %rd4778;
	setp.lt.u64 	%p2129, %rd4782, %rd4780;
	selp.u64 	%rd4783, 1, 0, %p2129;
	add.s64 	%rd4784, %rd4779, %rd4781;
	add.s64 	%rd4785, %rd4784, %rd4783;
	shl.b64 	%rd4786, %rd4768, 32;
	mov.b64 	{%r298, %r299}, %rd4768;
	mov.b64 	{%r300, %r301}, %rd4775;
	mov.b64 	%rd4787, {%r299, %r300};
	mov.b64 	{%r302, %r303}, %rd4782;
	mov.b64 	%rd4788, {%r301, %r302};
	mov.b64 	{%r304, %r305}, %rd4785;
	mov.b64 	%rd4789, {%r303, %r304};
	shr.u64 	%rd4790, %rd4785, 32;
	mul.lo.s64 	%rd4791, %rd4768, 977;
	mov.b64 	%rd4792, 977;
	mul.hi.u64 	%rd4793, %rd4768, %rd4792;
	mul.lo.s64 	%rd4794, %rd4775, 977;
	mul.hi.u64 	%rd4795, %rd4775, %rd4792;
	add.s64 	%rd4796, %rd4794, %rd4793;
	setp.lt.u64 	%p2130, %rd4796, %rd4794;
	selp.u64 	%rd4797, 1, 0, %p2130;
	add.s64 	%rd4798, %rd4795, %rd4797;
	mul.lo.s64 	%rd4799, %rd4782, 977;
	mul.hi.u64 	%rd4800, %rd4782, %rd4792;
	add.s64 	%rd4801, %rd4799, %rd4798;
	setp.lt.u64 	%p2131, %rd4801, %rd4799;
	selp.u64 	%rd4802, 1, 0, %p2131;
	add.s64 	%rd4803, %rd4800, %rd4802;
	mul.lo.s64 	%rd4804, %rd4785, 977;
	mul.hi.u64 	%rd4805, %rd4785, %rd4792;
	add.s64 	%rd4806, %rd4804, %rd4803;
	setp.lt.u64 	%p2132, %rd4806, %rd4804;
	selp.u64 	%rd4807, 1, 0, %p2132;
	add.s64 	%rd4808, %rd4805, %rd4807;
	add.s64 	%rd6235, %rd4791, %rd4786;
	setp.lt.u64 	%p2133, %rd6235, %rd4791;
	selp.u64 	%rd4809, 1, 0, %p2133;
	add.s64 	%rd4810, %rd4796, %rd4787;
	setp.lt.u64 	%p2134, %rd4810, %rd4796;
	add.s64 	%rd6236, %rd4810, %rd4809;
	setp.lt.u64 	%p2135, %rd6236, %rd4810;
	or.pred  	%p2136, %p2134, %p2135;
	selp.u64 	%rd4811, 1, 0, %p2136;
	add.s64 	%rd4812, %rd4801, %rd4788;
	setp.lt.u64 	%p2137, %rd4812, %rd4801;
	add.s64 	%rd6237, %rd4812, %rd4811;
	setp.lt.u64 	%p2138, %rd6237, %rd4812;
	or.pred  	%p2139, %p2137, %p2138;
	selp.u64 	%rd4813, 1, 0, %p2139;
	add.s64 	%rd4814, %rd4806, %rd4789;
	setp.lt.u64 	%p2140, %rd4814, %rd4806;
	add.s64 	%rd6238, %rd4814, %rd4813;
	setp.lt.u64 	%p2141, %rd6238, %rd4814;
	or.pred  	%p2142, %p2140, %p2141;
	selp.u64 	%rd4815, 1, 0, %p2142;
	add.s64 	%rd4816, %rd4808, %rd4790;
	add.s64 	%rd789, %rd4816, %rd4815;
	setp.eq.s64 	%p2143, %rd789, 0;
	mov.b64 	%rd6239, 0;
	@%p2143 bra 	$L__BB6_345;
	shl.b64 	%rd4817, %rd789, 32;
	shr.u64 	%rd4818, %rd789, 32;
	mov.b64 	%rd4819, 977;
	mul.hi.u64 	%rd4820, %rd789, %rd4819;
	mad.lo.s64 	%rd4821, %rd789, 977, %rd4817;
	setp.lt.u64 	%p2144, %rd4821, %rd4817;
	selp.u64 	%rd4822, 1, 0, %p2144;
	add.s64 	%rd6235, %rd4821, %rd6235;
	setp.lt.u64 	%p2145, %rd6235, %rd4821;
	selp.u64 	%rd4823, 1, 0, %p2145;
	add.s64 	%rd4824, %rd4823, %rd4822;
	add.s64 	%rd4825, %rd4818, %rd4820;
	setp.lt.u64 	%p2146, %rd4825, %rd4818;
	selp.u64 	%rd4826, 1, 0, %p2146;
	add.s64 	%rd4827, %rd6236, %rd4825;
	add.s64 	%rd4828, %rd4827, %rd4824;
	setp.lt.u64 	%p2147, %rd4828, %rd6236;
	not.b64 	%rd4829, %rd4825;
	setp.gt.u64 	%p2148, %rd4824, %rd4829;
	or.pred  	%p2149, %p2148, %p2147;
	selp.u64 	%rd4830, 1, 0, %p2149;
	add.s64 	%rd4831, %rd6237, %rd4826;
	add.s64 	%rd792, %rd4831, %rd4830;
	setp.lt.u64 	%p2150, %rd792, %rd6237;
	selp.u64 	%rd4832, 1, 0, %p2150;
	add.s64 	%rd793, %rd6238, %rd4832;
	setp.lt.u64 	%p2151, %rd793, %rd6238;
	selp.u64 	%rd6239, 1, 0, %p2151;
	mov.u64 	%rd6236, %rd4828;
	mov.u64 	%rd6237, %rd792;
	mov.u64 	%rd6238, %rd793;
$L__BB6_345:
	ld.const.u64 	%rd800, [_P+16];
	add.s64 	%rd6240, %rd6235, %rd781;
	setp.lt.u64 	%p2152, %rd6240, %rd6235;
	selp.u64 	%rd4833, 1, 0, %p2152;
	add.s64 	%rd4834, %rd6236, %rd782;
	setp.lt.u64 	%p2153, %rd4834, %rd6236;
	add.s64 	%rd6241, %rd4834, %rd4833;
	setp.lt.u64 	%p2154, %rd6241, %rd4834;
	or.pred  	%p2155, %p2153, %p2154;
	selp.u64 	%rd4835, 1, 0, %p2155;
	add.s64 	%rd4836, %rd6237, %rd783;
	setp.lt.u64 	%p2156, %rd4836, %rd6237;
	add.s64 	%rd6242, %rd4836, %rd4835;
	setp.lt.u64 	%p2157, %rd6242, %rd4836;
	or.pred  	%p2158, %p2156, %p2157;
	selp.u64 	%rd4837, 1, 0, %p2158;
	add.s64 	%rd4838, %rd6238, %rd784;
	setp.lt.u64 	%p2159, %rd4838, %rd6238;
	add.s64 	%rd6243, %rd4838, %rd4837;
	setp.lt.u64 	%p2160, %rd6243, %rd4838;
	or.pred  	%p2161, %p2159, %p2160;
	selp.u64 	%rd4840, 1, 0, %p2161;
	add.s64 	%rd805, %rd6239, %rd4840;
	setp.ne.s64 	%p2162, %rd805, 0;
	ld.const.u64 	%rd4841, [_P+24];
	setp.gt.u64 	%p2163, %rd6243, %rd4841;
	or.pred  	%p2164, %p2162, %p2163;
	@%p2164 bra 	$L__BB6_351;
	setp.lt.u64 	%p2165, %rd6243, %rd4841;
	@%p2165 bra 	$L__BB6_364;
	setp.gt.u64 	%p2166, %rd6242, %rd800;
	@%p2166 bra 	$L__BB6_351;
	setp.lt.u64 	%p2167, %rd6242, %rd800;
	@%p2167 bra 	$L__BB6_364;
	ld.const.u64 	%rd807, [_P+8];
	setp.gt.u64 	%p2168, %rd6241, %rd807;
	@%p2168 bra 	$L__BB6_351;
	setp.lt.u64 	%p2169, %rd6241, %rd807;
	ld.const.u64 	%rd4842, [_P];
	setp.lt.u64 	%p2170, %rd6240, %rd4842;
	or.pred  	%p2171, %p2169, %p2170;
	@%p2171 bra 	$L__BB6_364;
$L__BB6_351:
	ld.const.u64 	%rd4844, [_P];
	sub.s64 	%rd808, %rd6240, %rd4844;
	setp.lt.u64 	%p2172, %rd6240, %rd4844;
	selp.u64 	%rd4845, 1, 0, %p2172;
	ld.const.u64 	%rd809, [_P+8];
	sub.s64 	%rd4846, %rd6241, %rd809;
	setp.lt.u64 	%p2173, %rd6241, %rd809;
	selp.s64 	%rd4847, -1, 0, %p2172;
	add.s64 	%rd6241, %rd4846, %rd4847;
	setp.lt.u64 	%p2174, %rd4846, %rd4845;
	or.pred  	%p2175, %p2173, %p2174;
	selp.u64 	%rd4848, 1, 0, %p2175;
	sub.s64 	%rd4849, %rd6242, %rd800;
	setp.lt.u64 	%p2177, %rd6242, %rd800;
	selp.s64 	%rd4850, -1, 0, %p2175;
	add.s64 	%rd6242, %rd4849, %rd4850;
	setp.lt.u64 	%p2178, %rd4849, %rd4848;
	or.pred  	%p2179, %p2177, %p2178;
	selp.u64 	%rd4851, 1, 0, %p2179;
	ld.const.u64 	%rd4852, [_P+24];
	sub.s64 	%rd4853, %rd6243, %rd4852;
	setp.lt.u64 	%p2180, %rd6243, %rd4852;
	selp.s64 	%rd4854, -1, 0, %p2179;
	add.s64 	%rd6243, %rd4853, %rd4854;
	setp.lt.u64 	%p2181, %rd4853, %rd4851;
	or.pred  	%p2182, %p2180, %p2181;
	selp.s64 	%rd4855, -1, 0, %p2182;
	add.s64 	%rd814, %rd805, %rd4855;
	setp.ne.s64 	%p2183, %rd814, 0;
	setp.gt.u64 	%p2184, %rd6243, %rd4852;
	or.pred  	%p2185, %p2183, %p2184;
	@%p2185 bra 	$L__BB6_357;
	setp.lt.u64 	%p2186, %rd6243, %rd4852;
	mov.u64 	%rd6240, %rd808;
	@%p2186 bra 	$L__BB6_364;
	setp.gt.u64 	%p2187, %rd6242, %rd800;
	@%p2187 bra 	$L__BB6_357;
	setp.lt.u64 	%p2188, %rd6242, %rd800;
	mov.u64 	%rd6240, %rd808;
	@%p2188 bra 	$L__BB6_364;
	setp.gt.u64 	%p2189, %rd6241, %rd809;
	@%p2189 bra 	$L__BB6_357;
	setp.lt.u64 	%p2190, %rd6241, %rd809;
	setp.lt.u64 	%p2191, %rd808, %rd4844;
	or.pred  	%p2192, %p2190, %p2191;
	mov.u64 	%rd6240, %rd808;
	@%p2192 bra 	$L__BB6_364;
$L__BB6_357:
	ld.const.u64 	%rd815, [_P];
	sub.s64 	%rd816, %rd808, %rd815;
	setp.lt.u64 	%p2193, %rd808, %rd815;
	selp.u64 	%rd4858, 1, 0, %p2193;
	ld.const.u64 	%rd817, [_P+8];
	sub.s64 	%rd4859, %rd6241, %rd817;
	setp.lt.u64 	%p2194, %rd6241, %rd817;
	selp.s64 	%rd4860, -1, 0, %p2193;
	add.s64 	%rd6241, %rd4859, %rd4860;
	setp.lt.u64 	%p2195, %rd4859, %rd4858;
	or.pred  	%p2196, %p2194, %p2195;
	selp.u64 	%rd4861, 1, 0, %p2196;
	sub.s64 	%rd4862, %rd6242, %rd800;
	setp.lt.u64 	%p2198, %rd6242, %rd800;
	selp.s64 	%rd4863, -1, 0, %p2196;
	add.s64 	%rd6242, %rd4862, %rd4863;
	setp.lt.u64 	%p2199, %rd4862, %rd4861;
	or.pred  	%p2200, %p2198, %p2199;
	selp.u64 	%rd4864, 1, 0, %p2200;
	ld.const.u64 	%rd4865, [_P+24];
	sub.s64 	%rd4866, %rd6243, %rd4865;
	setp.lt.u64 	%p2201, %rd6243, %rd4865;
	selp.s64 	%rd4867, -1, 0, %p2200;
	add.s64 	%rd6243, %rd4866, %rd4867;
	setp.lt.u64 	%p2202, %rd4866, %rd4864;
	or.pred  	%p2203, %p2201, %p2202;
	selp.u64 	%rd4868, 1, 0, %p2203;
	setp.ne.s64 	%p2204, %rd814, %rd4868;
	setp.gt.u64 	%p2205, %rd6243, %rd4865;
	or.pred  	%p2206, %p2204, %p2205;
	@%p2206 bra 	$L__BB6_363;
	setp.lt.u64 	%p2207, %rd6243, %rd4865;
	mov.u64 	%rd6240, %rd816;
	@%p2207 bra 	$L__BB6_364;
	setp.gt.u64 	%p2208, %rd6242, %rd800;
	@%p2208 bra 	$L__BB6_363;
	setp.lt.u64 	%p2209, %rd6242, %rd800;
	mov.u64 	%rd6240, %rd816;
	@%p2209 bra 	$L__BB6_364;
	setp.gt.u64 	%p2210, %rd6241, %rd817;
	@%p2210 bra 	$L__BB6_363;
	setp.lt.u64 	%p2211, %rd6241, %rd817;
	setp.lt.u64 	%p2212, %rd816, %rd815;
	or.pred  	%p2213, %p2211, %p2212;
	mov.u64 	%rd6240, %rd816;
	@%p2213 bra 	$L__BB6_364;
$L__BB6_363:
	sub.s64 	%rd6240, %rd816, %rd815;
	setp.lt.u64 	%p2214, %rd816, %rd815;
	selp.u64 	%rd4870, 1, 0, %p2214;
	sub.s64 	%rd4871, %rd6241, %rd817;
	setp.lt.u64 	%p2215, %rd6241, %rd817;
	selp.s64 	%rd4872, -1, 0, %p2214;
	add.s64 	%rd6241, %rd4871, %rd4872;
	setp.lt.u64 	%p2216, %rd4871, %rd4870;
	or.pred  	%p2217, %p2215, %p2216;
	selp.u64 	%rd4873, 1, 0, %p2217;
	sub.s64 	%rd4874, %rd6242, %rd800;
	setp.lt.u64 	%p2218, %rd6242, %rd800;
	selp.s64 	%rd4875, -1, 0, %p2217;
	add.s64 	%rd6242, %rd4874, %rd4875;
	setp.lt.u64 	%p2219, %rd4874, %rd4873;
	or.pred  	%p2220, %p2218, %p2219;
	selp.s64 	%rd4876, -1, 0, %p2220;
	sub.s64 	%rd4878, %rd6243, %rd4865;
	add.s64 	%rd6243, %rd4878, %rd4876;
$L__BB6_364:
	sub.s64 	%rd4880, %rd6231, %rd6240;
	setp.lt.u64 	%p2221, %rd6231, %rd6240;
	selp.u64 	%rd4881, 1, 0, %p2221;
	sub.s64 	%rd4882, %rd6232, %rd6241;
	setp.lt.u64 	%p2222, %rd6232, %rd6241;
	selp.s64 	%rd4883, -1, 0, %p2221;
	add.s64 	%rd4884, %rd4882, %rd4883;
	setp.lt.u64 	%p2223, %rd4882, %rd4881;
	or.pred  	%p2224, %p2222, %p2223;
	selp.u64 	%rd4885, 1, 0, %p2224;
	sub.s64 	%rd4886, %rd6233, %rd6242;
	setp.lt.u64 	%p2225, %rd6233, %rd6242;
	selp.s64 	%rd4887, -1, 0, %p2224;
	add.s64 	%rd4888, %rd4886, %rd4887;
	setp.lt.u64 	%p2226, %rd4886, %rd4885;
	or.pred  	%p2227, %p2225, %p2226;
	selp.u64 	%rd4889, 1, 0, %p2227;
	sub.s64 	%rd4890, %rd6234, %rd6243;
	setp.lt.u64 	%p2228, %rd6234, %rd6243;
	selp.s64 	%rd4891, -1, 0, %p2227;
	add.s64 	%rd4892, %rd4890, %rd4891;
	setp.lt.u64 	%p2229, %rd4890, %rd4889;
	or.pred  	%p2230, %p2228, %p2229;
	ld.const.u64 	%rd4893, [_P];
	selp.b64 	%rd4894, %rd4893, 0, %p2230;
	ld.const.u64 	%rd830, [_P+8];
	selp.b64 	%rd4895, %rd830, 0, %p2230;
	ld.const.u64 	%rd831, [_P+16];
	selp.b64 	%rd4896, %rd831, 0, %p2230;
	ld.const.u64 	%rd832, [_P+24];
	selp.b64 	%rd4897, %rd832, 0, %p2230;
	add.s64 	%rd6256, %rd4880, %rd4894;
	setp.lt.u64 	%p2231, %rd6256, %rd4880;
	selp.u64 	%rd4898, 1, 0, %p2231;
	add.s64 	%rd4899, %rd4884, %rd4898;
	setp.lt.u64 	%p2232, %rd4899, %rd4884;
	selp.u64 	%rd4900, 1, 0, %p2232;
	add.s64 	%rd6255, %rd4899, %rd4895;
	setp.lt.u64 	%p2233, %rd6255, %rd4899;
	selp.u64 	%rd4901, 1, 0, %p2233;
	add.s64 	%rd4902, %rd4901, %rd4900;
	add.s64 	%rd4903, %rd4888, %rd4902;
	setp.lt.u64 	%p2234, %rd4903, %rd4888;
	selp.u64 	%rd4904, 1, 0, %p2234;
	add.s64 	%rd6254, %rd4903, %rd4896;
	setp.lt.u64 	%p2235, %rd6254, %rd4903;
	selp.u64 	%rd4905, 1, 0, %p2235;
	add.s64 	%rd4906, %rd4905, %rd4904;
	add.s64 	%rd4907, %rd4892, %rd4906;
	add.s64 	%rd6253, %rd4907, %rd4897;
	mul.lo.s64 	%rd837, %rd567, %rd6260;
	mul.hi.u64 	%rd4908, %rd6260, %rd567;
	mul.lo.s64 	%rd4909, %rd568, %rd6260;
	mul.hi.u64 	%rd4910, %rd6260, %rd568;
	add.s64 	%rd4911, %rd4909, %rd4908;
	setp.lt.u64 	%p2236, %rd4911, %rd4909;
	selp.u64 	%rd4912, 1, 0, %p2236;
	add.s64 	%rd4913, %rd4910, %rd4912;
	mul.lo.s64 	%rd4914, %rd569, %rd6260;
	mul.hi.u64 	%rd4915, %rd6260, %rd569;
	add.s64 	%rd4916, %rd4914, %rd4913;
	setp.lt.u64 	%p2237, %rd4916, %rd4914;
	selp.u64 	%rd4917, 1, 0, %p2237;
	add.s64 	%rd4918, %rd4915, %rd4917;
	mul.lo.s64 	%rd4919, %rd570, %rd6260;
	mul.hi.u64 	%rd4920, %rd6260, %rd570;
	add.s64 	%rd4921, %rd4919, %rd4918;
	setp.lt.u64 	%p2238, %rd4921, %rd4919;
	selp.u64 	%rd4922, 1, 0, %p2238;
	add.s64 	%rd4923, %rd4920, %rd4922;
	mul.hi.u64 	%rd4924, %rd6259, %rd567;
	mad.lo.s64 	%rd838, %rd567, %rd6259, %rd4911;
	setp.lt.u64 	%p2239, %rd838, %rd4911;
	selp.u64 	%rd4925, 1, 0, %p2239;
	add.s64 	%rd4926, %rd4924, %rd4925;
	mul.hi.u64 	%rd4927, %rd6259, %rd568;
	mad.lo.s64 	%rd4928, %rd568, %rd6259, %rd4916;
	setp.lt.u64 	%p2240, %rd4928, %rd4916;
	selp.u64 	%rd4929, 1, 0, %p2240;
	add.s64 	%rd4930, %rd4928, %rd4926;
	setp.lt.u64 	%p2241, %rd4930, %rd4928;
	selp.u64 	%rd4931, 1, 0, %p2241;
	add.s64 	%rd4932, %rd4927, %rd4929;
	add.s64 	%rd4933, %rd4932, %rd4931;
	mul.hi.u64 	%rd4934, %rd6259, %rd569;
	mad.lo.s64 	%rd4935, %rd569, %rd6259, %rd4921;
	setp.lt.u64 	%p2242, %rd4935, %rd4921;
	selp.u64 	%rd4936, 1, 0, %p2242;
	add.s64 	%rd4937, %rd4935, %rd4933;
	setp.lt.u64 	%p2243, %rd4937, %rd4935;
	selp.u64 	%rd4938, 1, 0, %p2243;
	add.s64 	%rd4939, %rd4934, %rd4936;
	add.s64 	%rd4940, %rd4939, %rd4938;
	mul.hi.u64 	%rd4941, %rd6259, %rd570;
	mad.lo.s64 	%rd4942, %rd570, %rd6259, %rd4923;
	setp.lt.u64 	%p2244, %rd4942, %rd4923;
	selp.u64 	%rd4943, 1, 0, %p2244;
	add.s64 	%rd4944, %rd4942, %rd4940;
	setp.lt.u64 	%p2245, %rd4944, %rd4942;
	selp.u64 	%rd4945, 1, 0, %p2245;
	add.s64 	%rd4946, %rd4941, %rd4943;
	add.s64 	%rd4947, %rd4946, %rd4945;
	mul.hi.u64 	%rd4948, %rd6258, %rd567;
	mad.lo.s64 	%rd839, %rd567, %rd6258, %rd4930;
	setp.lt.u64 	%p2246, %rd839, %rd4930;
	selp.u64 	%rd4949, 1, 0, %p2246;
	add.s64 	%rd4950, %rd4948, %rd4949;
	mul.hi.u64 	%rd4951, %rd6258, %rd568;
	mad.lo.s64 	%rd4952, %rd568, %rd6258, %rd4937;
	setp.lt.u64 	%p2247, %rd4952, %rd4937;
	selp.u64 	%rd4953, 1, 0, %p2247;
	add.s64 	%rd4954, %rd4952, %rd4950;
	setp.lt.u64 	%p2248, %rd4954, %rd4952;
	selp.u64 	%rd4955, 1, 0, %p2248;
	add.s64 	%rd4956, %rd4951, %rd4953;
	add.s64 	%rd4957, %rd4956, %rd4955;
	mul.hi.u64 	%rd4958, %rd6258, %rd569;
	mad.lo.s64 	%rd4959, %rd569, %rd6258, %rd4944;
	setp.lt.u64 	%p2249, %rd4959, %rd4944;
	selp.u64 	%rd4960, 1, 0, %p2249;
	add.s64 	%rd4961, %rd4959, %rd4957;
	setp.lt.u64 	%p2250, %rd4961, %rd4959;
	selp.u64 	%rd4962, 1, 0, %p2250;
	add.s64 	%rd4963, %rd4958, %rd4960;
	add.s64 	%rd4964, %rd4963, %rd4962;
	mul.hi.u64 	%rd4965, %rd6258, %rd570;
	mad.lo.s64 	%rd4966, %rd570, %rd6258, %rd4947;
	setp.lt.u64 	%p2251, %rd4966, %rd4947;
	selp.u64 	%rd4967, 1, 0, %p2251;
	add.s64 	%rd4968, %rd4966, %rd4964;
	setp.lt.u64 	%p2252, %rd4968, %rd4966;
	selp.u64 	%rd4969, 1, 0, %p2252;
	add.s64 	%rd4970, %rd4965, %rd4967;
	add.s64 	%rd4971, %rd4970, %rd4969;
	mul.hi.u64 	%rd4972, %rd6257, %rd567;
	mad.lo.s64 	%rd840, %rd567, %rd6257, %rd4954;
	setp.lt.u64 	%p2253, %rd840, %rd4954;
	selp.u64 	%rd4973, 1, 0, %p2253;
	add.s64 	%rd4974, %rd4972, %rd4973;
	mul.hi.u64 	%rd4975, %rd6257, %rd568;
	mad.lo.s64 	%rd4976, %rd568, %rd6257, %rd4961;
	setp.lt.u64 	%p2254, %rd4976, %rd4961;
	selp.u64 	%rd4977, 1, 0, %p2254;
	add.s64 	%rd4978, %rd4976, %rd4974;
	setp.lt.u64 	%p2255, %rd4978, %rd4976;
	selp.u64 	%rd4979, 1, 0, %p2255;
	add.s64 	%rd4980, %rd4975, %rd4977;
	add.s64 	%rd4981, %rd4980, %rd4979;
	mul.hi.u64 	%rd4982, %rd6257, %rd569;
	mad.lo.s64 	%rd4983, %rd569, %rd6257, %rd4968;
	setp.lt.u64 	%p2256, %rd4983, %rd4968;
	selp.u64 	%rd4984, 1, 0, %p2256;
	add.s64 	%rd4985, %rd4983, %rd4981;
	setp.lt.u64 	%p2257, %rd4985, %rd4983;
	selp.u64 	%rd4986, 1, 0, %p2257;
	add.s64 	%rd4987, %rd4982, %rd4984;
	add.s64 	%rd4988, %rd4987, %rd4986;
	mul.hi.u64 	%rd4989, %rd6257, %rd570;
	mad.lo.s64 	%rd4990, %rd570, %rd6257, %rd4971;
	setp.lt.u64 	%p2258, %rd4990, %rd4971;
	selp.u64 	%rd4991, 1, 0, %p2258;
	add.s64 	%rd4992, %rd4990, %rd4988;
	setp.lt.u64 	%p2259, %rd4992, %rd4990;
	selp.u64 	%rd4993, 1, 0, %p2259;
	add.s64 	%rd4994, %rd4989, %rd4991;
	add.s64 	%rd4995, %rd4994, %rd4993;
	shl.b64 	%rd4996, %rd4978, 32;
	mov.b64 	{%r306, %r307}, %rd4978;
	mov.b64 	{%r308, %r309}, %rd4985;
	mov.b64 	%rd4997, {%r307, %r308};
	mov.b64 	{%r310, %r311}, %rd4992;
	mov.b64 	%rd4998, {%r309, %r310};
	mov.b64 	{%r312, %r313}, %rd4995;
	mov.b64 	%rd4999, {%r311, %r312};
	shr.u64 	%rd5000, %rd4995, 32;
	mul.lo.s64 	%rd5001, %rd4978, 977;
	mov.b64 	%rd5002, 977;
	mul.hi.u64 	%rd5003, %rd4978, %rd5002;
	mul.lo.s64 	%rd5004, %rd4985, 977;
	mul.hi.u64 	%rd5005, %rd4985, %rd5002;
	add.s64 	%rd5006, %rd5004, %rd5003;
	setp.lt.u64 	%p2260, %rd5006, %rd5004;
	selp.u64 	%rd5007, 1, 0, %p2260;
	add.s64 	%rd5008, %rd5005, %rd5007;
	mul.lo.s64 	%rd5009, %rd4992, 977;
	mul.hi.u64 	%rd5010, %rd4992, %rd5002;
	add.s64 	%rd5011, %rd5009, %rd5008;
	setp.lt.u64 	%p2261, %rd5011, %rd5009;
	selp.u64 	%rd5012, 1, 0, %p2261;
	add.s64 	%rd5013, %rd5010, %rd5012;
	mul.lo.s64 	%rd5014, %rd4995, 977;
	mul.hi.u64 	%rd5015, %rd4995, %rd5002;
	add.s64 	%rd5016, %rd5014, %rd5013;
	setp.lt.u64 	%p2262, %rd5016, %rd5014;
	selp.u64 	%rd5017, 1, 0, %p2262;
	add.s64 	%rd5018, %rd5015, %rd5017;
	add.s64 	%rd6244, %rd5001, %rd4996;
	setp.lt.u64 	%p2263, %rd6244, %rd5001;
	selp.u64 	%rd5019, 1, 0, %p2263;
	add.s64 	%rd5020, %rd5006, %rd4997;
	setp.lt.u64 	%p2264, %rd5020, %rd5006;
	add.s64 	%rd6245, %rd5020, %rd5019;
	setp.lt.u64 	%p2265, %rd6245, %rd5020;
	or.pred  	%p2266, %p2264, %p2265;
	selp.u64 	%rd5021, 1, 0, %p2266;
	add.s64 	%rd5022, %rd5011, %rd4998;
	setp.lt.u64 	%p2267, %rd5022, %rd5011;
	add.s64 	%rd6246, %rd5022, %rd5021;
	setp.lt.u64 	%p2268, %rd6246, %rd5022;
	or.pred  	%p2269, %p2267, %p2268;
	selp.u64 	%rd5023, 1, 0, %p2269;
	add.s64 	%rd5024, %rd5016, %rd4999;
	setp.lt.u64 	%p2270, %rd5024, %rd5016;
	add.s64 	%rd6247, %rd5024, %rd5023;
	setp.lt.u64 	%p2271, %rd6247, %rd5024;
	or.pred  	%p2272, %p2270, %p2271;
	selp.u64 	%rd5025, 1, 0, %p2272;
	add.s64 	%rd5026, %rd5018, %rd5000;
	add.s64 	%rd845, %rd5026, %rd5025;
	setp.eq.s64 	%p2273, %rd845, 0;
	mov.b64 	%rd6248, 0;
	@%p2273 bra 	$L__BB6_366;
	shl.b64 	%rd5027, %rd845, 32;
	shr.u64 	%rd5028, %rd845, 32;
	mov.b64 	%rd5029, 977;
	mul.hi.u64 	%rd5030, %rd845, %rd5029;
	mad.lo.s64 	%rd5031, %rd845, 977, %rd5027;
	setp.lt.u64 	%p2274, %rd5031, %rd5027;
	selp.u64 	%rd5032, 1, 0, %p2274;
	add.s64 	%rd6244, %rd5031, %rd6244;
	setp.lt.u64 	%p2275, %rd6244, %rd5031;
	selp.u64 	%rd5033, 1, 0, %p2275;
	add.s64 	%rd5034, %rd5033, %rd5032;
	add.s64 	%rd5035, %rd5028, %rd5030;
	setp.lt.u64 	%p2276, %rd5035, %rd5028;
	selp.u64 	%rd5036, 1, 0, %p2276;
	add.s64 	%rd5037, %rd6245, %rd5035;
	add.s64 	%rd5038, %rd5037, %rd5034;
	setp.lt.u64 	%p2277, %rd5038, %rd6245;
	not.b64 	%rd5039, %rd5035;
	setp.gt.u64 	%p2278, %rd5034, %rd5039;
	or.pred  	%p2279, %p2278, %p2277;
	selp.u64 	%rd5040, 1, 0, %p2279;
	add.s64 	%rd5041, %rd6246, %rd5036;
	add.s64 	%rd848, %rd5041, %rd5040;
	setp.lt.u64 	%p2280, %rd848, %rd6246;
	selp.u64 	%rd5042, 1, 0, %p2280;
	add.s64 	%rd849, %rd6247, %rd5042;
	setp.lt.u64 	%p2281, %rd849, %rd6247;
	selp.u64 	%rd6248, 1, 0, %p2281;
	mov.u64 	%rd6245, %rd5038;
	mov.u64 	%rd6246, %rd848;
	mov.u64 	%rd6247, %rd849;
$L__BB6_366:
	add.s64 	%rd6260, %rd6244, %rd837;
	setp.lt.u64 	%p2282, %rd6260, %rd6244;
	selp.u64 	%rd5043, 1, 0, %p2282;
	add.s64 	%rd5044, %rd6245, %rd838;
	setp.lt.u64 	%p2283, %rd5044, %rd6245;
	add.s64 	%rd6259, %rd5044, %rd5043;
	setp.lt.u64 	%p2284, %rd6259, %rd5044;
	or.pred  	%p2285, %p2283, %p2284;
	selp.u64 	%rd5045, 1, 0, %p2285;
	add.s64 	%rd5046, %rd6246, %rd839;
	setp.lt.u64 	%p2286, %rd5046, %rd6246;
	add.s64 	%rd6258, %rd5046, %rd5045;
	setp.lt.u64 	%p2287, %rd6258, %rd5046;
	or.pred  	%p2288, %p2286, %p2287;
	selp.u64 	%rd5047, 1, 0, %p2288;
	add.s64 	%rd5048, %rd6247, %rd840;
	setp.lt.u64 	%p2289, %rd5048, %rd6247;
	add.s64 	%rd6257, %rd5048, %rd5047;
	setp.lt.u64 	%p2290, %rd6257, %rd5048;
	or.pred  	%p2291, %p2289, %p2290;
	selp.u64 	%rd5050, 1, 0, %p2291;
	add.s64 	%rd861, %rd6248, %rd5050;
	setp.ne.s64 	%p2292, %rd861, 0;
	setp.gt.u64 	%p2293, %rd6257, %rd832;
	or.pred  	%p2294, %p2292, %p2293;
	@%p2294 bra 	$L__BB6_372;
	setp.lt.u64 	%p2295, %rd6257, %rd832;
	@%p2295 bra 	$L__BB6_385;
	setp.gt.u64 	%p2296, %rd6258, %rd831;
	@%p2296 bra 	$L__BB6_372;
	setp.lt.u64 	%p2297, %rd6258, %rd831;
	@%p2297 bra 	$L__BB6_385;
	setp.gt.u64 	%p2298, %rd6259, %rd830;
	@%p2298 bra 	$L__BB6_372;
	setp.lt.u64 	%p2299, %rd6259, %rd830;
	setp.lt.u64 	%p2300, %rd6260, %rd4893;
	or.pred  	%p2301, %p2299, %p2300;
	@%p2301 bra 	$L__BB6_385;
$L__BB6_372:
	sub.s64 	%rd862, %rd6260, %rd4893;
	setp.lt.u64 	%p2302, %rd6260, %rd4893;
	selp.u64 	%rd5051, 1, 0, %p2302;
	sub.s64 	%rd5052, %rd6259, %rd830;
	setp.lt.u64 	%p2303, %rd6259, %rd830;
	selp.s64 	%rd5053, -1, 0, %p2302;
	add.s64 	%rd6259, %rd5052, %rd5053;
	setp.lt.u64 	%p2304, %rd5052, %rd5051;
	or.pred  	%p2305, %p2303, %p2304;
	selp.u64 	%rd5054, 1, 0, %p2305;
	sub.s64 	%rd5055, %rd6258, %rd831;
	setp.lt.u64 	%p2306, %rd6258, %rd831;
	selp.s64 	%rd5056, -1, 0, %p2305;
	add.s64 	%rd6258, %rd5055, %rd5056;
	setp.lt.u64 	%p2307, %rd5055, %rd5054;
	or.pred  	%p2308, %p2306, %p2307;
	selp.u64 	%rd5057, 1, 0, %p2308;
	sub.s64 	%rd5058, %rd6257, %rd832;
	setp.lt.u64 	%p2309, %rd6257, %rd832;
	selp.s64 	%rd5059, -1, 0, %p2308;
	add.s64 	%rd6257, %rd5058, %rd5059;
	setp.lt.u64 	%p2310, %rd5058, %rd5057;
	or.pred  	%p2311, %p2309, %p2310;
	selp.s64 	%rd5060, -1, 0, %p2311;
	add.s64 	%rd866, %rd861, %rd5060;
	setp.ne.s64 	%p2312, %rd866, 0;
	setp.gt.u64 	%p2313, %rd6257, %rd832;
	or.pred  	%p2314, %p2312, %p2313;
	@%p2314 bra 	$L__BB6_378;
	setp.lt.u64 	%p2315, %rd6257, %rd832;
	mov.u64 	%rd6260, %rd862;
	@%p2315 bra 	$L__BB6_385;
	setp.gt.u64 	%p2316, %rd6258, %rd831;
	@%p2316 bra 	$L__BB6_378;
	setp.lt.u64 	%p2317, %rd6258, %rd831;
	mov.u64 	%rd6260, %rd862;
	@%p2317 bra 	$L__BB6_385;
	setp.gt.u64 	%p2318, %rd6259, %rd830;
	@%p2318 bra 	$L__BB6_378;
	setp.lt.u64 	%p2319, %rd6259, %rd830;
	setp.lt.u64 	%p2320, %rd862, %rd4893;
	or.pred  	%p2321, %p2319, %p2320;
	mov.u64 	%rd6260, %rd862;
	@%p2321 bra 	$L__BB6_385;
$L__BB6_378:
	sub.s64 	%rd867, %rd862, %rd4893;
	setp.lt.u64 	%p2322, %rd862, %rd4893;
	selp.u64 	%rd5061, 1, 0, %p2322;
	sub.s64 	%rd5062, %rd6259, %rd830;
	setp.lt.u64 	%p2323, %rd6259, %rd830;
	selp.s64 	%rd5063, -1, 0, %p2322;
	add.s64 	%rd6259, %rd5062, %rd5063;
	setp.lt.u64 	%p2324, %rd5062, %rd5061;
	or.pred  	%p2325, %p2323, %p2324;
	selp.u64 	%rd5064, 1, 0, %p2325;
	sub.s64 	%rd5065, %rd6258, %rd831;
	setp.lt.u64 	%p2326, %rd6258, %rd831;
	selp.s64 	%rd5066, -1, 0, %p2325;
	add.s64 	%rd6258, %rd5065, %rd5066;
	setp.lt.u64 	%p2327, %rd5065, %rd5064;
	or.pred  	%p2328, %p2326, %p2327;
	selp.u64 	%rd5067, 1, 0, %p2328;
	sub.s64 	%rd5068, %rd6257, %rd832;
	setp.lt.u64 	%p2329, %rd6257, %rd832;
	selp.s64 	%rd5069, -1, 0, %p2328;
	add.s64 	%rd6257, %rd5068, %rd5069;
	setp.lt.u64 	%p2330, %rd5068, %rd5067;
	or.pred  	%p2331, %p2329, %p2330;
	selp.u64 	%rd5070, 1, 0, %p2331;
	setp.ne.s64 	%p2332, %rd866, %rd5070;
	setp.gt.u64 	%p2333, %rd6257, %rd832;
	or.pred  	%p2334, %p2332, %p2333;
	@%p2334 bra 	$L__BB6_384;
	setp.lt.u64 	%p2335, %rd6257, %rd832;
	mov.u64 	%rd6260, %rd867;
	@%p2335 bra 	$L__BB6_385;
	setp.gt.u64 	%p2336, %rd6258, %rd831;
	@%p2336 bra 	$L__BB6_384;
	setp.lt.u64 	%p2337, %rd6258, %rd831;
	mov.u64 	%rd6260, %rd867;
	@%p2337 bra 	$L__BB6_385;
	setp.gt.u64 	%p2338, %rd6259, %rd830;
	@%p2338 bra 	$L__BB6_384;
	setp.lt.u64 	%p2339, %rd6259, %rd830;
	setp.lt.u64 	%p2340, %rd867, %rd4893;
	or.pred  	%p2341, %p2339, %p2340;
	mov.u64 	%rd6260, %rd867;
	@%p2341 bra 	$L__BB6_385;
$L__BB6_384:
	sub.s64 	%rd6260, %rd867, %rd4893;
	setp.lt.u64 	%p2342, %rd867, %rd4893;
	selp.u64 	%rd5071, 1, 0, %p2342;
	sub.s64 	%rd5072, %rd6259, %rd830;
	setp.lt.u64 	%p2343, %rd6259, %rd830;
	selp.s64 	%rd5073, -1, 0, %p2342;
	add.s64 	%rd6259, %rd5072, %rd5073;
	setp.lt.u64 	%p2344, %rd5072, %rd5071;
	or.pred  	%p2345, %p2343, %p2344;
	selp.u64 	%rd5074, 1, 0, %p2345;
	sub.s64 	%rd5075, %rd6258, %rd831;
	setp.lt.u64 	%p2346, %rd6258, %rd831;
	selp.s64 	%rd5076, -1, 0, %p2345;
	add.s64 	%rd6258, %rd5075, %rd5076;
	setp.lt.u64 	%p2347, %rd5075, %rd5074;
	or.pred  	%p2348, %p2346, %p2347;
	selp.s64 	%rd5077, -1, 0, %p2348;
	sub.s64 	%rd5078, %rd6257, %rd832;
	add.s64 	%rd6257, %rd5078, %rd5077;
$L__BB6_385:
	add.s32 	%r410, %r2, -1;
	setp.ne.s32 	%p2350, %r2, 0;
	@%p2350 bra 	$L__BB6_3;
	add.s32 	%r4, %r409, -1;
	setp.ne.s32 	%p2351, %r409, 0;
	mov.u32 	%r409, %r4;
	@%p2351 bra 	$L__BB6_2;
	mov.b64 	%rd5083, -1;
	mov.b64 	%rd5084, -4294968275;
	st.local.v2.u64 	[%rd1], {%rd5084, %rd5083};
	st.local.v2.u64 	[%rd1+16], {%rd5083, %rd5083};
	mov.b32 	%r411, 3;
	mov.b16 	%rs41, 0;
	mov.b64 	%rd6285, 0;
	mov.b64 	%rd6284, 1;
	mov.u64 	%rd6286, %rd6285;
	mov.u64 	%rd6287, %rd6285;
$L__BB6_388:
	mul.wide.u32 	%rd5086, %r411, 8;
	add.s64 	%rd5087, %rd1, %rd5086;
	ld.local.u64 	%rd891, [%rd5087];
	mov.b32 	%r412, 0;
	mov.b64 	%rd6265, 63;
$L__BB6_389:
	cvt.u32.u64 	%r316, %rd6265;
	shr.u64 	%rd5088, %rd891, %r316;
	and.b64  	%rd897, %rd5088, 1;
	and.b16  	%rs24, %rs41, 255;
	setp.ne.s16 	%p2352, %rs24, 0;
	@%p2352 bra 	$L__BB6_391;
	setp.eq.s64 	%p2578, %rd897, 0;
	selp.b64 	%rd6284, %rd6284, %rd6260, %p2578;
	selp.b64 	%rd6285, %rd6285, %rd6259, %p2578;
	selp.b64 	%rd6286, %rd6286, %rd6258, %p2578;
	selp.b64 	%rd6287, %rd6287, %rd6257, %p2578;
	cvt.u16.u64 	%rs41, %rd897;
	bra.uni 	$L__BB6_434;
$L__BB6_391:
	mul.lo.s64 	%rd5090, %rd6285, %rd6284;
	mul.hi.u64 	%rd5091, %rd6284, %rd6285;
	mul.lo.s64 	%rd5092, %rd6286, %rd6284;
	mul.hi.u64 	%rd5093, %rd6284, %rd6286;
	add.s64 	%rd5094, %rd5092, %rd5091;
	setp.lt.u64 	%p2353, %rd5094, %rd5092;
	selp.u64 	%rd5095, 1, 0, %p2353;
	add.s64 	%rd5096, %rd5093, %rd5095;
	mul.lo.s64 	%rd5097, %rd6287, %rd6284;
	mul.hi.u64 	%rd5098, %rd6284, %rd6287;
	add.s64 	%rd5099, %rd5097, %rd5096;
	setp.lt.u64 	%p2354, %rd5099, %rd5097;
	selp.u64 	%rd5100, 1, 0, %p2354;
	add.s64 	%rd5101, %rd5098, %rd5100;
	mul.hi.u64 	%rd5102, %rd6285, %rd6286;
	mad.lo.s64 	%rd5103, %rd6286, %rd6285, %rd5099;
	setp.lt.u64 	%p2355, %rd5103, %rd5099;
	selp.u64 	%rd5104, 1, 0, %p2355;
	add.s64 	%rd5105, %rd5102, %rd5104;
	mul.hi.u64 	%rd5106, %rd6285, %rd6287;
	mad.lo.s64 	%rd5107, %rd6287, %rd6285, %rd5101;
	setp.lt.u64 	%p2356, %rd5107, %rd5101;
	selp.u64 	%rd5108, 1, 0, %p2356;
	add.s64 	%rd5109, %rd5107, %rd5105;
	setp.lt.u64 	%p2357, %rd5109, %rd5107;
	selp.u64 	%rd5110, 1, 0, %p2357;
	add.s64 	%rd5111, %rd5106, %rd5108;
	add.s64 	%rd5112, %rd5111, %rd5110;
	mul.hi.u64 	%rd5113, %rd6286, %rd6287;
	mad.lo.s64 	%rd5114, %rd6287, %rd6286, %rd5112;
	setp.lt.u64 	%p2358, %rd5114, %rd5112;
	selp.u64 	%rd5115, 1, 0, %p2358;
	add.s64 	%rd5116, %rd5113, %rd5115;
	shl.b64 	%rd5117, %rd5090, 1;
	mov.b64 	{%r317, %r318}, %rd5090;
	mov.b64 	{%r319, %r320}, %rd5094;
	shf.l.wrap.b32 	%r321, %r318, %r319, 1;
	shf.l.wrap.b32 	%r322, %r319, %r320, 1;
	mov.b64 	%rd5118, {%r321, %r322};
	mov.b64 	{%r323, %r324}, %rd5103;
	shf.l.wrap.b32 	%r325, %r320, %r323, 1;
	shf.l.wrap.b32 	%r326, %r323, %r324, 1;
	mov.b64 	%rd5119, {%r325, %r326};
	mov.b64 	{%r327, %r328}, %rd5109;
	shf.l.wrap.b32 	%r329, %r324, %r327, 1;
	shf.l.wrap.b32 	%r330, %r327, %r328, 1;
	mov.b64 	%rd5120, {%r329, %r330};
	mov.b64 	{%r331, %r332}, %rd5114;
	shf.l.wrap.b32 	%r333, %r328, %r331, 1;
	shf.l.wrap.b32 	%r334, %r331, %r332, 1;
	mov.b64 	%rd5121, {%r333, %r334};
	shr.u64 	%rd5122, %rd5116, 63;
	mov.b64 	{%r335, %r336}, %rd5116;
	shf.l.wrap.b32 	%r337, %r332, %r335, 1;
	shf.l.wrap.b32 	%r338, %r335, %r336, 1;
	mov.b64 	%rd5123, {%r337, %r338};
	mul.hi.u64 	%rd5124, %rd6284, %rd6284;
	mul.hi.u64 	%rd5125, %rd6285, %rd6285;
	mul.hi.u64 	%rd5126, %rd6286, %rd6286;
	mul.hi.u64 	%rd5127, %rd6287, %rd6287;
	add.s64 	%rd902, %rd5117, %rd5124;
	setp.lt.u64 	%p2359, %rd902, %rd5117;
	selp.u64 	%rd5128, 1, 0, %p2359;
	mad.lo.s64 	%rd5129, %rd6285, %rd6285, %rd5118;
	setp.lt.u64 	%p2360, %rd5129, %rd5118;
	add.s64 	%rd903, %rd5129, %rd5128;
	setp.lt.u64 	%p2361, %rd903, %rd5129;
	or.pred  	%p2362, %p2360, %p2361;
	selp.u64 	%rd5130, 1, 0, %p2362;
	add.s64 	%rd5131, %rd5119, %rd5125;
	setp.lt.u64 	%p2363, %rd5131, %rd5119;
	add.s64 	%rd904, %rd5131, %rd5130;
	setp.lt.u64 	%p2364, %rd904, %rd5131;
	or.pred  	%p2365, %p2363, %p2364;
	selp.u64 	%rd5132, 1, 0, %p2365;
	mad.lo.s64 	%rd5133, %rd6286, %rd6286, %rd5120;
	setp.lt.u64 	%p2366, %rd5133, %rd5120;
	add.s64 	%rd5134, %rd5133, %rd5132;
	setp.lt.u64 	%p2367, %rd5134, %rd5133;
	or.pred  	%p2368, %p2366, %p2367;
	selp.u64 	%rd5135, 1, 0, %p2368;
	add.s64 	%rd5136, %rd5121, %rd5126;
	setp.lt.u64 	%p2369, %rd5136, %rd5121;
	add.s64 	%rd5137, %rd5136, %rd5135;
	setp.lt.u64 	%p2370, %rd5137, %rd5136;
	or.pred  	%p2371, %p2369, %p2370;
	selp.u64 	%rd5138, 1, 0, %p2371;
	mad.lo.s64 	%rd5139, %rd6287, %rd6287, %rd5123;
	setp.lt.u64 	%p2372, %rd5139, %rd5123;
	add.s64 	%rd5140, %rd5139, %rd5138;
	setp.lt.u64 	%p2373, %rd5140, %rd5139;
	or.pred  	%p2374, %p2372, %p2373;
	selp.u64 	%rd5141, 1, 0, %p2374;
	add.s64 	%rd5142, %rd5122, %rd5127;
	add.s64 	%rd5143, %rd5142, %rd5141;
	shl.b64 	%rd5144, %rd5134, 32;
	mov.b64 	{%r339, %r340}, %rd5134;
	mov.b64 	{%r341, %r342}, %rd5137;
	mov.b64 	%rd5145, {%r340, %r341};
	mov.b64 	{%r343, %r344}, %rd5140;
	mov.b64 	%rd5146, {%r342, %r343};
	mov.b64 	{%r345, %r346}, %rd5143;
	mov.b64 	%rd5147, {%r344, %r345};
	shr.u64 	%rd5148, %rd5143, 32;
	mul.lo.s64 	%rd5149, %rd5134, 977;
	mov.b64 	%rd5150, 977;
	mul.hi.u64 	%rd5151, %rd5134, %rd5150;
	mul.lo.s64 	%rd5152, %rd5137, 977;
	mul.hi.u64 	%rd5153, %rd5137, %rd5150;
	add.s64 	%rd5154, %rd5152, %rd5151;
	setp.lt.u64 	%p2375, %rd5154, %rd5152;
	selp.u64 	%rd5155, 1, 0, %p2375;
	add.s64 	%rd5156, %rd5153, %rd5155;
	mul.lo.s64 	%rd5157, %rd5140, 977;
	mul.hi.u64 	%rd5158, %rd5140, %rd5150;
	add.s64 	%rd5159, %rd5157, %rd5156;
	setp.lt.u64 	%p2376, %rd5159, %rd5157;
	selp.u64 	%rd5160, 1, 0, %p2376;
	add.s64 	%rd5161, %rd5158, %rd5160;
	mul.lo.s64 	%rd5162, %rd5143, 977;
	mul.hi.u64 	%rd5163, %rd5143, %rd5150;
	add.s64 	%rd5164, %rd5162, %rd5161;
	setp.lt.u64 	%p2377, %rd5164, %rd5162;
	selp.u64 	%rd5165, 1, 0, %p2377;
	add.s64 	%rd5166, %rd5163, %rd5165;
	add.s64 	%rd6270, %rd5149, %rd5144;
	setp.lt.u64 	%p2378, %rd6270, %rd5149;
	selp.u64 	%rd5167, 1, 0, %p2378;
	add.s64 	%rd5168, %rd5154, %rd5145;
	setp.lt.u64 	%p2379, %rd5168, %rd5154;
	add.s64 	%rd6271, %rd5168, %rd5167;
	setp.lt.u64 	%p2380, %rd6271, %rd5168;
	or.pred  	%p2381, %p2379, %p2380;
	selp.u64 	%rd5169, 1, 0, %p2381;
	add.s64 	%rd5170, %rd5159, %rd5146;
	setp.lt.u64 	%p2382, %rd5170, %rd5159;
	add.s64 	%rd6272, %rd5170, %rd5169;
	setp.lt.u64 	%p2383, %rd6272, %rd5170;
	or.pred  	%p2384, %p2382, %p2383;
	selp.u64 	%rd5171, 1, 0, %p2384;
	add.s64 	%rd5172, %rd5164, %rd5147;
	setp.lt.u64 	%p2385, %rd5172, %rd5164;
	add.s64 	%rd6273, %rd5172, %rd5171;
	setp.lt.u64 	%p2386, %rd6273, %rd5172;
	or.pred  	%p2387, %p2385, %p2386;
	selp.u64 	%rd5173, 1, 0, %p2387;
	add.s64 	%rd5174, %rd5166, %rd5148;
	add.s64 	%rd909, %rd5174, %rd5173;
	setp.eq.s64 	%p2388, %rd909, 0;
	mov.b64 	%rd6274, 0;
	@%p2388 bra 	$L__BB6_393;
	shl.b64 	%rd5175, %rd909, 32;
	shr.u64 	%rd5176, %rd909, 32;
	mov.b64 	%rd5177, 977;
	mul.hi.u64 	%rd5178, %rd909, %rd5177;
	mad.lo.s64 	%rd5179, %rd909, 977, %rd5175;
	setp.lt.u64 	%p2389, %rd5179, %rd5175;
	selp.u64 	%rd5180, 1, 0, %p2389;
	add.s64 	%rd6270, %rd5179, %rd6270;
	setp.lt.u64 	%p2390, %rd6270, %rd5179;
	selp.u64 	%rd5181, 1, 0, %p2390;
	add.s64 	%rd5182, %rd5181, %rd5180;
	add.s64 	%rd5183, %rd5176, %rd5178;
	setp.lt.u64 	%p2391, %rd5183, %rd5176;
	selp.u64 	%rd5184, 1, 0, %p2391;
	add.s64 	%rd5185, %rd6271, %rd5183;
	add.s64 	%rd5186, %rd5185, %rd5182;
	setp.lt.u64 	%p2392, %rd5186, %rd6271;
	not.b64 	%rd5187, %rd5183;
	setp.gt.u64 	%p2393, %rd5182, %rd5187;
	or.pred  	%p2394, %p2393, %p2392;
	selp.u64 	%rd5188, 1, 0, %p2394;
	add.s64 	%rd5189, %rd6272, %rd5184;
	add.s64 	%rd912, %rd5189, %rd5188;
	setp.lt.u64 	%p2395, %rd912, %rd6272;
	selp.u64 	%rd5190, 1, 0, %p2395;
	add.s64 	%rd913, %rd6273, %rd5190;
	setp.lt.u64 	%p2396, %rd913, %rd6273;
	selp.u64 	%rd6274, 1, 0, %p2396;
	mov.u64 	%rd6271, %rd5186;
	mov.u64 	%rd6272, %rd912;
	mov.u64 	%rd6273, %rd913;
$L__BB6_393:
	ld.const.u64 	%rd920, [_P+16];
	ld.const.u64 	%rd921, [_P+8];
	ld.const.u64 	%rd922, [_P];
	mad.lo.s64 	%rd6284, %rd6284, %rd6284, %rd6270;
	setp.lt.u64 	%p2397, %rd6284, %rd6270;
	selp.u64 	%rd5191, 1, 0, %p2397;
	add.s64 	%rd5192, %rd6271, %rd902;
	setp.lt.u64 	%p2398, %rd5192, %rd6271;
	add.s64 	%rd6285, %rd5192, %rd5191;
	setp.lt.u64 	%p2399, %rd6285, %rd5192;
	or.pred  	%p2400, %p2398, %p2399;
	selp.u64 	%rd5193, 1, 0, %p2400;
	add.s64 	%rd5194, %rd6272, %rd903;
	setp.lt.u64 	%p2401, %rd5194, %rd6272;
	add.s64 	%rd6286, %rd5194, %rd5193;
	setp.lt.u64 	%p2402, %rd6286, %rd5194;
	or.pred  	%p2403, %p2401, %p2402;
	selp.u64 	%rd5195, 1, 0, %p2403;
	add.s64 	%rd5196, %rd6273, %rd904;
	setp.lt.u64 	%p2404, %rd5196, %rd6273;
	add.s64 	%rd6287, %rd5196, %rd5195;
	setp.lt.u64 	%p2405, %rd6287, %rd5196;
	or.pred  	%p2406, %p2404, %p2405;
	selp.u64 	%rd5198, 1, 0, %p2406;
	add.s64 	%rd927, %rd6274, %rd5198;
	setp.ne.s64 	%p2407, %rd927, 0;
	ld.const.u64 	%rd5199, [_P+24];
	setp.gt.u64 	%p2408, %rd6287, %rd5199;
	or.pred  	%p2409, %p2407, %p2408;
	@%p2409 bra 	$L__BB6_399;
	setp.lt.u64 	%p2410, %rd6287, %rd5199;
	@%p2410 bra 	$L__BB6_412;
	setp.gt.u64 	%p2411, %rd6286, %rd920;
	@%p2411 bra 	$L__BB6_399;
	setp.lt.u64 	%p2412, %rd6286, %rd920;
	@%p2412 bra 	$L__BB6_412;
	setp.gt.u64 	%p2413, %rd6285, %rd921;
	@%p2413 bra 	$L__BB6_399;
	setp.lt.u64 	%p2414, %rd6285, %rd921;
	setp.lt.u64 	%p2415, %rd6284, %rd922;
	or.pred  	%p2416, %p2414, %p2415;
	@%p2416 bra 	$L__BB6_412;
$L__BB6_399:
	sub.s64 	%rd929, %rd6284, %rd922;
	setp.lt.u64 	%p2417, %rd6284, %rd922;
	selp.u64 	%rd5200, 1, 0, %p2417;
	sub.s64 	%rd5201, %rd6285, %rd921;
	setp.lt.u64 	%p2418, %rd6285, %rd921;
	selp.s64 	%rd5202, -1, 0, %p2417;
	add.s64 	%rd6285, %rd5201, %rd5202;
	setp.lt.u64 	%p2419, %rd5201, %rd5200;
	or.pred  	%p2420, %p2418, %p2419;
	selp.u64 	%rd5203, 1, 0, %p2420;
	sub.s64 	%rd5204, %rd6286, %rd920;
	setp.lt.u64 	%p2421, %rd6286, %rd920;
	selp.s64 	%rd5205, -1, 0, %p2420;
	add.s64 	%rd6286, %rd5204, %rd5205;
	setp.lt.u64 	%p2422, %rd5204, %rd5203;
	or.pred  	%p2423, %p2421, %p2422;
	selp.u64 	%rd5206, 1, 0, %p2423;
	sub.s64 	%rd5207, %rd6287, %rd5199;
	setp.lt.u64 	%p2424, %rd6287, %rd5199;
	selp.s64 	%rd5208, -1, 0, %p2423;
	add.s64 	%rd6287, %rd5207, %rd5208;
	setp.lt.u64 	%p2425, %rd5207, %rd5206;
	or.pred  	%p2426, %p2424, %p2425;
	selp.s64 	%rd5209, -1, 0, %p2426;
	add.s64 	%rd933, %rd927, %rd5209;
	setp.ne.s64 	%p2427, %rd933, 0;
	setp.gt.u64 	%p2428, %rd6287, %rd5199;
	or.pred  	%p2429, %p2427, %p2428;
	@%p2429 bra 	$L__BB6_405;
	setp.lt.u64 	%p2430, %rd6287, %rd5199;
	mov.u64 	%rd6284, %rd929;
	@%p2430 bra 	$L__BB6_412;
	setp.gt.u64 	%p2431, %rd6286, %rd920;
	@%p2431 bra 	$L__BB6_405;
	setp.lt.u64 	%p2432, %rd6286, %rd920;
	mov.u64 	%rd6284, %rd929;
	@%p2432 bra 	$L__BB6_412;
	setp.gt.u64 	%p2433, %rd6285, %rd921;
	@%p2433 bra 	$L__BB6_405;
	setp.lt.u64 	%p2434, %rd6285, %rd921;
	setp.lt.u64 	%p2435, %rd929, %rd922;
	or.pred  	%p2436, %p2434, %p2435;
	mov.u64 	%rd6284, %rd929;
	@%p2436 bra 	$L__BB6_412;
$L__BB6_405:
	sub.s64 	%rd934, %rd929, %rd922;
	setp.lt.u64 	%p2437, %rd929, %rd922;
	selp.u64 	%rd5210, 1, 0, %p2437;
	sub.s64 	%rd5211, %rd6285, %rd921;
	setp.lt.u64 	%p2438, %rd6285, %rd921;
	selp.s64 	%rd5212, -1, 0, %p2437;
	add.s64 	%rd6285, %rd5211, %rd5212;
	setp.lt.u64 	%p2439, %rd5211, %rd5210;
	or.pred  	%p2440, %p2438, %p2439;
	selp.u64 	%rd5213, 1, 0, %p2440;
	sub.s64 	%rd5214, %rd6286, %rd920;
	setp.lt.u64 	%p2441, %rd6286, %rd920;
	selp.s64 	%rd5215, -1, 0, %p2440;
	add.s64 	%rd6286, %rd5214, %rd5215;
	setp.lt.u64 	%p2442, %rd5214, %rd5213;
	or.pred  	%p2443, %p2441, %p2442;
	selp.u64 	%rd5216, 1, 0, %p2443;
	sub.s64 	%rd5217, %rd6287, %rd5199;
	setp.lt.u64 	%p2444, %rd6287, %rd5199;
	selp.s64 	%rd5218, -1, 0, %p2443;
	add.s64 	%rd6287, %rd5217, %rd5218;
	setp.lt.u64 	%p2445, %rd5217, %rd5216;
	or.pred  	%p2446, %p2444, %p2445;
	selp.u64 	%rd5219, 1, 0, %p2446;
	setp.ne.s64 	%p2447, %rd933, %rd5219;
	setp.gt.u64 	%p2448, %rd6287, %rd5199;
	or.pred  	%p2449, %p2447, %p2448;
	@%p2449 bra 	$L__BB6_411;
	setp.lt.u64 	%p2450, %rd6287, %rd5199;
	mov.u64 	%rd6284, %rd934;
	@%p2450 bra 	$L__BB6_412;
	setp.gt.u64 	%p2451, %rd6286, %rd920;
	@%p2451 bra 	$L__BB6_411;
	setp.lt.u64 	%p2452, %rd6286, %rd920;
	mov.u64 	%rd6284, %rd934;
	@%p2452 bra 	$L__BB6_412;
	setp.gt.u64 	%p2453, %rd6285, %rd921;
	@%p2453 bra 	$L__BB6_411;
	setp.lt.u64 	%p2454, %rd6285, %rd921;
	setp.lt.u64 	%p2455, %rd934, %rd922;
	or.pred  	%p2456, %p2454, %p2455;
	mov.u64 	%rd6284, %rd934;
	@%p2456 bra 	$L__BB6_412;
$L__BB6_411:
	sub.s64 	%rd6284, %rd934, %rd922;
	setp.lt.u64 	%p2457, %rd934, %rd922;
	selp.u64 	%rd5220, 1, 0, %p2457;
	sub.s64 	%rd5221, %rd6285, %rd921;
	setp.lt.u64 	%p2458, %rd6285, %rd921;
	selp.s64 	%rd5222, -1, 0, %p2457;
	add.s64 	%rd6285, %rd5221, %rd5222;
	setp.lt.u64 	%p2459, %rd5221, %rd5220;
	or.pred  	%p2460, %p2458, %p2459;
	selp.u64 	%rd5223, 1, 0, %p2460;
	sub.s64 	%rd5224, %rd6286, %rd920;
	setp.lt.u64 	%p2461, %rd6286, %rd920;
	selp.s64 	%rd5225, -1, 0, %p2460;
	add.s64 	%rd6286, %rd5224, %rd5225;
	setp.lt.u64 	%p2462, %rd5224, %rd5223;
	or.pred  	%p2463, %p2461, %p2462;
	selp.s64 	%rd5226, -1, 0, %p2463;
	sub.s64 	%rd5227, %rd6287, %rd5199;
	add.s64 	%rd6287, %rd5227, %rd5226;
$L__BB6_412:
	setp.eq.s64 	%p2464, %rd897, 0;
	mov.b16 	%rs41, 1;
	@%p2464 bra 	$L__BB6_434;
	mul.hi.u64 	%rd5229, %rd6284, %rd6260;
	mul.lo.s64 	%rd5230, %rd6259, %rd6284;
	mul.hi.u64 	%rd5231, %rd6284, %rd6259;
	add.s64 	%rd5232, %rd5230, %rd5229;
	setp.lt.u64 	%p2465, %rd5232, %rd5230;
	selp.u64 	%rd5233, 1, 0, %p2465;
	add.s64 	%rd5234, %rd5231, %rd5233;
	mul.lo.s64 	%rd5235, %rd6258, %rd6284;
	mul.hi.u64 	%rd5236, %rd6284, %rd6258;
	add.s64 	%rd5237, %rd5235, %rd5234;
	setp.lt.u64 	%p2466, %rd5237, %rd5235;
	selp.u64 	%rd5238, 1, 0, %p2466;
	add.s64 	%rd5239, %rd5236, %rd5238;
	mul.lo.s64 	%rd5240, %rd6257, %rd6284;
	mul.hi.u64 	%rd5241, %rd6284, %rd6257;
	add.s64 	%rd5242, %rd5240, %rd5239;
	setp.lt.u64 	%p2467, %rd5242, %rd5240;
	selp.u64 	%rd5243, 1, 0, %p2467;
	add.s64 	%rd5244, %rd5241, %rd5243;
	mul.hi.u64 	%rd5245, %rd6285, %rd6260;
	mad.lo.s64 	%rd946, %rd6260, %rd6285, %rd5232;
	setp.lt.u64 	%p2468, %rd946, %rd5232;
	selp.u64 	%rd5246, 1, 0, %p2468;
	add.s64 	%rd5247, %rd5245, %rd5246;
	mul.hi.u64 	%rd5248, %rd6285, %rd6259;
	mad.lo.s64 	%rd5249, %rd6259, %rd6285, %rd5237;
	setp.lt.u64 	%p2469, %rd5249, %rd5237;
	selp.u64 	%rd5250, 1, 0, %p2469;
	add.s64 	%rd5251, %rd5249, %rd5247;
	setp.lt.u64 	%p2470, %rd5251, %rd5249;
	selp.u64 	%rd5252, 1, 0, %p2470;
	add.s64 	%rd5253, %rd5248, %rd5250;
	add.s64 	%rd5254, %rd5253, %rd5252;
	mul.hi.u64 	%rd5255, %rd6285, %rd6258;
	mad.lo.s64 	%rd5256, %rd6258, %rd6285, %rd5242;
	setp.lt.u64 	%p2471, %rd5256, %rd5242;
	selp.u64 	%rd5257, 1, 0, %p2471;
	add.s64 	%rd5258, %rd5256, %rd5254;
	setp.lt.u64 	%p2472, %rd5258, %rd5256;
	selp.u64 	%rd5259, 1, 0, %p2472;
	add.s64 	%rd5260, %rd5255, %rd5257;
	add.s64 	%rd5261, %rd5260, %rd5259;
	mul.hi.u64 	%rd5262, %rd6285, %rd6257;
	mad.lo.s64 	%rd5263, %rd6257, %rd6285, %rd5244;
	setp.lt.u64 	%p2473, %rd5263, %rd5244;
	selp.u64 	%rd5264, 1, 0, %p2473;
	add.s64 	%rd5265, %rd5263, %rd5261;
	setp.lt.u64 	%p2474, %rd5265, %rd5263;
	selp.u64 	%rd5266, 1, 0, %p2474;
	add.s64 	%rd5267, %rd5262, %rd5264;
	add.s64 	%rd5268, %rd5267, %rd5266;
	mul.hi.u64 	%rd5269, %rd6286, %rd6260;
	mad.lo.s64 	%rd947, %rd6260, %rd6286, %rd5251;
	setp.lt.u64 	%p2475, %rd947, %rd5251;
	selp.u64 	%rd5270, 1, 0, %p2475;
	add.s64 	%rd5271, %rd5269, %rd5270;
	mul.hi.u64 	%rd5272, %rd6286, %rd6259;
	mad.lo.s64 	%rd5273, %rd6259, %rd6286, %rd5258;
	setp.lt.u64 	%p2476, %rd5273, %rd5258;
	selp.u64 	%rd5274, 1, 0, %p2476;
	add.s64 	%rd5275, %rd5273, %rd5271;
	setp.lt.u64 	%p2477, %rd5275, %rd5273;
	selp.u64 	%rd5276, 1, 0, %p2477;
	add.s64 	%rd5277, %rd5272, %rd5274;
	add.s64 	%rd5278, %rd5277, %rd5276;
	mul.hi.u64 	%rd5279, %rd6286, %rd6258;
	mad.lo.s64 	%rd5280, %rd6258, %rd6286, %rd5265;
	setp.lt.u64 	%p2478, %rd5280, %rd5265;
	selp.u64 	%rd5281, 1, 0, %p2478;
	add.s64 	%rd5282, %rd5280, %rd5278;
	setp.lt.u64 	%p2479, %rd5282, %rd5280;
	selp.u64 	%rd5283, 1, 0, %p2479;
	add.s64 	%rd5284, %rd5279, %rd5281;
	add.s64 	%rd5285, %rd5284, %rd5283;
	mul.hi.u64 	%rd5286, %rd6286, %rd6257;
	mad.lo.s64 	%rd5287, %rd6257, %rd6286, %rd5268;
	setp.lt.u64 	%p2480, %rd5287, %rd5268;
	selp.u64 	%rd5288, 1, 0, %p2480;
	add.s64 	%rd5289, %rd5287, %rd5285;
	setp.lt.u64 	%p2481, %rd5289, %rd5287;
	selp.u64 	%rd5290, 1, 0, %p2481;
	add.s64 	%rd5291, %rd5286, %rd5288;
	add.s64 	%rd5292, %rd5291, %rd5290;
	mul.hi.u64 	%rd5293, %rd6287, %rd6260;
	mad.lo.s64 	%rd948, %rd6260, %rd6287, %rd5275;
	setp.lt.u64 	%p2482, %rd948, %rd5275;
	selp.u64 	%rd5294, 1, 0, %p2482;
	add.s64 	%rd5295, %rd5293, %rd5294;
	mul.hi.u64 	%rd5296, %rd6287, %rd6259;
	mad.lo.s64 	%rd5297, %rd6259, %rd6287, %rd5282;
	setp.lt.u64 	%p2483, %rd5297, %rd5282;
	selp.u64 	%rd5298, 1, 0, %p2483;
	add.s64 	%rd5299, %rd5297, %rd5295;
	setp.lt.u64 	%p2484, %rd5299, %rd5297;
	selp.u64 	%rd5300, 1, 0, %p2484;
	add.s64 	%rd5301, %rd5296, %rd5298;
	add.s64 	%rd5302, %rd5301, %rd5300;
	mul.hi.u64 	%rd5303, %rd6287, %rd6258;
	mad.lo.s64 	%rd5304, %rd6258, %rd6287, %rd5289;
	setp.lt.u64 	%p2485, %rd5304, %rd5289;
	selp.u64 	%rd5305, 1, 0, %p2485;
	add.s64 	%rd5306, %rd5304, %rd5302;
	setp.lt.u64 	%p2486, %rd5306, %rd5304;
	selp.u64 	%rd5307, 1, 0, %p2486;
	add.s64 	%rd5308, %rd5303, %rd5305;
	add.s64 	%rd5309, %rd5308, %rd5307;
	mul.hi.u64 	%rd5310, %rd6287, %rd6257;
	mad.lo.s64 	%rd5311, %rd6257, %rd6287, %rd5292;
	setp.lt.u64 	%p2487, %rd5311, %rd5292;
	selp.u64 	%rd5312, 1, 0, %p2487;
	add.s64 	%rd5313, %rd5311, %rd5309;
	setp.lt.u64 	%p2488, %rd5313, %rd5311;
	selp.u64 	%rd5314, 1, 0, %p2488;
	add.s64 	%rd5315, %rd5310, %rd5312;
	add.s64 	%rd5316, %rd5315, %rd5314;
	shl.b64 	%rd5317, %rd5299, 32;
	mov.b64 	{%r347, %r348}, %rd5299;
	mov.b64 	{%r349, %r350}, %rd5306;
	mov.b64 	%rd5318, {%r348, %r349};
	mov.b64 	{%r351, %r352}, %rd5313;
	mov.b64 	%rd5319, {%r350, %r351};
	mov.b64 	{%r353, %r354}, %rd5316;
	mov.b64 	%rd5320, {%r352, %r353};
	shr.u64 	%rd5321, %rd5316, 32;
	mul.lo.s64 	%rd5322, %rd5299, 977;
	mov.b64 	%rd5323, 977;
	mul.hi.u64 	%rd5324, %rd5299, %rd5323;
	mul.lo.s64 	%rd5325, %rd5306, 977;
	mul.hi.u64 	%rd5326, %rd5306, %rd5323;
	add.s64 	%rd5327, %rd5325, %rd5324;
	setp.lt.u64 	%p2489, %rd5327, %rd5325;
	selp.u64 	%rd5328, 1, 0, %p2489;
	add.s64 	%rd5329, %rd5326, %rd5328;
	mul.lo.s64 	%rd5330, %rd5313, 977;
	mul.hi.u64 	%rd5331, %rd5313, %rd5323;
	add.s64 	%rd5332, %rd5330, %rd5329;
	setp.lt.u64 	%p2490, %rd5332, %rd5330;
	selp.u64 	%rd5333, 1, 0, %p2490;
	add.s64 	%rd5334, %rd5331, %rd5333;
	mul.lo.s64 	%rd5335, %rd5316, 977;
	mul.hi.u64 	%rd5336, %rd5316, %rd5323;
	add.s64 	%rd5337, %rd5335, %rd5334;
	setp.lt.u64 	%p2491, %rd5337, %rd5335;
	selp.u64 	%rd5338, 1, 0, %p2491;
	add.s64 	%rd5339, %rd5336, %rd5338;
	add.s64 	%rd6279, %rd5322, %rd5317;
	setp.lt.u64 	%p2492, %rd6279, %rd5322;
	selp.u64 	%rd5340, 1, 0, %p2492;
	add.s64 	%rd5341, %rd5327, %rd5318;
	setp.lt.u64 	%p2493, %rd5341, %rd5327;
	add.s64 	%rd6280, %rd5341, %rd5340;
	setp.lt.u64 	%p2494, %rd6280, %rd5341;
	or.pred  	%p2495, %p2493, %p2494;
	selp.u64 	%rd5342, 1, 0, %p2495;
	add.s64 	%rd5343, %rd5332, %rd5319;
	setp.lt.u64 	%p2496, %rd5343, %rd5332;
	add.s64 	%rd6281, %rd5343, %rd5342;
	setp.lt.u64 	%p2497, %rd6281, %rd5343;
	or.pred  	%p2498, %p2496, %p2497;
	selp.u64 	%rd5344, 1, 0, %p2498;
	add.s64 	%rd5345, %rd5337, %rd5320;
	setp.lt.u64 	%p2499, %rd5345, %rd5337;
	add.s64 	%rd6282, %rd5345, %rd5344;
	setp.lt.u64 	%p2500, %rd6282, %rd5345;
	or.pred  	%p2501, %p2499, %p2500;
	selp.u64 	%rd5346, 1, 0, %p2501;
	add.s64 	%rd5347, %rd5339, %rd5321;
	add.s64 	%rd953, %rd5347, %rd5346;
	setp.eq.s64 	%p2502, %rd953, 0;
	mov.b64 	%rd6283, 0;
	@%p2502 bra 	$L__BB6_415;
	shl.b64 	%rd5348, %rd953, 32;
	shr.u64 	%rd5349, %rd953, 32;
	mov.b64 	%rd5350, 977;
	mul.hi.u64 	%rd5351, %rd953, %rd5350;
	mad.lo.s64 	%rd5352, %rd953, 977, %rd5348;
	setp.lt.u64 	%p2503, %rd5352, %rd5348;
	selp.u64 	%rd5353, 1, 0, %p2503;
	add.s64 	%rd6279, %rd5352, %rd6279;
	setp.lt.u64 	%p2504, %rd6279, %rd5352;
	selp.u64 	%rd5354, 1, 0, %p2504;
	add.s64 	%rd5355, %rd5354, %rd5353;
	add.s64 	%rd5356, %rd5349, %rd5351;
	setp.lt.u64 	%p2505, %rd5356, %rd5349;
	selp.u64 	%rd5357, 1, 0, %p2505;
	add.s64 	%rd5358, %rd6280, %rd5356;
	add.s64 	%rd5359, %rd5358, %rd5355;
	setp.lt.u64 	%p2506, %rd5359, %rd6280;
	not.b64 	%rd5360, %rd5356;
	setp.gt.u64 	%p2507, %rd5355, %rd5360;
	or.pred  	%p2508, %p2507, %p2506;
	selp.u64 	%rd5361, 1, 0, %p2508;
	add.s64 	%rd5362, %rd6281, %rd5357;
	add.s64 	%rd956, %rd5362, %rd5361;
	setp.lt.u64 	%p2509, %rd956, %rd6281;
	selp.u64 	%rd5363, 1, 0, %p2509;
	add.s64 	%rd957, %rd6282, %rd5363;
	setp.lt.u64 	%p2510, %rd957, %rd6282;
	selp.u64 	%rd6283, 1, 0, %p2510;
	mov.u64 	%rd6280, %rd5359;
	mov.u64 	%rd6281, %rd956;
	mov.u64 	%rd6282, %rd957;
$L__BB6_415:
	mad.lo.s64 	%rd6284, %rd6260, %rd6284, %rd6279;
	setp.lt.u64 	%p2511, %rd6284, %rd6279;
	selp.u64 	%rd5364, 1, 0, %p2511;
	add.s64 	%rd5365, %rd6280, %rd946;
	setp.lt.u64 	%p2512, %rd5365, %rd6280;
	add.s64 	%rd6285, %rd5365, %rd5364;
	setp.lt.u64 	%p2513, %rd6285, %rd5365;
	or.pred  	%p2514, %p2512, %p2513;
	selp.u64 	%rd5366, 1, 0, %p2514;
	add.s64 	%rd5367, %rd6281, %rd947;
	setp.lt.u64 	%p2515, %rd5367, %rd6281;
	add.s64 	%rd6286, %rd5367, %rd5366;
	setp.lt.u64 	%p2516, %rd6286, %rd5367;
	or.pred  	%p2517, %p2515, %p2516;
	selp.u64 	%rd5368, 1, 0, %p2517;
	add.s64 	%rd5369, %rd6282, %rd948;
	setp.lt.u64 	%p2518, %rd5369, %rd6282;
	add.s64 	%rd6287, %rd5369, %rd5368;
	setp.lt.u64 	%p2519, %rd6287, %rd5369;
	or.pred  	%p2520, %p2518, %p2519;
	selp.u64 	%rd5371, 1, 0, %p2520;
	add.s64 	%rd968, %rd6283, %rd5371;
	setp.ne.s64 	%p2521, %rd968, 0;
	setp.gt.u64 	%p2522, %rd6287, %rd5199;
	or.pred  	%p2523, %p2521, %p2522;
	@%p2523 bra 	$L__BB6_421;
	setp.lt.u64 	%p2524, %rd6287, %rd5199;
	@%p2524 bra 	$L__BB6_434;
	setp.gt.u64 	%p2525, %rd6286, %rd920;
	@%p2525 bra 	$L__BB6_421;
	setp.lt.u64 	%p2526, %rd6286, %rd920;
	@%p2526 bra 	$L__BB6_434;
	setp.gt.u64 	%p2527, %rd6285, %rd921;
	@%p2527 bra 	$L__BB6_421;
	setp.lt.u64 	%p2528, %rd6285, %rd921;
	setp.lt.u64 	%p2529, %rd6284, %rd922;
	or.pred  	%p2530, %p2528, %p2529;
	@%p2530 bra 	$L__BB6_434;
$L__BB6_421:
	sub.s64 	%rd969, %rd6284, %rd922;
	setp.lt.u64 	%p2531, %rd6284, %rd922;
	selp.u64 	%rd5372, 1, 0, %p2531;
	sub.s64 	%rd5373, %rd6285, %rd921;
	setp.lt.u64 	%p2532, %rd6285, %rd921;
	selp.s64 	%rd5374, -1, 0, %p2531;
	add.s64 	%rd6285, %rd5373, %rd5374;
	setp.lt.u64 	%p2533, %rd5373, %rd5372;
	or.pred  	%p2534, %p2532, %p2533;
	selp.u64 	%rd5375, 1, 0, %p2534;
	sub.s64 	%rd5376, %rd6286, %rd920;
	setp.lt.u64 	%p2535, %rd6286, %rd920;
	selp.s64 	%rd5377, -1, 0, %p2534;
	add.s64 	%rd6286, %rd5376, %rd5377;
	setp.lt.u64 	%p2536, %rd5376, %rd5375;
	or.pred  	%p2537, %p2535, %p2536;
	selp.u64 	%rd5378, 1, 0, %p2537;
	sub.s64 	%rd5379, %rd6287, %rd5199;
	setp.lt.u64 	%p2538, %rd6287, %rd5199;
	selp.s64 	%rd5380, -1, 0, %p2537;
	add.s64 	%rd6287, %rd5379, %rd5380;
	setp.lt.u64 	%p2539, %rd5379, %rd5378;
	or.pred  	%p2540, %p2538, %p2539;
	selp.s64 	%rd5381, -1, 0, %p2540;
	add.s64 	%rd973, %rd968, %rd5381;
	setp.ne.s64 	%p2541, %rd973, 0;
	setp.gt.u64 	%p2542, %rd6287, %rd5199;
	or.pred  	%p2543, %p2541, %p2542;
	@%p2543 bra 	$L__BB6_427;
	setp.lt.u64 	%p2544, %rd6287, %rd5199;
	mov.u64 	%rd6284, %rd969;
	@%p2544 bra 	$L__BB6_434;
	setp.gt.u64 	%p2545, %rd6286, %rd920;
	@%p2545 bra 	$L__BB6_427;
	setp.lt.u64 	%p2546, %rd6286, %rd920;
	mov.u64 	%rd6284, %rd969;
	@%p2546 bra 	$L__BB6_434;
	setp.gt.u64 	%p2547, %rd6285, %rd921;
	@%p2547 bra 	$L__BB6_427;
	setp.lt.u64 	%p2548, %rd6285, %rd921;
	setp.lt.u64 	%p2549, %rd969, %rd922;
	or.pred  	%p2550, %p2548, %p2549;
	mov.u64 	%rd6284, %rd969;
	@%p2550 bra 	$L__BB6_434;
$L__BB6_427:
	sub.s64 	%rd974, %rd969, %rd922;
	setp.lt.u64 	%p2551, %rd969, %rd922;
	selp.u64 	%rd5382, 1, 0, %p2551;
	sub.s64 	%rd5383, %rd6285, %rd921;
	setp.lt.u64 	%p2552, %rd6285, %rd921;
	selp.s64 	%rd5384, -1, 0, %p2551;
	add.s64 	%rd6285, %rd5383, %rd5384;
	setp.lt.u64 	%p2553, %rd5383, %rd5382;
	or.pred  	%p2554, %p2552, %p2553;
	selp.u64 	%rd5385, 1, 0, %p2554;
	sub.s64 	%rd5386, %rd6286, %rd920;
	setp.lt.u64 	%p2555, %rd6286, %rd920;
	selp.s64 	%rd5387, -1, 0, %p2554;
	add.s64 	%rd6286, %rd5386, %rd5387;
	setp.lt.u64 	%p2556, %rd5386, %rd5385;
	or.pred  	%p2557, %p2555, %p2556;
	selp.u64 	%rd5388, 1, 0, %p2557;
	sub.s64 	%rd5389, %rd6287, %rd5199;
	setp.lt.u64 	%p2558, %rd6287, %rd5199;
	selp.s64 	%rd5390, -1, 0, %p2557;
	add.s64 	%rd6287, %rd5389, %rd5390;
	setp.lt.u64 	%p2559, %rd5389, %rd5388;
	or.pred  	%p2560, %p2558, %p2559;
	selp.u64 	%rd5391, 1, 0, %p2560;
	setp.ne.s64 	%p2561, %rd973, %rd5391;
	setp.gt.u64 	%p2562, %rd6287, %rd5199;
	or.pred  	%p2563, %p2561, %p2562;
	@%p2563 bra 	$L__BB6_433;
	setp.lt.u64 	%p2564, %rd6287, %rd5199;
	mov.u64 	%rd6284, %rd974;
	@%p2564 bra 	$L__BB6_434;
	setp.gt.u64 	%p2565, %rd6286, %rd920;
	@%p2565 bra 	$L__BB6_433;
	setp.lt.u64 	%p2566, %rd6286, %rd920;
	mov.u64 	%rd6284, %rd974;
	@%p2566 bra 	$L__BB6_434;
	setp.gt.u64 	%p2567, %rd6285, %rd921;
	@%p2567 bra 	$L__BB6_433;
	setp.lt.u64 	%p2568, %rd6285, %rd921;
	setp.lt.u64 	%p2569, %rd974, %rd922;
	or.pred  	%p2570, %p2568, %p2569;
	mov.u64 	%rd6284, %rd974;
	@%p2570 bra 	$L__BB6_434;
$L__BB6_433:
	sub.s64 	%rd6284, %rd974, %rd922;
	setp.lt.u64 	%p2571, %rd974, %rd922;
	selp.u64 	%rd5392, 1, 0, %p2571;
	sub.s64 	%rd5393, %rd6285, %rd921;
	setp.lt.u64 	%p2572, %rd6285, %rd921;
	selp.s64 	%rd5394, -1, 0, %p2571;
	add.s64 	%rd6285, %rd5393, %rd5394;
	setp.lt.u64 	%p2573, %rd5393, %rd5392;
	or.pred  	%p2574, %p2572, %p2573;
	selp.u64 	%rd5395, 1, 0, %p2574;
	sub.s64 	%rd5396, %rd6286, %rd920;
	setp.lt.u64 	%p2575, %rd6286, %rd920;
	selp.s64 	%rd5397, -1, 0, %p2574;
	add.s64 	%rd6286, %rd5396, %rd5397;
	setp.lt.u64 	%p2576, %rd5396, %rd5395;
	or.pred  	%p2577, %p2575, %p2576;
	selp.s64 	%rd5398, -1, 0, %p2577;
	sub.s64 	%rd5399, %rd6287, %rd5199;
	add.s64 	%rd6287, %rd5399, %rd5398;
$L__BB6_434:
	add.s32 	%r412, %r412, -1;
	add.s64 	%rd6265, %rd6265, -1;
	setp.ne.s32 	%p2579, %r412, -64;
	@%p2579 bra 	$L__BB6_389;
	add.s32 	%r8, %r411, -1;
	setp.ne.s32 	%p2580, %r411, 0;
	mov.u32 	%r411, %r8;
	@%p2580 bra 	$L__BB6_388;
	mul.lo.s64 	%rd5401, %rd6285, %rd6284;
	mul.hi.u64 	%rd5402, %rd6284, %rd6285;
	mul.lo.s64 	%rd5403, %rd6286, %rd6284;
	mul.hi.u64 	%rd5404, %rd6284, %rd6286;
	add.s64 	%rd5405, %rd5403, %rd5402;
	setp.lt.u64 	%p2581, %rd5405, %rd5403;
	selp.u64 	%rd5406, 1, 0, %p2581;
	add.s64 	%rd5407, %rd5404, %rd5406;
	mul.lo.s64 	%rd5408, %rd6287, %rd6284;
	mul.hi.u64 	%rd5409, %rd6284, %rd6287;
	add.s64 	%rd5410, %rd5408, %rd5407;
	setp.lt.u64 	%p2582, %rd5410, %rd5408;
	selp.u64 	%rd5411, 1, 0, %p2582;
	add.s64 	%rd5412, %rd5409, %rd5411;
	mul.hi.u64 	%rd5413, %rd6285, %rd6286;
	mad.lo.s64 	%rd5414, %rd6286, %rd6285, %rd5410;
	setp.lt.u64 	%p2583, %rd5414, %rd5410;
	selp.u64 	%rd5415, 1, 0, %p2583;
	add.s64 	%rd5416, %rd5413, %rd5415;
	mul.hi.u64 	%rd5417, %rd6285, %rd6287;
	mad.lo.s64 	%rd5418, %rd6287, %rd6285, %rd5412;
	setp.lt.u64 	%p2584, %rd5418, %rd5412;
	selp.u64 	%rd5419, 1, 0, %p2584;
	add.s64 	%rd5420, %rd5418, %rd5416;
	setp.lt.u64 	%p2585, %rd5420, %rd5418;
	selp.u64 	%rd5421, 1, 0, %p2585;
	add.s64 	%rd5422, %rd5417, %rd5419;
	add.s64 	%rd5423, %rd5422, %rd5421;
	mul.hi.u64 	%rd5424, %rd6286, %rd6287;
	mad.lo.s64 	%rd5425, %rd6287, %rd6286, %rd5423;
	setp.lt.u64 	%p2586, %rd5425, %rd5423;
	selp.u64 	%rd5426, 1, 0, %p2586;
	add.s64 	%rd5427, %rd5424, %rd5426;
	shl.b64 	%rd5428, %rd5401, 1;
	mov.b64 	{%r355, %r356}, %rd5401;
	mov.b64 	{%r357, %r358}, %rd5405;
	shf.l.wrap.b32 	%r359, %r356, %r357, 1;
	shf.l.wrap.b32 	%r360, %r357, %r358, 1;
	mov.b64 	%rd5429, {%r359, %r360};
	mov.b64 	{%r361, %r362}, %rd5414;
	shf.l.wrap.b32 	%r363, %r358, %r361, 1;
	shf.l.wrap.b32 	%r364, %r361, %r362, 1;
	mov.b64 	%rd5430, {%r363, %r364};
	mov.b64 	{%r365, %r366}, %rd5420;
	shf.l.wrap.b32 	%r367, %r362, %r365, 1;
	shf.l.wrap.b32 	%r368, %r365, %r366, 1;
	mov.b64 	%rd5431, {%r367, %r368};
	mov.b64 	{%r369, %r370}, %rd5425;
	shf.l.wrap.b32 	%r371, %r366, %r369, 1;
	shf.l.wrap.b32 	%r372, %r369, %r370, 1;
	mov.b64 	%rd5432, {%r371, %r372};
	shr.u64 	%rd5433, %rd5427, 63;
	mov.b64 	{%r373, %r374}, %rd5427;
	shf.l.wrap.b32 	%r375, %r370, %r373, 1;
	shf.l.wrap.b32 	%r376, %r373, %r374, 1;
	mov.b64 	%rd5434, {%r375, %r376};
	mul.hi.u64 	%rd5435, %rd6284, %rd6284;
	mul.hi.u64 	%rd5436, %rd6285, %rd6285;
	mul.hi.u64 	%rd5437, %rd6286, %rd6286;
	mul.hi.u64 	%rd5438, %rd6287, %rd6287;
	add.s64 	%rd987, %rd5428, %rd5435;
	setp.lt.u64 	%p2587, %rd987, %rd5428;
	selp.u64 	%rd5439, 1, 0, %p2587;
	mad.lo.s64 	%rd5440, %rd6285, %rd6285, %rd5429;
	setp.lt.u64 	%p2588, %rd5440, %rd5429;
	add.s64 	%rd988, %rd5440, %rd5439;
	setp.lt.u64 	%p2589, %rd988, %rd5440;
	or.pred  	%p2590, %p2588, %p2589;
	selp.u64 	%rd5441, 1, 0, %p2590;
	add.s64 	%rd5442, %rd5430, %rd5436;
	setp.lt.u64 	%p2591, %rd5442, %rd5430;
	add.s64 	%rd989, %rd5442, %rd5441;
	setp.lt.u64 	%p2592, %rd989, %rd5442;
	or.pred  	%p2593, %p2591, %p2592;
	selp.u64 	%rd5443, 1, 0, %p2593;
	mad.lo.s64 	%rd5444, %rd6286, %rd6286, %rd5431;
	setp.lt.u64 	%p2594, %rd5444, %rd5431;
	add.s64 	%rd5445, %rd5444, %rd5443;
	setp.lt.u64 	%p2595, %rd5445, %rd5444;
	or.pred  	%p2596, %p2594, %p2595;
	selp.u64 	%rd5446, 1, 0, %p2596;
	add.s64 	%rd5447, %rd5432, %rd5437;
	setp.lt.u64 	%p2597, %rd5447, %rd5432;
	add.s64 	%rd5448, %rd5447, %rd5446;
	setp.lt.u64 	%p2598, %rd5448, %rd5447;
	or.pred  	%p2599, %p2597, %p2598;
	selp.u64 	%rd5449, 1, 0, %p2599;
	mad.lo.s64 	%rd5450, %rd6287, %rd6287, %rd5434;
	setp.lt.u64 	%p2600, %rd5450, %rd5434;
	add.s64 	%rd5451, %rd5450, %rd5449;
	setp.lt.u64 	%p2601, %rd5451, %rd5450;
	or.pred  	%p2602, %p2600, %p2601;
	selp.u64 	%rd5452, 1, 0, %p2602;
	add.s64 	%rd5453, %rd5433, %rd5438;
	add.s64 	%rd5454, %rd5453, %rd5452;
	shl.b64 	%rd5455, %rd5445, 32;
	mov.b64 	{%r377, %r378}, %rd5445;
	mov.b64 	{%r379, %r380}, %rd5448;
	mov.b64 	%rd5456, {%r378, %r379};
	mov.b64 	{%r381, %r382}, %rd5451;
	mov.b64 	%rd5457, {%r380, %r381};
	mov.b64 	{%r383, %r384}, %rd5454;
	mov.b64 	%rd5458, {%r382, %r383};
	shr.u64 	%rd5459, %rd5454, 32;
	mul.lo.s64 	%rd5460, %rd5445, 977;
	mov.b64 	%rd5461, 977;
	mul.hi.u64 	%rd5462, %rd5445, %rd5461;
	mul.lo.s64 	%rd5463, %rd5448, 977;
	mul.hi.u64 	%rd5464, %rd5448, %rd5461;
	add.s64 	%rd5465, %rd5463, %rd5462;
	setp.lt.u64 	%p2603, %rd5465, %rd5463;
	selp.u64 	%rd5466, 1, 0, %p2603;
	add.s64 	%rd5467, %rd5464, %rd5466;
	mul.lo.s64 	%rd5468, %rd5451, 977;
	mul.hi.u64 	%rd5469, %rd5451, %rd5461;
	add.s64 	%rd5470, %rd5468, %rd5467;
	setp.lt.u64 	%p2604, %rd5470, %rd5468;
	selp.u64 	%rd5471, 1, 0, %p2604;
	add.s64 	%rd5472, %rd5469, %rd5471;
	mul.lo.s64 	%rd5473, %rd5454, 977;
	mul.hi.u64 	%rd5474, %rd5454, %rd5461;
	add.s64 	%rd5475, %rd5473, %rd5472;
	setp.lt.u64 	%p2605, %rd5475, %rd5473;
	selp.u64 	%rd5476, 1, 0, %p2605;
	add.s64 	%rd5477, %rd5474, %rd5476;
	add.s64 	%rd6288, %rd5460, %rd5455;
	setp.lt.u64 	%p2606, %rd6288, %rd5460;
	selp.u64 	%rd5478, 1, 0, %p2606;
	add.s64 	%rd5479, %rd5465, %rd5456;
	setp.lt.u64 	%p2607, %rd5479, %rd5465;
	add.s64 	%rd6289, %rd5479, %rd5478;
	setp.lt.u64 	%p2608, %rd6289, %rd5479;
	or.pred  	%p2609, %p2607, %p2608;
	selp.u64 	%rd5480, 1, 0, %p2609;
	add.s64 	%rd5481, %rd5470, %rd5457;
	setp.lt.u64 	%p2610, %rd5481, %rd5470;
	add.s64 	%rd6290, %rd5481, %rd5480;
	setp.lt.u64 	%p2611, %rd6290, %rd5481;
	or.pred  	%p2612, %p2610, %p2611;
	selp.u64 	%rd5482, 1, 0, %p2612;
	add.s64 	%rd5483, %rd5475, %rd5458;
	setp.lt.u64 	%p2613, %rd5483, %rd5475;
	add.s64 	%rd6291, %rd5483, %rd5482;
	setp.lt.u64 	%p2614, %rd6291, %rd5483;
	or.pred  	%p2615, %p2613, %p2614;
	selp.u64 	%rd5484, 1, 0, %p2615;
	add.s64 	%rd5485, %rd5477, %rd5459;
	add.s64 	%rd994, %rd5485, %rd5484;
	setp.eq.s64 	%p2616, %rd994, 0;
	mov.b64 	%rd6292, 0;
	@%p2616 bra 	$L__BB6_438;
	shl.b64 	%rd5486, %rd994, 32;
	shr.u64 	%rd5487, %rd994, 32;
	mov.b64 	%rd5488, 977;
	mul.hi.u64 	%rd5489, %rd994, %rd5488;
	mad.lo.s64 	%rd5490, %rd994, 977, %rd5486;
	setp.lt.u64 	%p2617, %rd5490, %rd5486;
	selp.u64 	%rd5491, 1, 0, %p2617;
	add.s64 	%rd6288, %rd5490, %rd6288;
	setp.lt.u64 	%p2618, %rd6288, %rd5490;
	selp.u64 	%rd5492, 1, 0, %p2618;
	add.s64 	%rd5493, %rd5492, %rd5491;
	add.s64 	%rd5494, %rd5487, %rd5489;
	setp.lt.u64 	%p2619, %rd5494, %rd5487;
	selp.u64 	%rd5495, 1, 0, %p2619;
	add.s64 	%rd5496, %rd6289, %rd5494;
	add.s64 	%rd5497, %rd5496, %rd5493;
	setp.lt.u64 	%p2620, %rd5497, %rd6289;
	not.b64 	%rd5498, %rd5494;
	setp.gt.u64 	%p2621, %rd5493, %rd5498;
	or.pred  	%p2622, %p2621, %p2620;
	selp.u64 	%rd5499, 1, 0, %p2622;
	add.s64 	%rd5500, %rd6290, %rd5495;
	add.s64 	%rd997, %rd5500, %rd5499;
	setp.lt.u64 	%p2623, %rd997, %rd6290;
	selp.u64 	%rd5501, 1, 0, %p2623;
	add.s64 	%rd998, %rd6291, %rd5501;
	setp.lt.u64 	%p2624, %rd998, %rd6291;
	selp.u64 	%rd6292, 1, 0, %p2624;
	mov.u64 	%rd6289, %rd5497;
	mov.u64 	%rd6290, %rd997;
	mov.u64 	%rd6291, %rd998;
$L__BB6_438:
	mad.lo.s64 	%rd6294, %rd6284, %rd6284, %rd6288;
	setp.lt.u64 	%p2625, %rd6294, %rd6288;
	selp.u64 	%rd5502, 1, 0, %p2625;
	add.s64 	%rd5503, %rd6289, %rd987;
	setp.lt.u64 	%p2626, %rd5503, %rd6289;
	add.s64 	%rd6295, %rd5503, %rd5502;
	setp.lt.u64 	%p2627, %rd6295, %rd5503;
	or.pred  	%p2628, %p2626, %p2627;
	selp.u64 	%rd5504, 1, 0, %p2628;
	add.s64 	%rd5505, %rd6290, %rd988;
	setp.lt.u64 	%p2629, %rd5505, %rd6290;
	add.s64 	%rd6296, %rd5505, %rd5504;
	setp.lt.u64 	%p2630, %rd6296, %rd5505;
	or.pred  	%p2631, %p2629, %p2630;
	selp.u64 	%rd5506, 1, 0, %p2631;
	add.s64 	%rd5507, %rd6291, %rd989;
	setp.lt.u64 	%p2632, %rd5507, %rd6291;
	add.s64 	%rd6297, %rd5507, %rd5506;
	setp.lt.u64 	%p2633, %rd6297, %rd5507;
	or.pred  	%p2634, %p2632, %p2633;
	selp.u64 	%rd5509, 1, 0, %p2634;
	add.s64 	%rd1009, %rd6292, %rd5509;
	setp.eq.s64 	%p2635, %rd1009, 0;
	ld.const.u64 	%rd5510, [_P+24];
	setp.le.u64 	%p2636, %rd6297, %rd5510;
	and.pred  	%p2637, %p2635, %p2636;
	@%p2637 bra 	$L__BB6_440;
	ld.const.u64 	%rd6293, [_P+16];
	bra.uni 	$L__BB6_445;
$L__BB6_440:
	setp.lt.u64 	%p2638, %rd6297, %rd5510;
	@%p2638 bra 	$L__BB6_458;
	ld.const.u64 	%rd6293, [_P+16];
	setp.gt.u64 	%p2639, %rd6296, %rd6293;
	@%p2639 bra 	$L__BB6_445;
	setp.lt.u64 	%p2640, %rd6296, %rd6293;
	@%p2640 bra 	$L__BB6_458;
	ld.const.u64 	%rd1013, [_P+8];
	setp.gt.u64 	%p2641, %rd6295, %rd1013;
	@%p2641 bra 	$L__BB6_445;
	setp.lt.u64 	%p2642, %rd6295, %rd1013;
	ld.const.u64 	%rd5511, [_P];
	setp.lt.u64 	%p2643, %rd6294, %rd5511;
	or.pred  	%p2644, %p2642, %p2643;
	@%p2644 bra 	$L__BB6_458;
$L__BB6_445:
	ld.const.u64 	%rd1015, [_P];
	sub.s64 	%rd1016, %rd6294, %rd1015;
	setp.lt.u64 	%p2645, %rd6294, %rd1015;
	selp.u64 	%rd5513, 1, 0, %p2645;
	ld.const.u64 	%rd1017, [_P+8];
	sub.s64 	%rd5514, %rd6295, %rd1017;
	setp.lt.u64 	%p2646, %rd6295, %rd1017;
	selp.s64 	%rd5515, -1, 0, %p2645;
	add.s64 	%rd6295, %rd5514, %rd5515;
	setp.lt.u64 	%p2647, %rd5514, %rd5513;
	or.pred  	%p2648, %p2646, %p2647;
	selp.u64 	%rd5516, 1, 0, %p2648;
	sub.s64 	%rd5517, %rd6296, %rd6293;
	setp.lt.u64 	%p2650, %rd6296, %rd6293;
	selp.s64 	%rd5518, -1, 0, %p2648;
	add.s64 	%rd6296, %rd5517, %rd5518;
	setp.lt.u64 	%p2651, %rd5517, %rd5516;
	or.pred  	%p2652, %p2650, %p2651;
	selp.u64 	%rd5519, 1, 0, %p2652;
	sub.s64 	%rd5520, %rd6297, %rd5510;
	setp.lt.u64 	%p2653, %rd6297, %rd5510;
	selp.s64 	%rd5521, -1, 0, %p2652;
	add.s64 	%rd6297, %rd5520, %rd5521;
	setp.lt.u64 	%p2654, %rd5520, %rd5519;
	or.pred  	%p2655, %p2653, %p2654;
	selp.s64 	%rd5522, -1, 0, %p2655;
	add.s64 	%rd1021, %rd1009, %rd5522;
	setp.ne.s64 	%p2656, %rd1021, 0;
	setp.gt.u64 	%p2657, %rd6297, %rd5510;
	or.pred  	%p2658, %p2656, %p2657;
	@%p2658 bra 	$L__BB6_451;
	setp.lt.u64 	%p2659, %rd6297, %rd5510;
	mov.u64 	%rd6294, %rd1016;
	@%p2659 bra 	$L__BB6_458;
	setp.gt.u64 	%p2660, %rd6296, %rd6293;
	@%p2660 bra 	$L__BB6_451;
	setp.lt.u64 	%p2661, %rd6296, %rd6293;
	mov.u64 	%rd6294, %rd1016;
	@%p2661 bra 	$L__BB6_458;
	setp.gt.u64 	%p2662, %rd6295, %rd1017;
	@%p2662 bra 	$L__BB6_451;
	setp.lt.u64 	%p2663, %rd6295, %rd1017;
	setp.lt.u64 	%p2664, %rd1016, %rd1015;
	or.pred  	%p2665, %p2663, %p2664;
	mov.u64 	%rd6294, %rd1016;
	@%p2665 bra 	$L__BB6_458;
$L__BB6_451:
	sub.s64 	%rd1022, %rd1016, %rd1015;
	setp.lt.u64 	%p2666, %rd1016, %rd1015;
	selp.u64 	%rd5523, 1, 0, %p2666;
	sub.s64 	%rd5524, %rd6295, %rd1017;
	setp.lt.u64 	%p2667, %rd6295, %rd1017;
	selp.s64 	%rd5525, -1, 0, %p2666;
	add.s64 	%rd6295, %rd5524, %rd5525;
	setp.lt.u64 	%p2668, %rd5524, %rd5523;
	or.pred  	%p2669, %p2667, %p2668;
	selp.u64 	%rd5526, 1, 0, %p2669;
	sub.s64 	%rd5527, %rd6296, %rd6293;
	setp.lt.u64 	%p2670, %rd6296, %rd6293;
	selp.s64 	%rd5528, -1, 0, %p2669;
	add.s64 	%rd6296, %rd5527, %rd5528;
	setp.lt.u64 	%p2671, %rd5527, %rd5526;
	or.pred  	%p2672, %p2670, %p2671;
	selp.u64 	%rd5529, 1, 0, %p2672;
	sub.s64 	%rd5530, %rd6297, %rd5510;
	setp.lt.u64 	%p2673, %rd6297, %rd5510;
	selp.s64 	%rd5531, -1, 0, %p2672;
	add.s64 	%rd6297, %rd5530, %rd5531;
	setp.lt.u64 	%p2674, %rd5530, %rd5529;
	or.pred  	%p2675, %p2673, %p2674;
	selp.u64 	%rd5532, 1, 0, %p2675;
	setp.ne.s64 	%p2676, %rd1021, %rd5532;
	setp.gt.u64 	%p2677, %rd6297, %rd5510;
	or.pred  	%p2678, %p2676, %p2677;
	@%p2678 bra 	$L__BB6_457;
	setp.lt.u64 	%p2679, %rd6297, %rd5510;
	mov.u64 	%rd6294, %rd1022;
	@%p2679 bra 	$L__BB6_458;
	setp.gt.u64 	%p2680, %rd6296, %rd6293;
	@%p2680 bra 	$L__BB6_457;
	setp.lt.u64 	%p2681, %rd6296, %rd6293;
	mov.u64 	%rd6294, %rd1022;
	@%p2681 bra 	$L__BB6_458;
	setp.gt.u64 	%p2682, %rd6295, %rd1017;
	@%p2682 bra 	$L__BB6_457;
	setp.lt.u64 	%p2683, %rd6295, %rd1017;
	setp.lt.u64 	%p2684, %rd1022, %rd1015;
	or.pred  	%p2685, %p2683, %p2684;
	mov.u64 	%rd6294, %rd1022;
	@%p2685 bra 	$L__BB6_458;
$L__BB6_457:
	sub.s64 	%rd6294, %rd1022, %rd1015;
	setp.lt.u64 	%p2686, %rd1022, %rd1015;
	selp.u64 	%rd5533, 1, 0, %p2686;
	sub.s64 	%rd5534, %rd6295, %rd1017;
	setp.lt.u64 	%p2687, %rd6295, %rd1017;
	selp.s64 	%rd5535, -1, 0, %p2686;
	add.s64 	%rd6295, %rd5534, %rd5535;
	setp.lt.u64 	%p2688, %rd5534, %rd5533;
	or.pred  	%p2689, %p2687, %p2688;
	selp.u64 	%rd5536, 1, 0, %p2689;
	sub.s64 	%rd5537, %rd6296, %rd6293;
	setp.lt.u64 	%p2690, %rd6296, %rd6293;
	selp.s64 	%rd5538, -1, 0, %p2689;
	add.s64 	%rd6296, %rd5537, %rd5538;
	setp.lt.u64 	%p2691, %rd5537, %rd5536;
	or.pred  	%p2692, %p2690, %p2691;
	selp.s64 	%rd5539, -1, 0, %p2692;
	sub.s64 	%rd5540, %rd6297, %rd5510;
	add.s64 	%rd6297, %rd5540, %rd5539;
$L__BB6_458:
	mul.hi.u64 	%rd5542, %rd6294, %rd6284;
	mul.lo.s64 	%rd5543, %rd6285, %rd6294;
	mul.hi.u64 	%rd5544, %rd6294, %rd6285;
	add.s64 	%rd5545, %rd5543, %rd5542;
	setp.lt.u64 	%p2693, %rd5545, %rd5543;
	selp.u64 	%rd5546, 1, 0, %p2693;
	add.s64 	%rd5547, %rd5544, %rd5546;
	mul.lo.s64 	%rd5548, %rd6286, %rd6294;
	mul.hi.u64 	%rd5549, %rd6294, %rd6286;
	add.s64 	%rd5550, %rd5548, %rd5547;
	setp.lt.u64 	%p2694, %rd5550, %rd5548;
	selp.u64 	%rd5551, 1, 0, %p2694;
	add.s64 	%rd5552, %rd5549, %rd5551;
	mul.lo.s64 	%rd5553, %rd6287, %rd6294;
	mul.hi.u64 	%rd5554, %rd6294, %rd6287;
	add.s64 	%rd5555, %rd5553, %rd5552;
	setp.lt.u64 	%p2695, %rd5555, %rd5553;
	selp.u64 	%rd5556, 1, 0, %p2695;
	add.s64 	%rd5557, %rd5554, %rd5556;
	mul.hi.u64 	%rd5558, %rd6295, %rd6284;
	mad.lo.s64 	%rd1034, %rd6284, %rd6295, %rd5545;
	setp.lt.u64 	%p2696, %rd1034, %rd5545;
	selp.u64 	%rd5559, 1, 0, %p2696;
	add.s64 	%rd5560, %rd5558, %rd5559;
	mul.hi.u64 	%rd5561, %rd6295, %rd6285;
	mad.lo.s64 	%rd5562, %rd6285, %rd6295, %rd5550;
	setp.lt.u64 	%p2697, %rd5562, %rd5550;
	selp.u64 	%rd5563, 1, 0, %p2697;
	add.s64 	%rd5564, %rd5562, %rd5560;
	setp.lt.u64 	%p2698, %rd5564, %rd5562;
	selp.u64 	%rd5565, 1, 0, %p2698;
	add.s64 	%rd5566, %rd5561, %rd5563;
	add.s64 	%rd5567, %rd5566, %rd5565;
	mul.hi.u64 	%rd5568, %rd6295, %rd6286;
	mad.lo.s64 	%rd5569, %rd6286, %rd6295, %rd5555;
	setp.lt.u64 	%p2699, %rd5569, %rd5555;
	selp.u64 	%rd5570, 1, 0, %p2699;
	add.s64 	%rd5571, %rd5569, %rd5567;
	setp.lt.u64 	%p2700, %rd5571, %rd5569;
	selp.u64 	%rd5572, 1, 0, %p2700;
	add.s64 	%rd5573, %rd5568, %rd5570;
	add.s64 	%rd5574, %rd5573, %rd5572;
	mul.hi.u64 	%rd5575, %rd6295, %rd6287;
	mad.lo.s64 	%rd5576, %rd6287, %rd6295, %rd5557;
	setp.lt.u64 	%p2701, %rd5576, %rd5557;
	selp.u64 	%rd5577, 1, 0, %p2701;
	add.s64 	%rd5578, %rd5576, %rd5574;
	setp.lt.u64 	%p2702, %rd5578, %rd5576;
	selp.u64 	%rd5579, 1, 0, %p2702;
	add.s64 	%rd5580, %rd5575, %rd5577;
	add.s64 	%rd5581, %rd5580, %rd5579;
	mul.hi.u64 	%rd5582, %rd6296, %rd6284;
	mad.lo.s64 	%rd1035, %rd6284, %rd6296, %rd5564;
	setp.lt.u64 	%p2703, %rd1035, %rd5564;
	selp.u64 	%rd5583, 1, 0, %p2703;
	add.s64 	%rd5584, %rd5582, %rd5583;
	mul.hi.u64 	%rd5585, %rd6296, %rd6285;
	mad.lo.s64 	%rd5586, %rd6285, %rd6296, %rd5571;
	setp.lt.u64 	%p2704, %rd5586, %rd5571;
	selp.u64 	%rd5587, 1, 0, %p2704;
	add.s64 	%rd5588, %rd5586, %rd5584;
	setp.lt.u64 	%p2705, %rd5588, %rd5586;
	selp.u64 	%rd5589, 1, 0, %p2705;
	add.s64 	%rd5590, %rd5585, %rd5587;
	add.s64 	%rd5591, %rd5590, %rd5589;
	mul.hi.u64 	%rd5592, %rd6296, %rd6286;
	mad.lo.s64 	%rd5593, %rd6286, %rd6296, %rd5578;
	setp.lt.u64 	%p2706, %rd5593, %rd5578;
	selp.u64 	%rd5594, 1, 0, %p2706;
	add.s64 	%rd5595, %rd5593, %rd5591;
	setp.lt.u64 	%p2707, %rd5595, %rd5593;
	selp.u64 	%rd5596, 1, 0, %p2707;
	add.s64 	%rd5597, %rd5592, %rd5594;
	add.s64 	%rd5598, %rd5597, %rd5596;
	mul.hi.u64 	%rd5599, %rd6296, %rd6287;
	mad.lo.s64 	%rd5600, %rd6287, %rd6296, %rd5581;
	setp.lt.u64 	%p2708, %rd5600, %rd5581;
	selp.u64 	%rd5601, 1, 0, %p2708;
	add.s64 	%rd5602, %rd5600, %rd5598;
	setp.lt.u64 	%p2709, %rd5602, %rd5600;
	selp.u64 	%rd5603, 1, 0, %p2709;
	add.s64 	%rd5604, %rd5599, %rd5601;
	add.s64 	%rd5605, %rd5604, %rd5603;
	mul.hi.u64 	%rd5606, %rd6297, %rd6284;
	mad.lo.s64 	%rd1036, %rd6284, %rd6297, %rd5588;
	setp.lt.u64 	%p2710, %rd1036, %rd5588;
	selp.u64 	%rd5607, 1, 0, %p2710;
	add.s64 	%rd5608, %rd5606, %rd5607;
	mul.hi.u64 	%rd5609, %rd6297, %rd6285;
	mad.lo.s64 	%rd5610, %rd6285, %rd6297, %rd5595;
	setp.lt.u64 	%p2711, %rd5610, %rd5595;
	selp.u64 	%rd5611, 1, 0, %p2711;
	add.s64 	%rd5612, %rd5610, %rd5608;
	setp.lt.u64 	%p2712, %rd5612, %rd5610;
	selp.u64 	%rd5613, 1, 0, %p2712;
	add.s64 	%rd5614, %rd5609, %rd5611;
	add.s64 	%rd5615, %rd5614, %rd5613;
	mul.hi.u64 	%rd5616, %rd6297, %rd6286;
	mad.lo.s64 	%rd5617, %rd6286, %rd6297, %rd5602;
	setp.lt.u64 	%p2713, %rd5617, %rd5602;
	selp.u64 	%rd5618, 1, 0, %p2713;
	add.s64 	%rd5619, %rd5617, %rd5615;
	setp.lt.u64 	%p2714, %rd5619, %rd5617;
	selp.u64 	%rd5620, 1, 0, %p2714;
	add.s64 	%rd5621, %rd5616, %rd5618;
	add.s64 	%rd5622, %rd5621, %rd5620;
	mul.hi.u64 	%rd5623, %rd6297, %rd6287;
	mad.lo.s64 	%rd5624, %rd6287, %rd6297, %rd5605;
	setp.lt.u64 	%p2715, %rd5624, %rd5605;
	selp.u64 	%rd5625, 1, 0, %p2715;
	add.s64 	%rd5626, %rd5624, %rd5622;
	setp.lt.u64 	%p2716, %rd5626, %rd5624;
	selp.u64 	%rd5627, 1, 0, %p2716;
	add.s64 	%rd5628, %rd5623, %rd5625;
	add.s64 	%rd5629, %rd5628, %rd5627;
	shl.b64 	%rd5630, %rd5612, 32;
	mov.b64 	{%r385, %r386}, %rd5612;
	mov.b64 	{%r387, %r388}, %rd5619;
	mov.b64 	%rd5631, {%r386, %r387};
	mov.b64 	{%r389, %r390}, %rd5626;
	mov.b64 	%rd5632, {%r388, %r389};
	mov.b64 	{%r391, %r392}, %rd5629;
	mov.b64 	%rd5633, {%r390, %r391};
	shr.u64 	%rd5634, %rd5629, 32;
	mul.lo.s64 	%rd5635, %rd5612, 977;
	mov.b64 	%rd5636, 977;
	mul.hi.u64 	%rd5637, %rd5612, %rd5636;
	mul.lo.s64 	%rd5638, %rd5619, 977;
	mul.hi.u64 	%rd5639, %rd5619, %rd5636;
	add.s64 	%rd5640, %rd5638, %rd5637;
	setp.lt.u64 	%p2717, %rd5640, %rd5638;
	selp.u64 	%rd5641, 1, 0, %p2717;
	add.s64 	%rd5642, %rd5639, %rd5641;
	mul.lo.s64 	%rd5643, %rd5626, 977;
	mul.hi.u64 	%rd5644, %rd5626, %rd5636;
	add.s64 	%rd5645, %rd5643, %rd5642;
	setp.lt.u64 	%p2718, %rd5645, %rd5643;
	selp.u64 	%rd5646, 1, 0, %p2718;
	add.s64 	%rd5647, %rd5644, %rd5646;
	mul.lo.s64 	%rd5648, %rd5629, 977;
	mul.hi.u64 	%rd5649, %rd5629, %rd5636;
	add.s64 	%rd5650, %rd5648, %rd5647;
	setp.lt.u64 	%p2719, %rd5650, %rd5648;
	selp.u64 	%rd5651, 1, 0, %p2719;
	add.s64 	%rd5652, %rd5649, %rd5651;
	add.s64 	%rd6298, %rd5635, %rd5630;
	setp.lt.u64 	%p2720, %rd6298, %rd5635;
	selp.u64 	%rd5653, 1, 0, %p2720;
	add.s64 	%rd5654, %rd5640, %rd5631;
	setp.lt.u64 	%p2721, %rd5654, %rd5640;
	add.s64 	%rd6299, %rd5654, %rd5653;
	setp.lt.u64 	%p2722, %rd6299, %rd5654;
	or.pred  	%p2723, %p2721, %p2722;
	selp.u64 	%rd5655, 1, 0, %p2723;
	add.s64 	%rd5656, %rd5645, %rd5632;
	setp.lt.u64 	%p2724, %rd5656, %rd5645;
	add.s64 	%rd6300, %rd5656, %rd5655;
	setp.lt.u64 	%p2725, %rd6300, %rd5656;
	or.pred  	%p2726, %p2724, %p2725;
	selp.u64 	%rd5657, 1, 0, %p2726;
	add.s64 	%rd5658, %rd5650, %rd5633;
	setp.lt.u64 	%p2727, %rd5658, %rd5650;
	add.s64 	%rd6301, %rd5658, %rd5657;
	setp.lt.u64 	%p2728, %rd6301, %rd5658;
	or.pred  	%p2729, %p2727, %p2728;
	selp.u64 	%rd5659, 1, 0, %p2729;
	add.s64 	%rd5660, %rd5652, %rd5634;
	add.s64 	%rd1041, %rd5660, %rd5659;
	setp.eq.s64 	%p2730, %rd1041, 0;
	mov.b64 	%rd6302, 0;
	@%p2730 bra 	$L__BB6_460;
	shl.b64 	%rd5661, %rd1041, 32;
	shr.u64 	%rd5662, %rd1041, 32;
	mov.b64 	%rd5663, 977;
	mul.hi.u64 	%rd5664, %rd1041, %rd5663;
	mad.lo.s64 	%rd5665, %rd1041, 977, %rd5661;
	setp.lt.u64 	%p2731, %rd5665, %rd5661;
	selp.u64 	%rd5666, 1, 0, %p2731;
	add.s64 	%rd6298, %rd5665, %rd6298;
	setp.lt.u64 	%p2732, %rd6298, %rd5665;
	selp.u64 	%rd5667, 1, 0, %p2732;
	add.s64 	%rd5668, %rd5667, %rd5666;
	add.s64 	%rd5669, %rd5662, %rd5664;
	setp.lt.u64 	%p2733, %rd5669, %rd5662;
	selp.u64 	%rd5670, 1, 0, %p2733;
	add.s64 	%rd5671, %rd6299, %rd5669;
	add.s64 	%rd5672, %rd5671, %rd5668;
	setp.lt.u64 	%p2734, %rd5672, %rd6299;
	not.b64 	%rd5673, %rd5669;
	setp.gt.u64 	%p2735, %rd5668, %rd5673;
	or.pred  	%p2736, %p2735, %p2734;
	selp.u64 	%rd5674, 1, 0, %p2736;
	add.s64 	%rd5675, %rd6300, %rd5670;
	add.s64 	%rd1044, %rd5675, %rd5674;
	setp.lt.u64 	%p2737, %rd1044, %rd6300;
	selp.u64 	%rd5676, 1, 0, %p2737;
	add.s64 	%rd1045, %rd6301, %rd5676;
	setp.lt.u64 	%p2738, %rd1045, %rd6301;
	selp.u64 	%rd6302, 1, 0, %p2738;
	mov.u64 	%rd6299, %rd5672;
	mov.u64 	%rd6300, %rd1044;
	mov.u64 	%rd6301, %rd1045;
$L__BB6_460:
	mad.lo.s64 	%rd6303, %rd6284, %rd6294, %rd6298;
	setp.lt.u64 	%p2739, %rd6303, %rd6298;
	selp.u64 	%rd5677, 1, 0, %p2739;
	add.s64 	%rd5678, %rd6299, %rd1034;
	setp.lt.u64 	%p2740, %rd5678, %rd6299;
	add.s64 	%rd6304, %rd5678, %rd5677;
	setp.lt.u64 	%p2741, %rd6304, %rd5678;
	or.pred  	%p2742, %p2740, %p2741;
	selp.u64 	%rd5679, 1, 0, %p2742;
	add.s64 	%rd5680, %rd6300, %rd1035;
	setp.lt.u64 	%p2743, %rd5680, %rd6300;
	add.s64 	%rd6305, %rd5680, %rd5679;
	setp.lt.u64 	%p2744, %rd6305, %rd5680;
	or.pred  	%p2745, %p2743, %p2744;
	selp.u64 	%rd5681, 1, 0, %p2745;
	add.s64 	%rd5682, %rd6301, %rd1036;
	setp.lt.u64 	%p2746, %rd5682, %rd6301;
	add.s64 	%rd6306, %rd5682, %rd5681;
	setp.lt.u64 	%p2747, %rd6306, %rd5682;
	or.pred  	%p2748, %p2746, %p2747;
	selp.u64 	%rd5684, 1, 0, %p2748;
	add.s64 	%rd1056, %rd6302, %rd5684;
	setp.ne.s64 	%p2749, %rd1056, 0;
	setp.gt.u64 	%p2750, %rd6306, %rd5510;
	or.pred  	%p2751, %p2749, %p2750;
	@%p2751 bra 	$L__BB6_466;
	setp.lt.u64 	%p2752, %rd6306, %rd5510;
	@%p2752 bra 	$L__BB6_479;
	ld.const.u64 	%rd1057, [_P+16];
	setp.gt.u64 	%p2753, %rd6305, %rd1057;
	@%p2753 bra 	$L__BB6_466;
	setp.lt.u64 	%p2754, %rd6305, %rd1057;
	@%p2754 bra 	$L__BB6_479;
	ld.const.u64 	%rd1058, [_P+8];
	setp.gt.u64 	%p2755, %rd6304, %rd1058;
	@%p2755 bra 	$L__BB6_466;
	setp.lt.u64 	%p2756, %rd6304, %rd1058;
	ld.const.u64 	%rd5685, [_P];
	setp.lt.u64 	%p2757, %rd6303, %rd5685;
	or.pred  	%p2758, %p2756, %p2757;
	@%p2758 bra 	$L__BB6_479;
$L__BB6_466:
	ld.const.u64 	%rd1059, [_P];
	sub.s64 	%rd1060, %rd6303, %rd1059;
	setp.lt.u64 	%p2759, %rd6303, %rd1059;
	selp.u64 	%rd5687, 1, 0, %p2759;
	ld.const.u64 	%rd1061, [_P+8];
	sub.s64 	%rd5688, %rd6304, %rd1061;
	setp.lt.u64 	%p2760, %rd6304, %rd1061;
	selp.s64 	%rd5689, -1, 0, %p2759;
	add.s64 	%rd6304, %rd5688, %rd5689;
	setp.lt.u64 	%p2761, %rd5688, %rd5687;
	or.pred  	%p2762, %p2760, %p2761;
	selp.u64 	%rd5690, 1, 0, %p2762;
	ld.const.u64 	%rd1063, [_P+16];
	sub.s64 	%rd5691, %rd6305, %rd1063;
	setp.lt.u64 	%p2763, %rd6305, %rd1063;
	selp.s64 	%rd5692, -1, 0, %p2762;
	add.s64 	%rd6305, %rd5691, %rd5692;
	setp.lt.u64 	%p2764, %rd5691, %rd5690;
	or.pred  	%p2765, %p2763, %p2764;
	selp.u64 	%rd5693, 1, 0, %p2765;
	sub.s64 	%rd5694, %rd6306, %rd5510;
	setp.lt.u64 	%p2767, %rd6306, %rd5510;
	selp.s64 	%rd5695, -1, 0, %p2765;
	add.s64 	%rd6306, %rd5694, %rd5695;
	setp.lt.u64 	%p2768, %rd5694, %rd5693;
	or.pred  	%p2769, %p2767, %p2768;
	selp.s64 	%rd5696, -1, 0, %p2769;
	add.s64 	%rd1066, %rd1056, %rd5696;
	setp.ne.s64 	%p2770, %rd1066, 0;
	setp.gt.u64 	%p2771, %rd6306, %rd5510;
	or.pred  	%p2772, %p2770, %p2771;
	@%p2772 bra 	$L__BB6_472;
	setp.lt.u64 	%p2773, %rd6306, %rd5510;
	mov.u64 	%rd6303, %rd1060;
	@%p2773 bra 	$L__BB6_479;
	setp.gt.u64 	%p2774, %rd6305, %rd1063;
	@%p2774 bra 	$L__BB6_472;
	setp.lt.u64 	%p2775, %rd6305, %rd1063;
	mov.u64 	%rd6303, %rd1060;
	@%p2775 bra 	$L__BB6_479;
	setp.gt.u64 	%p2776, %rd6304, %rd1061;
	@%p2776 bra 	$L__BB6_472;
	setp.lt.u64 	%p2777, %rd6304, %rd1061;
	setp.lt.u64 	%p2778, %rd1060, %rd1059;
	or.pred  	%p2779, %p2777, %p2778;
	mov.u64 	%rd6303, %rd1060;
	@%p2779 bra 	$L__BB6_479;
$L__BB6_472:
	sub.s64 	%rd1067, %rd1060, %rd1059;
	setp.lt.u64 	%p2780, %rd1060, %rd1059;
	selp.u64 	%rd5697, 1, 0, %p2780;
	sub.s64 	%rd5698, %rd6304, %rd1061;
	setp.lt.u64 	%p2781, %rd6304, %rd1061;
	selp.s64 	%rd5699, -1, 0, %p2780;
	add.s64 	%rd6304, %rd5698, %rd5699;
	setp.lt.u64 	%p2782, %rd5698, %rd5697;
	or.pred  	%p2783, %p2781, %p2782;
	selp.u64 	%rd5700, 1, 0, %p2783;
	sub.s64 	%rd5701, %rd6305, %rd1063;
	setp.lt.u64 	%p2784, %rd6305, %rd1063;
	selp.s64 	%rd5702, -1, 0, %p2783;
	add.s64 	%rd6305, %rd5701, %rd5702;
	setp.lt.u64 	%p2785, %rd5701, %rd5700;
	or.pred  	%p2786, %p2784, %p2785;
	selp.u64 	%rd5703, 1, 0, %p2786;
	sub.s64 	%rd5704, %rd6306, %rd5510;
	setp.lt.u64 	%p2787, %rd6306, %rd5510;
	selp.s64 	%rd5705, -1, 0, %p2786;
	add.s64 	%rd6306, %rd5704, %rd5705;
	setp.lt.u64 	%p2788, %rd5704, %rd5703;
	or.pred  	%p2789, %p2787, %p2788;
	selp.u64 	%rd5706, 1, 0, %p2789;
	setp.ne.s64 	%p2790, %rd1066, %rd5706;
	setp.gt.u64 	%p2791, %rd6306, %rd5510;
	or.pred  	%p2792, %p2790, %p2791;
	@%p2792 bra 	$L__BB6_478;
	setp.lt.u64 	%p2793, %rd6306, %rd5510;
	mov.u64 	%rd6303, %rd1067;
	@%p2793 bra 	$L__BB6_479;
	setp.gt.u64 	%p2794, %rd6305, %rd1063;
	@%p2794 bra 	$L__BB6_478;
	setp.lt.u64 	%p2795, %rd6305, %rd1063;
	mov.u64 	%rd6303, %rd1067;
	@%p2795 bra 	$L__BB6_479;
	setp.gt.u64 	%p2796, %rd6304, %rd1061;
	@%p2796 bra 	$L__BB6_478;
	setp.lt.u64 	%p2797, %rd6304, %rd1061;
	setp.lt.u64 	%p2798, %rd1067, %rd1059;
	or.pred  	%p2799, %p2797, %p2798;
	mov.u64 	%rd6303, %rd1067;
	@%p2799 bra 	$L__BB6_479;
$L__BB6_478:
	sub.s64 	%rd6303, %rd1067, %rd1059;
	setp.lt.u64 	%p2800, %rd1067, %rd1059;
	selp.u64 	%rd5707, 1, 0, %p2800;
	sub.s64 	%rd5708, %rd6304, %rd1061;
	setp.lt.u64 	%p2801, %rd6304, %rd1061;
	selp.s64 	%rd5709, -1, 0, %p2800;
	add.s64 	%rd6304, %rd5708, %rd5709;
	setp.lt.u64 	%p2802, %rd5708, %rd5707;
	or.pred  	%p2803, %p2801, %p2802;
	selp.u64 	%rd5710, 1, 0, %p2803;
	sub.s64 	%rd5711, %rd6305, %rd1063;
	setp.lt.u64 	%p2804, %rd6305, %rd1063;
	selp.s64 	%rd5712, -1, 0, %p2803;
	add.s64 	%rd6305, %rd5711, %rd5712;
	setp.lt.u64 	%p2805, %rd5711, %rd5710;
	or.pred  	%p2806, %p2804, %p2805;
	selp.s64 	%rd5713, -1, 0, %p2806;
	sub.s64 	%rd5714, %rd6306, %rd5510;
	add.s64 	%rd6306, %rd5714, %rd5713;
$L__BB6_479:
	mul.lo.s64 	%rd1079, %rd6294, %rd6252;
	mul.hi.u64 	%rd5716, %rd6252, %rd6294;
	mul.lo.s64 	%rd5717, %rd6295, %rd6252;
	mul.hi.u64 	%rd5718, %rd6252, %rd6295;
	add.s64 	%rd5719, %rd5717, %rd5716;
	setp.lt.u64 	%p2807, %rd5719, %rd5717;
	selp.u64 	%rd5720, 1, 0, %p2807;
	add.s64 	%rd5721, %rd5718, %rd5720;
	mul.lo.s64 	%rd5722, %rd6296, %rd6252;
	mul.hi.u64 	%rd5723, %rd6252, %rd6296;
	add.s64 	%rd5724, %rd5722, %rd5721;
	setp.lt.u64 	%p2808, %rd5724, %rd5722;
	selp.u64 	%rd5725, 1, 0, %p2808;
	add.s64 	%rd5726, %rd5723, %rd5725;
	mul.lo.s64 	%rd5727, %rd6297, %rd6252;
	mul.hi.u64 	%rd5728, %rd6252, %rd6297;
	add.s64 	%rd5729, %rd5727, %rd5726;
	setp.lt.u64 	%p2809, %rd5729, %rd5727;
	selp.u64 	%rd5730, 1, 0, %p2809;
	add.s64 	%rd5731, %rd5728, %rd5730;
	mul.hi.u64 	%rd5732, %rd6251, %rd6294;
	mad.lo.s64 	%rd1080, %rd6294, %rd6251, %rd5719;
	setp.lt.u64 	%p2810, %rd1080, %rd5719;
	selp.u64 	%rd5733, 1, 0, %p2810;
	add.s64 	%rd5734, %rd5732, %rd5733;
	mul.hi.u64 	%rd5735, %rd6251, %rd6295;
	mad.lo.s64 	%rd5736, %rd6295, %rd6251, %rd5724;
	setp.lt.u64 	%p2811, %rd5736, %rd5724;
	selp.u64 	%rd5737, 1, 0, %p2811;
	add.s64 	%rd5738, %rd5736, %rd5734;
	setp.lt.u64 	%p2812, %rd5738, %rd5736;
	selp.u64 	%rd5739, 1, 0, %p2812;
	add.s64 	%rd5740, %rd5735, %rd5737;
	add.s64 	%rd5741, %rd5740, %rd5739;
	mul.hi.u64 	%rd5742, %rd6251, %rd6296;
	mad.lo.s64 	%rd5743, %rd6296, %rd6251, %rd5729;
	setp.lt.u64 	%p2813, %rd5743, %rd5729;
	selp.u64 	%rd5744, 1, 0, %p2813;
	add.s64 	%rd5745, %rd5743, %rd5741;
	setp.lt.u64 	%p2814, %rd5745, %rd5743;
	selp.u64 	%rd5746, 1, 0, %p2814;
	add.s64 	%rd5747, %rd5742, %rd5744;
	add.s64 	%rd5748, %rd5747, %rd5746;
	mul.hi.u64 	%rd5749, %rd6251, %rd6297;
	mad.lo.s64 	%rd5750, %rd6297, %rd6251, %rd5731;
	setp.lt.u64 	%p2815, %rd5750, %rd5731;
	selp.u64 	%rd5751, 1, 0, %p2815;
	add.s64 	%rd5752, %rd5750, %rd5748;
	setp.lt.u64 	%p2816, %rd5752, %rd5750;
	selp.u64 	%rd5753, 1, 0, %p2816;
	add.s64 	%rd5754, %rd5749, %rd5751;
	add.s64 	%rd5755, %rd5754, %rd5753;
	mul.hi.u64 	%rd5756, %rd6250, %rd6294;
	mad.lo.s64 	%rd1081, %rd6294, %rd6250, %rd5738;
	setp.lt.u64 	%p2817, %rd1081, %rd5738;
	selp.u64 	%rd5757, 1, 0, %p2817;
	add.s64 	%rd5758, %rd5756, %rd5757;
	mul.hi.u64 	%rd5759, %rd6250, %rd6295;
	mad.lo.s64 	%rd5760, %rd6295, %rd6250, %rd5745;
	setp.lt.u64 	%p2818, %rd5760, %rd5745;
	selp.u64 	%rd5761, 1, 0, %p2818;
	add.s64 	%rd5762, %rd5760, %rd5758;
	setp.lt.u64 	%p2819, %rd5762, %rd5760;
	selp.u64 	%rd5763, 1, 0, %p2819;
	add.s64 	%rd5764, %rd5759, %rd5761;
	add.s64 	%rd5765, %rd5764, %rd5763;
	mul.hi.u64 	%rd5766, %rd6250, %rd6296;
	mad.lo.s64 	%rd5767, %rd6296, %rd6250, %rd5752;
	setp.lt.u64 	%p2820, %rd5767, %rd5752;
	selp.u64 	%rd5768, 1, 0, %p2820;
	add.s64 	%rd5769, %rd5767, %rd5765;
	setp.lt.u64 	%p2821, %rd5769, %rd5767;
	selp.u64 	%rd5770, 1, 0, %p2821;
	add.s64 	%rd5771, %rd5766, %rd5768;
	add.s64 	%rd5772, %rd5771, %rd5770;
	mul.hi.u64 	%rd5773, %rd6250, %rd6297;
	mad.lo.s64 	%rd5774, %rd6297, %rd6250, %rd5755;
	setp.lt.u64 	%p2822, %rd5774, %rd5755;
	selp.u64 	%rd5775, 1, 0, %p2822;
	add.s64 	%rd5776, %rd5774, %rd5772;
	setp.lt.u64 	%p2823, %rd5776, %rd5774;
	selp.u64 	%rd5777, 1, 0, %p2823;
	add.s64 	%rd5778, %rd5773, %rd5775;
	add.s64 	%rd5779, %rd5778, %rd5777;
	mul.hi.u64 	%rd5780, %rd6249, %rd6294;
	mad.lo.s64 	%rd1082, %rd6294, %rd6249, %rd5762;
	setp.lt.u64 	%p2824, %rd1082, %rd5762;
	selp.u64 	%rd5781, 1, 0, %p2824;
	add.s64 	%rd5782, %rd5780, %rd5781;
	mul.hi.u64 	%rd5783, %rd6249, %rd6295;
	mad.lo.s64 	%rd5784, %rd6295, %rd6249, %rd5769;
	setp.lt.u64 	%p2825, %rd5784, %rd5769;
	selp.u64 	%rd5785, 1, 0, %p2825;
	add.s64 	%rd5786, %rd5784, %rd5782;
	setp.lt.u64 	%p2826, %rd5786, %rd5784;
	selp.u64 	%rd5787, 1, 0, %p2826;
	add.s64 	%rd5788, %rd5783, %rd5785;
	add.s64 	%rd5789, %rd5788, %rd5787;
	mul.hi.u64 	%rd5790, %rd6249, %rd6296;
	mad.lo.s64 	%rd5791, %rd6296, %rd6249, %rd5776;
	setp.lt.u64 	%p2827, %rd5791, %rd5776;
	selp.u64 	%rd5792, 1, 0, %p2827;
	add.s64 	%rd5793, %rd5791, %rd5789;
	setp.lt.u64 	%p2828, %rd5793, %rd5791;
	selp.u64 	%rd5794, 1, 0, %p2828;
	add.s64 	%rd5795, %rd5790, %rd5792;
	add.s64 	%rd5796, %rd5795, %rd5794;
	mul.hi.u64 	%rd5797, %rd6249, %rd6297;
	mad.lo.s64 	%rd5798, %rd6297, %rd6249, %rd5779;
	setp.lt.u64 	%p2829, %rd5798, %rd5779;
	selp.u64 	%rd5799, 1, 0, %p2829;
	add.s64 	%rd5800, %rd5798, %rd5796;
	setp.lt.u64 	%p2830, %rd5800, %rd5798;
	selp.u64 	%rd5801, 1, 0, %p2830;
	add.s64 	%rd5802, %rd5797, %rd5799;
	add.s64 	%rd5803, %rd5802, %rd5801;
	shl.b64 	%rd5804, %rd5786, 32;
	mov.b64 	{%r393, %r394}, %rd5786;
	mov.b64 	{%r395, %r396}, %rd5793;
	mov.b64 	%rd5805, {%r394, %r395};
	mov.b64 	{%r397, %r398}, %rd5800;
	mov.b64 	%rd5806, {%r396, %r397};
	mov.b64 	{%r399, %r400}, %rd5803;
	mov.b64 	%rd5807, {%r398, %r399};
	shr.u64 	%rd5808, %rd5803, 32;
	mul.lo.s64 	%rd5809, %rd5786, 977;
	mov.b64 	%rd5810, 977;
	mul.hi.u64 	%rd5811, %rd5786, %rd5810;
	mul.lo.s64 	%rd5812, %rd5793, 977;
	mul.hi.u64 	%rd5813, %rd5793, %rd5810;
	add.s64 	%rd5814, %rd5812, %rd5811;
	setp.lt.u64 	%p2831, %rd5814, %rd5812;
	selp.u64 	%rd5815, 1, 0, %p2831;
	add.s64 	%rd5816, %rd5813, %rd5815;
	mul.lo.s64 	%rd5817, %rd5800, 977;
	mul.hi.u64 	%rd5818, %rd5800, %rd5810;
	add.s64 	%rd5819, %rd5817, %rd5816;
	setp.lt.u64 	%p2832, %rd5819, %rd5817;
	selp.u64 	%rd5820, 1, 0, %p2832;
	add.s64 	%rd5821, %rd5818, %rd5820;
	mul.lo.s64 	%rd5822, %rd5803, 977;
	mul.hi.u64 	%rd5823, %rd5803, %rd5810;
	add.s64 	%rd5824, %rd5822, %rd5821;
	setp.lt.u64 	%p2833, %rd5824, %rd5822;
	selp.u64 	%rd5825, 1, 0, %p2833;
	add.s64 	%rd5826, %rd5823, %rd5825;
	add.s64 	%rd6307, %rd5809, %rd5804;
	setp.lt.u64 	%p2834, %rd6307, %rd5809;
	selp.u64 	%rd5827, 1, 0, %p2834;
	add.s64 	%rd5828, %rd5814, %rd5805;
	setp.lt.u64 	%p2835, %rd5828, %rd5814;
	add.s64 	%rd6308, %rd5828, %rd5827;
	setp.lt.u64 	%p2836, %rd6308, %rd5828;
	or.pred  	%p2837, %p2835, %p2836;
	selp.u64 	%rd5829, 1, 0, %p2837;
	add.s64 	%rd5830, %rd5819, %rd5806;
	setp.lt.u64 	%p2838, %rd5830, %rd5819;
	add.s64 	%rd6309, %rd5830, %rd5829;
	setp.lt.u64 	%p2839, %rd6309, %rd5830;
	or.pred  	%p2840, %p2838, %p2839;
	selp.u64 	%rd5831, 1, 0, %p2840;
	add.s64 	%rd5832, %rd5824, %rd5807;
	setp.lt.u64 	%p2841, %rd5832, %rd5824;
	add.s64 	%rd6310, %rd5832, %rd5831;
	setp.lt.u64 	%p2842, %rd6310, %rd5832;
	or.pred  	%p2843, %p2841, %p2842;
	selp.u64 	%rd5833, 1, 0, %p2843;
	add.s64 	%rd5834, %rd5826, %rd5808;
	add.s64 	%rd1087, %rd5834, %rd5833;
	setp.eq.s64 	%p2844, %rd1087, 0;
	mov.b64 	%rd6311, 0;
	@%p2844 bra 	$L__BB6_481;
	shl.b64 	%rd5835, %rd1087, 32;
	shr.u64 	%rd5836, %rd1087, 32;
	mov.b64 	%rd5837, 977;
	mul.hi.u64 	%rd5838, %rd1087, %rd5837;
	mad.lo.s64 	%rd5839, %rd1087, 977, %rd5835;
	setp.lt.u64 	%p2845, %rd5839, %rd5835;
	selp.u64 	%rd5840, 1, 0, %p2845;
	add.s64 	%rd6307, %rd5839, %rd6307;
	setp.lt.u64 	%p2846, %rd6307, %rd5839;
	selp.u64 	%rd5841, 1, 0, %p2846;
	add.s64 	%rd5842, %rd5841, %rd5840;
	add.s64 	%rd5843, %rd5836, %rd5838;
	setp.lt.u64 	%p2847, %rd5843, %rd5836;
	selp.u64 	%rd5844, 1, 0, %p2847;
	add.s64 	%rd5845, %rd6308, %rd5843;
	add.s64 	%rd5846, %rd5845, %rd5842;
	setp.lt.u64 	%p2848, %rd5846, %rd6308;
	not.b64 	%rd5847, %rd5843;
	setp.gt.u64 	%p2849, %rd5842, %rd5847;
	or.pred  	%p2850, %p2849, %p2848;
	selp.u64 	%rd5848, 1, 0, %p2850;
	add.s64 	%rd5849, %rd6309, %rd5844;
	add.s64 	%rd1090, %rd5849, %rd5848;
	setp.lt.u64 	%p2851, %rd1090, %rd6309;
	selp.u64 	%rd5850, 1, 0, %p2851;
	add.s64 	%rd1091, %rd6310, %rd5850;
	setp.lt.u64 	%p2852, %rd1091, %rd6310;
	selp.u64 	%rd6311, 1, 0, %p2852;
	mov.u64 	%rd6308, %rd5846;
	mov.u64 	%rd6309, %rd1090;
	mov.u64 	%rd6310, %rd1091;
$L__BB6_481:
	add.s64 	%rd6312, %rd6307, %rd1079;
	setp.lt.u64 	%p2853, %rd6312, %rd6307;
	selp.u64 	%rd5851, 1, 0, %p2853;
	add.s64 	%rd5852, %rd6308, %rd1080;
	setp.lt.u64 	%p2854, %rd5852, %rd6308;
	add.s64 	%rd6313, %rd5852, %rd5851;
	setp.lt.u64 	%p2855, %rd6313, %rd5852;
	or.pred  	%p2856, %p2854, %p2855;
	selp.u64 	%rd5853, 1, 0, %p2856;
	add.s64 	%rd5854, %rd6309, %rd1081;
	setp.lt.u64 	%p2857, %rd5854, %rd6309;
	add.s64 	%rd6314, %rd5854, %rd5853;
	setp.lt.u64 	%p2858, %rd6314, %rd5854;
	or.pred  	%p2859, %p2857, %p2858;
	selp.u64 	%rd5855, 1, 0, %p2859;
	add.s64 	%rd5856, %rd6310, %rd1082;
	setp.lt.u64 	%p2860, %rd5856, %rd6310;
	add.s64 	%rd6315, %rd5856, %rd5855;
	setp.lt.u64 	%p2861, %rd6315, %rd5856;
	or.pred  	%p2862, %p2860, %p2861;
	selp.u64 	%rd5858, 1, 0, %p2862;
	add.s64 	%rd1102, %rd6311, %rd5858;
	setp.ne.s64 	%p2863, %rd1102, 0;
	setp.gt.u64 	%p2864, %rd6315, %rd5510;
	or.pred  	%p2865, %p2863, %p2864;
	@%p2865 bra 	$L__BB6_487;
	setp.lt.u64 	%p2866, %rd6315, %rd5510;
	@%p2866 bra 	$L__BB6_500;
	ld.const.u64 	%rd1103, [_P+16];
	setp.gt.u64 	%p2867, %rd6314, %rd1103;
	@%p2867 bra 	$L__BB6_487;
	setp.lt.u64 	%p2868, %rd6314, %rd1103;
	@%p2868 bra 	$L__BB6_500;
	ld.const.u64 	%rd1104, [_P+8];
	setp.gt.u64 	%p2869, %rd6313, %rd1104;
	@%p2869 bra 	$L__BB6_487;
	setp.lt.u64 	%p2870, %rd6313, %rd1104;
	ld.const.u64 	%rd5859, [_P];
	setp.lt.u64 	%p2871, %rd6312, %rd5859;
	or.pred  	%p2872, %p2870, %p2871;
	@%p2872 bra 	$L__BB6_500;
$L__BB6_487:
	ld.const.u64 	%rd1105, [_P];
	sub.s64 	%rd1106, %rd6312, %rd1105;
	setp.lt.u64 	%p2873, %rd6312, %rd1105;
	selp.u64 	%rd5861, 1, 0, %p2873;
	ld.const.u64 	%rd1107, [_P+8];
	sub.s64 	%rd5862, %rd6313, %rd1107;
	setp.lt.u64 	%p2874, %rd6313, %rd1107;
	selp.s64 	%rd5863, -1, 0, %p2873;
	add.s64 	%rd6313, %rd5862, %rd5863;
	setp.lt.u64 	%p2875, %rd5862, %rd5861;
	or.pred  	%p2876, %p2874, %p2875;
	selp.u64 	%rd5864, 1, 0, %p2876;
	ld.const.u64 	%rd1109, [_P+16];
	sub.s64 	%rd5865, %rd6314, %rd1109;
	setp.lt.u64 	%p2877, %rd6314, %rd1109;
	selp.s64 	%rd5866, -1, 0, %p2876;
	add.s64 	%rd6314, %rd5865, %rd5866;
	setp.lt.u64 	%p2878, %rd5865, %rd5864;
	or.pred  	%p2879, %p2877, %p2878;
	selp.u64 	%rd5867, 1, 0, %p2879;
	sub.s64 	%rd5868, %rd6315, %rd5510;
	setp.lt.u64 	%p2881, %rd6315, %rd5510;
	selp.s64 	%rd5869, -1, 0, %p2879;
	add.s64 	%rd6315, %rd5868, %rd5869;
	setp.lt.u64 	%p2882, %rd5868, %rd5867;
	or.pred  	%p2883, %p2881, %p2882;
	selp.s64 	%rd5870, -1, 0, %p2883;
	add.s64 	%rd1112, %rd1102, %rd5870;
	setp.ne.s64 	%p2884, %rd1112, 0;
	setp.gt.u64 	%p2885, %rd6315, %rd5510;
	or.pred  	%p2886, %p2884, %p2885;
	@%p2886 bra 	$L__BB6_493;
	setp.lt.u64 	%p2887, %rd6315, %rd5510;
	mov.u64 	%rd6312, %rd1106;
	@%p2887 bra 	$L__BB6_500;
	setp.gt.u64 	%p2888, %rd6314, %rd1109;
	@%p2888 bra 	$L__BB6_493;
	setp.lt.u64 	%p2889, %rd6314, %rd1109;
	mov.u64 	%rd6312, %rd1106;
	@%p2889 bra 	$L__BB6_500;
	setp.gt.u64 	%p2890, %rd6313, %rd1107;
	@%p2890 bra 	$L__BB6_493;
	setp.lt.u64 	%p2891, %rd6313, %rd1107;
	setp.lt.u64 	%p2892, %rd1106, %rd1105;
	or.pred  	%p2893, %p2891, %p2892;
	mov.u64 	%rd6312, %rd1106;
	@%p2893 bra 	$L__BB6_500;
$L__BB6_493:
	sub.s64 	%rd1113, %rd1106, %rd1105;
	setp.lt.u64 	%p2894, %rd1106, %rd1105;
	selp.u64 	%rd5871, 1, 0, %p2894;
	sub.s64 	%rd5872, %rd6313, %rd1107;
	setp.lt.u64 	%p2895, %rd6313, %rd1107;
	selp.s64 	%rd5873, -1, 0, %p2894;
	add.s64 	%rd6313, %rd5872, %rd5873;
	setp.lt.u64 	%p2896, %rd5872, %rd5871;
	or.pred  	%p2897, %p2895, %p2896;
	selp.u64 	%rd5874, 1, 0, %p2897;
	sub.s64 	%rd5875, %rd6314, %rd1109;
	setp.lt.u64 	%p2898, %rd6314, %rd1109;
	selp.s64 	%rd5876, -1, 0, %p2897;
	add.s64 	%rd6314, %rd5875, %rd5876;
	setp.lt.u64 	%p2899, %rd5875, %rd5874;
	or.pred  	%p2900, %p2898, %p2899;
	selp.u64 	%rd5877, 1, 0, %p2900;
	sub.s64 	%rd5878, %rd6315, %rd5510;
	setp.lt.u64 	%p2901, %rd6315, %rd5510;
	selp.s64 	%rd5879, -1, 0, %p2900;
	add.s64 	%rd6315, %rd5878, %rd5879;
	setp.lt.u64 	%p2902, %rd5878, %rd5877;
	or.pred  	%p2903, %p2901, %p2902;
	selp.u64 	%rd5880, 1, 0, %p2903;
	setp.ne.s64 	%p2904, %rd1112, %rd5880;
	setp.gt.u64 	%p2905, %rd6315, %rd5510;
	or.pred  	%p2906, %p2904, %p2905;
	@%p2906 bra 	$L__BB6_499;
	setp.lt.u64 	%p2907, %rd6315, %rd5510;
	mov.u64 	%rd6312, %rd1113;
	@%p2907 bra 	$L__BB6_500;
	setp.gt.u64 	%p2908, %rd6314, %rd1109;
	@%p2908 bra 	$L__BB6_499;
	setp.lt.u64 	%p2909, %rd6314, %rd1109;
	mov.u64 	%rd6312, %rd1113;
	@%p2909 bra 	$L__BB6_500;
	setp.gt.u64 	%p2910, %rd6313, %rd1107;
	@%p2910 bra 	$L__BB6_499;
	setp.lt.u64 	%p2911, %rd6313, %rd1107;
	setp.lt.u64 	%p2912, %rd1113, %rd1105;
	or.pred  	%p2913, %p2911, %p2912;
	mov.u64 	%rd6312, %rd1113;
	@%p2913 bra 	$L__BB6_500;
$L__BB6_499:
	sub.s64 	%rd6312, %rd1113, %rd1105;
	setp.lt.u64 	%p2914, %rd1113, %rd1105;
	selp.u64 	%rd5881, 1, 0, %p2914;
	sub.s64 	%rd5882, %rd6313, %rd1107;
	setp.lt.u64 	%p2915, %rd6313, %rd1107;
	selp.s64 	%rd5883, -1, 0, %p2914;
	add.s64 	%rd6313, %rd5882, %rd5883;
	setp.lt.u64 	%p2916, %rd5882, %rd5881;
	or.pred  	%p2917, %p2915, %p2916;
	selp.u64 	%rd5884, 1, 0, %p2917;
	sub.s64 	%rd5885, %rd6314, %rd1109;
	setp.lt.u64 	%p2918, %rd6314, %rd1109;
	selp.s64 	%rd5886, -1, 0, %p2917;
	add.s64 	%rd6314, %rd5885, %rd5886;
	setp.lt.u64 	%p2919, %rd5885, %rd5884;
	or.pred  	%p2920, %p2918, %p2919;
	selp.s64 	%rd5887, -1, 0, %p2920;
	sub.s64 	%rd5888, %rd6315, %rd5510;
	add.s64 	%rd6315, %rd5888, %rd5887;
$L__BB6_500:
	mul.lo.s64 	%rd1125, %rd6303, %rd6256;
	mul.hi.u64 	%rd5890, %rd6256, %rd6303;
	mul.lo.s64 	%rd5891, %rd6304, %rd6256;
	mul.hi.u64 	%rd5892, %rd6256, %rd6304;
	add.s64 	%rd5893, %rd5891, %rd5890;
	setp.lt.u64 	%p2921, %rd5893, %rd5891;
	selp.u64 	%rd5894, 1, 0, %p2921;
	add.s64 	%rd5895, %rd5892, %rd5894;
	mul.lo.s64 	%rd5896, %rd6305, %rd6256;
	mul.hi.u64 	%rd5897, %rd6256, %rd6305;
	add.s64 	%rd5898, %rd5896, %rd5895;
	setp.lt.u64 	%p2922, %rd5898, %rd5896;
	selp.u64 	%rd5899, 1, 0, %p2922;
	add.s64 	%rd5900, %rd5897, %rd5899;
	mul.lo.s64 	%rd5901, %rd6306, %rd6256;
	mul.hi.u64 	%rd5902, %rd6256, %rd6306;
	add.s64 	%rd5903, %rd5901, %rd5900;
	setp.lt.u64 	%p2923, %rd5903, %rd5901;
	selp.u64 	%rd5904, 1, 0, %p2923;
	add.s64 	%rd5905, %rd5902, %rd5904;
	mul.hi.u64 	%rd5906, %rd6255, %rd6303;
	mad.lo.s64 	%rd1126, %rd6303, %rd6255, %rd5893;
	setp.lt.u64 	%p2924, %rd1126, %rd5893;
	selp.u64 	%rd5907, 1, 0, %p2924;
	add.s64 	%rd5908, %rd5906, %rd5907;
	mul.hi.u64 	%rd5909, %rd6255, %rd6304;
	mad.lo.s64 	%rd5910, %rd6304, %rd6255, %rd5898;
	setp.lt.u64 	%p2925, %rd5910, %rd5898;
	selp.u64 	%rd5911, 1, 0, %p2925;
	add.s64 	%rd5912, %rd5910, %rd5908;
	setp.lt.u64 	%p2926, %rd5912, %rd5910;
	selp.u64 	%rd5913, 1, 0, %p2926;
	add.s64 	%rd5914, %rd5909, %rd5911;
	add.s64 	%rd5915, %rd5914, %rd5913;
	mul.hi.u64 	%rd5916, %rd6255, %rd6305;
	mad.lo.s64 	%rd5917, %rd6305, %rd6255, %rd5903;
	setp.lt.u64 	%p2927, %rd5917, %rd5903;
	selp.u64 	%rd5918, 1, 0, %p2927;
	add.s64 	%rd5919, %rd5917, %rd5915;
	setp.lt.u64 	%p2928, %rd5919, %rd5917;
	selp.u64 	%rd5920, 1, 0, %p2928;
	add.s64 	%rd5921, %rd5916, %rd5918;
	add.s64 	%rd5922, %rd5921, %rd5920;
	mul.hi.u64 	%rd5923, %rd6255, %rd6306;
	mad.lo.s64 	%rd5924, %rd6306, %rd6255, %rd5905;
	setp.lt.u64 	%p2929, %rd5924, %rd5905;
	selp.u64 	%rd5925, 1, 0, %p2929;
	add.s64 	%rd5926, %rd5924, %rd5922;
	setp.lt.u64 	%p2930, %rd5926, %rd5924;
	selp.u64 	%rd5927, 1, 0, %p2930;
	add.s64 	%rd5928, %rd5923, %rd5925;
	add.s64 	%rd5929, %rd5928, %rd5927;
	mul.hi.u64 	%rd5930, %rd6254, %rd6303;
	mad.lo.s64 	%rd1127, %rd6303, %rd6254, %rd5912;
	setp.lt.u64 	%p2931, %rd1127, %rd5912;
	selp.u64 	%rd5931, 1, 0, %p2931;
	add.s64 	%rd5932, %rd5930, %rd5931;
	mul.hi.u64 	%rd5933, %rd6254, %rd6304;
	mad.lo.s64 	%rd5934, %rd6304, %rd6254, %rd5919;
	setp.lt.u64 	%p2932, %rd5934, %rd5919;
	selp.u64 	%rd5935, 1, 0, %p2932;
	add.s64 	%rd5936, %rd5934, %rd5932;
	setp.lt.u64 	%p2933, %rd5936, %rd5934;
	selp.u64 	%rd5937, 1, 0, %p2933;
	add.s64 	%rd5938, %rd5933, %rd5935;
	add.s64 	%rd5939, %rd5938, %rd5937;
	mul.hi.u64 	%rd5940, %rd6254, %rd6305;
	mad.lo.s64 	%rd5941, %rd6305, %rd6254, %rd5926;
	setp.lt.u64 	%p2934, %rd5941, %rd5926;
	selp.u64 	%rd5942, 1, 0, %p2934;
	add.s64 	%rd5943, %rd5941, %rd5939;
	setp.lt.u64 	%p2935, %rd5943, %rd5941;
	selp.u64 	%rd5944, 1, 0, %p2935;
	add.s64 	%rd5945, %rd5940, %rd5942;
	add.s64 	%rd5946, %rd5945, %rd5944;
	mul.hi.u64 	%rd5947, %rd6254, %rd6306;
	mad.lo.s64 	%rd5948, %rd6306, %rd6254, %rd5929;
	setp.lt.u64 	%p2936, %rd5948, %rd5929;
	selp.u64 	%rd5949, 1, 0, %p2936;
	add.s64 	%rd5950, %rd5948, %rd5946;
	setp.lt.u64 	%p2937, %rd5950, %rd5948;
	selp.u64 	%rd5951, 1, 0, %p2937;
	add.s64 	%rd5952, %rd5947, %rd5949;
	add.s64 	%rd5953, %rd5952, %rd5951;
	mul.hi.u64 	%rd5954, %rd6253, %rd6303;
	mad.lo.s64 	%rd1128, %rd6303, %rd6253, %rd5936;
	setp.lt.u64 	%p2938, %rd1128, %rd5936;
	selp.u64 	%rd5955, 1, 0, %p2938;
	add.s64 	%rd5956, %rd5954, %rd5955;
	mul.hi.u64 	%rd5957, %rd6253, %rd6304;
	mad.lo.s64 	%rd5958, %rd6304, %rd6253, %rd5943;
	setp.lt.u64 	%p2939, %rd5958, %rd5943;
	selp.u64 	%rd5959, 1, 0, %p2939;
	add.s64 	%rd5960, %rd5958, %rd5956;
	setp.lt.u64 	%p2940, %rd5960, %rd5958;
	selp.u64 	%rd5961, 1, 0, %p2940;
	add.s64 	%rd5962, %rd5957, %rd5959;
	add.s64 	%rd5963, %rd5962, %rd5961;
	mul.hi.u64 	%rd5964, %rd6253, %rd6305;
	mad.lo.s64 	%rd5965, %rd6305, %rd6253, %rd5950;
	setp.lt.u64 	%p2941, %rd5965, %rd5950;
	selp.u64 	%rd5966, 1, 0, %p2941;
	add.s64 	%rd5967, %rd5965, %rd5963;
	setp.lt.u64 	%p2942, %rd5967, %rd5965;
	selp.u64 	%rd5968, 1, 0, %p2942;
	add.s64 	%rd5969, %rd5964, %rd5966;
	add.s64 	%rd5970, %rd5969, %rd5968;
	mul.hi.u64 	%rd5971, %rd6253, %rd6306;
	mad.lo.s64 	%rd5972, %rd6306, %rd6253, %rd5953;
	setp.lt.u64 	%p2943, %rd5972, %rd5953;
	selp.u64 	%rd5973, 1, 0, %p2943;
	add.s64 	%rd5974, %rd5972, %rd5970;
	setp.lt.u64 	%p2944, %rd5974, %rd5972;
	selp.u64 	%rd5975, 1, 0, %p2944;
	add.s64 	%rd5976, %rd5971, %rd5973;
	add.s64 	%rd5977, %rd5976, %rd5975;
	shl.b64 	%rd5978, %rd5960, 32;
	mov.b64 	{%r401, %r402}, %rd5960;
	mov.b64 	{%r403, %r404}, %rd5967;
	mov.b64 	%rd5979, {%r402, %r403};
	mov.b64 	{%r405, %r406}, %rd5974;
	mov.b64 	%rd5980, {%r404, %r405};
	mov.b64 	{%r407, %r408}, %rd5977;
	mov.b64 	%rd5981, {%r406, %r407};
	shr.u64 	%rd5982, %rd5977, 32;
	mul.lo.s64 	%rd5983, %rd5960, 977;
	mov.b64 	%rd5984, 977;
	mul.hi.u64 	%rd5985, %rd5960, %rd5984;
	mul.lo.s64 	%rd5986, %rd5967, 977;
	mul.hi.u64 	%rd5987, %rd5967, %rd5984;
	add.s64 	%rd5988, %rd5986, %rd5985;
	setp.lt.u64 	%p2945, %rd5988, %rd5986;
	selp.u64 	%rd5989, 1, 0, %p2945;
	add.s64 	%rd5990, %rd5987, %rd5989;
	mul.lo.s64 	%rd5991, %rd5974, 977;
	mul.hi.u64 	%rd5992, %rd5974, %rd5984;
	add.s64 	%rd5993, %rd5991, %rd5990;
	setp.lt.u64 	%p2946, %rd5993, %rd5991;
	selp.u64 	%rd5994, 1, 0, %p2946;
	add.s64 	%rd5995, %rd5992, %rd5994;
	mul.lo.s64 	%rd5996, %rd5977, 977;
	mul.hi.u64 	%rd5997, %rd5977, %rd5984;
	add.s64 	%rd5998, %rd5996, %rd5995;
	setp.lt.u64 	%p2947, %rd5998, %rd5996;
	selp.u64 	%rd5999, 1, 0, %p2947;
	add.s64 	%rd6000, %rd5997, %rd5999;
	add.s64 	%rd6316, %rd5983, %rd5978;
	setp.lt.u64 	%p2948, %rd6316, %rd5983;
	selp.u64 	%rd6001, 1, 0, %p2948;
	add.s64 	%rd6002, %rd5988, %rd5979;
	setp.lt.u64 	%p2949, %rd6002, %rd5988;
	add.s64 	%rd6317, %rd6002, %rd6001;
	setp.lt.u64 	%p2950, %rd6317, %rd6002;
	or.pred  	%p2951, %p2949, %p2950;
	selp.u64 	%rd6003, 1, 0, %p2951;
	add.s64 	%rd6004, %rd5993, %rd5980;
	setp.lt.u64 	%p2952, %rd6004, %rd5993;
	add.s64 	%rd6318, %rd6004, %rd6003;
	setp.lt.u64 	%p2953, %rd6318, %rd6004;
	or.pred  	%p2954, %p2952, %p2953;
	selp.u64 	%rd6005, 1, 0, %p2954;
	add.s64 	%rd6006, %rd5998, %rd5981;
	setp.lt.u64 	%p2955, %rd6006, %rd5998;
	add.s64 	%rd6319, %rd6006, %rd6005;
	setp.lt.u64 	%p2956, %rd6319, %rd6006;
	or.pred  	%p2957, %p2955, %p2956;
	selp.u64 	%rd6007, 1, 0, %p2957;
	add.s64 	%rd6008, %rd6000, %rd5982;
	add.s64 	%rd1133, %rd6008, %rd6007;
	setp.eq.s64 	%p2958, %rd1133, 0;
	mov.b64 	%rd6320, 0;
	@%p2958 bra 	$L__BB6_502;
	shl.b64 	%rd6009, %rd1133, 32;
	shr.u64 	%rd6010, %rd1133, 32;
	mov.b64 	%rd6011, 977;
	mul.hi.u64 	%rd6012, %rd1133, %rd6011;
	mad.lo.s64 	%rd6013, %rd1133, 977, %rd6009;
	setp.lt.u64 	%p2959, %rd6013, %rd6009;
	selp.u64 	%rd6014, 1, 0, %p2959;
	add.s64 	%rd6316, %rd6013, %rd6316;
	setp.lt.u64 	%p2960, %rd6316, %rd6013;
	selp.u64 	%rd6015, 1, 0, %p2960;
	add.s64 	%rd6016, %rd6015, %rd6014;
	add.s64 	%rd6017, %rd6010, %rd6012;
	setp.lt.u64 	%p2961, %rd6017, %rd6010;
	selp.u64 	%rd6018, 1, 0, %p2961;
	add.s64 	%rd6019, %rd6317, %rd6017;
	add.s64 	%rd6020, %rd6019, %rd6016;
	setp.lt.u64 	%p2962, %rd6020, %rd6317;
	not.b64 	%rd6021, %rd6017;
	setp.gt.u64 	%p2963, %rd6016, %rd6021;
	or.pred  	%p2964, %p2963, %p2962;
	selp.u64 	%rd6022, 1, 0, %p2964;
	add.s64 	%rd6023, %rd6318, %rd6018;
	add.s64 	%rd1136, %rd6023, %rd6022;
	setp.lt.u64 	%p2965, %rd1136, %rd6318;
	selp.u64 	%rd6024, 1, 0, %p2965;
	add.s64 	%rd1137, %rd6319, %rd6024;
	setp.lt.u64 	%p2966, %rd1137, %rd6319;
	selp.u64 	%rd6320, 1, 0, %p2966;
	mov.u64 	%rd6317, %rd6020;
	mov.u64 	%rd6318, %rd1136;
	mov.u64 	%rd6319, %rd1137;
$L__BB6_502:
	add.s64 	%rd6321, %rd6316, %rd1125;
	setp.lt.u64 	%p2967, %rd6321, %rd6316;
	selp.u64 	%rd6025, 1, 0, %p2967;
	add.s64 	%rd6026, %rd6317, %rd1126;
	setp.lt.u64 	%p2968, %rd6026, %rd6317;
	add.s64 	%rd6322, %rd6026, %rd6025;
	setp.lt.u64 	%p2969, %rd6322, %rd6026;
	or.pred  	%p2970, %p2968, %p2969;
	selp.u64 	%rd6027, 1, 0, %p2970;
	add.s64 	%rd6028, %rd6318, %rd1127;
	setp.lt.u64 	%p2971, %rd6028, %rd6318;
	add.s64 	%rd6323, %rd6028, %rd6027;
	setp.lt.u64 	%p2972, %rd6323, %rd6028;
	or.pred  	%p2973, %p2971, %p2972;
	selp.u64 	%rd6029, 1, 0, %p2973;
	add.s64 	%rd6030, %rd6319, %rd1128;
	setp.lt.u64 	%p2974, %rd6030, %rd6319;
	add.s64 	%rd6324, %rd6030, %rd6029;
	setp.lt.u64 	%p2975, %rd6324, %rd6030;
	or.pred  	%p2976, %p2974, %p2975;
	selp.u64 	%rd6032, 1, 0, %p2976;
	add.s64 	%rd1148, %rd6320, %rd6032;
	setp.ne.s64 	%p2977, %rd1148, 0;
	setp.gt.u64 	%p2978, %rd6324, %rd5510;
	or.pred  	%p2979, %p2977, %p2978;
	@%p2979 bra 	$L__BB6_508;
	setp.lt.u64 	%p2980, %rd6324, %rd5510;
	@%p2980 bra 	$L__BB6_521;
	ld.const.u64 	%rd1149, [_P+16];
	setp.gt.u64 	%p2981, %rd6323, %rd1149;
	@%p2981 bra 	$L__BB6_508;
	setp.lt.u64 	%p2982, %rd6323, %rd1149;
	@%p2982 bra 	$L__BB6_521;
	ld.const.u64 	%rd1150, [_P+8];
	setp.gt.u64 	%p2983, %rd6322, %rd1150;
	@%p2983 bra 	$L__BB6_508;
	setp.lt.u64 	%p2984, %rd6322, %rd1150;
	ld.const.u64 	%rd6033, [_P];
	setp.lt.u64 	%p2985, %rd6321, %rd6033;
	or.pred  	%p2986, %p2984, %p2985;
	@%p2986 bra 	$L__BB6_521;
$L__BB6_508:
	ld.const.u64 	%rd1151, [_P];
	sub.s64 	%rd1152, %rd6321, %rd1151;
	setp.lt.u64 	%p2987, %rd6321, %rd1151;
	selp.u64 	%rd6035, 1, 0, %p2987;
	ld.const.u64 	%rd1153, [_P+8];
	sub.s64 	%rd6036, %rd6322, %rd1153;
	setp.lt.u64 	%p2988, %rd6322, %rd1153;
	selp.s64 	%rd6037, -1, 0, %p2987;
	add.s64 	%rd6322, %rd6036, %rd6037;
	setp.lt.u64 	%p2989, %rd6036, %rd6035;
	or.pred  	%p2990, %p2988, %p2989;
	selp.u64 	%rd6038, 1, 0, %p2990;
	ld.const.u64 	%rd1155, [_P+16];
	sub.s64 	%rd6039, %rd6323, %rd1155;
	setp.lt.u64 	%p2991, %rd6323, %rd1155;
	selp.s64 	%rd6040, -1, 0, %p2990;
	add.s64 	%rd6323, %rd6039, %rd6040;
	setp.lt.u64 	%p2992, %rd6039, %rd6038;
	or.pred  	%p2993, %p2991, %p2992;
	selp.u64 	%rd6041, 1, 0, %p2993;
	sub.s64 	%rd6042, %rd6324, %rd5510;
	setp.lt.u64 	%p2995, %rd6324, %rd5510;
	selp.s64 	%rd6043, -1, 0, %p2993;
	add.s64 	%rd6324, %rd6042, %rd6043;
	setp.lt.u64 	%p2996, %rd6042, %rd6041;
	or.pred  	%p2997, %p2995, %p2996;
	selp.s64 	%rd6044, -1, 0, %p2997;
	add.s64 	%rd1158, %rd1148, %rd6044;
	setp.ne.s64 	%p2998, %rd1158, 0;
	setp.gt.u64 	%p2999, %rd6324, %rd5510;
	or.pred  	%p3000, %p2998, %p2999;
	@%p3000 bra 	$L__BB6_514;
	setp.lt.u64 	%p3001, %rd6324, %rd5510;
	mov.u64 	%rd6321, %rd1152;
	@%p3001 bra 	$L__BB6_521;
	setp.gt.u64 	%p3002, %rd6323, %rd1155;
	@%p3002 bra 	$L__BB6_514;
	setp.lt.u64 	%p3003, %rd6323, %rd1155;
	mov.u64 	%rd6321, %rd1152;
	@%p3003 bra 	$L__BB6_521;
	setp.gt.u64 	%p3004, %rd6322, %rd1153;
	@%p3004 bra 	$L__BB6_514;
	setp.lt.u64 	%p3005, %rd6322, %rd1153;
	setp.lt.u64 	%p3006, %rd1152, %rd1151;
	or.pred  	%p3007, %p3005, %p3006;
	mov.u64 	%rd6321, %rd1152;
	@%p3007 bra 	$L__BB6_521;
$L__BB6_514:
	sub.s64 	%rd1159, %rd1152, %rd1151;
	setp.lt.u64 	%p3008, %rd1152, %rd1151;
	selp.u64 	%rd6045, 1, 0, %p3008;
	sub.s64 	%rd6046, %rd6322, %rd1153;
	setp.lt.u64 	%p3009, %rd6322, %rd1153;
	selp.s64 	%rd6047, -1, 0, %p3008;
	add.s64 	%rd6322, %rd6046, %rd6047;
	setp.lt.u64 	%p3010, %rd6046, %rd6045;
	or.pred  	%p3011, %p3009, %p3010;
	selp.u64 	%rd6048, 1, 0, %p3011;
	sub.s64 	%rd6049, %rd6323, %rd1155;
	setp.lt.u64 	%p3012, %rd6323, %rd1155;
	selp.s64 	%rd6050, -1, 0, %p3011;
	add.s64 	%rd6323, %rd6049, %rd6050;
	setp.lt.u64 	%p3013, %rd6049, %rd6048;
	or.pred  	%p3014, %p3012, %p3013;
	selp.u64 	%rd6051, 1, 0, %p3014;
	sub.s64 	%rd6052, %rd6324, %rd5510;
	setp.lt.u64 	%p3015, %rd6324, %rd5510;
	selp.s64 	%rd6053, -1, 0, %p3014;
	add.s64 	%rd6324, %rd6052, %rd6053;
	setp.lt.u64 	%p3016, %rd6052, %rd6051;
	or.pred  	%p3017, %p3015, %p3016;
	selp.u64 	%rd6054, 1, 0, %p3017;
	setp.ne.s64 	%p3018, %rd1158, %rd6054;
	setp.gt.u64 	%p3019, %rd6324, %rd5510;
	or.pred  	%p3020, %p3018, %p3019;
	@%p3020 bra 	$L__BB6_520;
	setp.lt.u64 	%p3021, %rd6324, %rd5510;
	mov.u64 	%rd6321, %rd1159;
	@%p3021 bra 	$L__BB6_521;
	setp.gt.u64 	%p3022, %rd6323, %rd1155;
	@%p3022 bra 	$L__BB6_520;
	setp.lt.u64 	%p3023, %rd6323, %rd1155;
	mov.u64 	%rd6321, %rd1159;
	@%p3023 bra 	$L__BB6_521;
	setp.gt.u64 	%p3024, %rd6322, %rd1153;
	@%p3024 bra 	$L__BB6_520;
	setp.lt.u64 	%p3025, %rd6322, %rd1153;
	setp.lt.u64 	%p3026, %rd1159, %rd1151;
	or.pred  	%p3027, %p3025, %p3026;
	mov.u64 	%rd6321, %rd1159;
	@%p3027 bra 	$L__BB6_521;
$L__BB6_520:
	sub.s64 	%rd6321, %rd1159, %rd1151;
	setp.lt.u64 	%p3028, %rd1159, %rd1151;
	selp.u64 	%rd6055, 1, 0, %p3028;
	sub.s64 	%rd6056, %rd6322, %rd1153;
	setp.lt.u64 	%p3029, %rd6322, %rd1153;
	selp.s64 	%rd6057, -1, 0, %p3028;
	add.s64 	%rd6322, %rd6056, %rd6057;
	setp.lt.u64 	%p3030, %rd6056, %rd6055;
	or.pred  	%p3031, %p3029, %p3030;
	selp.u64 	%rd6058, 1, 0, %p3031;
	sub.s64 	%rd6059, %rd6323, %rd1155;
	setp.lt.u64 	%p3032, %rd6323, %rd1155;
	selp.s64 	%rd6060, -1, 0, %p3031;
	add.s64 	%rd6323, %rd6059, %rd6060;
	setp.lt.u64 	%p3033, %rd6059, %rd6058;
	or.pred  	%p3034, %p3032, %p3033;
	selp.s64 	%rd6061, -1, 0, %p3034;
	sub.s64 	%rd6062, %rd6324, %rd5510;
	add.s64 	%rd6324, %rd6062, %rd6061;
$L__BB6_521:
	ld.param.u64 	%rd6066, [test_point_mult_param_4];
	ld.param.u64 	%rd6065, [test_point_mult_param_3];
	cvta.to.global.u64 	%rd6063, %rd6066;
	cvta.to.global.u64 	%rd6064, %rd6065;
	st.global.u64 	[%rd6064], %rd6312;
	st.global.u64 	[%rd6063], %rd6321;
	st.global.u64 	[%rd6064+8], %rd6313;
	st.global.u64 	[%rd6063+8], %rd6322;
	st.global.u64 	[%rd6064+16], %rd6314;
	st.global.u64 	[%rd6063+16], %rd6323;
	st.global.u64 	[%rd6064+24], %rd6315;
	st.global.u64 	[%rd6063+24], %rd6324;
$L__BB6_522:
	ret;

}
	// .globl	generate_pubkeys_sequential
.visible .entry generate_pubkeys_sequential(
	.param .u64 .ptr .align 1 generate_pubkeys_sequential_param_0,
	.param .u64 .ptr .align 1 generate_pubkeys_sequential_param_1,
	.param .u64 .ptr .align 1 generate_pubkeys_sequential_param_2,
	.param .u64 .ptr .align 1 generate_pubkeys_sequential_param_3,
	.param .u64 .ptr .align 1 generate_pubkeys_sequential_param_4,
	.param .u64 .ptr .align 1 generate_pubkeys_sequential_param_5,
	.param .u64 .ptr .align 1 generate_pubkeys_sequential_param_6,
	.param .u64 .ptr .align 1 generate_pubkeys_sequential_param_7,
	.param .u64 .ptr .align 1 generate_pubkeys_sequential_param_8
)
.maxntid 128
.minnctapersm 5
{
	.local .align 16 .b8 	__local_depot7[144032];
	.reg .b64 	%SP;
	.reg .b64 	%SPL;
	.reg .pred 	%p<3768>;
	.reg .b16 	%rs<21>;
	.reg .b32 	%r<517>;
	.reg .b64 	%rd<7662>;

	mov.u64 	%SPL, __local_depot7;
	ld.param.u64 	%rd1464, [generate_pubkeys_sequential_param_0];
	ld.param.u64 	%rd1465, [generate_pubkeys_sequential_param_1];
	ld.param.u64 	%rd1466, [generate_pubkeys_sequential_param_2];
	add.u64 	%rd1, %SPL, 0;
	add.u64 	%rd2, %SPL, 32;
	add.u64 	%rd3, %SPL, 48032;
	add.u64 	%rd4, %SPL, 96032;
	mov.u32 	%r32, %ctaid.x;
	mov.u32 	%r33, %ntid.x;
	mov.u32 	%r34, %tid.x;
	mad.lo.s32 	%r1, %r32, %r33, %r34;
	ld.const.u32 	%r35, [_num_threads];
	setp.ge.u32 	%p1, %r1, %r35;
	@%p1 bra 	$L__BB7_701;
	cvta.to.global.u64 	%rd1479, %rd1464;
	cvta.to.global.u64 	%rd1480, %rd1465;
	cvta.to.global.u64 	%rd1481, %rd1466;
	mul.wide.u32 	%rd1482, %r1, 1500;
	ld.global.u64 	%rd1483, [%rd1479];
	add.s64 	%rd5, %rd1483, %rd1482;
	setp.lt.u64 	%p2, %rd5, %rd1483;
	selp.u64 	%rd1484, 1, 0, %p2;
	ld.global.u64 	%rd1485, [%rd1479+8];
	add.s64 	%rd6, %rd1485, %rd1484;
	setp.lt.u64 	%p3, %rd6, %rd1485;
	selp.u64 	%rd1486, 1, 0, %p3;
	ld.global.u64 	%rd1487, [%rd1479+16];
	add.s64 	%rd7, %rd1487, %rd1486;
	setp.lt.u64 	%p4, %rd7, %rd1487;
	selp.u64 	%rd1488, 1, 0, %p4;
	ld.global.u64 	%rd1489, [%rd1479+24];
	add.s64 	%rd8, %rd1489, %rd1488;
	ld.global.u64 	%rd7432, [%rd1480];
	ld.global.u64 	%rd7436, [%rd1481];
	ld.global.u64 	%rd7431, [%rd1480+8];
	ld.global.u64 	%rd7435, [%rd1481+8];
	ld.global.u64 	%rd7430, [%rd1480+16];
	ld.global.u64 	%rd7434, [%rd1481+16];
	ld.global.u64 	%rd7429, [%rd1480+24];
	ld.global.u64 	%rd7433, [%rd1481+24];
	setp.eq.s32 	%p5, %r1, 0;
	mov.b64 	%rd7440, 1;
	mov.b64 	%rd7437, 0;
	mov.u64 	%rd7438, %rd7437;
	mov.u64 	%rd7439, %rd7437;
	@%p5 bra 	$L__BB7_236;
	mov.b32 	%r508, 0;
	mov.b64 	%rd7440, 1;
	mov.b64 	%rd7437, 0;
$L__BB7_3:
	shr.u32 	%r41, %r1, %r508;
	and.b32  	%r42, %r41, 1;
	setp.eq.b32 	%p6, %r42, 1;
	not.pred 	%p7, %p6;
	@%p7 bra 	$L__BB7_235;
	mul.lo.s64 	%rd1493, %rd7439, %rd7440;
	mul.hi.u64 	%rd1494, %rd7440, %rd7439;
	mul.lo.s64 	%rd1495, %rd7438, %rd7440;
	mul.hi.u64 	%rd1496, %rd7440, %rd7438;
	add.s64 	%rd1497, %rd1495, %rd1494;
	setp.lt.u64 	%p8, %rd1497, %rd1495;
	selp.u64 	%rd1498, 1, 0, %p8;
	add.s64 	%rd1499, %rd1496, %rd1498;
	mul.lo.s64 	%rd1500, %rd7437, %rd7440;
	mul.hi.u64 	%rd1501, %rd7440, %rd7437;
	add.s64 	%rd1502, %rd1500, %rd1499;
	setp.lt.u64 	%p9, %rd1502, %rd1500;
	selp.u64 	%rd1503, 1, 0, %p9;
	add.s64 	%rd1504, %rd1501, %rd1503;
	mul.hi.u64 	%rd1505, %rd7439, %rd7438;
	mad.lo.s64 	%rd1506, %rd7438, %rd7439, %rd1502;
	setp.lt.u64 	%p10, %rd1506, %rd1502;
	selp.u64 	%rd1507, 1, 0, %p10;
	add.s64 	%rd1508, %rd1505, %rd1507;
	mul.hi.u64 	%rd1509, %rd7439, %rd7437;
	mad.lo.s64 	%rd1510, %rd7437, %rd7439, %rd1504;
	setp.lt.u64 	%p11, %rd1510, %rd1504;
	selp.u64 	%rd1511, 1, 0, %p11;
	add.s64 	%rd1512, %rd1510, %rd1508;
	setp.lt.u64 	%p12, %rd1512, %rd1510;
	selp.u64 	%rd1513, 1, 0, %p12;
	add.s64 	%rd1514, %rd1509, %rd1511;
	add.s64 	%rd1515, %rd1514, %rd1513;
	mul.hi.u64 	%rd1516, %rd7438, %rd7437;
	mad.lo.s64 	%rd1517, %rd7437, %rd7438, %rd1515;
	setp.lt.u64 	%p13, %rd1517, %rd1515;
	selp.u64 	%rd1518, 1, 0, %p13;
	add.s64 	%rd1519, %rd1516, %rd1518;
	shl.b64 	%rd1520, %rd1493, 1;
	mov.b64 	{%r43, %r44}, %rd1493;
	mov.b64 	{%r45, %r46}, %rd1497;
	shf.l.wrap.b32 	%r47, %r44, %r45, 1;
	shf.l.wrap.b32 	%r48, %r45, %r46, 1;
	mov.b64 	%rd1521, {%r47, %r48};
	mov.b64 	{%r49, %r50}, %rd1506;
	shf.l.wrap.b32 	%r51, %r46, %r49, 1;
	shf.l.wrap.b32 	%r52, %r49, %r50, 1;
	mov.b64 	%rd1522, {%r51, %r52};
	mov.b64 	{%r53, %r54}, %rd1512;
	shf.l.wrap.b32 	%r55, %r50, %r53, 1;
	shf.l.wrap.b32 	%r56, %r53, %r54, 1;
	mov.b64 	%rd1523, {%r55, %r56};
	mov.b64 	{%r57, %r58}, %rd1517;
	shf.l.wrap.b32 	%r59, %r54, %r57, 1;
	shf.l.wrap.b32 	%r60, %r57, %r58, 1;
	mov.b64 	%rd1524, {%r59, %r60};
	shr.u64 	%rd1525, %rd1519, 63;
	mov.b64 	{%r61, %r62}, %rd1519;
	shf.l.wrap.b32 	%r63, %r58, %r61, 1;
	shf.l.wrap.b32 	%r64, %r61, %r62, 1;
	mov.b64 	%rd1526, {%r63, %r64};
	mul.hi.u64 	%rd1527, %rd7440, %rd7440;
	mul.hi.u64 	%rd1528, %rd7439, %rd7439;
	mul.hi.u64 	%rd1529, %rd7438, %rd7438;
	mul.hi.u64 	%rd1530, %rd7437, %rd7437;
	add.s64 	%rd29, %rd1520, %rd1527;
	setp.lt.u64 	%p14, %rd29, %rd1520;
	selp.u64 	%rd1531, 1, 0, %p14;
	mad.lo.s64 	%rd1532, %rd7439, %rd7439, %rd1521;
	setp.lt.u64 	%p15, %rd1532, %rd1521;
	add.s64 	%rd30, %rd1532, %rd1531;
	setp.lt.u64 	%p16, %rd30, %rd1532;
	or.pred  	%p17, %p15, %p16;
	selp.u64 	%rd1533, 1, 0, %p17;
	add.s64 	%rd1534, %rd1522, %rd1528;
	setp.lt.u64 	%p18, %rd1534, %rd1522;
	add.s64 	%rd31, %rd1534, %rd1533;
	setp.lt.u64 	%p19, %rd31, %rd1534;
	or.pred  	%p20, %p18, %p19;
	selp.u64 	%rd1535, 1, 0, %p20;
	mad.lo.s64 	%rd1536, %rd7438, %rd7438, %rd1523;
	setp.lt.u64 	%p21, %rd1536, %rd1523;
	add.s64 	%rd1537, %rd1536, %rd1535;
	setp.lt.u64 	%p22, %rd1537, %rd1536;
	or.pred  	%p23, %p21, %p22;
	selp.u64 	%rd1538, 1, 0, %p23;
	add.s64 	%rd1539, %rd1524, %rd1529;
	setp.lt.u64 	%p24, %rd1539, %rd1524;
	add.s64 	%rd1540, %rd1539, %rd1538;
	setp.lt.u64 	%p25, %rd1540, %rd1539;
	or.pred  	%p26, %p24, %p25;
	selp.u64 	%rd1541, 1, 0, %p26;
	mad.lo.s64 	%rd1542, %rd7437, %rd7437, %rd1526;
	setp.lt.u64 	%p27, %rd1542, %rd1526;
	add.s64 	%rd1543, %rd1542, %rd1541;
	setp.lt.u64 	%p28, %rd1543, %rd1542;
	or.pred  	%p29, %p27, %p28;
	selp.u64 	%rd1544, 1, 0, %p29;
	add.s64 	%rd1545, %rd1525, %rd1530;
	add.s64 	%rd1546, %rd1545, %rd1544;
	shl.b64 	%rd1547, %rd1537, 32;
	mov.b64 	{%r65, %r66}, %rd1537;
	mov.b64 	{%r67, %r68}, %rd1540;
	mov.b64 	%rd1548, {%r66, %r67};
	mov.b64 	{%r69, %r70}, %rd1543;
	mov.b64 	%rd1549, {%r68, %r69};
	mov.b64 	{%r71, %r72}, %rd1546;
	mov.b64 	%rd1550, {%r70, %r71};
	shr.u64 	%rd1551, %rd1546, 32;
	mul.lo.s64 	%rd1552, %rd1537, 977;
	mov.b64 	%rd1553, 977;
	mul.hi.u64 	%rd1554, %rd1537, %rd1553;
	mul.lo.s64 	%rd1555, %rd1540, 977;
	mul.hi.u64 	%rd1556, %rd1540, %rd1553;
	add.s64 	%rd1557, %rd1555, %rd1554;
	setp.lt.u64 	%p30, %rd1557, %rd1555;
	selp.u64 	%rd1558, 1, 0, %p30;
	add.s64 	%rd1559, %rd1556, %rd1558;
	mul.lo.s64 	%rd1560, %rd1543, 977;
	mul.hi.u64 	%rd1561, %rd1543, %rd1553;
	add.s64 	%rd1562, %rd1560, %rd1559;
	setp.lt.u64 	%p31, %rd1562, %rd1560;
	selp.u64 	%rd1563, 1, 0, %p31;
	add.s64 	%rd1564, %rd1561, %rd1563;
	mul.lo.s64 	%rd1565, %rd1546, 977;
	mul.hi.u64 	%rd1566, %rd1546, %rd1553;
	add.s64 	%rd1567, %rd1565, %rd1564;
	setp.lt.u64 	%p32, %rd1567, %rd1565;
	selp.u64 	%rd1568, 1, 0, %p32;
	add.s64 	%rd1569, %rd1566, %rd1568;
	add.s64 	%rd7338, %rd1552, %rd1547;
	setp.lt.u64 	%p33, %rd7338, %rd1552;
	selp.u64 	%rd1570, 1, 0, %p33;
	add.s64 	%rd1571, %rd1557, %rd1548;
	setp.lt.u64 	%p34, %rd1571, %rd1557;
	add.s64 	%rd7337, %rd1571, %rd1570;
	setp.lt.u64 	%p35, %rd7337, %rd1571;
	or.pred  	%p36, %p34, %p35;
	selp.u64 	%rd1572, 1, 0, %p36;
	add.s64 	%rd1573, %rd1562, %rd1549;
	setp.lt.u64 	%p37, %rd1573, %rd1562;
	add.s64 	%rd7336, %rd1573, %rd1572;
	setp.lt.u64 	%p38, %rd7336, %rd1573;
	or.pred  	%p39, %p37, %p38;
	selp.u64 	%rd1574, 1, 0, %p39;
	add.s64 	%rd1575, %rd1567, %rd1550;
	setp.lt.u64 	%p40, %rd1575, %rd1567;
	add.s64 	%rd7335, %rd1575, %rd1574;
	setp.lt.u64 	%p41, %rd7335, %rd1575;
	or.pred  	%p42, %p40, %p41;
	selp.u64 	%rd1576, 1, 0, %p42;
	add.s64 	%rd1577, %rd1569, %rd1551;
	add.s64 	%rd36, %rd1577, %rd1576;
	setp.eq.s64 	%p43, %rd36, 0;
	mov.b64 	%rd7334, 0;
	@%p43 bra 	$L__BB7_6;
	shl.b64 	%rd1578, %rd36, 32;
	shr.u64 	%rd1579, %rd36, 32;
	mov.b64 	%rd1580, 977;
	mul.hi.u64 	%rd1581, %rd36, %rd1580;
	mad.lo.s64 	%rd1582, %rd36, 977, %rd1578;
	setp.lt.u64 	%p44, %rd1582, %rd1578;
	selp.u64 	%rd1583, 1, 0, %p44;
	add.s64 	%rd7338, %rd1582, %rd7338;
	setp.lt.u64 	%p45, %rd7338, %rd1582;
	selp.u64 	%rd1584, 1, 0, %p45;
	add.s64 	%rd1585, %rd1584, %rd1583;
	add.s64 	%rd1586, %rd1579, %rd1581;
	setp.lt.u64 	%p46, %rd1586, %rd1579;
	selp.u64 	%rd1587, 1, 0, %p46;
	add.s64 	%rd1588, %rd7337, %rd1586;
	add.s64 	%rd1589, %rd1588, %rd1585;
	setp.lt.u64 	%p47, %rd1589, %rd7337;
	not.b64 	%rd1590, %rd1586;
	setp.gt.u64 	%p48, %rd1585, %rd1590;
	or.pred  	%p49, %p48, %p47;
	selp.u64 	%rd1591, 1, 0, %p49;
	add.s64 	%rd1592, %rd7336, %rd1587;
	add.s64 	%rd39, %rd1592, %rd1591;
	setp.lt.u64 	%p50, %rd39, %rd7336;
	selp.u64 	%rd1593, 1, 0, %p50;
	add.s64 	%rd40, %rd7335, %rd1593;
	setp.lt.u64 	%p51, %rd40, %rd7335;
	selp.u64 	%rd7334, 1, 0, %p51;
	mov.u64 	%rd7335, %rd40;
	mov.u64 	%rd7336, %rd39;
	mov.u64 	%rd7337, %rd1589;
$L__BB7_6:
	ld.const.u64 	%rd47, [_P+16];
	ld.const.u64 	%rd48, [_P+8];
	ld.const.u64 	%rd49, [_P];
	mad.lo.s64 	%rd7342, %rd7440, %rd7440, %rd7338;
	setp.lt.u64 	%p52, %rd7342, %rd7338;
	selp.u64 	%rd1594, 1, 0, %p52;
	add.s64 	%rd1595, %rd7337, %rd29;
	setp.lt.u64 	%p53, %rd1595, %rd7337;
	add.s64 	%rd7341, %rd1595, %rd1594;
	setp.lt.u64 	%p54, %rd7341, %rd1595;
	or.pred  	%p55, %p53, %p54;
	selp.u64 	%rd1596, 1, 0, %p55;
	add.s64 	%rd1597, %rd7336, %rd30;
	setp.lt.u64 	%p56, %rd1597, %rd7336;
	add.s64 	%rd7340, %rd1597, %rd1596;
	setp.lt.u64 	%p57, %rd7340, %rd1597;
	or.pred  	%p58, %p56, %p57;
	selp.u64 	%rd1598, 1, 0, %p58;
	add.s64 	%rd1599, %rd7335, %rd31;
	setp.lt.u64 	%p59, %rd1599, %rd7335;
	add.s64 	%rd7339, %rd1599, %rd1598;
	setp.lt.u64 	%p60, %rd7339, %rd1599;
	or.pred  	%p61, %p59, %p60;
	selp.u64 	%rd1601, 1, 0, %p61;
	add.s64 	%rd54, %rd7334, %rd1601;
	setp.ne.s64 	%p62, %rd54, 0;
	ld.const.u64 	%rd1602, [_P+24];
	setp.gt.u64 	%p63, %rd7339, %rd1602;
	or.pred  	%p64, %p62, %p63;
	@%p64 bra 	$L__BB7_12;
	setp.lt.u64 	%p65, %rd7339, %rd1602;
	@%p65 bra 	$L__BB7_25;
	setp.gt.u64 	%p66, %rd7340, %rd47;
	@%p66 bra 	$L__BB7_12;
	setp.lt.u64 	%p67, %rd7340, %rd47;
	@%p67 bra 	$L__BB7_25;
	setp.gt.u64 	%p68, %rd7341, %rd48;
	@%p68 bra 	$L__BB7_12;
	setp.lt.u64 	%p69, %rd7341, %rd48;
	setp.lt.u64 	%p70, %rd7342, %rd49;
	or.pred  	%p71, %p69, %p70;
	@%p71 bra 	$L__BB7_25;
$L__BB7_12:
	sub.s64 	%rd56, %rd7342, %rd49;
	setp.lt.u64 	%p72, %rd7342, %rd49;
	selp.u64 	%rd1603, 1, 0, %p72;
	sub.s64 	%rd1604, %rd7341, %rd48;
	setp.lt.u64 	%p73, %rd7341, %rd48;
	selp.s64 	%rd1605, -1, 0, %p72;
	add.s64 	%rd7341, %rd1604, %rd1605;
	setp.lt.u64 	%p74, %rd1604, %rd1603;
	or.pred  	%p75, %p73, %p74;
	selp.u64 	%rd1606, 1, 0, %p75;
	sub.s64 	%rd1607, %rd7340, %rd47;
	setp.lt.u64 	%p76, %rd7340, %rd47;
	selp.s64 	%rd1608, -1, 0, %p75;
	add.s64 	%rd7340, %rd1607, %rd1608;
	setp.lt.u64 	%p77, %rd1607, %rd1606;
	or.pred  	%p78, %p76, %p77;
	selp.u64 	%rd1609, 1, 0, %p78;
	sub.s64 	%rd1610, %rd7339, %rd1602;
	setp.lt.u64 	%p79, %rd7339, %rd1602;
	selp.s64 	%rd1611, -1, 0, %p78;
	add.s64 	%rd7339, %rd1610, %rd1611;
	setp.lt.u64 	%p80, %rd1610, %rd1609;
	or.pred  	%p81, %p79, %p80;
	selp.s64 	%rd1612, -1, 0, %p81;
	add.s64 	%rd60, %rd54, %rd1612;
	setp.ne.s64 	%p82, %rd60, 0;
	setp.gt.u64 	%p83, %rd7339, %rd1602;
	or.pred  	%p84, %p82, %p83;
	@%p84 bra 	$L__BB7_18;
	setp.lt.u64 	%p85, %rd7339, %rd1602;
	mov.u64 	%rd7342, %rd56;
	@%p85 bra 	$L__BB7_25;
	setp.gt.u64 	%p86, %rd7340, %rd47;
	@%p86 bra 	$L__BB7_18;
	setp.lt.u64 	%p87, %rd7340, %rd47;
	mov.u64 	%rd7342, %rd56;
	@%p87 bra 	$L__BB7_25;
	setp.gt.u64 	%p88, %rd7341, %rd48;
	@%p88 bra 	$L__BB7_18;
	setp.lt.u64 	%p89, %rd7341, %rd48;
	setp.lt.u64 	%p90, %rd56, %rd49;
	or.pred  	%p91, %p89, %p90;
	mov.u64 	%rd7342, %rd56;
	@%p91 bra 	$L__BB7_25;
$L__BB7_18:
	sub.s64 	%rd61, %rd56, %rd49;
	setp.lt.u64 	%p92, %rd56, %rd49;
	selp.u64 	%rd1613, 1, 0, %p92;
	sub.s64 	%rd1614, %rd7341, %rd48;
	setp.lt.u64 	%p93, %rd7341, %rd48;
	selp.s64 	%rd1615, -1, 0, %p92;
	add.s64 	%rd7341, %rd1614, %rd1615;
	setp.lt.u64 	%p94, %rd1614, %rd1613;
	or.pred  	%p95, %p93, %p94;
	selp.u64 	%rd1616, 1, 0, %p95;
	sub.s64 	%rd1617, %rd7340, %rd47;
	setp.lt.u64 	%p96, %rd7340, %rd47;
	selp.s64 	%rd1618, -1, 0, %p95;
	add.s64 	%rd7340, %rd1617, %rd1618;
	setp.lt.u64 	%p97, %rd1617, %rd1616;
	or.pred  	%p98, %p96, %p97;
	selp.u64 	%rd1619, 1, 0, %p98;
	sub.s64 	%rd1620, %rd7339, %rd1602;
	setp.lt.u64 	%p99, %rd7339, %rd1602;
	selp.s64 	%rd1621, -1, 0, %p98;
	add.s64 	%rd7339, %rd1620, %rd1621;
	setp.lt.u64 	%p100, %rd1620, %rd1619;
	or.pred  	%p101, %p99, %p100;
	selp.u64 	%rd1622, 1, 0, %p101;
	setp.ne.s64 	%p102, %rd60, %rd1622;
	setp.gt.u64 	%p103, %rd7339, %rd1602;
	or.pred  	%p104, %p102, %p103;
	@%p104 bra 	$L__BB7_24;
	setp.lt.u64 	%p105, %rd7339, %rd1602;
	mov.u64 	%rd7342, %rd61;
	@%p105 bra 	$L__BB7_25;
	setp.gt.u64 	%p106, %rd7340, %rd47;
	@%p106 bra 	$L__BB7_24;
	setp.lt.u64 	%p107, %rd7340, %rd47;
	mov.u64 	%rd7342, %rd61;
	@%p107 bra 	$L__BB7_25;
	setp.gt.u64 	%p108, %rd7341, %rd48;
	@%p108 bra 	$L__BB7_24;
	setp.lt.u64 	%p109, %rd7341, %rd48;
	setp.lt.u64 	%p110, %rd61, %rd49;
	or.pred  	%p111, %p109, %p110;
	mov.u64 	%rd7342, %rd61;
	@%p111 bra 	$L__BB7_25;
$L__BB7_24:
	sub.s64 	%rd7342, %rd61, %rd49;
	setp.lt.u64 	%p112, %rd61, %rd49;
	selp.u64 	%rd1623, 1, 0, %p112;
	sub.s64 	%rd1624, %rd7341, %rd48;
	setp.lt.u64 	%p113, %rd7341, %rd48;
	selp.s64 	%rd1625, -1, 0, %p112;
	add.s64 	%rd7341, %rd1624, %rd1625;
	setp.lt.u64 	%p114, %rd1624, %rd1623;
	or.pred  	%p115, %p113, %p114;
	selp.u64 	%rd1626, 1, 0, %p115;
	sub.s64 	%rd1627, %rd7340, %rd47;
	setp.lt.u64 	%p116, %rd7340, %rd47;
	selp.s64 	%rd1628, -1, 0, %p115;
	add.s64 	%rd7340, %rd1627, %rd1628;
	setp.lt.u64 	%p117, %rd1627, %rd1626;
	or.pred  	%p118, %p116, %p117;
	selp.s64 	%rd1629, -1, 0, %p118;
	sub.s64 	%rd1630, %rd7339, %rd1602;
	add.s64 	%rd7339, %rd1630, %rd1629;
$L__BB7_25:
	mul.hi.u64 	%rd1632, %rd7342, %rd7440;
	mul.lo.s64 	%rd1633, %rd7439, %rd7342;
	mul.hi.u64 	%rd1634, %rd7342, %rd7439;
	add.s64 	%rd1635, %rd1633, %rd1632;
	setp.lt.u64 	%p119, %rd1635, %rd1633;
	selp.u64 	%rd1636, 1, 0, %p119;
	add.s64 	%rd1637, %rd1634, %rd1636;
	mul.lo.s64 	%rd1638, %rd7438, %rd7342;
	mul.hi.u64 	%rd1639, %rd7342, %rd7438;
	add.s64 	%rd1640, %rd1638, %rd1637;
	setp.lt.u64 	%p120, %rd1640, %rd1638;
	selp.u64 	%rd1641, 1, 0, %p120;
	add.s64 	%rd1642, %rd1639, %rd1641;
	mul.lo.s64 	%rd1643, %rd7437, %rd7342;
	mul.hi.u64 	%rd1644, %rd7342, %rd7437;
	add.s64 	%rd1645, %rd1643, %rd1642;
	setp.lt.u64 	%p121, %rd1645, %rd1643;
	selp.u64 	%rd1646, 1, 0, %p121;
	add.s64 	%rd1647, %rd1644, %rd1646;
	mul.hi.u64 	%rd1648, %rd7341, %rd7440;
	mad.lo.s64 	%rd73, %rd7440, %rd7341, %rd1635;
	setp.lt.u64 	%p122, %rd73, %rd1635;
	selp.u64 	%rd1649, 1, 0, %p122;
	add.s64 	%rd1650, %rd1648, %rd1649;
	mul.hi.u64 	%rd1651, %rd7341, %rd7439;
	mad.lo.s64 	%rd1652, %rd7439, %rd7341, %rd1640;
	setp.lt.u64 	%p123, %rd1652, %rd1640;
	selp.u64 	%rd1653, 1, 0, %p123;
	add.s64 	%rd1654, %rd1652, %rd1650;
	setp.lt.u64 	%p124, %rd1654, %rd1652;
	selp.u64 	%rd1655, 1, 0, %p124;
	add.s64 	%rd1656, %rd1651, %rd1653;
	add.s64 	%rd1657, %rd1656, %rd1655;
	mul.hi.u64 	%rd1658, %rd7341, %rd7438;
	mad.lo.s64 	%rd1659, %rd7438, %rd7341, %rd1645;
	setp.lt.u64 	%p125, %rd1659, %rd1645;
	selp.u64 	%rd1660, 1, 0, %p125;
	add.s64 	%rd1661, %rd1659, %rd1657;
	setp.lt.u64 	%p126, %rd1661, %rd1659;
	selp.u64 	%rd1662, 1, 0, %p126;
	add.s64 	%rd1663, %rd1658, %rd1660;
	add.s64 	%rd1664, %rd1663, %rd1662;
	mul.hi.u64 	%rd1665, %rd7341, %rd7437;
	mad.lo.s64 	%rd1666, %rd7437, %rd7341, %rd1647;
	setp.lt.u64 	%p127, %rd1666, %rd1647;
	selp.u64 	%rd1667, 1, 0, %p127;
	add.s64 	%rd1668, %rd1666, %rd1664;
	setp.lt.u64 	%p128, %rd1668, %rd1666;
	selp.u64 	%rd1669, 1, 0, %p128;
	add.s64 	%rd1670, %rd1665, %rd1667;
	add.s64 	%rd1671, %rd1670, %rd1669;
	mul.hi.u64 	%rd1672, %rd7340, %rd7440;
	mad.lo.s64 	%rd74, %rd7440, %rd7340, %rd1654;
	setp.lt.u64 	%p129, %rd74, %rd1654;
	selp.u64 	%rd1673, 1, 0, %p129;
	add.s64 	%rd1674, %rd1672, %rd1673;
	mul.hi.u64 	%rd1675, %rd7340, %rd7439;
	mad.lo.s64 	%rd1676, %rd7439, %rd7340, %rd1661;
	setp.lt.u64 	%p130, %rd1676, %rd1661;
	selp.u64 	%rd1677, 1, 0, %p130;
	add.s64 	%rd1678, %rd1676, %rd1674;
	setp.lt.u64 	%p131, %rd1678, %rd1676;
	selp.u64 	%rd1679, 1, 0, %p131;
	add.s64 	%rd1680, %rd1675, %rd1677;
	add.s64 	%rd1681, %rd1680, %rd1679;
	mul.hi.u64 	%rd1682, %rd7340, %rd7438;
	mad.lo.s64 	%rd1683, %rd7438, %rd7340, %rd1668;
	setp.lt.u64 	%p132, %rd1683, %rd1668;
	selp.u64 	%rd1684, 1, 0, %p132;
	add.s64 	%rd1685, %rd1683, %rd1681;
	setp.lt.u64 	%p133, %rd1685, %rd1683;
	selp.u64 	%rd1686, 1, 0, %p133;
	add.s64 	%rd1687, %rd1682, %rd1684;
	add.s64 	%rd1688, %rd1687, %rd1686;
	mul.hi.u64 	%rd1689, %rd7340, %rd7437;
	mad.lo.s64 	%rd1690, %rd7437, %rd7340, %rd1671;
	setp.lt.u64 	%p134, %rd1690, %rd1671;
	selp.u64 	%rd1691, 1, 0, %p134;
	add.s64 	%rd1692, %rd1690, %rd1688;
	setp.lt.u64 	%p135, %rd1692, %rd1690;
	selp.u64 	%rd1693, 1, 0, %p135;
	add.s64 	%rd1694, %rd1689, %rd1691;
	add.s64 	%rd1695, %rd1694, %rd1693;
	mul.hi.u64 	%rd1696, %rd7339, %rd7440;
	mad.lo.s64 	%rd75, %rd7440, %rd7339, %rd1678;
	setp.lt.u64 	%p136, %rd75, %rd1678;
	selp.u64 	%rd1697, 1, 0, %p136;
	add.s64 	%rd1698, %rd1696, %rd1697;
	mul.hi.u64 	%rd1699, %rd7339, %rd7439;
	mad.lo.s64 	%rd1700, %rd7439, %rd7339, %rd1685;
	setp.lt.u64 	%p137, %rd1700, %rd1685;
	selp.u64 	%rd1701, 1, 0, %p137;
	add.s64 	%rd1702, %rd1700, %rd1698;
	setp.lt.u64 	%p138, %rd1702, %rd1700;
	selp.u64 	%rd1703, 1, 0, %p138;
	add.s64 	%rd1704, %rd1699, %rd1701;
	add.s64 	%rd1705, %rd1704, %rd1703;
	mul.hi.u64 	%rd1706, %rd7339, %rd7438;
	mad.lo.s64 	%rd1707, %rd7438, %rd7339, %rd1692;
	setp.lt.u64 	%p139, %rd1707, %rd1692;
	selp.u64 	%rd1708, 1, 0, %p139;
	add.s64 	%rd1709, %rd1707, %rd1705;
	setp.lt.u64 	%p140, %rd1709, %rd1707;
	selp.u64 	%rd1710, 1, 0, %p140;
	add.s64 	%rd1711, %rd1706, %rd1708;
	add.s64 	%rd1712, %rd1711, %rd1710;
	mul.hi.u64 	%rd1713, %rd7339, %rd7437;
	mad.lo.s64 	%rd1714, %rd7437, %rd7339, %rd1695;
	setp.lt.u64 	%p141, %rd1714, %rd1695;
	selp.u64 	%rd1715, 1, 0, %p141;
	add.s64 	%rd1716, %rd1714, %rd1712;
	setp.lt.u64 	%p142, %rd1716, %rd1714;
	selp.u64 	%rd1717, 1, 0, %p142;
	add.s64 	%rd1718, %rd1713, %rd1715;
	add.s64 	%rd1719, %rd1718, %rd1717;
	shl.b64 	%rd1720, %rd1702, 32;
	mov.b64 	{%r73, %r74}, %rd1702;
	mov.b64 	{%r75, %r76}, %rd1709;
	mov.b64 	%rd1721, {%r74, %r75};
	mov.b64 	{%r77, %r78}, %rd1716;
	mov.b64 	%rd1722, {%r76, %r77};
	mov.b64 	{%r79, %r80}, %rd1719;
	mov.b64 	%rd1723, {%r78, %r79};
	shr.u64 	%rd1724, %rd1719, 32;
	mul.lo.s64 	%rd1725, %rd1702, 977;
	mov.b64 	%rd1726, 977;
	mul.hi.u64 	%rd1727, %rd1702, %rd1726;
	mul.lo.s64 	%rd1728, %rd1709, 977;
	mul.hi.u64 	%rd1729, %rd1709, %rd1726;
	add.s64 	%rd1730, %rd1728, %rd1727;
	setp.lt.u64 	%p143, %rd1730, %rd1728;
	selp.u64 	%rd1731, 1, 0, %p143;
	add.s64 	%rd1732, %rd1729, %rd1731;
	mul.lo.s64 	%rd1733, %rd1716, 977;
	mul.hi.u64 	%rd1734, %rd1716, %rd1726;
	add.s64 	%rd1735, %rd1733, %rd1732;
	setp.lt.u64 	%p144, %rd1735, %rd1733;
	selp.u64 	%rd1736, 1, 0, %p144;
	add.s64 	%rd1737, %rd1734, %rd1736;
	mul.lo.s64 	%rd1738, %rd1719, 977;
	mul.hi.u64 	%rd1739, %rd1719, %rd1726;
	add.s64 	%rd1740, %rd1738, %rd1737;
	setp.lt.u64 	%p145, %rd1740, %rd1738;
	selp.u64 	%rd1741, 1, 0, %p145;
	add.s64 	%rd1742, %rd1739, %rd1741;
	add.s64 	%rd7347, %rd1725, %rd1720;
	setp.lt.u64 	%p146, %rd7347, %rd1725;
	selp.u64 	%rd1743, 1, 0, %p146;
	add.s64 	%rd1744, %rd1730, %rd1721;
	setp.lt.u64 	%p147, %rd1744, %rd1730;
	add.s64 	%rd7346, %rd1744, %rd1743;
	setp.lt.u64 	%p148, %rd7346, %rd1744;
	or.pred  	%p149, %p147, %p148;
	selp.u64 	%rd1745, 1, 0, %p149;
	add.s64 	%rd1746, %rd1735, %rd1722;
	setp.lt.u64 	%p150, %rd1746, %rd1735;
	add.s64 	%rd7345, %rd1746, %rd1745;
	setp.lt.u64 	%p151, %rd7345, %rd1746;
	or.pred  	%p152, %p150, %p151;
	selp.u64 	%rd1747, 1, 0, %p152;
	add.s64 	%rd1748, %rd1740, %rd1723;
	setp.lt.u64 	%p153, %rd1748, %rd1740;
	add.s64 	%rd7344, %rd1748, %rd1747;
	setp.lt.u64 	%p154, %rd7344, %rd1748;
	or.pred  	%p155, %p153, %p154;
	selp.u64 	%rd1749, 1, 0, %p155;
	add.s64 	%rd1750, %rd1742, %rd1724;
	add.s64 	%rd80, %rd1750, %rd1749;
	setp.eq.s64 	%p156, %rd80, 0;
	mov.b64 	%rd7343, 0;
	@%p156 bra 	$L__BB7_27;
	shl.b64 	%rd1751, %rd80, 32;
	shr.u64 	%rd1752, %rd80, 32;
	mov.b64 	%rd1753, 977;
	mul.hi.u64 	%rd1754, %rd80, %rd1753;
	mad.lo.s64 	%rd1755, %rd80, 977, %rd1751;
	setp.lt.u64 	%p157, %rd1755, %rd1751;
	selp.u64 	%rd1756, 1, 0, %p157;
	add.s64 	%rd7347, %rd1755, %rd7347;
	setp.lt.u64 	%p158, %rd7347, %rd1755;
	selp.u64 	%rd1757, 1, 0, %p158;
	add.s64 	%rd1758, %rd1757, %rd1756;
	add.s64 	%rd1759, %rd1752, %rd1754;
	setp.lt.u64 	%p159, %rd1759, %rd1752;
	selp.u64 	%rd1760, 1, 0, %p159;
	add.s64 	%rd1761, %rd7346, %rd1759;
	add.s64 	%rd1762, %rd1761, %rd1758;
	setp.lt.u64 	%p160, %rd1762, %rd7346;
	not.b64 	%rd1763, %rd1759;
	setp.gt.u64 	%p161, %rd1758, %rd1763;
	or.pred  	%p162, %p161, %p160;
	selp.u64 	%rd1764, 1, 0, %p162;
	add.s64 	%rd1765, %rd7345, %rd1760;
	add.s64 	%rd83, %rd1765, %rd1764;
	setp.lt.u64 	%p163, %rd83, %rd7345;
	selp.u64 	%rd1766, 1, 0, %p163;
	add.s64 	%rd84, %rd7344, %rd1766;
	setp.lt.u64 	%p164, %rd84, %rd7344;
	selp.u64 	%rd7343, 1, 0, %p164;
	mov.u64 	%rd7344, %rd84;
	mov.u64 	%rd7345, %rd83;
	mov.u64 	%rd7346, %rd1762;
$L__BB7_27:
	mad.lo.s64 	%rd7351, %rd7440, %rd7342, %rd7347;
	setp.lt.u64 	%p165, %rd7351, %rd7347;
	selp.u64 	%rd1767, 1, 0, %p165;
	add.s64 	%rd1768, %rd7346, %rd73;
	setp.lt.u64 	%p166, %rd1768, %rd7346;
	add.s64 	%rd7350, %rd1768, %rd1767;
	setp.lt.u64 	%p167, %rd7350, %rd1768;
	or.pred  	%p168, %p166, %p167;
	selp.u64 	%rd1769, 1, 0, %p168;
	add.s64 	%rd1770, %rd7345, %rd74;
	setp.lt.u64 	%p169, %rd1770, %rd7345;
	add.s64 	%rd7349, %rd1770, %rd1769;
	setp.lt.u64 	%p170, %rd7349, %rd1770;
	or.pred  	%p171, %p169, %p170;
	selp.u64 	%rd1771, 1, 0, %p171;
	add.s64 	%rd1772, %rd7344, %rd75;
	setp.lt.u64 	%p172, %rd1772, %rd7344;
	add.s64 	%rd7348, %rd1772, %rd1771;
	setp.lt.u64 	%p173, %rd7348, %rd1772;
	or.pred  	%p174, %p172, %p173;
	selp.u64 	%rd1774, 1, 0, %p174;
	add.s64 	%rd96, %rd7343, %rd1774;
	setp.ne.s64 	%p175, %rd96, 0;
	setp.gt.u64 	%p176, %rd7348, %rd1602;
	or.pred  	%p177, %p175, %p176;
	@%p177 bra 	$L__BB7_33;
	setp.lt.u64 	%p178, %rd7348, %rd1602;
	@%p178 bra 	$L__BB7_46;
	setp.gt.u64 	%p179, %rd7349, %rd47;
	@%p179 bra 	$L__BB7_33;
	setp.lt.u64 	%p180, %rd7349, %rd47;
	@%p180 bra 	$L__BB7_46;
	setp.gt.u64 	%p181, %rd7350, %rd48;
	@%p181 bra 	$L__BB7_33;
	setp.lt.u64 	%p182, %rd7350, %rd48;
	setp.lt.u64 	%p183, %rd7351, %rd49;
	or.pred  	%p184, %p182, %p183;
	@%p184 bra 	$L__BB7_46;
$L__BB7_33:
	sub.s64 	%rd97, %rd7351, %rd49;
	setp.lt.u64 	%p185, %rd7351, %rd49;
	selp.u64 	%rd1775, 1, 0, %p185;
	sub.s64 	%rd1776, %rd7350, %rd48;
	setp.lt.u64 	%p186, %rd7350, %rd48;
	selp.s64 	%rd1777, -1, 0, %p185;
	add.s64 	%rd7350, %rd1776, %rd1777;
	setp.lt.u64 	%p187, %rd1776, %rd1775;
	or.pred  	%p188, %p186, %p187;
	selp.u64 	%rd1778, 1, 0, %p188;
	sub.s64 	%rd1779, %rd7349, %rd47;
	setp.lt.u64 	%p189, %rd7349, %rd47;
	selp.s64 	%rd1780, -1, 0, %p188;
	add.s64 	%rd7349, %rd1779, %rd1780;
	setp.lt.u64 	%p190, %rd1779, %rd1778;
	or.pred  	%p191, %p189, %p190;
	selp.u64 	%rd1781, 1, 0, %p191;
	sub.s64 	%rd1782, %rd7348, %rd1602;
	setp.lt.u64 	%p192, %rd7348, %rd1602;
	selp.s64 	%rd1783, -1, 0, %p191;
	add.s64 	%rd7348, %rd1782, %rd1783;
	setp.lt.u64 	%p193, %rd1782, %rd1781;
	or.pred  	%p194, %p192, %p193;
	selp.s64 	%rd1784, -1, 0, %p194;
	add.s64 	%rd101, %rd96, %rd1784;
	setp.ne.s64 	%p195, %rd101, 0;
	setp.gt.u64 	%p196, %rd7348, %rd1602;
	or.pred  	%p197, %p195, %p196;
	@%p197 bra 	$L__BB7_39;
	setp.lt.u64 	%p198, %rd7348, %rd1602;
	mov.u64 	%rd7351, %rd97;
	@%p198 bra 	$L__BB7_46;
	setp.gt.u64 	%p199, %rd7349, %rd47;
	@%p199 bra 	$L__BB7_39;
	setp.lt.u64 	%p200, %rd7349, %rd47;
	mov.u64 	%rd7351, %rd97;
	@%p200 bra 	$L__BB7_46;
	setp.gt.u64 	%p201, %rd7350, %rd48;
	@%p201 bra 	$L__BB7_39;
	setp.lt.u64 	%p202, %rd7350, %rd48;
	setp.lt.u64 	%p203, %rd97, %rd49;
	or.pred  	%p204, %p202, %p203;
	mov.u64 	%rd7351, %rd97;
	@%p204 bra 	$L__BB7_46;
$L__BB7_39:
	sub.s64 	%rd102, %rd97, %rd49;
	setp.lt.u64 	%p205, %rd97, %rd49;
	selp.u64 	%rd1785, 1, 0, %p205;
	sub.s64 	%rd1786, %rd7350, %rd48;
	setp.lt.u64 	%p206, %rd7350, %rd48;
	selp.s64 	%rd1787, -1, 0, %p205;
	add.s64 	%rd7350, %rd1786, %rd1787;
	setp.lt.u64 	%p207, %rd1786, %rd1785;
	or.pred  	%p208, %p206, %p207;
	selp.u64 	%rd1788, 1, 0, %p208;
	sub.s64 	%rd1789, %rd7349, %rd47;
	setp.lt.u64 	%p209, %rd7349, %rd47;
	selp.s64 	%rd1790, -1, 0, %p208;
	add.s64 	%rd7349, %rd1789, %rd1790;
	setp.lt.u64 	%p210, %rd1789, %rd1788;
	or.pred  	%p211, %p209, %p210;
	selp.u64 	%rd1791, 1, 0, %p211;
	sub.s64 	%rd1792, %rd7348, %rd1602;
	setp.lt.u64 	%p212, %rd7348, %rd1602;
	selp.s64 	%rd1793, -1, 0, %p211;
	add.s64 	%rd7348, %rd1792, %rd1793;
	setp.lt.u64 	%p213, %rd1792, %rd1791;
	or.pred  	%p214, %p212, %p213;
	selp.u64 	%rd1794, 1, 0, %p214;
	setp.ne.s64 	%p215, %rd101, %rd1794;
	setp.gt.u64 	%p216, %rd7348, %rd1602;
	or.pred  	%p217, %p215, %p216;
	@%p217 bra 	$L__BB7_45;
	setp.lt.u64 	%p218, %rd7348, %rd1602;
	mov.u64 	%rd7351, %rd102;
	@%p218 bra 	$L__BB7_46;
	setp.gt.u64 	%p219, %rd7349, %rd47;
	@%p219 bra 	$L__BB7_45;
	setp.lt.u64 	%p220, %rd7349, %rd47;
	mov.u64 	%rd7351, %rd102;
	@%p220 bra 	$L__BB7_46;
	setp.gt.u64 	%p221, %rd7350, %rd48;
	@%p221 bra 	$L__BB7_45;
	setp.lt.u64 	%p222, %rd7350, %rd48;
	setp.lt.u64 	%p223, %rd102, %rd49;
	or.pred  	%p224, %p222, %p223;
	mov.u64 	%rd7351, %rd102;
	@%p224 bra 	$L__BB7_46;
$L__BB7_45:
	sub.s64 	%rd7351, %rd102, %rd49;
	setp.lt.u64 	%p225, %rd102, %rd49;
	selp.u64 	%rd1795, 1, 0, %p225;
	sub.s64 	%rd1796, %rd7350, %rd48;
	setp.lt.u64 	%p226, %rd7350, %rd48;
	selp.s64 	%rd1797, -1, 0, %p225;
	add.s64 	%rd7350, %rd1796, %rd1797;
	setp.lt.u64 	%p227, %rd1796, %rd1795;
	or.pred  	%p228, %p226, %p227;
	selp.u64 	%rd1798, 1, 0, %p228;
	sub.s64 	%rd1799, %rd7349, %rd47;
	setp.lt.u64 	%p229, %rd7349, %rd47;
	selp.s64 	%rd1800, -1, 0, %p228;
	add.s64 	%rd7349, %rd1799, %rd1800;
	setp.lt.u64 	%p230, %rd1799, %rd1798;
	or.pred  	%p231, %p229, %p230;
	selp.s64 	%rd1801, -1, 0, %p231;
	sub.s64 	%rd1802, %rd7348, %rd1602;
	add.s64 	%rd7348, %rd1802, %rd1801;
$L__BB7_46:
	shl.b32 	%r81, %r508, 3;
	mul.wide.u32 	%rd1804, %r81, 8;
	mov.u64 	%rd1805, _dG_table;
	add.s64 	%rd1806, %rd1805, %rd1804;
	ld.const.u64 	%rd1807, [%rd1806];
	mul.lo.s64 	%rd114, %rd7342, %rd1807;
	mul.hi.u64 	%rd1808, %rd1807, %rd7342;
	mul.lo.s64 	%rd1809, %rd7341, %rd1807;
	mul.hi.u64 	%rd1810, %rd1807, %rd7341;
	add.s64 	%rd1811, %rd1809, %rd1808;
	setp.lt.u64 	%p232, %rd1811, %rd1809;
	selp.u64 	%rd1812, 1, 0, %p232;
	add.s64 	%rd1813, %rd1810, %rd1812;
	mul.lo.s64 	%rd1814, %rd7340, %rd1807;
	mul.hi.u64 	%rd1815, %rd1807, %rd7340;
	add.s64 	%rd1816, %rd1814, %rd1813;
	setp.lt.u64 	%p233, %rd1816, %rd1814;
	selp.u64 	%rd1817, 1, 0, %p233;
	add.s64 	%rd1818, %rd1815, %rd1817;
	mul.lo.s64 	%rd1819, %rd7339, %rd1807;
	mul.hi.u64 	%rd1820, %rd1807, %rd7339;
	add.s64 	%rd1821, %rd1819, %rd1818;
	setp.lt.u64 	%p234, %rd1821, %rd1819;
	selp.u64 	%rd1822, 1, 0, %p234;
	add.s64 	%rd1823, %rd1820, %rd1822;
	ld.const.u64 	%rd1824, [%rd1806+8];
	mul.hi.u64 	%rd1825, %rd1824, %rd7342;
	mad.lo.s64 	%rd115, %rd7342, %rd1824, %rd1811;
	setp.lt.u64 	%p235, %rd115, %rd1811;
	selp.u64 	%rd1826, 1, 0, %p235;
	add.s64 	%rd1827, %rd1825, %rd1826;
	mul.hi.u64 	%rd1828, %rd1824, %rd7341;
	mad.lo.s64 	%rd1829, %rd7341, %rd1824, %rd1816;
	setp.lt.u64 	%p236, %rd1829, %rd1816;
	selp.u64 	%rd1830, 1, 0, %p236;
	add.s64 	%rd1831, %rd1829, %rd1827;
	setp.lt.u64 	%p237, %rd1831, %rd1829;
	selp.u64 	%rd1832, 1, 0, %p237;
	add.s64 	%rd1833, %rd1828, %rd1830;
	add.s64 	%rd1834, %rd1833, %rd1832;
	mul.hi.u64 	%rd1835, %rd1824, %rd7340;
	mad.lo.s64 	%rd1836, %rd7340, %rd1824, %rd1821;
	setp.lt.u64 	%p238, %rd1836, %rd1821;
	selp.u64 	%rd1837, 1, 0, %p238;
	add.s64 	%rd1838, %rd1836, %rd1834;
	setp.lt.u64 	%p239, %rd1838, %rd1836;
	selp.u64 	%rd1839, 1, 0, %p239;
	add.s64 	%rd1840, %rd1835, %rd1837;
	add.s64 	%rd1841, %rd1840, %rd1839;
	mul.hi.u64 	%rd1842, %rd1824, %rd7339;
	mad.lo.s64 	%rd1843, %rd7339, %rd1824, %rd1823;
	setp.lt.u64 	%p240, %rd1843, %rd1823;
	selp.u64 	%rd1844, 1, 0, %p240;
	add.s64 	%rd1845, %rd1843, %rd1841;
	setp.lt.u64 	%p241, %rd1845, %rd1843;
	selp.u64 	%rd1846, 1, 0, %p241;
	add.s64 	%rd1847, %rd1842, %rd1844;
	add.s64 	%rd1848, %rd1847, %rd1846;
	ld.const.u64 	%rd1849, [%rd1806+16];
	mul.hi.u64 	%rd1850, %rd1849, %rd7342;
	mad.lo.s64 	%rd116, %rd7342, %rd1849, %rd1831;
	setp.lt.u64 	%p242, %rd116, %rd1831;
	selp.u64 	%rd1851, 1, 0, %p242;
	add.s64 	%rd1852, %rd1850, %rd1851;
	mul.hi.u64 	%rd1853, %rd1849, %rd7341;
	mad.lo.s64 	%rd1854, %rd7341, %rd1849, %rd1838;
	setp.lt.u64 	%p243, %rd1854, %rd1838;
	selp.u64 	%rd1855, 1, 0, %p243;
	add.s64 	%rd1856, %rd1854, %rd1852;
	setp.lt.u64 	%p244, %rd1856, %rd1854;
	selp.u64 	%rd1857, 1, 0, %p244;
	add.s64 	%rd1858, %rd1853, %rd1855;
	add.s64 	%rd1859, %rd1858, %rd1857;
	mul.hi.u64 	%rd1860, %rd1849, %rd7340;
	mad.lo.s64 	%rd1861, %rd7340, %rd1849, %rd1845;
	setp.lt.u64 	%p245, %rd1861, %rd1845;
	selp.u64 	%rd1862, 1, 0, %p245;
	add.s64 	%rd1863, %rd1861, %rd1859;
	setp.lt.u64 	%p246, %rd1863, %rd1861;
	selp.u64 	%rd1864, 1, 0, %p246;
	add.s64 	%rd1865, %rd1860, %rd1862;
	add.s64 	%rd1866, %rd1865, %rd1864;
	mul.hi.u64 	%rd1867, %rd1849, %rd7339;
	mad.lo.s64 	%rd1868, %rd7339, %rd1849, %rd1848;
	setp.lt.u64 	%p247, %rd1868, %rd1848;
	selp.u64 	%rd1869, 1, 0, %p247;
	add.s64 	%rd1870, %rd1868, %rd1866;
	setp.lt.u64 	%p248, %rd1870, %rd1868;
	selp.u64 	%rd1871, 1, 0, %p248;
	add.s64 	%rd1872, %rd1867, %rd1869;
	add.s64 	%rd1873, %rd1872, %rd1871;
	ld.const.u64 	%rd1874, [%rd1806+24];
	mul.hi.u64 	%rd1875, %rd1874, %rd7342;
	mad.lo.s64 	%rd117, %rd7342, %rd1874, %rd1856;
	setp.lt.u64 	%p249, %rd117, %rd1856;
	selp.u64 	%rd1876, 1, 0, %p249;
	add.s64 	%rd1877, %rd1875, %rd1876;
	mul.hi.u64 	%rd1878, %rd1874, %rd7341;
	mad.lo.s64 	%rd1879, %rd7341, %rd1874, %rd1863;
	setp.lt.u64 	%p250, %rd1879, %rd1863;
	selp.u64 	%rd1880, 1, 0, %p250;
	add.s64 	%rd1881, %rd1879, %rd1877;
	setp.lt.u64 	%p251, %rd1881, %rd1879;
	selp.u64 	%rd1882, 1, 0, %p251;
	add.s64 	%rd1883, %rd1878, %rd1880;
	add.s64 	%rd1884, %rd1883, %rd1882;
	mul.hi.u64 	%rd1885, %rd1874, %rd7340;
	mad.lo.s64 	%rd1886, %rd7340, %rd1874, %rd1870;
	setp.lt.u64 	%p252, %rd1886, %rd1870;
	selp.u64 	%rd1887, 1, 0, %p252;
	add.s64 	%rd1888, %rd1886, %rd1884;
	setp.lt.u64 	%p253, %rd1888, %rd1886;
	selp.u64 	%rd1889, 1, 0, %p253;
	add.s64 	%rd1890, %rd1885, %rd1887;
	add.s64 	%rd1891, %rd1890, %rd1889;
	mul.hi.u64 	%rd1892, %rd1874, %rd7339;
	mad.lo.s64 	%rd1893, %rd7339, %rd1874, %rd1873;
	setp.lt.u64 	%p254, %rd1893, %rd1873;
	selp.u64 	%rd1894, 1, 0, %p254;
	add.s64 	%rd1895, %rd1893, %rd1891;
	setp.lt.u64 	%p255, %rd1895, %rd1893;
	selp.u64 	%rd1896, 1, 0, %p255;
	add.s64 	%rd1897, %rd1892, %rd1894;
	add.s64 	%rd1898, %rd1897, %rd1896;
	shl.b64 	%rd1899, %rd1881, 32;
	mov.b64 	{%r82, %r83}, %rd1881;
	mov.b64 	{%r84, %r85}, %rd1888;
	mov.b64 	%rd1900, {%r83, %r84};
	mov.b64 	{%r86, %r87}, %rd1895;
	mov.b64 	%rd1901, {%r85, %r86};
	mov.b64 	{%r88, %r89}, %rd1898;
	mov.b64 	%rd1902, {%r87, %r88};
	shr.u64 	%rd1903, %rd1898, 32;
	mul.lo.s64 	%rd1904, %rd1881, 977;
	mov.b64 	%rd1905, 977;
	mul.hi.u64 	%rd1906, %rd1881, %rd1905;
	mul.lo.s64 	%rd1907, %rd1888, 977;
	mul.hi.u64 	%rd1908, %rd1888, %rd1905;
	add.s64 	%rd1909, %rd1907, %rd1906;
	setp.lt.u64 	%p256, %rd1909, %rd1907;
	selp.u64 	%rd1910, 1, 0, %p256;
	add.s64 	%rd1911, %rd1908, %rd1910;
	mul.lo.s64 	%rd1912, %rd1895, 977;
	mul.hi.u64 	%rd1913, %rd1895, %rd1905;
	add.s64 	%rd1914, %rd1912, %rd1911;
	setp.lt.u64 	%p257, %rd1914, %rd1912;
	selp.u64 	%rd1915, 1, 0, %p257;
	add.s64 	%rd1916, %rd1913, %rd1915;
	mul.lo.s64 	%rd1917, %rd1898, 977;
	mul.hi.u64 	%rd1918, %rd1898, %rd1905;
	add.s64 	%rd1919, %rd1917, %rd1916;
	setp.lt.u64 	%p258, %rd1919, %rd1917;
	selp.u64 	%rd1920, 1, 0, %p258;
	add.s64 	%rd1921, %rd1918, %rd1920;
	add.s64 	%rd7356, %rd1904, %rd1899;
	setp.lt.u64 	%p259, %rd7356, %rd1904;
	selp.u64 	%rd1922, 1, 0, %p259;
	add.s64 	%rd1923, %rd1909, %rd1900;
	setp.lt.u64 	%p260, %rd1923, %rd1909;
	add.s64 	%rd7355, %rd1923, %rd1922;
	setp.lt.u64 	%p261, %rd7355, %rd1923;
	or.pred  	%p262, %p260, %p261;
	selp.u64 	%rd1924, 1, 0, %p262;
	add.s64 	%rd1925, %rd1914, %rd1901;
	setp.lt.u64 	%p263, %rd1925, %rd1914;
	add.s64 	%rd7354, %rd1925, %rd1924;
	setp.lt.u64 	%p264, %rd7354, %rd1925;
	or.pred  	%p265, %p263, %p264;
	selp.u64 	%rd1926, 1, 0, %p265;
	add.s64 	%rd1927, %rd1919, %rd1902;
	setp.lt.u64 	%p266, %rd1927, %rd1919;
	add.s64 	%rd7353, %rd1927, %rd1926;
	setp.lt.u64 	%p267, %rd7353, %rd1927;
	or.pred  	%p268, %p266, %p267;
	selp.u64 	%rd1928, 1, 0, %p268;
	add.s64 	%rd1929, %rd1921, %rd1903;
	add.s64 	%rd122, %rd1929, %rd1928;
	setp.eq.s64 	%p269, %rd122, 0;
	mov.b64 	%rd7352, 0;
	@%p269 bra 	$L__BB7_48;
	shl.b64 	%rd1930, %rd122, 32;
	shr.u64 	%rd1931, %rd122, 32;
	mov.b64 	%rd1932, 977;
	mul.hi.u64 	%rd1933, %rd122, %rd1932;
	mad.lo.s64 	%rd1934, %rd122, 977, %rd1930;
	setp.lt.u64 	%p270, %rd1934, %rd1930;
	selp.u64 	%rd1935, 1, 0, %p270;
	add.s64 	%rd7356, %rd1934, %rd7356;
	setp.lt.u64 	%p271, %rd7356, %rd1934;
	selp.u64 	%rd1936, 1, 0, %p271;
	add.s64 	%rd1937, %rd1936, %rd1935;
	add.s64 	%rd1938, %rd1931, %rd1933;
	setp.lt.u64 	%p272, %rd1938, %rd1931;
	selp.u64 	%rd1939, 1, 0, %p272;
	add.s64 	%rd1940, %rd7355, %rd1938;
	add.s64 	%rd1941, %rd1940, %rd1937;
	setp.lt.u64 	%p273, %rd1941, %rd7355;
	not.b64 	%rd1942, %rd1938;
	setp.gt.u64 	%p274, %rd1937, %rd1942;
	or.pred  	%p275, %p274, %p273;
	selp.u64 	%rd1943, 1, 0, %p275;
	add.s64 	%rd1944, %rd7354, %rd1939;
	add.s64 	%rd125, %rd1944, %rd1943;
	setp.lt.u64 	%p276, %rd125, %rd7354;
	selp.u64 	%rd1945, 1, 0, %p276;
	add.s64 	%rd126, %rd7353, %rd1945;
	setp.lt.u64 	%p277, %rd126, %rd7353;
	selp.u64 	%rd7352, 1, 0, %p277;
	mov.u64 	%rd7353, %rd126;
	mov.u64 	%rd7354, %rd125;
	mov.u64 	%rd7355, %rd1941;
$L__BB7_48:
	add.s64 	%rd7360, %rd7356, %rd114;
	setp.lt.u64 	%p278, %rd7360, %rd7356;
	selp.u64 	%rd1946, 1, 0, %p278;
	add.s64 	%rd1947, %rd7355, %rd115;
	setp.lt.u64 	%p279, %rd1947, %rd7355;
	add.s64 	%rd7359, %rd1947, %rd1946;
	setp.lt.u64 	%p280, %rd7359, %rd1947;
	or.pred  	%p281, %p279, %p280;
	selp.u64 	%rd1948, 1, 0, %p281;
	add.s64 	%rd1949, %rd7354, %rd116;
	setp.lt.u64 	%p282, %rd1949, %rd7354;
	add.s64 	%rd7358, %rd1949, %rd1948;
	setp.lt.u64 	%p283, %rd7358, %rd1949;
	or.pred  	%p284, %p282, %p283;
	selp.u64 	%rd1950, 1, 0, %p284;
	add.s64 	%rd1951, %rd7353, %rd117;
	setp.lt.u64 	%p285, %rd1951, %rd7353;
	add.s64 	%rd7357, %rd1951, %rd1950;
	setp.lt.u64 	%p286, %rd7357, %rd1951;
	or.pred  	%p287, %p285, %p286;
	selp.u64 	%rd1953, 1, 0, %p287;
	add.s64 	%rd137, %rd7352, %rd1953;
	setp.ne.s64 	%p288, %rd137, 0;
	setp.gt.u64 	%p289, %rd7357, %rd1602;
	or.pred  	%p290, %p288, %p289;
	@%p290 bra 	$L__BB7_54;
	setp.lt.u64 	%p291, %rd7357, %rd1602;
	@%p291 bra 	$L__BB7_67;
	setp.gt.u64 	%p292, %rd7358, %rd47;
	@%p292 bra 	$L__BB7_54;
	setp.lt.u64 	%p293, %rd7358, %rd47;
	@%p293 bra 	$L__BB7_67;
	setp.gt.u64 	%p294, %rd7359, %rd48;
	@%p294 bra 	$L__BB7_54;
	setp.lt.u64 	%p295, %rd7359, %rd48;
	setp.lt.u64 	%p296, %rd7360, %rd49;
	or.pred  	%p297, %p295, %p296;
	@%p297 bra 	$L__BB7_67;
$L__BB7_54:
	sub.s64 	%rd138, %rd7360, %rd49;
	setp.lt.u64 	%p298, %rd7360, %rd49;
	selp.u64 	%rd1954, 1, 0, %p298;
	sub.s64 	%rd1955, %rd7359, %rd48;
	setp.lt.u64 	%p299, %rd7359, %rd48;
	selp.s64 	%rd1956, -1, 0, %p298;
	add.s64 	%rd7359, %rd1955, %rd1956;
	setp.lt.u64 	%p300, %rd1955, %rd1954;
	or.pred  	%p301, %p299, %p300;
	selp.u64 	%rd1957, 1, 0, %p301;
	sub.s64 	%rd1958, %rd7358, %rd47;
	setp.lt.u64 	%p302, %rd7358, %rd47;
	selp.s64 	%rd1959, -1, 0, %p301;
	add.s64 	%rd7358, %rd1958, %rd1959;
	setp.lt.u64 	%p303, %rd1958, %rd1957;
	or.pred  	%p304, %p302, %p303;
	selp.u64 	%rd1960, 1, 0, %p304;
	sub.s64 	%rd1961, %rd7357, %rd1602;
	setp.lt.u64 	%p305, %rd7357, %rd1602;
	selp.s64 	%rd1962, -1, 0, %p304;
	add.s64 	%rd7357, %rd1961, %rd1962;
	setp.lt.u64 	%p306, %rd1961, %rd1960;
	or.pred  	%p307, %p305, %p306;
	selp.s64 	%rd1963, -1, 0, %p307;
	add.s64 	%rd142, %rd137, %rd1963;
	setp.ne.s64 	%p308, %rd142, 0;
	setp.gt.u64 	%p309, %rd7357, %rd1602;
	or.pred  	%p310, %p308, %p309;
	@%p310 bra 	$L__BB7_60;
	setp.lt.u64 	%p311, %rd7357, %rd1602;
	mov.u64 	%rd7360, %rd138;
	@%p311 bra 	$L__BB7_67;
	setp.gt.u64 	%p312, %rd7358, %rd47;
	@%p312 bra 	$L__BB7_60;
	setp.lt.u64 	%p313, %rd7358, %rd47;
	mov.u64 	%rd7360, %rd138;
	@%p313 bra 	$L__BB7_67;
	setp.gt.u64 	%p314, %rd7359, %rd48;
	@%p314 bra 	$L__BB7_60;
	setp.lt.u64 	%p315, %rd7359, %rd48;
	setp.lt.u64 	%p316, %rd138, %rd49;
	or.pred  	%p317, %p315, %p316;
	mov.u64 	%rd7360, %rd138;
	@%p317 bra 	$L__BB7_67;
$L__BB7_60:
	sub.s64 	%rd143, %rd138, %rd49;
	setp.lt.u64 	%p318, %rd138, %rd49;
	selp.u64 	%rd1964, 1, 0, %p318;
	sub.s64 	%rd1965, %rd7359, %rd48;
	setp.lt.u64 	%p319, %rd7359, %rd48;
	selp.s64 	%rd1966, -1, 0, %p318;
	add.s64 	%rd7359, %rd1965, %rd1966;
	setp.lt.u64 	%p320, %rd1965, %rd1964;
	or.pred  	%p321, %p319, %p320;
	selp.u64 	%rd1967, 1, 0, %p321;
	sub.s64 	%rd1968, %rd7358, %rd47;
	setp.lt.u64 	%p322, %rd7358, %rd47;
	selp.s64 	%rd1969, -1, 0, %p321;
	add.s64 	%rd7358, %rd1968, %rd1969;
	setp.lt.u64 	%p323, %rd1968, %rd1967;
	or.pred  	%p324, %p322, %p323;
	selp.u64 	%rd1970, 1, 0, %p324;
	sub.s64 	%rd1971, %rd7357, %rd1602;
	setp.lt.u64 	%p325, %rd7357, %rd1602;
	selp.s64 	%rd1972, -1, 0, %p324;
	add.s64 	%rd7357, %rd1971, %rd1972;
	setp.lt.u64 	%p326, %rd1971, %rd1970;
	or.pred  	%p327, %p325, %p326;
	selp.u64 	%rd1973, 1, 0, %p327;
	setp.ne.s64 	%p328, %rd142, %rd1973;
	setp.gt.u64 	%p329, %rd7357, %rd1602;
	or.pred  	%p330, %p328, %p329;
	@%p330 bra 	$L__BB7_66;
	setp.lt.u64 	%p331, %rd7357, %rd1602;
	mov.u64 	%rd7360, %rd143;
	@%p331 bra 	$L__BB7_67;
	setp.gt.u64 	%p332, %rd7358, %rd47;
	@%p332 bra 	$L__BB7_66;
	setp.lt.u64 	%p333, %rd7358, %rd47;
	mov.u64 	%rd7360, %rd143;
	@%p333 bra 	$L__BB7_67;
	setp.gt.u64 	%p334, %rd7359, %rd48;
	@%p334 bra 	$L__BB7_66;
	setp.lt.u64 	%p335, %rd7359, %rd48;
	setp.lt.u64 	%p336, %rd143, %rd49;
	or.pred  	%p337, %p335, %p336;
	mov.u64 	%rd7360, %rd143;
	@%p337 bra 	$L__BB7_67;
$L__BB7_66:
	sub.s64 	%rd7360, %rd143, %rd49;
	setp.lt.u64 	%p338, %rd143, %rd49;
	selp.u64 	%rd1974, 1, 0, %p338;
	sub.s64 	%rd1975, %rd7359, %rd48;
	setp.lt.u64 	%p339, %rd7359, %rd48;
	selp.s64 	%rd1976, -1, 0, %p338;
	add.s64 	%rd7359, %rd1975, %rd1976;
	setp.lt.u64 	%p340, %rd1975, %rd1974;
	or.pred  	%p341, %p339, %p340;
	selp.u64 	%rd1977, 1, 0, %p341;
	sub.s64 	%rd1978, %rd7358, %rd47;
	setp.lt.u64 	%p342, %rd7358, %rd47;
	selp.s64 	%rd1979, -1, 0, %p341;
	add.s64 	%rd7358, %rd1978, %rd1979;
	setp.lt.u64 	%p343, %rd1978, %rd1977;
	or.pred  	%p344, %p342, %p343;
	selp.s64 	%rd1980, -1, 0, %p344;
	sub.s64 	%rd1981, %rd7357, %rd1602;
	add.s64 	%rd7357, %rd1981, %rd1980;
$L__BB7_67:
	mul.wide.u32 	%rd1983, %r81, 8;
	mov.u64 	%rd1984, _dG_table;
	add.s64 	%rd1985, %rd1984, %rd1983;
	ld.const.u64 	%rd1986, [%rd1985+32];
	mul.lo.s64 	%rd155, %rd7351, %rd1986;
	mul.hi.u64 	%rd1987, %rd1986, %rd7351;
	mul.lo.s64 	%rd1988, %rd7350, %rd1986;
	mul.hi.u64 	%rd1989, %rd1986, %rd7350;
	add.s64 	%rd1990, %rd1988, %rd1987;
	setp.lt.u64 	%p345, %rd1990, %rd1988;
	selp.u64 	%rd1991, 1, 0, %p345;
	add.s64 	%rd1992, %rd1989, %rd1991;
	mul.lo.s64 	%rd1993, %rd7349, %rd1986;
	mul.hi.u64 	%rd1994, %rd1986, %rd7349;
	add.s64 	%rd1995, %rd1993, %rd1992;
	setp.lt.u64 	%p346, %rd1995, %rd1993;
	selp.u64 	%rd1996, 1, 0, %p346;
	add.s64 	%rd1997, %rd1994, %rd1996;
	mul.lo.s64 	%rd1998, %rd7348, %rd1986;
	mul.hi.u64 	%rd1999, %rd1986, %rd7348;
	add.s64 	%rd2000, %rd1998, %rd1997;
	setp.lt.u64 	%p347, %rd2000, %rd1998;
	selp.u64 	%rd2001, 1, 0, %p347;
	add.s64 	%rd2002, %rd1999, %rd2001;
	ld.const.u64 	%rd2003, [%rd1985+40];
	mul.hi.u64 	%rd2004, %rd2003, %rd7351;
	mad.lo.s64 	%rd156, %rd7351, %rd2003, %rd1990;
	setp.lt.u64 	%p348, %rd156, %rd1990;
	selp.u64 	%rd2005, 1, 0, %p348;
	add.s64 	%rd2006, %rd2004, %rd2005;
	mul.hi.u64 	%rd2007, %rd2003, %rd7350;
	mad.lo.s64 	%rd2008, %rd7350, %rd2003, %rd1995;
	setp.lt.u64 	%p349, %rd2008, %rd1995;
	selp.u64 	%rd2009, 1, 0, %p349;
	add.s64 	%rd2010, %rd2008, %rd2006;
	setp.lt.u64 	%p350, %rd2010, %rd2008;
	selp.u64 	%rd2011, 1, 0, %p350;
	add.s64 	%rd2012, %rd2007, %rd2009;
	add.s64 	%rd2013, %rd2012, %rd2011;
	mul.hi.u64 	%rd2014, %rd2003, %rd7349;
	mad.lo.s64 	%rd2015, %rd7349, %rd2003, %rd2000;
	setp.lt.u64 	%p351, %rd2015, %rd2000;
	selp.u64 	%rd2016, 1, 0, %p351;
	add.s64 	%rd2017, %rd2015, %rd2013;
	setp.lt.u64 	%p352, %rd2017, %rd2015;
	selp.u64 	%rd2018, 1, 0, %p352;
	add.s64 	%rd2019, %rd2014, %rd2016;
	add.s64 	%rd2020, %rd2019, %rd2018;
	mul.hi.u64 	%rd2021, %rd2003, %rd7348;
	mad.lo.s64 	%rd2022, %rd7348, %rd2003, %rd2002;
	setp.lt.u64 	%p353, %rd2022, %rd2002;
	selp.u64 	%rd2023, 1, 0, %p353;
	add.s64 	%rd2024, %rd2022, %rd2020;
	setp.lt.u64 	%p354, %rd2024, %rd2022;
	selp.u64 	%rd2025, 1, 0, %p354;
	add.s64 	%rd2026, %rd2021, %rd2023;
	add.s64 	%rd2027, %rd2026, %rd2025;
	ld.const.u64 	%rd2028, [%rd1985+48];
	mul.hi.u64 	%rd2029, %rd2028, %rd7351;
	mad.lo.s64 	%rd157, %rd7351, %rd2028, %rd2010;
	setp.lt.u64 	%p355, %rd157, %rd2010;
	selp.u64 	%rd2030, 1, 0, %p355;
	add.s64 	%rd2031, %rd2029, %rd2030;
	mul.hi.u64 	%rd2032, %rd2028, %rd7350;
	mad.lo.s64 	%rd2033, %rd7350, %rd2028, %rd2017;
	setp.lt.u64 	%p356, %rd2033, %rd2017;
	selp.u64 	%rd2034, 1, 0, %p356;
	add.s64 	%rd2035, %rd2033, %rd2031;
	setp.lt.u64 	%p357, %rd2035, %rd2033;
	selp.u64 	%rd2036, 1, 0, %p357;
	add.s64 	%rd2037, %rd2032, %rd2034;
	add.s64 	%rd2038, %rd2037, %rd2036;
	mul.hi.u64 	%rd2039, %rd2028, %rd7349;
	mad.lo.s64 	%rd2040, %rd7349, %rd2028, %rd2024;
	setp.lt.u64 	%p358, %rd2040, %rd2024;
	selp.u64 	%rd2041, 1, 0, %p358;
	add.s64 	%rd2042, %rd2040, %rd2038;
	setp.lt.u64 	%p359, %rd2042, %rd2040;
	selp.u64 	%rd2043, 1, 0, %p359;
	add.s64 	%rd2044, %rd2039, %rd2041;
	add.s64 	%rd2045, %rd2044, %rd2043;
	mul.hi.u64 	%rd2046, %rd2028, %rd7348;
	mad.lo.s64 	%rd2047, %rd7348, %rd2028, %rd2027;
	setp.lt.u64 	%p360, %rd2047, %rd2027;
	selp.u64 	%rd2048, 1, 0, %p360;
	add.s64 	%rd2049, %rd2047, %rd2045;
	setp.lt.u64 	%p361, %rd2049, %rd2047;
	selp.u64 	%rd2050, 1, 0, %p361;
	add.s64 	%rd2051, %rd2046, %rd2048;
	add.s64 	%rd2052, %rd2051, %rd2050;
	ld.const.u64 	%rd2053, [%rd1985+56];
	mul.hi.u64 	%rd2054, %rd2053, %rd7351;
	mad.lo.s64 	%rd158, %rd7351, %rd2053, %rd2035;
	setp.lt.u64 	%p362, %rd158, %rd2035;
	selp.u64 	%rd2055, 1, 0, %p362;
	add.s64 	%rd2056, %rd2054, %rd2055;
	mul.hi.u64 	%rd2057, %rd2053, %rd7350;
	mad.lo.s64 	%rd2058, %rd7350, %rd2053, %rd2042;
	setp.lt.u64 	%p363, %rd2058, %rd2042;
	selp.u64 	%rd2059, 1, 0, %p363;
	add.s64 	%rd2060, %rd2058, %rd2056;
	setp.lt.u64 	%p364, %rd2060, %rd2058;
	selp.u64 	%rd2061, 1, 0, %p364;
	add.s64 	%rd2062, %rd2057, %rd2059;
	add.s64 	%rd2063, %rd2062, %rd2061;
	mul.hi.u64 	%rd2064, %rd2053, %rd7349;
	mad.lo.s64 	%rd2065, %rd7349, %rd2053, %rd2049;
	setp.lt.u64 	%p365, %rd2065, %rd2049;
	selp.u64 	%rd2066, 1, 0, %p365;
	add.s64 	%rd2067, %rd2065, %rd2063;
	setp.lt.u64 	%p366, %rd2067, %rd2065;
	selp.u64 	%rd2068, 1, 0, %p366;
	add.s64 	%rd2069, %rd2064, %rd2066;
	add.s64 	%rd2070, %rd2069, %rd2068;
	mul.hi.u64 	%rd2071, %rd2053, %rd7348;
	mad.lo.s64 	%rd2072, %rd7348, %rd2053, %rd2052;
	setp.lt.u64 	%p367, %rd2072, %rd2052;
	selp.u64 	%rd2073, 1, 0, %p367;
	add.s64 	%rd2074, %rd2072, %rd2070;
	setp.lt.u64 	%p368, %rd2074, %rd2072;
	selp.u64 	%rd2075, 1, 0, %p368;
	add.s64 	%rd2076, %rd2071, %rd2073;
	add.s64 	%rd2077, %rd2076, %rd2075;
	shl.b64 	%rd2078, %rd2060, 32;
	mov.b64 	{%r91, %r92}, %rd2060;
	mov.b64 	{%r93, %r94}, %rd2067;
	mov.b64 	%rd2079, {%r92, %r93};
	mov.b64 	{%r95, %r96}, %rd2074;
	mov.b64 	%rd2080, {%r94, %r95};
	mov.b64 	{%r97, %r98}, %rd2077;
	mov.b64 	%rd2081, {%r96, %r97};
	shr.u64 	%rd2082, %rd2077, 32;
	mul.lo.s64 	%rd2083, %rd2060, 977;
	mov.b64 	%rd2084, 977;
	mul.hi.u64 	%rd2085, %rd2060, %rd2084;
	mul.lo.s64 	%rd2086, %rd2067, 977;
	mul.hi.u64 	%rd2087, %rd2067, %rd2084;
	add.s64 	%rd2088, %rd2086, %rd2085;
	setp.lt.u64 	%p369, %rd2088, %rd2086;
	selp.u64 	%rd2089, 1, 0, %p369;
	add.s64 	%rd2090, %rd2087, %rd2089;
	mul.lo.s64 	%rd2091, %rd2074, 977;
	mul.hi.u64 	%rd2092, %rd2074, %rd2084;
	add.s64 	%rd2093, %rd2091, %rd2090;
	setp.lt.u64 	%p370, %rd2093, %rd2091;
	selp.u64 	%rd2094, 1, 0, %p370;
	add.s64 	%rd2095, %rd2092, %rd2094;
	mul.lo.s64 	%rd2096, %rd2077, 977;
	mul.hi.u64 	%rd2097, %rd2077, %rd2084;
	add.s64 	%rd2098, %rd2096, %rd2095;
	setp.lt.u64 	%p371, %rd2098, %rd2096;
	selp.u64 	%rd2099, 1, 0, %p371;
	add.s64 	%rd2100, %rd2097, %rd2099;
	add.s64 	%rd7365, %rd2083, %rd2078;
	setp.lt.u64 	%p372, %rd7365, %rd2083;
	selp.u64 	%rd2101, 1, 0, %p372;
	add.s64 	%rd2102, %rd2088, %rd2079;
	setp.lt.u64 	%p373, %rd2102, %rd2088;
	add.s64 	%rd7364, %rd2102, %rd2101;
	setp.lt.u64 	%p374, %rd7364, %rd2102;
	or.pred  	%p375, %p373, %p374;
	selp.u64 	%rd2103, 1, 0, %p375;
	add.s64 	%rd2104, %rd2093, %rd2080;
	setp.lt.u64 	%p376, %rd2104, %rd2093;
	add.s64 	%rd7363, %rd2104, %rd2103;
	setp.lt.u64 	%p377, %rd7363, %rd2104;
	or.pred  	%p378, %p376, %p377;
	selp.u64 	%rd2105, 1, 0, %p378;
	add.s64 	%rd2106, %rd2098, %rd2081;
	setp.lt.u64 	%p379, %rd2106, %rd2098;
	add.s64 	%rd7362, %rd2106, %rd2105;
	setp.lt.u64 	%p380, %rd7362, %rd2106;
	or.pred  	%p381, %p379, %p380;
	selp.u64 	%rd2107, 1, 0, %p381;
	add.s64 	%rd2108, %rd2100, %rd2082;
	add.s64 	%rd163, %rd2108, %rd2107;
	setp.eq.s64 	%p382, %rd163, 0;
	mov.b64 	%rd7361, 0;
	@%p382 bra 	$L__BB7_69;
	shl.b64 	%rd2109, %rd163, 32;
	shr.u64 	%rd2110, %rd163, 32;
	mov.b64 	%rd2111, 977;
	mul.hi.u64 	%rd2112, %rd163, %rd2111;
	mad.lo.s64 	%rd2113, %rd163, 977, %rd2109;
	setp.lt.u64 	%p383, %rd2113, %rd2109;
	selp.u64 	%rd2114, 1, 0, %p383;
	add.s64 	%rd7365, %rd2113, %rd7365;
	setp.lt.u64 	%p384, %rd7365, %rd2113;
	selp.u64 	%rd2115, 1, 0, %p384;
	add.s64 	%rd2116, %rd2115, %rd2114;
	add.s64 	%rd2117, %rd2110, %rd2112;
	setp.lt.u64 	%p385, %rd2117, %rd2110;
	selp.u64 	%rd2118, 1, 0, %p385;
	add.s64 	%rd2119, %rd7364, %rd2117;
	add.s64 	%rd2120, %rd2119, %rd2116;
	setp.lt.u64 	%p386, %rd2120, %rd7364;
	not.b64 	%rd2121, %rd2117;
	setp.gt.u64 	%p387, %rd2116, %rd2121;
	or.pred  	%p388, %p387, %p386;
	selp.u64 	%rd2122, 1, 0, %p388;
	add.s64 	%rd2123, %rd7363, %rd2118;
	add.s64 	%rd166, %rd2123, %rd2122;
	setp.lt.u64 	%p389, %rd166, %rd7363;
	selp.u64 	%rd2124, 1, 0, %p389;
	add.s64 	%rd167, %rd7362, %rd2124;
	setp.lt.u64 	%p390, %rd167, %rd7362;
	selp.u64 	%rd7361, 1, 0, %p390;
	mov.u64 	%rd7362, %rd167;
	mov.u64 	%rd7363, %rd166;
	mov.u64 	%rd7364, %rd2120;
$L__BB7_69:
	add.s64 	%rd7369, %rd7365, %rd155;
	setp.lt.u64 	%p391, %rd7369, %rd7365;
	selp.u64 	%rd2125, 1, 0, %p391;
	add.s64 	%rd2126, %rd7364, %rd156;
	setp.lt.u64 	%p392, %rd2126, %rd7364;
	add.s64 	%rd7368, %rd2126, %rd2125;
	setp.lt.u64 	%p393, %rd7368, %rd2126;
	or.pred  	%p394, %p392, %p393;
	selp.u64 	%rd2127, 1, 0, %p394;
	add.s64 	%rd2128, %rd7363, %rd157;
	setp.lt.u64 	%p395, %rd2128, %rd7363;
	add.s64 	%rd7367, %rd2128, %rd2127;
	setp.lt.u64 	%p396, %rd7367, %rd2128;
	or.pred  	%p397, %p395, %p396;
	selp.u64 	%rd2129, 1, 0, %p397;
	add.s64 	%rd2130, %rd7362, %rd158;
	setp.lt.u64 	%p398, %rd2130, %rd7362;
	add.s64 	%rd7366, %rd2130, %rd2129;
	setp.lt.u64 	%p399, %rd7366, %rd2130;
	or.pred  	%p400, %p398, %p399;
	selp.u64 	%rd2132, 1, 0, %p400;
	add.s64 	%rd178, %rd7361, %rd2132;
	setp.ne.s64 	%p401, %rd178, 0;
	setp.gt.u64 	%p402, %rd7366, %rd1602;
	or.pred  	%p403, %p401, %p402;
	@%p403 bra 	$L__BB7_75;
	setp.lt.u64 	%p404, %rd7366, %rd1602;
	@%p404 bra 	$L__BB7_88;
	setp.gt.u64 	%p405, %rd7367, %rd47;
	@%p405 bra 	$L__BB7_75;
	setp.lt.u64 	%p406, %rd7367, %rd47;
	@%p406 bra 	$L__BB7_88;
	setp.gt.u64 	%p407, %rd7368, %rd48;
	@%p407 bra 	$L__BB7_75;
	setp.lt.u64 	%p408, %rd7368, %rd48;
	setp.lt.u64 	%p409, %rd7369, %rd49;
	or.pred  	%p410, %p408, %p409;
	@%p410 bra 	$L__BB7_88;
$L__BB7_75:
	sub.s64 	%rd179, %rd7369, %rd49;
	setp.lt.u64 	%p411, %rd7369, %rd49;
	selp.u64 	%rd2133, 1, 0, %p411;
	sub.s64 	%rd2134, %rd7368, %rd48;
	setp.lt.u64 	%p412, %rd7368, %rd48;
	selp.s64 	%rd2135, -1, 0, %p411;
	add.s64 	%rd7368, %rd2134, %rd2135;
	setp.lt.u64 	%p413, %rd2134, %rd2133;
	or.pred  	%p414, %p412, %p413;
	selp.u64 	%rd2136, 1, 0, %p414;
	sub.s64 	%rd2137, %rd7367, %rd47;
	setp.lt.u64 	%p415, %rd7367, %rd47;
	selp.s64 	%rd2138, -1, 0, %p414;
	add.s64 	%rd7367, %rd2137, %rd2138;
	setp.lt.u64 	%p416, %rd2137, %rd2136;
	or.pred  	%p417, %p415, %p416;
	selp.u64 	%rd2139, 1, 0, %p417;
	sub.s64 	%rd2140, %rd7366, %rd1602;
	setp.lt.u64 	%p418, %rd7366, %rd1602;
	selp.s64 	%rd2141, -1, 0, %p417;
	add.s64 	%rd7366, %rd2140, %rd2141;
	setp.lt.u64 	%p419, %rd2140, %rd2139;
	or.pred  	%p420, %p418, %p419;
	selp.s64 	%rd2142, -1, 0, %p420;
	add.s64 	%rd183, %rd178, %rd2142;
	setp.ne.s64 	%p421, %rd183, 0;
	setp.gt.u64 	%p422, %rd7366, %rd1602;
	or.pred  	%p423, %p421, %p422;
	@%p423 bra 	$L__BB7_81;
	setp.lt.u64 	%p424, %rd7366, %rd1602;
	mov.u64 	%rd7369, %rd179;
	@%p424 bra 	$L__BB7_88;
	setp.gt.u64 	%p425, %rd7367, %rd47;
	@%p425 bra 	$L__BB7_81;
	setp.lt.u64 	%p426, %rd7367, %rd47;
	mov.u64 	%rd7369, %rd179;
	@%p426 bra 	$L__BB7_88;
	setp.gt.u64 	%p427, %rd7368, %rd48;
	@%p427 bra 	$L__BB7_81;
	setp.lt.u64 	%p428, %rd7368, %rd48;
	setp.lt.u64 	%p429, %rd179, %rd49;
	or.pred  	%p430, %p428, %p429;
	mov.u64 	%rd7369, %rd179;
	@%p430 bra 	$L__BB7_88;
$L__BB7_81:
	sub.s64 	%rd184, %rd179, %rd49;
	setp.lt.u64 	%p431, %rd179, %rd49;
	selp.u64 	%rd2143, 1, 0, %p431;
	sub.s64 	%rd2144, %rd7368, %rd48;
	setp.lt.u64 	%p432, %rd7368, %rd48;
	selp.s64 	%rd2145, -1, 0, %p431;
	add.s64 	%rd7368, %rd2144, %rd2145;
	setp.lt.u64 	%p433, %rd2144, %rd2143;
	or.pred  	%p434, %p432, %p433;
	selp.u64 	%rd2146, 1, 0, %p434;
	sub.s64 	%rd2147, %rd7367, %rd47;
	setp.lt.u64 	%p435, %rd7367, %rd47;
	selp.s64 	%rd2148, -1, 0, %p434;
	add.s64 	%rd7367, %rd2147, %rd2148;
	setp.lt.u64 	%p436, %rd2147, %rd2146;
	or.pred  	%p437, %p435, %p436;
	selp.u64 	%rd2149, 1, 0, %p437;
	sub.s64 	%rd2150, %rd7366, %rd1602;
	setp.lt.u64 	%p438, %rd7366, %rd1602;
	selp.s64 	%rd2151, -1, 0, %p437;
	add.s64 	%rd7366, %rd2150, %rd2151;
	setp.lt.u64 	%p439, %rd2150, %rd2149;
	or.pred  	%p440, %p438, %p439;
	selp.u64 	%rd2152, 1, 0, %p440;
	setp.ne.s64 	%p441, %rd183, %rd2152;
	setp.gt.u64 	%p442, %rd7366, %rd1602;
	or.pred  	%p443, %p441, %p442;
	@%p443 bra 	$L__BB7_87;
	setp.lt.u64 	%p444, %rd7366, %rd1602;
	mov.u64 	%rd7369, %rd184;
	@%p444 bra 	$L__BB7_88;
	setp.gt.u64 	%p445, %rd7367, %rd47;
	@%p445 bra 	$L__BB7_87;
	setp.lt.u64 	%p446, %rd7367, %rd47;
	mov.u64 	%rd7369, %rd184;
	@%p446 bra 	$L__BB7_88;
	setp.gt.u64 	%p447, %rd7368, %rd48;
	@%p447 bra 	$L__BB7_87;
	setp.lt.u64 	%p448, %rd7368, %rd48;
	setp.lt.u64 	%p449, %rd184, %rd49;
	or.pred  	%p450, %p448, %p449;
	mov.u64 	%rd7369, %rd184;
	@%p450 bra 	$L__BB7_88;
$L__BB7_87:
	sub.s64 	%rd7369, %rd184, %rd49;
	setp.lt.u64 	%p451, %rd184, %rd49;
	selp.u64 	%rd2153, 1, 0, %p451;
	sub.s64 	%rd2154, %rd7368, %rd48;
	setp.lt.u64 	%p452, %rd7368, %rd48;
	selp.s64 	%rd2155, -1, 0, %p451;
	add.s64 	%rd7368, %rd2154, %rd2155;
	setp.lt.u64 	%p453, %rd2154, %rd2153;
	or.pred  	%p454, %p452, %p453;
	selp.u64 	%rd2156, 1, 0, %p454;
	sub.s64 	%rd2157, %rd7367, %rd47;
	setp.lt.u64 	%p455, %rd7367, %rd47;
	selp.s64 	%rd2158, -1, 0, %p454;
	add.s64 	%rd7367, %rd2157, %rd2158;
	setp.lt.u64 	%p456, %rd2157, %rd2156;
	or.pred  	%p457, %p455, %p456;
	selp.s64 	%rd2159, -1, 0, %p457;
	sub.s64 	%rd2160, %rd7366, %rd1602;
	add.s64 	%rd7366, %rd2160, %rd2159;
$L__BB7_88:
	sub.s64 	%rd2162, %rd7360, %rd7432;
	setp.lt.u64 	%p458, %rd7360, %rd7432;
	selp.u64 	%rd2163, 1, 0, %p458;
	sub.s64 	%rd2164, %rd7359, %rd7431;
	setp.lt.u64 	%p459, %rd7359, %rd7431;
	selp.s64 	%rd2165, -1, 0, %p458;
	add.s64 	%rd2166, %rd2164, %rd2165;
	setp.lt.u64 	%p460, %rd2164, %rd2163;
	or.pred  	%p461, %p459, %p460;
	selp.u64 	%rd2167, 1, 0, %p461;
	sub.s64 	%rd2168, %rd7358, %rd7430;
	setp.lt.u64 	%p462, %rd7358, %rd7430;
	selp.s64 	%rd2169, -1, 0, %p461;
	add.s64 	%rd2170, %rd2168, %rd2169;
	setp.lt.u64 	%p463, %rd2168, %rd2167;
	or.pred  	%p464, %p462, %p463;
	selp.u64 	%rd2171, 1, 0, %p464;
	sub.s64 	%rd2172, %rd7357, %rd7429;
	setp.lt.u64 	%p465, %rd7357, %rd7429;
	selp.s64 	%rd2173, -1, 0, %p464;
	add.s64 	%rd2174, %rd2172, %rd2173;
	setp.lt.u64 	%p466, %rd2172, %rd2171;
	or.pred  	%p467, %p465, %p466;
	ld.const.u64 	%rd2175, [_P];
	selp.b64 	%rd2176, %rd2175, 0, %p467;
	ld.const.u64 	%rd196, [_P+8];
	selp.b64 	%rd2177, %rd196, 0, %p467;
	ld.const.u64 	%rd197, [_P+16];
	selp.b64 	%rd2178, %rd197, 0, %p467;
	ld.const.u64 	%rd2179, [_P+24];
	selp.b64 	%rd2180, %rd2179, 0, %p467;
	add.s64 	%rd198, %rd2162, %rd2176;
	setp.lt.u64 	%p468, %rd198, %rd2162;
	selp.u64 	%rd2181, 1, 0, %p468;
	add.s64 	%rd2182, %rd2166, %rd2181;
	setp.lt.u64 	%p469, %rd2182, %rd2166;
	selp.u64 	%rd2183, 1, 0, %p469;
	add.s64 	%rd199, %rd2182, %rd2177;
	setp.lt.u64 	%p470, %rd199, %rd2182;
	selp.u64 	%rd2184, 1, 0, %p470;
	add.s64 	%rd2185, %rd2184, %rd2183;
	add.s64 	%rd2186, %rd2170, %rd2185;
	setp.lt.u64 	%p471, %rd2186, %rd2170;
	selp.u64 	%rd2187, 1, 0, %p471;
	add.s64 	%rd200, %rd2186, %rd2178;
	setp.lt.u64 	%p472, %rd200, %rd2186;
	selp.u64 	%rd2188, 1, 0, %p472;
	add.s64 	%rd2189, %rd2188, %rd2187;
	add.s64 	%rd2190, %rd2174, %rd2189;
	add.s64 	%rd201, %rd2190, %rd2180;
	sub.s64 	%rd2191, %rd7369, %rd7436;
	setp.lt.u64 	%p473, %rd7369, %rd7436;
	selp.u64 	%rd2192, 1, 0, %p473;
	sub.s64 	%rd2193, %rd7368, %rd7435;
	setp.lt.u64 	%p474, %rd7368, %rd7435;
	selp.s64 	%rd2194, -1, 0, %p473;
	add.s64 	%rd2195, %rd2193, %rd2194;
	setp.lt.u64 	%p475, %rd2193, %rd2192;
	or.pred  	%p476, %p474, %p475;
	selp.u64 	%rd2196, 1, 0, %p476;
	sub.s64 	%rd2197, %rd7367, %rd7434;
	setp.lt.u64 	%p477, %rd7367, %rd7434;
	selp.s64 	%rd2198, -1, 0, %p476;
	add.s64 	%rd2199, %rd2197, %rd2198;
	setp.lt.u64 	%p478, %rd2197, %rd2196;
	or.pred  	%p479, %p477, %p478;
	selp.u64 	%rd2200, 1, 0, %p479;
	sub.s64 	%rd2201, %rd7366, %rd7433;
	setp.lt.u64 	%p480, %rd7366, %rd7433;
	selp.s64 	%rd2202, -1, 0, %p479;
	add.s64 	%rd2203, %rd2201, %rd2202;
	setp.lt.u64 	%p481, %rd2201, %rd2200;
	or.pred  	%p482, %p480, %p481;
	selp.b64 	%rd2204, %rd2175, 0, %p482;
	selp.b64 	%rd2205, %rd196, 0, %p482;
	selp.b64 	%rd2206, %rd197, 0, %p482;
	selp.b64 	%rd2207, %rd2179, 0, %p482;
	add.s64 	%rd202, %rd2191, %rd2204;
	setp.lt.u64 	%p483, %rd202, %rd2191;
	selp.u64 	%rd2208, 1, 0, %p483;
	add.s64 	%rd2209, %rd2195, %rd2208;
	setp.lt.u64 	%p484, %rd2209, %rd2195;
	selp.u64 	%rd2210, 1, 0, %p484;
	add.s64 	%rd203, %rd2209, %rd2205;
	setp.lt.u64 	%p485, %rd203, %rd2209;
	selp.u64 	%rd2211, 1, 0, %p485;
	add.s64 	%rd2212, %rd2211, %rd2210;
	add.s64 	%rd2213, %rd2199, %rd2212;
	setp.lt.u64 	%p486, %rd2213, %rd2199;
	selp.u64 	%rd2214, 1, 0, %p486;
	add.s64 	%rd204, %rd2213, %rd2206;
	setp.lt.u64 	%p487, %rd204, %rd2213;
	selp.u64 	%rd2215, 1, 0, %p487;
	add.s64 	%rd2216, %rd2215, %rd2214;
	add.s64 	%rd2217, %rd2203, %rd2216;
	add.s64 	%rd205, %rd2217, %rd2207;
	mul.lo.s64 	%rd2218, %rd199, %rd198;
	mul.hi.u64 	%rd2219, %rd198, %rd199;
	mul.lo.s64 	%rd2220, %rd200, %rd198;
	mul.hi.u64 	%rd2221, %rd198, %rd200;
	add.s64 	%rd2222, %rd2220, %rd2219;
	setp.lt.u64 	%p488, %rd2222, %rd2220;
	selp.u64 	%rd2223, 1, 0, %p488;
	add.s64 	%rd2224, %rd2221, %rd2223;
	mul.lo.s64 	%rd2225, %rd201, %rd198;
	mul.hi.u64 	%rd2226, %rd198, %rd201;
	add.s64 	%rd2227, %rd2225, %rd2224;
	setp.lt.u64 	%p489, %rd2227, %rd2225;
	selp.u64 	%rd2228, 1, 0, %p489;
	add.s64 	%rd2229, %rd2226, %rd2228;
	mul.hi.u64 	%rd2230, %rd199, %rd200;
	mad.lo.s64 	%rd2231, %rd200, %rd199, %rd2227;
	setp.lt.u64 	%p490, %rd2231, %rd2227;
	selp.u64 	%rd2232, 1, 0, %p490;
	add.s64 	%rd2233, %rd2230, %rd2232;
	mul.hi.u64 	%rd2234, %rd199, %rd201;
	mad.lo.s64 	%rd2235, %rd201, %rd199, %rd2229;
	setp.lt.u64 	%p491, %rd2235, %rd2229;
	selp.u64 	%rd2236, 1, 0, %p491;
	add.s64 	%rd2237, %rd2235, %rd2233;
	setp.lt.u64 	%p492, %rd2237, %rd2235;
	selp.u64 	%rd2238, 1, 0, %p492;
	add.s64 	%rd2239, %rd2234, %rd2236;
	add.s64 	%rd2240, %rd2239, %rd2238;
	mul.hi.u64 	%rd2241, %rd200, %rd201;
	mad.lo.s64 	%rd2242, %rd201, %rd200, %rd2240;
	setp.lt.u64 	%p493, %rd2242, %rd2240;
	selp.u64 	%rd2243, 1, 0, %p493;
	add.s64 	%rd2244, %rd2241, %rd2243;
	shl.b64 	%rd2245, %rd2218, 1;
	mov.b64 	{%r99, %r100}, %rd2218;
	mov.b64 	{%r101, %r102}, %rd2222;
	shf.l.wrap.b32 	%r103, %r100, %r101, 1;
	shf.l.wrap.b32 	%r104, %r101, %r102, 1;
	mov.b64 	%rd2246, {%r103, %r104};
	mov.b64 	{%r105, %r106}, %rd2231;
	shf.l.wrap.b32 	%r107, %r102, %r105, 1;
	shf.l.wrap.b32 	%r108, %r105, %r106, 1;
	mov.b64 	%rd2247, {%r107, %r108};
	mov.b64 	{%r109, %r110}, %rd2237;
	shf.l.wrap.b32 	%r111, %r106, %r109, 1;
	shf.l.wrap.b32 	%r112, %r109, %r110, 1;
	mov.b64 	%rd2248, {%r111, %r112};
	mov.b64 	{%r113, %r114}, %rd2242;
	shf.l.wrap.b32 	%r115, %r110, %r113, 1;
	shf.l.wrap.b32 	%r116, %r113, %r114, 1;
	mov.b64 	%rd2249, {%r115, %r116};
	shr.u64 	%rd2250, %rd2244, 63;
	mov.b64 	{%r117, %r118}, %rd2244;
	shf.l.wrap.b32 	%r119, %r114, %r117, 1;
	shf.l.wrap.b32 	%r120, %r117, %r118, 1;
	mov.b64 	%rd2251, {%r119, %r120};
	mul.hi.u64 	%rd2252, %rd198, %rd198;
	mul.hi.u64 	%rd2253, %rd199, %rd199;
	mul.hi.u64 	%rd2254, %rd200, %rd200;
	mul.hi.u64 	%rd2255, %rd201, %rd201;
	add.s64 	%rd206, %rd2245, %rd2252;
	setp.lt.u64 	%p494, %rd206, %rd2245;
	selp.u64 	%rd2256, 1, 0, %p494;
	mad.lo.s64 	%rd2257, %rd199, %rd199, %rd2246;
	setp.lt.u64 	%p495, %rd2257, %rd2246;
	add.s64 	%rd207, %rd2257, %rd2256;
	setp.lt.u64 	%p496, %rd207, %rd2257;
	or.pred  	%p497, %p495, %p496;
	selp.u64 	%rd2258, 1, 0, %p497;
	add.s64 	%rd2259, %rd2247, %rd2253;
	setp.lt.u64 	%p498, %rd2259, %rd2247;
	add.s64 	%rd208, %rd2259, %rd2258;
	setp.lt.u64 	%p499, %rd208, %rd2259;
	or.pred  	%p500, %p498, %p499;
	selp.u64 	%rd2260, 1, 0, %p500;
	mad.lo.s64 	%rd2261, %rd200, %rd200, %rd2248;
	setp.lt.u64 	%p501, %rd2261, %rd2248;
	add.s64 	%rd2262, %rd2261, %rd2260;
	setp.lt.u64 	%p502, %rd2262, %rd2261;
	or.pred  	%p503, %p501, %p502;
	selp.u64 	%rd2263, 1, 0, %p503;
	add.s64 	%rd2264, %rd2249, %rd2254;
	setp.lt.u64 	%p504, %rd2264, %rd2249;
	add.s64 	%rd2265, %rd2264, %rd2263;
	setp.lt.u64 	%p505, %rd2265, %rd2264;
	or.pred  	%p506, %p504, %p505;
	selp.u64 	%rd2266, 1, 0, %p506;
	mad.lo.s64 	%rd2267, %rd201, %rd201, %rd2251;
	setp.lt.u64 	%p507, %rd2267, %rd2251;
	add.s64 	%rd2268, %rd2267, %rd2266;
	setp.lt.u64 	%p508, %rd2268, %rd2267;
	or.pred  	%p509, %p507, %p508;
	selp.u64 	%rd2269, 1, 0, %p509;
	add.s64 	%rd2270, %rd2250, %rd2255;
	add.s64 	%rd2271, %rd2270, %rd2269;
	shl.b64 	%rd2272, %rd2262, 32;
	mov.b64 	{%r121, %r122}, %rd2262;
	mov.b64 	{%r123, %r124}, %rd2265;
	mov.b64 	%rd2273, {%r122, %r123};
	mov.b64 	{%r125, %r126}, %rd2268;
	mov.b64 	%rd2274, {%r124, %r125};
	mov.b64 	{%r127, %r128}, %rd2271;
	mov.b64 	%rd2275, {%r126, %r127};
	shr.u64 	%rd2276, %rd2271, 32;
	mul.lo.s64 	%rd2277, %rd2262, 977;
	mov.b64 	%rd2278, 977;
	mul.hi.u64 	%rd2279, %rd2262, %rd2278;
	mul.lo.s64 	%rd2280, %rd2265, 977;
	mul.hi.u64 	%rd2281, %rd2265, %rd2278;
	add.s64 	%rd2282, %rd2280, %rd2279;
	setp.lt.u64 	%p510, %rd2282, %rd2280;
	selp.u64 	%rd2283, 1, 0, %p510;
	add.s64 	%rd2284, %rd2281, %rd2283;
	mul.lo.s64 	%rd2285, %rd2268, 977;
	mul.hi.u64 	%rd2286, %rd2268, %rd2278;
	add.s64 	%rd2287, %rd2285, %rd2284;
	setp.lt.u64 	%p511, %rd2287, %rd2285;
	selp.u64 	%rd2288, 1, 0, %p511;
	add.s64 	%rd2289, %rd2286, %rd2288;
	mul.lo.s64 	%rd2290, %rd2271, 977;
	mul.hi.u64 	%rd2291, %rd2271, %rd2278;
	add.s64 	%rd2292, %rd2290, %rd2289;
	setp.lt.u64 	%p512, %rd2292, %rd2290;
	selp.u64 	%rd2293, 1, 0, %p512;
	add.s64 	%rd2294, %rd2291, %rd2293;
	add.s64 	%rd7374, %rd2277, %rd2272;
	setp.lt.u64 	%p513, %rd7374, %rd2277;
	selp.u64 	%rd2295, 1, 0, %p513;
	add.s64 	%rd2296, %rd2282, %rd2273;
	setp.lt.u64 	%p514, %rd2296, %rd2282;
	add.s64 	%rd7373, %rd2296, %rd2295;
	setp.lt.u64 	%p515, %rd7373, %rd2296;
	or.pred  	%p516, %p514, %p515;
	selp.u64 	%rd2297, 1, 0, %p516;
	add.s64 	%rd2298, %rd2287, %rd2274;
	setp.lt.u64 	%p517, %rd2298, %rd2287;
	add.s64 	%rd7372, %rd2298, %rd2297;
	setp.lt.u64 	%p518, %rd7372, %rd2298;
	or.pred  	%p519, %p517, %p518;
	selp.u64 	%rd2299, 1, 0, %p519;
	add.s64 	%rd2300, %rd2292, %rd2275;
	setp.lt.u64 	%p520, %rd2300, %rd2292;
	add.s64 	%rd7371, %rd2300, %rd2299;
	setp.lt.u64 	%p521, %rd7371, %rd2300;
	or.pred  	%p522, %p520, %p521;
	selp.u64 	%rd2301, 1, 0, %p522;
	add.s64 	%rd2302, %rd2294, %rd2276;
	add.s64 	%rd213, %rd2302, %rd2301;
	setp.eq.s64 	%p523, %rd213, 0;
	mov.b64 	%rd7370, 0;
	@%p523 bra 	$L__BB7_90;
	shl.b64 	%rd2303, %rd213, 32;
	shr.u64 	%rd2304, %rd213, 32;
	mov.b64 	%rd2305, 977;
	mul.hi.u64 	%rd2306, %rd213, %rd2305;
	mad.lo.s64 	%rd2307, %rd213, 977, %rd2303;
	setp.lt.u64 	%p524, %rd2307, %rd2303;
	selp.u64 	%rd2308, 1, 0, %p524;
	add.s64 	%rd7374, %rd2307, %rd7374;
	setp.lt.u64 	%p525, %rd7374, %rd2307;
	selp.u64 	%rd2309, 1, 0, %p525;
	add.s64 	%rd2310, %rd2309, %rd2308;
	add.s64 	%rd2311, %rd2304, %rd2306;
	setp.lt.u64 	%p526, %rd2311, %rd2304;
	selp.u64 	%rd2312, 1, 0, %p526;
	add.s64 	%rd2313, %rd7373, %rd2311;
	add.s64 	%rd2314, %rd2313, %rd2310;
	setp.lt.u64 	%p527, %rd2314, %rd7373;
	not.b64 	%rd2315, %rd2311;
	setp.gt.u64 	%p528, %rd2310, %rd2315;
	or.pred  	%p529, %p528, %p527;
	selp.u64 	%rd2316, 1, 0, %p529;
	add.s64 	%rd2317, %rd7372, %rd2312;
	add.s64 	%rd216, %rd2317, %rd2316;
	setp.lt.u64 	%p530, %rd216, %rd7372;
	selp.u64 	%rd2318, 1, 0, %p530;
	add.s64 	%rd217, %rd7371, %rd2318;
	setp.lt.u64 	%p531, %rd217, %rd7371;
	selp.u64 	%rd7370, 1, 0, %p531;
	mov.u64 	%rd7371, %rd217;
	mov.u64 	%rd7372, %rd216;
	mov.u64 	%rd7373, %rd2314;
$L__BB7_90:
	mad.lo.s64 	%rd7378, %rd198, %rd198, %rd7374;
	setp.lt.u64 	%p532, %rd7378, %rd7374;
	selp.u64 	%rd2319, 1, 0, %p532;
	add.s64 	%rd2320, %rd7373, %rd206;
	setp.lt.u64 	%p533, %rd2320, %rd7373;
	add.s64 	%rd7377, %rd2320, %rd2319;
	setp.lt.u64 	%p534, %rd7377, %rd2320;
	or.pred  	%p535, %p533, %p534;
	selp.u64 	%rd2321, 1, 0, %p535;
	add.s64 	%rd2322, %rd7372, %rd207;
	setp.lt.u64 	%p536, %rd2322, %rd7372;
	add.s64 	%rd7376, %rd2322, %rd2321;
	setp.lt.u64 	%p537, %rd7376, %rd2322;
	or.pred  	%p538, %p536, %p537;
	selp.u64 	%rd2323, 1, 0, %p538;
	add.s64 	%rd2324, %rd7371, %rd208;
	setp.lt.u64 	%p539, %rd2324, %rd7371;
	add.s64 	%rd7375, %rd2324, %rd2323;
	setp.lt.u64 	%p540, %rd7375, %rd2324;
	or.pred  	%p541, %p539, %p540;
	selp.u64 	%rd2326, 1, 0, %p541;
	add.s64 	%rd229, %rd7370, %rd2326;
	setp.ne.s64 	%p542, %rd229, 0;
	setp.gt.u64 	%p543, %rd7375, %rd2179;
	or.pred  	%p544, %p542, %p543;
	@%p544 bra 	$L__BB7_96;
	setp.lt.u64 	%p545, %rd7375, %rd2179;
	@%p545 bra 	$L__BB7_109;
	setp.gt.u64 	%p546, %rd7376, %rd197;
	@%p546 bra 	$L__BB7_96;
	setp.lt.u64 	%p547, %rd7376, %rd197;
	@%p547 bra 	$L__BB7_109;
	setp.gt.u64 	%p548, %rd7377, %rd196;
	@%p548 bra 	$L__BB7_96;
	setp.lt.u64 	%p549, %rd7377, %rd196;
	setp.lt.u64 	%p550, %rd7378, %rd2175;
	or.pred  	%p551, %p549, %p550;
	@%p551 bra 	$L__BB7_109;
$L__BB7_96:
	sub.s64 	%rd231, %rd7378, %rd2175;
	setp.lt.u64 	%p552, %rd7378, %rd2175;
	selp.u64 	%rd2328, 1, 0, %p552;
	sub.s64 	%rd2329, %rd7377, %rd196;
	setp.lt.u64 	%p553, %rd7377, %rd196;
	selp.s64 	%rd2330, -1, 0, %p552;
	add.s64 	%rd7377, %rd2329, %rd2330;
	setp.lt.u64 	%p554, %rd2329, %rd2328;
	or.pred  	%p555, %p553, %p554;
	selp.u64 	%rd2331, 1, 0, %p555;
	sub.s64 	%rd2332, %rd7376, %rd197;
	setp.lt.u64 	%p556, %rd7376, %rd197;
	selp.s64 	%rd2333, -1, 0, %p555;
	add.s64 	%rd7376, %rd2332, %rd2333;
	setp.lt.u64 	%p557, %rd2332, %rd2331;
	or.pred  	%p558, %p556, %p557;
	selp.u64 	%rd2334, 1, 0, %p558;
	sub.s64 	%rd2335, %rd7375, %rd2179;
	setp.lt.u64 	%p559, %rd7375, %rd2179;
	selp.s64 	%rd2336, -1, 0, %p558;
	add.s64 	%rd7375, %rd2335, %rd2336;
	setp.lt.u64 	%p560, %rd2335, %rd2334;
	or.pred  	%p561, %p559, %p560;
	selp.s64 	%rd2337, -1, 0, %p561;
	add.s64 	%rd235, %rd229, %rd2337;
	setp.ne.s64 	%p562, %rd235, 0;
	setp.gt.u64 	%p563, %rd7375, %rd2179;
	or.pred  	%p564, %p562, %p563;
	@%p564 bra 	$L__BB7_102;
	setp.lt.u64 	%p565, %rd7375, %rd2179;
	mov.u64 	%rd7378, %rd231;
	@%p565 bra 	$L__BB7_109;
	setp.gt.u64 	%p566, %rd7376, %rd197;
	@%p566 bra 	$L__BB7_102;
	setp.lt.u64 	%p567, %rd7376, %rd197;
	mov.u64 	%rd7378, %rd231;
	@%p567 bra 	$L__BB7_109;
	setp.gt.u64 	%p568, %rd7377, %rd196;
	@%p568 bra 	$L__BB7_102;
	setp.lt.u64 	%p569, %rd7377, %rd196;
	setp.lt.u64 	%p570, %rd231, %rd2175;
	or.pred  	%p571, %p569, %p570;
	mov.u64 	%rd7378, %rd231;
	@%p571 bra 	$L__BB7_109;
$L__BB7_102:
	sub.s64 	%rd236, %rd231, %rd2175;
	setp.lt.u64 	%p572, %rd231, %rd2175;
	selp.u64 	%rd2338, 1, 0, %p572;
	sub.s64 	%rd2339, %rd7377, %rd196;
	setp.lt.u64 	%p573, %rd7377, %rd196;
	selp.s64 	%rd2340, -1, 0, %p572;
	add.s64 	%rd7377, %rd2339, %rd2340;
	setp.lt.u64 	%p574, %rd2339, %rd2338;
	or.pred  	%p575, %p573, %p574;
	selp.u64 	%rd2341, 1, 0, %p575;
	sub.s64 	%rd2342, %rd7376, %rd197;
	setp.lt.u64 	%p576, %rd7376, %rd197;
	selp.s64 	%rd2343, -1, 0, %p575;
	add.s64 	%rd7376, %rd2342, %rd2343;
	setp.lt.u64 	%p577, %rd2342, %rd2341;
	or.pred  	%p578, %p576, %p577;
	selp.u64 	%rd2344, 1, 0, %p578;
	sub.s64 	%rd2345, %rd7375, %rd2179;
	setp.lt.u64 	%p579, %rd7375, %rd2179;
	selp.s64 	%rd2346, -1, 0, %p578;
	add.s64 	%rd7375, %rd2345, %rd2346;
	setp.lt.u64 	%p580, %rd2345, %rd2344;
	or.pred  	%p581, %p579, %p580;
	selp.u64 	%rd2347, 1, 0, %p581;
	setp.ne.s64 	%p582, %rd235, %rd2347;
	setp.gt.u64 	%p583, %rd7375, %rd2179;
	or.pred  	%p584, %p582, %p583;
	@%p584 bra 	$L__BB7_108;
	setp.lt.u64 	%p585, %rd7375, %rd2179;
	mov.u64 	%rd7378, %rd236;
	@%p585 bra 	$L__BB7_109;
	setp.gt.u64 	%p586, %rd7376, %rd197;
	@%p586 bra 	$L__BB7_108;
	setp.lt.u64 	%p587, %rd7376, %rd197;
	mov.u64 	%rd7378, %rd236;
	@%p587 bra 	$L__BB7_109;
	setp.gt.u64 	%p588, %rd7377, %rd196;
	@%p588 bra 	$L__BB7_108;
	setp.lt.u64 	%p589, %rd7377, %rd196;
	setp.lt.u64 	%p590, %rd236, %rd2175;
	or.pred  	%p591, %p589, %p590;
	mov.u64 	%rd7378, %rd236;
	@%p591 bra 	$L__BB7_109;
$L__BB7_108:
	sub.s64 	%rd7378, %rd236, %rd2175;
	setp.lt.u64 	%p592, %rd236, %rd2175;
	selp.u64 	%rd2348, 1, 0, %p592;
	sub.s64 	%rd2349, %rd7377, %rd196;
	setp.lt.u64 	%p593, %rd7377, %rd196;
	selp.s64 	%rd2350, -1, 0, %p592;
	add.s64 	%rd7377, %rd2349, %rd2350;
	setp.lt.u64 	%p594, %rd2349, %rd2348;
	or.pred  	%p595, %p593, %p594;
	selp.u64 	%rd2351, 1, 0, %p595;
	sub.s64 	%rd2352, %rd7376, %rd197;
	setp.lt.u64 	%p596, %rd7376, %rd197;
	selp.s64 	%rd2353, -1, 0, %p595;
	add.s64 	%rd7376, %rd2352, %rd2353;
	setp.lt.u64 	%p597, %rd2352, %rd2351;
	or.pred  	%p598, %p596, %p597;
	selp.s64 	%rd2354, -1, 0, %p598;
	sub.s64 	%rd2355, %rd7375, %rd2179;
	add.s64 	%rd7375, %rd2355, %rd2354;
$L__BB7_109:
	mul.hi.u64 	%rd2357, %rd7378, %rd198;
	mul.lo.s64 	%rd2358, %rd199, %rd7378;
	mul.hi.u64 	%rd2359, %rd7378, %rd199;
	add.s64 	%rd2360, %rd2358, %rd2357;
	setp.lt.u64 	%p599, %rd2360, %rd2358;
	selp.u64 	%rd2361, 1, 0, %p599;
	add.s64 	%rd2362, %rd2359, %rd2361;
	mul.lo.s64 	%rd2363, %rd200, %rd7378;
	mul.hi.u64 	%rd2364, %rd7378, %rd200;
	add.s64 	%rd2365, %rd2363, %rd2362;
	setp.lt.u64 	%p600, %rd2365, %rd2363;
	selp.u64 	%rd2366, 1, 0, %p600;
	add.s64 	%rd2367, %rd2364, %rd2366;
	mul.lo.s64 	%rd2368, %rd201, %rd7378;
	mul.hi.u64 	%rd2369, %rd7378, %rd201;
	add.s64 	%rd2370, %rd2368, %rd2367;
	setp.lt.u64 	%p601, %rd2370, %rd2368;
	selp.u64 	%rd2371, 1, 0, %p601;
	add.s64 	%rd2372, %rd2369, %rd2371;
	mul.hi.u64 	%rd2373, %rd7377, %rd198;
	mad.lo.s64 	%rd248, %rd198, %rd7377, %rd2360;
	setp.lt.u64 	%p602, %rd248, %rd2360;
	selp.u64 	%rd2374, 1, 0, %p602;
	add.s64 	%rd2375, %rd2373, %rd2374;
	mul.hi.u64 	%rd2376, %rd7377, %rd199;
	mad.lo.s64 	%rd2377, %rd199, %rd7377, %rd2365;
	setp.lt.u64 	%p603, %rd2377, %rd2365;
	selp.u64 	%rd2378, 1, 0, %p603;
	add.s64 	%rd2379, %rd2377, %rd2375;
	setp.lt.u64 	%p604, %rd2379, %rd2377;
	selp.u64 	%rd2380, 1, 0, %p604;
	add.s64 	%rd2381, %rd2376, %rd2378;
	add.s64 	%rd2382, %rd2381, %rd2380;
	mul.hi.u64 	%rd2383, %rd7377, %rd200;
	mad.lo.s64 	%rd2384, %rd200, %rd7377, %rd2370;
	setp.lt.u64 	%p605, %rd2384, %rd2370;
	selp.u64 	%rd2385, 1, 0, %p605;
	add.s64 	%rd2386, %rd2384, %rd2382;
	setp.lt.u64 	%p606, %rd2386, %rd2384;
	selp.u64 	%rd2387, 1, 0, %p606;
	add.s64 	%rd2388, %rd2383, %rd2385;
	add.s64 	%rd2389, %rd2388, %rd2387;
	mul.hi.u64 	%rd2390, %rd7377, %rd201;
	mad.lo.s64 	%rd2391, %rd201, %rd7377, %rd2372;
	setp.lt.u64 	%p607, %rd2391, %rd2372;
	selp.u64 	%rd2392, 1, 0, %p607;
	add.s64 	%rd2393, %rd2391, %rd2389;
	setp.lt.u64 	%p608, %rd2393, %rd2391;
	selp.u64 	%rd2394, 1, 0, %p608;
	add.s64 	%rd2395, %rd2390, %rd2392;
	add.s64 	%rd2396, %rd2395, %rd2394;
	mul.hi.u64 	%rd2397, %rd7376, %rd198;
	mad.lo.s64 	%rd249, %rd198, %rd7376, %rd2379;
	setp.lt.u64 	%p609, %rd249, %rd2379;
	selp.u64 	%rd2398, 1, 0, %p609;
	add.s64 	%rd2399, %rd2397, %rd2398;
	mul.hi.u64 	%rd2400, %rd7376, %rd199;
	mad.lo.s64 	%rd2401, %rd199, %rd7376, %rd2386;
	setp.lt.u64 	%p610, %rd2401, %rd2386;
	selp.u64 	%rd2402, 1, 0, %p610;
	add.s64 	%rd2403, %rd2401, %rd2399;
	setp.lt.u64 	%p611, %rd2403, %rd2401;
	selp.u64 	%rd2404, 1, 0, %p611;
	add.s64 	%rd2405, %rd2400, %rd2402;
	add.s64 	%rd2406, %rd2405, %rd2404;
	mul.hi.u64 	%rd2407, %rd7376, %rd200;
	mad.lo.s64 	%rd2408, %rd200, %rd7376, %rd2393;
	setp.lt.u64 	%p612, %rd2408, %rd2393;
	selp.u64 	%rd2409, 1, 0, %p612;
	add.s64 	%rd2410, %rd2408, %rd2406;
	setp.lt.u64 	%p613, %rd2410, %rd2408;
	selp.u64 	%rd2411, 1, 0, %p613;
	add.s64 	%rd2412, %rd2407, %rd2409;
	add.s64 	%rd2413, %rd2412, %rd2411;
	mul.hi.u64 	%rd2414, %rd7376, %rd201;
	mad.lo.s64 	%rd2415, %rd201, %rd7376, %rd2396;
	setp.lt.u64 	%p614, %rd2415, %rd2396;
	selp.u64 	%rd2416, 1, 0, %p614;
	add.s64 	%rd2417, %rd2415, %rd2413;
	setp.lt.u64 	%p615, %rd2417, %rd2415;
	selp.u64 	%rd2418, 1, 0, %p615;
	add.s64 	%rd2419, %rd2414, %rd2416;
	add.s64 	%rd2420, %rd2419, %rd2418;
	mul.hi.u64 	%rd2421, %rd7375, %rd198;
	mad.lo.s64 	%rd250, %rd198, %rd7375, %rd2403;
	setp.lt.u64 	%p616, %rd250, %rd2403;
	selp.u64 	%rd2422, 1, 0, %p616;
	add.s64 	%rd2423, %rd2421, %rd2422;
	mul.hi.u64 	%rd2424, %rd7375, %rd199;
	mad.lo.s64 	%rd2425, %rd199, %rd7375, %rd2410;
	setp.lt.u64 	%p617, %rd2425, %rd2410;
	selp.u64 	%rd2426, 1, 0, %p617;
	add.s64 	%rd2427, %rd2425, %rd2423;
	setp.lt.u64 	%p618, %rd2427, %rd2425;
	selp.u64 	%rd2428, 1, 0, %p618;
	add.s64 	%rd2429, %rd2424, %rd2426;
	add.s64 	%rd2430, %rd2429, %rd2428;
	mul.hi.u64 	%rd2431, %rd7375, %rd200;
	mad.lo.s64 	%rd2432, %rd200, %rd7375, %rd2417;
	setp.lt.u64 	%p619, %rd2432, %rd2417;
	selp.u64 	%rd2433, 1, 0, %p619;
	add.s64 	%rd2434, %rd2432, %rd2430;
	setp.lt.u64 	%p620, %rd2434, %rd2432;
	selp.u64 	%rd2435, 1, 0, %p620;
	add.s64 	%rd2436, %rd2431, %rd2433;
	add.s64 	%rd2437, %rd2436, %rd2435;
	mul.hi.u64 	%rd2438, %rd7375, %rd201;
	mad.lo.s64 	%rd2439, %rd201, %rd7375, %rd2420;
	setp.lt.u64 	%p621, %rd2439, %rd2420;
	selp.u64 	%rd2440, 1, 0, %p621;
	add.s64 	%rd2441, %rd2439, %rd2437;
	setp.lt.u64 	%p622, %rd2441, %rd2439;
	selp.u64 	%rd2442, 1, 0, %p622;
	add.s64 	%rd2443, %rd2438, %rd2440;
	add.s64 	%rd2444, %rd2443, %rd2442;
	shl.b64 	%rd2445, %rd2427, 32;
	mov.b64 	{%r129, %r130}, %rd2427;
	mov.b64 	{%r131, %r132}, %rd2434;
	mov.b64 	%rd2446, {%r130, %r131};
	mov.b64 	{%r133, %r134}, %rd2441;
	mov.b64 	%rd2447, {%r132, %r133};
	mov.b64 	{%r135, %r136}, %rd2444;
	mov.b64 	%rd2448, {%r134, %r135};
	shr.u64 	%rd2449, %rd2444, 32;
	mul.lo.s64 	%rd2450, %rd2427, 977;
	mov.b64 	%rd2451, 977;
	mul.hi.u64 	%rd2452, %rd2427, %rd2451;
	mul.lo.s64 	%rd2453, %rd2434, 977;
	mul.hi.u64 	%rd2454, %rd2434, %rd2451;
	add.s64 	%rd2455, %rd2453, %rd2452;
	setp.lt.u64 	%p623, %rd2455, %rd2453;
	selp.u64 	%rd2456, 1, 0, %p623;
	add.s64 	%rd2457, %rd2454, %rd2456;
	mul.lo.s64 	%rd2458, %rd2441, 977;
	mul.hi.u64 	%rd2459, %rd2441, %rd2451;
	add.s64 	%rd2460, %rd2458, %rd2457;
	setp.lt.u64 	%p624, %rd2460, %rd2458;
	selp.u64 	%rd2461, 1, 0, %p624;
	add.s64 	%rd2462, %rd2459, %rd2461;
	mul.lo.s64 	%rd2463, %rd2444, 977;
	mul.hi.u64 	%rd2464, %rd2444, %rd2451;
	add.s64 	%rd2465, %rd2463, %rd2462;
	setp.lt.u64 	%p625, %rd2465, %rd2463;
	selp.u64 	%rd2466, 1, 0, %p625;
	add.s64 	%rd2467, %rd2464, %rd2466;
	add.s64 	%rd7383, %rd2450, %rd2445;
	setp.lt.u64 	%p626, %rd7383, %rd2450;
	selp.u64 	%rd2468, 1, 0, %p626;
	add.s64 	%rd2469, %rd2455, %rd2446;
	setp.lt.u64 	%p627, %rd2469, %rd2455;
	add.s64 	%rd7382, %rd2469, %rd2468;
	setp.lt.u64 	%p628, %rd7382, %rd2469;
	or.pred  	%p629, %p627, %p628;
	selp.u64 	%rd2470, 1, 0, %p629;
	add.s64 	%rd2471, %rd2460, %rd2447;
	setp.lt.u64 	%p630, %rd2471, %rd2460;
	add.s64 	%rd7381, %rd2471, %rd2470;
	setp.lt.u64 	%p631, %rd7381, %rd2471;
	or.pred  	%p632, %p630, %p631;
	selp.u64 	%rd2472, 1, 0, %p632;
	add.s64 	%rd2473, %rd2465, %rd2448;
	setp.lt.u64 	%p633, %rd2473, %rd2465;
	add.s64 	%rd7380, %rd2473, %rd2472;
	setp.lt.u64 	%p634, %rd7380, %rd2473;
	or.pred  	%p635, %p633, %p634;
	selp.u64 	%rd2474, 1, 0, %p635;
	add.s64 	%rd2475, %rd2467, %rd2449;
	add.s64 	%rd255, %rd2475, %rd2474;
	setp.eq.s64 	%p636, %rd255, 0;
	mov.b64 	%rd7379, 0;
	@%p636 bra 	$L__BB7_111;
	shl.b64 	%rd2476, %rd255, 32;
	shr.u64 	%rd2477, %rd255, 32;
	mov.b64 	%rd2478, 977;
	mul.hi.u64 	%rd2479, %rd255, %rd2478;
	mad.lo.s64 	%rd2480, %rd255, 977, %rd2476;
	setp.lt.u64 	%p637, %rd2480, %rd2476;
	selp.u64 	%rd2481, 1, 0, %p637;
	add.s64 	%rd7383, %rd2480, %rd7383;
	setp.lt.u64 	%p638, %rd7383, %rd2480;
	selp.u64 	%rd2482, 1, 0, %p638;
	add.s64 	%rd2483, %rd2482, %rd2481;
	add.s64 	%rd2484, %rd2477, %rd2479;
	setp.lt.u64 	%p639, %rd2484, %rd2477;
	selp.u64 	%rd2485, 1, 0, %p639;
	add.s64 	%rd2486, %rd7382, %rd2484;
	add.s64 	%rd2487, %rd2486, %rd2483;
	setp.lt.u64 	%p640, %rd2487, %rd7382;
	not.b64 	%rd2488, %rd2484;
	setp.gt.u64 	%p641, %rd2483, %rd2488;
	or.pred  	%p642, %p641, %p640;
	selp.u64 	%rd2489, 1, 0, %p642;
	add.s64 	%rd2490, %rd7381, %rd2485;
	add.s64 	%rd258, %rd2490, %rd2489;
	setp.lt.u64 	%p643, %rd258, %rd7381;
	selp.u64 	%rd2491, 1, 0, %p643;
	add.s64 	%rd259, %rd7380, %rd2491;
	setp.lt.u64 	%p644, %rd259, %rd7380;
	selp.u64 	%rd7379, 1, 0, %p644;
	mov.u64 	%rd7380, %rd259;
	mov.u64 	%rd7381, %rd258;
	mov.u64 	%rd7382, %rd2487;
$L__BB7_111:
	ld.const.u64 	%rd266, [_P+16];
	ld.const.u64 	%rd267, [_P+8];
	mad.lo.s64 	%rd7387, %rd198, %rd7378, %rd7383;
	setp.lt.u64 	%p645, %rd7387, %rd7383;
	selp.u64 	%rd2492, 1, 0, %p645;
	add.s64 	%rd2493, %rd7382, %rd248;
	setp.lt.u64 	%p646, %rd2493, %rd7382;
	add.s64 	%rd7386, %rd2493, %rd2492;
	setp.lt.u64 	%p647, %rd7386, %rd2493;
	or.pred  	%p648, %p646, %p647;
	selp.u64 	%rd2494, 1, 0, %p648;
	add.s64 	%rd2495, %rd7381, %rd249;
	setp.lt.u64 	%p649, %rd2495, %rd7381;
	add.s64 	%rd7385, %rd2495, %rd2494;
	setp.lt.u64 	%p650, %rd7385, %rd2495;
	or.pred  	%p651, %p649, %p650;
	selp.u64 	%rd2496, 1, 0, %p651;
	add.s64 	%rd2497, %rd7380, %rd250;
	setp.lt.u64 	%p652, %rd2497, %rd7380;
	add.s64 	%rd7384, %rd2497, %rd2496;
	setp.lt.u64 	%p653, %rd7384, %rd2497;
	or.pred  	%p654, %p652, %p653;
	selp.u64 	%rd2499, 1, 0, %p654;
	add.s64 	%rd272, %rd7379, %rd2499;
	setp.ne.s64 	%p655, %rd272, 0;
	ld.const.u64 	%rd2500, [_P+24];
	setp.gt.u64 	%p656, %rd7384, %rd2500;
	or.pred  	%p657, %p655, %p656;
	@%p657 bra 	$L__BB7_117;
	setp.lt.u64 	%p658, %rd7384, %rd2500;
	@%p658 bra 	$L__BB7_130;
	setp.gt.u64 	%p659, %rd7385, %rd266;
	@%p659 bra 	$L__BB7_117;
	setp.lt.u64 	%p660, %rd7385, %rd266;
	@%p660 bra 	$L__BB7_130;
	setp.gt.u64 	%p661, %rd7386, %rd267;
	@%p661 bra 	$L__BB7_117;
	setp.lt.u64 	%p662, %rd7386, %rd267;
	ld.const.u64 	%rd2501, [_P];
	setp.lt.u64 	%p663, %rd7387, %rd2501;
	or.pred  	%p664, %p662, %p663;
	@%p664 bra 	$L__BB7_130;
$L__BB7_117:
	ld.const.u64 	%rd2503, [_P];
	sub.s64 	%rd275, %rd7387, %rd2503;
	setp.lt.u64 	%p665, %rd7387, %rd2503;
	selp.u64 	%rd2504, 1, 0, %p665;
	sub.s64 	%rd2505, %rd7386, %rd267;
	setp.lt.u64 	%p666, %rd7386, %rd267;
	selp.s64 	%rd2506, -1, 0, %p665;
	add.s64 	%rd7386, %rd2505, %rd2506;
	setp.lt.u64 	%p667, %rd2505, %rd2504;
	or.pred  	%p668, %p666, %p667;
	selp.u64 	%rd2507, 1, 0, %p668;
	sub.s64 	%rd2508, %rd7385, %rd266;
	setp.lt.u64 	%p669, %rd7385, %rd266;
	selp.s64 	%rd2509, -1, 0, %p668;
	add.s64 	%rd7385, %rd2508, %rd2509;
	setp.lt.u64 	%p670, %rd2508, %rd2507;
	or.pred  	%p671, %p669, %p670;
	selp.u64 	%rd2510, 1, 0, %p671;
	sub.s64 	%rd2511, %rd7384, %rd2500;
	setp.lt.u64 	%p672, %rd7384, %rd2500;
	selp.s64 	%rd2512, -1, 0, %p671;
	add.s64 	%rd7384, %rd2511, %rd2512;
	setp.lt.u64 	%p673, %rd2511, %rd2510;
	or.pred  	%p674, %p672, %p673;
	selp.s64 	%rd2513, -1, 0, %p674;
	add.s64 	%rd279, %rd272, %rd2513;
	setp.ne.s64 	%p675, %rd279, 0;
	setp.gt.u64 	%p676, %rd7384, %rd2500;
	or.pred  	%p677, %p675, %p676;
	@%p677 bra 	$L__BB7_123;
	setp.lt.u64 	%p678, %rd7384, %rd2500;
	mov.u64 	%rd7387, %rd275;
	@%p678 bra 	$L__BB7_130;
	setp.gt.u64 	%p679, %rd7385, %rd266;
	@%p679 bra 	$L__BB7_123;
	setp.lt.u64 	%p680, %rd7385, %rd266;
	mov.u64 	%rd7387, %rd275;
	@%p680 bra 	$L__BB7_130;
	setp.gt.u64 	%p681, %rd7386, %rd267;
	@%p681 bra 	$L__BB7_123;
	setp.lt.u64 	%p682, %rd7386, %rd267;
	setp.lt.u64 	%p683, %rd275, %rd2503;
	or.pred  	%p684, %p682, %p683;
	mov.u64 	%rd7387, %rd275;
	@%p684 bra 	$L__BB7_130;
$L__BB7_123:
	sub.s64 	%rd281, %rd275, %rd2503;
	setp.lt.u64 	%p685, %rd275, %rd2503;
	selp.u64 	%rd2515, 1, 0, %p685;
	sub.s64 	%rd2516, %rd7386, %rd267;
	setp.lt.u64 	%p686, %rd7386, %rd267;
	selp.s64 	%rd2517, -1, 0, %p685;
	add.s64 	%rd7386, %rd2516, %rd2517;
	setp.lt.u64 	%p687, %rd2516, %rd2515;
	or.pred  	%p688, %p686, %p687;
	selp.u64 	%rd2518, 1, 0, %p688;
	sub.s64 	%rd2519, %rd7385, %rd266;
	setp.lt.u64 	%p689, %rd7385, %rd266;
	selp.s64 	%rd2520, -1, 0, %p688;
	add.s64 	%rd7385, %rd2519, %rd2520;
	setp.lt.u64 	%p690, %rd2519, %rd2518;
	or.pred  	%p691, %p689, %p690;
	selp.u64 	%rd2521, 1, 0, %p691;
	sub.s64 	%rd2522, %rd7384, %rd2500;
	setp.lt.u64 	%p692, %rd7384, %rd2500;
	selp.s64 	%rd2523, -1, 0, %p691;
	add.s64 	%rd7384, %rd2522, %rd2523;
	setp.lt.u64 	%p693, %rd2522, %rd2521;
	or.pred  	%p694, %p692, %p693;
	selp.u64 	%rd2524, 1, 0, %p694;
	setp.ne.s64 	%p695, %rd279, %rd2524;
	setp.gt.u64 	%p696, %rd7384, %rd2500;
	or.pred  	%p697, %p695, %p696;
	@%p697 bra 	$L__BB7_129;
	setp.lt.u64 	%p698, %rd7384, %rd2500;
	mov.u64 	%rd7387, %rd281;
	@%p698 bra 	$L__BB7_130;
	setp.gt.u64 	%p699, %rd7385, %rd266;
	@%p699 bra 	$L__BB7_129;
	setp.lt.u64 	%p700, %rd7385, %rd266;
	mov.u64 	%rd7387, %rd281;
	@%p700 bra 	$L__BB7_130;
	setp.gt.u64 	%p701, %rd7386, %rd267;
	@%p701 bra 	$L__BB7_129;
	setp.lt.u64 	%p702, %rd7386, %rd267;
	setp.lt.u64 	%p703, %rd281, %rd2503;
	or.pred  	%p704, %p702, %p703;
	mov.u64 	%rd7387, %rd281;
	@%p704 bra 	$L__BB7_130;
$L__BB7_129:
	sub.s64 	%rd7387, %rd281, %rd2503;
	setp.lt.u64 	%p705, %rd281, %rd2503;
	selp.u64 	%rd2525, 1, 0, %p705;
	sub.s64 	%rd2526, %rd7386, %rd267;
	setp.lt.u64 	%p706, %rd7386, %rd267;
	selp.s64 	%rd2527, -1, 0, %p705;
	add.s64 	%rd7386, %rd2526, %rd2527;
	setp.lt.u64 	%p707, %rd2526, %rd2525;
	or.pred  	%p708, %p706, %p707;
	selp.u64 	%rd2528, 1, 0, %p708;
	sub.s64 	%rd2529, %rd7385, %rd266;
	setp.lt.u64 	%p709, %rd7385, %rd266;
	selp.s64 	%rd2530, -1, 0, %p708;
	add.s64 	%rd7385, %rd2529, %rd2530;
	setp.lt.u64 	%p710, %rd2529, %rd2528;
	or.pred  	%p711, %p709, %p710;
	selp.s64 	%rd2531, -1, 0, %p711;
	sub.s64 	%rd2532, %rd7384, %rd2500;
	add.s64 	%rd7384, %rd2532, %rd2531;
$L__BB7_130:
	mul.lo.s64 	%rd2534, %rd203, %rd202;
	mul.hi.u64 	%rd2535, %rd202, %rd203;
	mul.lo.s64 	%rd2536, %rd204, %rd202;
	mul.hi.u64 	%rd2537, %rd202, %rd204;
	add.s64 	%rd2538, %rd2536, %rd2535;
	setp.lt.u64 	%p712, %rd2538, %rd2536;
	selp.u64 	%rd2539, 1, 0, %p712;
	add.s64 	%rd2540, %rd2537, %rd2539;
	mul.lo.s64 	%rd2541, %rd205, %rd202;
	mul.hi.u64 	%rd2542, %rd202, %rd205;
	add.s64 	%rd2543, %rd2541, %rd2540;
	setp.lt.u64 	%p713, %rd2543, %rd2541;
	selp.u64 	%rd2544, 1, 0, %p713;
	add.s64 	%rd2545, %rd2542, %rd2544;
	mul.hi.u64 	%rd2546, %rd203, %rd204;
	mad.lo.s64 	%rd2547, %rd204, %rd203, %rd2543;
	setp.lt.u64 	%p714, %rd2547, %rd2543;
	selp.u64 	%rd2548, 1, 0, %p714;
	add.s64 	%rd2549, %rd2546, %rd2548;
	mul.hi.u64 	%rd2550, %rd203, %rd205;
	mad.lo.s64 	%rd2551, %rd205, %rd203, %rd2545;
	setp.lt.u64 	%p715, %rd2551, %rd2545;
	selp.u64 	%rd2552, 1, 0, %p715;
	add.s64 	%rd2553, %rd2551, %rd2549;
	setp.lt.u64 	%p716, %rd2553, %rd2551;
	selp.u64 	%rd2554, 1, 0, %p716;
	add.s64 	%rd2555, %rd2550, %rd2552;
	add.s64 	%rd2556, %rd2555, %rd2554;
	mul.hi.u64 	%rd2557, %rd204, %rd205;
	mad.lo.s64 	%rd2558, %rd205, %rd204, %rd2556;
	setp.lt.u64 	%p717, %rd2558, %rd2556;
	selp.u64 	%rd2559, 1, 0, %p717;
	add.s64 	%rd2560, %rd2557, %rd2559;
	shl.b64 	%rd2561, %rd2534, 1;
	mov.b64 	{%r137, %r138}, %rd2534;
	mov.b64 	{%r139, %r140}, %rd2538;
	shf.l.wrap.b32 	%r141, %r138, %r139, 1;
	shf.l.wrap.b32 	%r142, %r139, %r140, 1;
	mov.b64 	%rd2562, {%r141, %r142};
	mov.b64 	{%r143, %r144}, %rd2547;
	shf.l.wrap.b32 	%r145, %r140, %r143, 1;
	shf.l.wrap.b32 	%r146, %r143, %r144, 1;
	mov.b64 	%rd2563, {%r145, %r146};
	mov.b64 	{%r147, %r148}, %rd2553;
	shf.l.wrap.b32 	%r149, %r144, %r147, 1;
	shf.l.wrap.b32 	%r150, %r147, %r148, 1;
	mov.b64 	%rd2564, {%r149, %r150};
	mov.b64 	{%r151, %r152}, %rd2558;
	shf.l.wrap.b32 	%r153, %r148, %r151, 1;
	shf.l.wrap.b32 	%r154, %r151, %r152, 1;
	mov.b64 	%rd2565, {%r153, %r154};
	shr.u64 	%rd2566, %rd2560, 63;
	mov.b64 	{%r155, %r156}, %rd2560;
	shf.l.wrap.b32 	%r157, %r152, %r155, 1;
	shf.l.wrap.b32 	%r158, %r155, %r156, 1;
	mov.b64 	%rd2567, {%r157, %r158};
	mul.hi.u64 	%rd2568, %rd202, %rd202;
	mul.hi.u64 	%rd2569, %rd203, %rd203;
	mul.hi.u64 	%rd2570, %rd204, %rd204;
	mul.hi.u64 	%rd2571, %rd205, %rd205;
	add.s64 	%rd293, %rd2561, %rd2568;
	setp.lt.u64 	%p718, %rd293, %rd2561;
	selp.u64 	%rd2572, 1, 0, %p718;
	mad.lo.s64 	%rd2573, %rd203, %rd203, %rd2562;
	setp.lt.u64 	%p719, %rd2573, %rd2562;
	add.s64 	%rd294, %rd2573, %rd2572;
	setp.lt.u64 	%p720, %rd294, %rd2573;
	or.pred  	%p721, %p719, %p720;
	selp.u64 	%rd2574, 1, 0, %p721;
	add.s64 	%rd2575, %rd2563, %rd2569;
	setp.lt.u64 	%p722, %rd2575, %rd2563;
	add.s64 	%rd295, %rd2575, %rd2574;
	setp.lt.u64 	%p723, %rd295, %rd2575;
	or.pred  	%p724, %p722, %p723;
	selp.u64 	%rd2576, 1, 0, %p724;
	mad.lo.s64 	%rd2577, %rd204, %rd204, %rd2564;
	setp.lt.u64 	%p725, %rd2577, %rd2564;
	add.s64 	%rd2578, %rd2577, %rd2576;
	setp.lt.u64 	%p726, %rd2578, %rd2577;
	or.pred  	%p727, %p725, %p726;
	selp.u64 	%rd2579, 1, 0, %p727;
	add.s64 	%rd2580, %rd2565, %rd2570;
	setp.lt.u64 	%p728, %rd2580, %rd2565;
	add.s64 	%rd2581, %rd2580, %rd2579;
	setp.lt.u64 	%p729, %rd2581, %rd2580;
	or.pred  	%p730, %p728, %p729;
	selp.u64 	%rd2582, 1, 0, %p730;
	mad.lo.s64 	%rd2583, %rd205, %rd205, %rd2567;
	setp.lt.u64 	%p731, %rd2583, %rd2567;
	add.s64 	%rd2584, %rd2583, %rd2582;
	setp.lt.u64 	%p732, %rd2584, %rd2583;
	or.pred  	%p733, %p731, %p732;
	selp.u64 	%rd2585, 1, 0, %p733;
	add.s64 	%rd2586, %rd2566, %rd2571;
	add.s64 	%rd2587, %rd2586, %rd2585;
	shl.b64 	%rd2588, %rd2578, 32;
	mov.b64 	{%r159, %r160}, %rd2578;
	mov.b64 	{%r161, %r162}, %rd2581;
	mov.b64 	%rd2589, {%r160, %r161};
	mov.b64 	{%r163, %r164}, %rd2584;
	mov.b64 	%rd2590, {%r162, %r163};
	mov.b64 	{%r165, %r166}, %rd2587;
	mov.b64 	%rd2591, {%r164, %r165};
	shr.u64 	%rd2592, %rd2587, 32;
	mul.lo.s64 	%rd2593, %rd2578, 977;
	mov.b64 	%rd2594, 977;
	mul.hi.u64 	%rd2595, %rd2578, %rd2594;
	mul.lo.s64 	%rd2596, %rd2581, 977;
	mul.hi.u64 	%rd2597, %rd2581, %rd2594;
	add.s64 	%rd2598, %rd2596, %rd2595;
	setp.lt.u64 	%p734, %rd2598, %rd2596;
	selp.u64 	%rd2599, 1, 0, %p734;
	add.s64 	%rd2600, %rd2597, %rd2599;
	mul.lo.s64 	%rd2601, %rd2584, 977;
	mul.hi.u64 	%rd2602, %rd2584, %rd2594;
	add.s64 	%rd2603, %rd2601, %rd2600;
	setp.lt.u64 	%p735, %rd2603, %rd2601;
	selp.u64 	%rd2604, 1, 0, %p735;
	add.s64 	%rd2605, %rd2602, %rd2604;
	mul.lo.s64 	%rd2606, %rd2587, 977;
	mul.hi.u64 	%rd2607, %rd2587, %rd2594;
	add.s64 	%rd2608, %rd2606, %rd2605;
	setp.lt.u64 	%p736, %rd2608, %rd2606;
	selp.u64 	%rd2609, 1, 0, %p736;
	add.s64 	%rd2610, %rd2607, %rd2609;
	add.s64 	%rd7388, %rd2593, %rd2588;
	setp.lt.u64 	%p737, %rd7388, %rd2593;
	selp.u64 	%rd2611, 1, 0, %p737;
	add.s64 	%rd2612, %rd2598, %rd2589;
	setp.lt.u64 	%p738, %rd2612, %rd2598;
	add.s64 	%rd7389, %rd2612, %rd2611;
	setp.lt.u64 	%p739, %rd7389, %rd2612;
	or.pred  	%p740, %p738, %p739;
	selp.u64 	%rd2613, 1, 0, %p740;
	add.s64 	%rd2614, %rd2603, %rd2590;
	setp.lt.u64 	%p741, %rd2614, %rd2603;
	add.s64 	%rd7390, %rd2614, %rd2613;
	setp.lt.u64 	%p742, %rd7390, %rd2614;
	or.pred  	%p743, %p741, %p742;
	selp.u64 	%rd2615, 1, 0, %p743;
	add.s64 	%rd2616, %rd2608, %rd2591;
	setp.lt.u64 	%p744, %rd2616, %rd2608;
	add.s64 	%rd7391, %rd2616, %rd2615;
	setp.lt.u64 	%p745, %rd7391, %rd2616;
	or.pred  	%p746, %p744, %p745;
	selp.u64 	%rd2617, 1, 0, %p746;
	add.s64 	%rd2618, %rd2610, %rd2592;
	add.s64 	%rd300, %rd2618, %rd2617;
	setp.eq.s64 	%p747, %rd300, 0;
	mov.b64 	%rd7392, 0;
	@%p747 bra 	$L__BB7_132;
	shl.b64 	%rd2619, %rd300, 32;
	shr.u64 	%rd2620, %rd300, 32;
	mov.b64 	%rd2621, 977;
	mul.hi.u64 	%rd2622, %rd300, %rd2621;
	mad.lo.s64 	%rd2623, %rd300, 977, %rd2619;
	setp.lt.u64 	%p748, %rd2623, %rd2619;
	selp.u64 	%rd2624, 1, 0, %p748;
	add.s64 	%rd7388, %rd2623, %rd7388;
	setp.lt.u64 	%p749, %rd7388, %rd2623;
	selp.u64 	%rd2625, 1, 0, %p749;
	add.s64 	%rd2626, %rd2625, %rd2624;
	add.s64 	%rd2627, %rd2620, %rd2622;
	setp.lt.u64 	%p750, %rd2627, %rd2620;
	selp.u64 	%rd2628, 1, 0, %p750;
	add.s64 	%rd2629, %rd7389, %rd2627;
	add.s64 	%rd2630, %rd2629, %rd2626;
	setp.lt.u64 	%p751, %rd2630, %rd7389;
	not.b64 	%rd2631, %rd2627;
	setp.gt.u64 	%p752, %rd2626, %rd2631;
	or.pred  	%p753, %p752, %p751;
	selp.u64 	%rd2632, 1, 0, %p753;
	add.s64 	%rd2633, %rd7390, %rd2628;
	add.s64 	%rd303, %rd2633, %rd2632;
	setp.lt.u64 	%p754, %rd303, %rd7390;
	selp.u64 	%rd2634, 1, 0, %p754;
	add.s64 	%rd304, %rd7391, %rd2634;
	setp.lt.u64 	%p755, %rd304, %rd7391;
	selp.u64 	%rd7392, 1, 0, %p755;
	mov.u64 	%rd7389, %rd2630;
	mov.u64 	%rd7390, %rd303;
	mov.u64 	%rd7391, %rd304;
$L__BB7_132:
	mad.lo.s64 	%rd7393, %rd202, %rd202, %rd7388;
	setp.lt.u64 	%p756, %rd7393, %rd7388;
	selp.u64 	%rd2635, 1, 0, %p756;
	add.s64 	%rd2636, %rd7389, %rd293;
	setp.lt.u64 	%p757, %rd2636, %rd7389;
	add.s64 	%rd7394, %rd2636, %rd2635;
	setp.lt.u64 	%p758, %rd7394, %rd2636;
	or.pred  	%p759, %p757, %p758;
	selp.u64 	%rd2637, 1, 0, %p759;
	add.s64 	%rd2638, %rd7390, %rd294;
	setp.lt.u64 	%p760, %rd2638, %rd7390;
	add.s64 	%rd7395, %rd2638, %rd2637;
	setp.lt.u64 	%p761, %rd7395, %rd2638;
	or.pred  	%p762, %p760, %p761;
	selp.u64 	%rd2639, 1, 0, %p762;
	add.s64 	%rd2640, %rd7391, %rd295;
	setp.lt.u64 	%p763, %rd2640, %rd7391;
	add.s64 	%rd7396, %rd2640, %rd2639;
	setp.lt.u64 	%p764, %rd7396, %rd2640;
	or.pred  	%p765, %p763, %p764;
	selp.u64 	%rd2642, 1, 0, %p765;
	add.s64 	%rd315, %rd7392, %rd2642;
	setp.ne.s64 	%p766, %rd315, 0;
	ld.const.u64 	%rd2643, [_P+24];
	setp.gt.u64 	%p767, %rd7396, %rd2643;
	or.pred  	%p768, %p766, %p767;
	@%p768 bra 	$L__BB7_138;
	setp.lt.u64 	%p769, %rd7396, %rd2643;
	@%p769 bra 	$L__BB7_151;
	ld.const.u64 	%rd316, [_P+16];
	setp.gt.u64 	%p770, %rd7395, %rd316;
	@%p770 bra 	$L__BB7_138;
	setp.lt.u64 	%p771, %rd7395, %rd316;
	@%p771 bra 	$L__BB7_151;
	ld.const.u64 	%rd2646, [_P+8];
	setp.gt.u64 	%p772, %rd7394, %rd2646;
	@%p772 bra 	$L__BB7_138;
	setp.lt.u64 	%p773, %rd7394, %rd2646;
	ld.const.u64 	%rd2648, [_P];
	setp.lt.u64 	%p774, %rd7393, %rd2648;
	or.pred  	%p775, %p773, %p774;
	@%p775 bra 	$L__BB7_151;
$L__BB7_138:
	ld.const.u64 	%rd2650, [_P];
	sub.s64 	%rd317, %rd7393, %rd2650;
	setp.lt.u64 	%p776, %rd7393, %rd2650;
	selp.u64 	%rd2651, 1, 0, %p776;
	ld.const.u64 	%rd2652, [_P+8];
	sub.s64 	%rd2653, %rd7394, %rd2652;
	setp.lt.u64 	%p777, %rd7394, %rd2652;
	selp.s64 	%rd2654, -1, 0, %p776;
	add.s64 	%rd7394, %rd2653, %rd2654;
	setp.lt.u64 	%p778, %rd2653, %rd2651;
	or.pred  	%p779, %p777, %p778;
	selp.u64 	%rd2655, 1, 0, %p779;
	ld.const.u64 	%rd319, [_P+16];
	sub.s64 	%rd2656, %rd7395, %rd319;
	setp.lt.u64 	%p780, %rd7395, %rd319;
	selp.s64 	%rd2657, -1, 0, %p779;
	add.s64 	%rd7395, %rd2656, %rd2657;
	setp.lt.u64 	%p781, %rd2656, %rd2655;
	or.pred  	%p782, %p780, %p781;
	selp.u64 	%rd2658, 1, 0, %p782;
	sub.s64 	%rd2661, %rd7396, %rd2643;
	setp.lt.u64 	%p784, %rd7396, %rd2643;
	selp.s64 	%rd2662, -1, 0, %p782;
	add.s64 	%rd7396, %rd2661, %rd2662;
	setp.lt.u64 	%p785, %rd2661, %rd2658;
	or.pred  	%p786, %p784, %p785;
	selp.s64 	%rd2663, -1, 0, %p786;
	add.s64 	%rd322, %rd315, %rd2663;
	setp.ne.s64 	%p787, %rd322, 0;
	setp.gt.u64 	%p788, %rd7396, %rd2643;
	or.pred  	%p789, %p787, %p788;
	@%p789 bra 	$L__BB7_144;
	setp.lt.u64 	%p790, %rd7396, %rd2643;
	mov.u64 	%rd7393, %rd317;
	@%p790 bra 	$L__BB7_151;
	setp.gt.u64 	%p791, %rd7395, %rd319;
	@%p791 bra 	$L__BB7_144;
	setp.lt.u64 	%p792, %rd7395, %rd319;
	mov.u64 	%rd7393, %rd317;
	@%p792 bra 	$L__BB7_151;
	setp.gt.u64 	%p793, %rd7394, %rd2652;
	@%p793 bra 	$L__BB7_144;
	setp.lt.u64 	%p794, %rd7394, %rd2652;
	setp.lt.u64 	%p795, %rd317, %rd2650;
	or.pred  	%p796, %p794, %p795;
	mov.u64 	%rd7393, %rd317;
	@%p796 bra 	$L__BB7_151;
$L__BB7_144:
	ld.const.u64 	%rd2669, [_P];
	sub.s64 	%rd323, %rd317, %rd2669;
	setp.lt.u64 	%p797, %rd317, %rd2669;
	selp.u64 	%rd2670, 1, 0, %p797;
	ld.const.u64 	%rd324, [_P+8];
	sub.s64 	%rd2671, %rd7394, %rd324;
	setp.lt.u64 	%p798, %rd7394, %rd324;
	selp.s64 	%rd2672, -1, 0, %p797;
	add.s64 	%rd7394, %rd2671, %rd2672;
	setp.lt.u64 	%p799, %rd2671, %rd2670;
	or.pred  	%p800, %p798, %p799;
	selp.u64 	%rd2673, 1, 0, %p800;
	ld.const.u64 	%rd326, [_P+16];
	sub.s64 	%rd2674, %rd7395, %rd326;
	setp.lt.u64 	%p801, %rd7395, %rd326;
	selp.s64 	%rd2675, -1, 0, %p800;
	add.s64 	%rd7395, %rd2674, %rd2675;
	setp.lt.u64 	%p802, %rd2674, %rd2673;
	or.pred  	%p803, %p801, %p802;
	selp.u64 	%rd2676, 1, 0, %p803;
	ld.const.u64 	%rd2677, [_P+24];
	sub.s64 	%rd2679, %rd7396, %rd2677;
	setp.lt.u64 	%p805, %rd7396, %rd2677;
	selp.s64 	%rd2680, -1, 0, %p803;
	add.s64 	%rd7396, %rd2679, %rd2680;
	setp.lt.u64 	%p806, %rd2679, %rd2676;
	or.pred  	%p807, %p805, %p806;
	selp.u64 	%rd2681, 1, 0, %p807;
	setp.ne.s64 	%p808, %rd322, %rd2681;
	setp.gt.u64 	%p809, %rd7396, %rd2677;
	or.pred  	%p810, %p808, %p809;
	@%p810 bra 	$L__BB7_150;
	setp.lt.u64 	%p811, %rd7396, %rd2677;
	mov.u64 	%rd7393, %rd323;
	@%p811 bra 	$L__BB7_151;
	setp.gt.u64 	%p812, %rd7395, %rd326;
	@%p812 bra 	$L__BB7_150;
	setp.lt.u64 	%p813, %rd7395, %rd326;
	mov.u64 	%rd7393, %rd323;
	@%p813 bra 	$L__BB7_151;
	setp.gt.u64 	%p814, %rd7394, %rd324;
	@%p814 bra 	$L__BB7_150;
	setp.lt.u64 	%p815, %rd7394, %rd324;
	setp.lt.u64 	%p816, %rd323, %rd2669;
	or.pred  	%p817, %p815, %p816;
	mov.u64 	%rd7393, %rd323;
	@%p817 bra 	$L__BB7_151;
$L__BB7_150:
	sub.s64 	%rd7393, %rd323, %rd2669;
	setp.lt.u64 	%p818, %rd323, %rd2669;
	selp.u64 	%rd2686, 1, 0, %p818;
	sub.s64 	%rd2688, %rd7394, %rd324;
	setp.lt.u64 	%p819, %rd7394, %rd324;
	selp.s64 	%rd2689, -1, 0, %p818;
	add.s64 	%rd7394, %rd2688, %rd2689;
	setp.lt.u64 	%p820, %rd2688, %rd2686;
	or.pred  	%p821, %p819, %p820;
	selp.u64 	%rd2690, 1, 0, %p821;
	sub.s64 	%rd2692, %rd7395, %rd326;
	setp.lt.u64 	%p822, %rd7395, %rd326;
	selp.s64 	%rd2693, -1, 0, %p821;
	add.s64 	%rd7395, %rd2692, %rd2693;
	setp.lt.u64 	%p823, %rd2692, %rd2690;
	or.pred  	%p824, %p822, %p823;
	selp.s64 	%rd2694, -1, 0, %p824;
	ld.const.u64 	%rd2695, [_P+24];
	sub.s64 	%rd2696, %rd7396, %rd2695;
	add.s64 	%rd7396, %rd2696, %rd2694;
$L__BB7_151:
	mul.lo.s64 	%rd337, %rd7378, %rd7432;
	mul.hi.u64 	%rd2698, %rd7432, %rd7378;
	mul.lo.s64 	%rd2699, %rd7377, %rd7432;
	mul.hi.u64 	%rd2700, %rd7432, %rd7377;
	add.s64 	%rd2701, %rd2699, %rd2698;
	setp.lt.u64 	%p825, %rd2701, %rd2699;
	selp.u64 	%rd2702, 1, 0, %p825;
	add.s64 	%rd2703, %rd2700, %rd2702;
	mul.lo.s64 	%rd2704, %rd7376, %rd7432;
	mul.hi.u64 	%rd2705, %rd7432, %rd7376;
	add.s64 	%rd2706, %rd2704, %rd2703;
	setp.lt.u64 	%p826, %rd2706, %rd2704;
	selp.u64 	%rd2707, 1, 0, %p826;
	add.s64 	%rd2708, %rd2705, %rd2707;
	mul.lo.s64 	%rd2709, %rd7375, %rd7432;
	mul.hi.u64 	%rd2710, %rd7432, %rd7375;
	add.s64 	%rd2711, %rd2709, %rd2708;
	setp.lt.u64 	%p827, %rd2711, %rd2709;
	selp.u64 	%rd2712, 1, 0, %p827;
	add.s64 	%rd2713, %rd2710, %rd2712;
	mul.hi.u64 	%rd2714, %rd7431, %rd7378;
	mad.lo.s64 	%rd338, %rd7378, %rd7431, %rd2701;
	setp.lt.u64 	%p828, %rd338, %rd2701;
	selp.u64 	%rd2715, 1, 0, %p828;
	add.s64 	%rd2716, %rd2714, %rd2715;
	mul.hi.u64 	%rd2717, %rd7431, %rd7377;
	mad.lo.s64 	%rd2718, %rd7377, %rd7431, %rd2706;
	setp.lt.u64 	%p829, %rd2718, %rd2706;
	selp.u64 	%rd2719, 1, 0, %p829;
	add.s64 	%rd2720, %rd2718, %rd2716;
	setp.lt.u64 	%p830, %rd2720, %rd2718;
	selp.u64 	%rd2721, 1, 0, %p830;
	add.s64 	%rd2722, %rd2717, %rd2719;
	add.s64 	%rd2723, %rd2722, %rd2721;
	mul.hi.u64 	%rd2724, %rd7431, %rd7376;
	mad.lo.s64 	%rd2725, %rd7376, %rd7431, %rd2711;
	setp.lt.u64 	%p831, %rd2725, %rd2711;
	selp.u64 	%rd2726, 1, 0, %p831;
	add.s64 	%rd2727, %rd2725, %rd2723;
	setp.lt.u64 	%p832, %rd2727, %rd2725;
	selp.u64 	%rd2728, 1, 0, %p832;
	add.s64 	%rd2729, %rd2724, %rd2726;
	add.s64 	%rd2730, %rd2729, %rd2728;
	mul.hi.u64 	%rd2731, %rd7431, %rd7375;
	mad.lo.s64 	%rd2732, %rd7375, %rd7431, %rd2713;
	setp.lt.u64 	%p833, %rd2732, %rd2713;
	selp.u64 	%rd2733, 1, 0, %p833;
	add.s64 	%rd2734, %rd2732, %rd2730;
	setp.lt.u64 	%p834, %rd2734, %rd2732;
	selp.u64 	%rd2735, 1, 0, %p834;
	add.s64 	%rd2736, %rd2731, %rd2733;
	add.s64 	%rd2737, %rd2736, %rd2735;
	mul.hi.u64 	%rd2738, %rd7430, %rd7378;
	mad.lo.s64 	%rd339, %rd7378, %rd7430, %rd2720;
	setp.lt.u64 	%p835, %rd339, %rd2720;
	selp.u64 	%rd2739, 1, 0, %p835;
	add.s64 	%rd2740, %rd2738, %rd2739;
	mul.hi.u64 	%rd2741, %rd7430, %rd7377;
	mad.lo.s64 	%rd2742, %rd7377, %rd7430, %rd2727;
	setp.lt.u64 	%p836, %rd2742, %rd2727;
	selp.u64 	%rd2743, 1, 0, %p836;
	add.s64 	%rd2744, %rd2742, %rd2740;
	setp.lt.u64 	%p837, %rd2744, %rd2742;
	selp.u64 	%rd2745, 1, 0, %p837;
	add.s64 	%rd2746, %rd2741, %rd2743;
	add.s64 	%rd2747, %rd2746, %rd2745;
	mul.hi.u64 	%rd2748, %rd7430, %rd7376;
	mad.lo.s64 	%rd2749, %rd7376, %rd7430, %rd2734;
	setp.lt.u64 	%p838, %rd2749, %rd2734;
	selp.u64 	%rd2750, 1, 0, %p838;
	add.s64 	%rd2751, %rd2749, %rd2747;
	setp.lt.u64 	%p839, %rd2751, %rd2749;
	selp.u64 	%rd2752, 1, 0, %p839;
	add.s64 	%rd2753, %rd2748, %rd2750;
	add.s64 	%rd2754, %rd2753, %rd2752;
	mul.hi.u64 	%rd2755, %rd7430, %rd7375;
	mad.lo.s64 	%rd2756, %rd7375, %rd7430, %rd2737;
	setp.lt.u64 	%p840, %rd2756, %rd2737;
	selp.u64 	%rd2757, 1, 0, %p840;
	add.s64 	%rd2758, %rd2756, %rd2754;
	setp.lt.u64 	%p841, %rd2758, %rd2756;
	selp.u64 	%rd2759, 1, 0, %p841;
	add.s64 	%rd2760, %rd2755, %rd2757;
	add.s64 	%rd2761, %rd2760, %rd2759;
	mul.hi.u64 	%rd2762, %rd7429, %rd7378;
	mad.lo.s64 	%rd340, %rd7378, %rd7429, %rd2744;
	setp.lt.u64 	%p842, %rd340, %rd2744;
	selp.u64 	%rd2763, 1, 0, %p842;
	add.s64 	%rd2764, %rd2762, %rd2763;
	mul.hi.u64 	%rd2765, %rd7429, %rd7377;
	mad.lo.s64 	%rd2766, %rd7377, %rd7429, %rd2751;
	setp.lt.u64 	%p843, %rd2766, %rd2751;
	selp.u64 	%rd2767, 1, 0, %p843;
	add.s64 	%rd2768, %rd2766, %rd2764;
	setp.lt.u64 	%p844, %rd2768, %rd2766;
	selp.u64 	%rd2769, 1, 0, %p844;
	add.s64 	%rd2770, %rd2765, %rd2767;
	add.s64 	%rd2771, %rd2770, %rd2769;
	mul.hi.u64 	%rd2772, %rd7429, %rd7376;
	mad.lo.s64 	%rd2773, %rd7376, %rd7429, %rd2758;
	setp.lt.u64 	%p845, %rd2773, %rd2758;
	selp.u64 	%rd2774, 1, 0, %p845;
	add.s64 	%rd2775, %rd2773, %rd2771;
	setp.lt.u64 	%p846, %rd2775, %rd2773;
	selp.u64 	%rd2776, 1, 0, %p846;
	add.s64 	%rd2777, %rd2772, %rd2774;
	add.s64 	%rd2778, %rd2777, %rd2776;
	mul.hi.u64 	%rd2779, %rd7429, %rd7375;
	mad.lo.s64 	%rd2780, %rd7375, %rd7429, %rd2761;
	setp.lt.u64 	%p847, %rd2780, %rd2761;
	selp.u64 	%rd2781, 1, 0, %p847;
	add.s64 	%rd2782, %rd2780, %rd2778;
	setp.lt.u64 	%p848, %rd2782, %rd2780;
	selp.u64 	%rd2783, 1, 0, %p848;
	add.s64 	%rd2784, %rd2779, %rd2781;
	add.s64 	%rd2785, %rd2784, %rd2783;
	shl.b64 	%rd2786, %rd2768, 32;
	mov.b64 	{%r167, %r168}, %rd2768;
	mov.b64 	{%r169, %r170}, %rd2775;
	mov.b64 	%rd2787, {%r168, %r169};
	mov.b64 	{%r171, %r172}, %rd2782;
	mov.b64 	%rd2788, {%r170, %r171};
	mov.b64 	{%r173, %r174}, %rd2785;
	mov.b64 	%rd2789, {%r172, %r173};
	shr.u64 	%rd2790, %rd2785, 32;
	mul.lo.s64 	%rd2791, %rd2768, 977;
	mov.b64 	%rd2792, 977;
	mul.hi.u64 	%rd2793, %rd2768, %rd2792;
	mul.lo.s64 	%rd2794, %rd2775, 977;
	mul.hi.u64 	%rd2795, %rd2775, %rd2792;
	add.s64 	%rd2796, %rd2794, %rd2793;
	setp.lt.u64 	%p849, %rd2796, %rd2794;
	selp.u64 	%rd2797, 1, 0, %p849;
	add.s64 	%rd2798, %rd2795, %rd2797;
	mul.lo.s64 	%rd2799, %rd2782, 977;
	mul.hi.u64 	%rd2800, %rd2782, %rd2792;
	add.s64 	%rd2801, %rd2799, %rd2798;
	setp.lt.u64 	%p850, %rd2801, %rd2799;
	selp.u64 	%rd2802, 1, 0, %p850;
	add.s64 	%rd2803, %rd2800, %rd2802;
	mul.lo.s64 	%rd2804, %rd2785, 977;
	mul.hi.u64 	%rd2805, %rd2785, %rd2792;
	add.s64 	%rd2806, %rd2804, %rd2803;
	setp.lt.u64 	%p851, %rd2806, %rd2804;
	selp.u64 	%rd2807, 1, 0, %p851;
	add.s64 	%rd2808, %rd2805, %rd2807;
	add.s64 	%rd7397, %rd2791, %rd2786;
	setp.lt.u64 	%p852, %rd7397, %rd2791;
	selp.u64 	%rd2809, 1, 0, %p852;
	add.s64 	%rd2810, %rd2796, %rd2787;
	setp.lt.u64 	%p853, %rd2810, %rd2796;
	add.s64 	%rd7398, %rd2810, %rd2809;
	setp.lt.u64 	%p854, %rd7398, %rd2810;
	or.pred  	%p855, %p853, %p854;
	selp.u64 	%rd2811, 1, 0, %p855;
	add.s64 	%rd2812, %rd2801, %rd2788;
	setp.lt.u64 	%p856, %rd2812, %rd2801;
	add.s64 	%rd7399, %rd2812, %rd2811;
	setp.lt.u64 	%p857, %rd7399, %rd2812;
	or.pred  	%p858, %p856, %p857;
	selp.u64 	%rd2813, 1, 0, %p858;
	add.s64 	%rd2814, %rd2806, %rd2789;
	setp.lt.u64 	%p859, %rd2814, %rd2806;
	add.s64 	%rd7400, %rd2814, %rd2813;
	setp.lt.u64 	%p860, %rd7400, %rd2814;
	or.pred  	%p861, %p859, %p860;
	selp.u64 	%rd2815, 1, 0, %p861;
	add.s64 	%rd2816, %rd2808, %rd2790;
	add.s64 	%rd345, %rd2816, %rd2815;
	setp.eq.s64 	%p862, %rd345, 0;
	mov.b64 	%rd7401, 0;
	@%p862 bra 	$L__BB7_153;
	shl.b64 	%rd2817, %rd345, 32;
	shr.u64 	%rd2818, %rd345, 32;
	mov.b64 	%rd2819, 977;
	mul.hi.u64 	%rd2820, %rd345, %rd2819;
	mad.lo.s64 	%rd2821, %rd345, 977, %rd2817;
	setp.lt.u64 	%p863, %rd2821, %rd2817;
	selp.u64 	%rd2822, 1, 0, %p863;
	add.s64 	%rd7397, %rd2821, %rd7397;
	setp.lt.u64 	%p864, %rd7397, %rd2821;
	selp.u64 	%rd2823, 1, 0, %p864;
	add.s64 	%rd2824, %rd2823, %rd2822;
	add.s64 	%rd2825, %rd2818, %rd2820;
	setp.lt.u64 	%p865, %rd2825, %rd2818;
	selp.u64 	%rd2826, 1, 0, %p865;
	add.s64 	%rd2827, %rd7398, %rd2825;
	add.s64 	%rd2828, %rd2827, %rd2824;
	setp.lt.u64 	%p866, %rd2828, %rd7398;
	not.b64 	%rd2829, %rd2825;
	setp.gt.u64 	%p867, %rd2824, %rd2829;
	or.pred  	%p868, %p867, %p866;
	selp.u64 	%rd2830, 1, 0, %p868;
	add.s64 	%rd2831, %rd7399, %rd2826;
	add.s64 	%rd348, %rd2831, %rd2830;
	setp.lt.u64 	%p869, %rd348, %rd7399;
	selp.u64 	%rd2832, 1, 0, %p869;
	add.s64 	%rd349, %rd7400, %rd2832;
	setp.lt.u64 	%p870, %rd349, %rd7400;
	selp.u64 	%rd7401, 1, 0, %p870;
	mov.u64 	%rd7398, %rd2828;
	mov.u64 	%rd7399, %rd348;
	mov.u64 	%rd7400, %rd349;
$L__BB7_153:
	ld.const.u64 	%rd356, [_P+16];
	ld.const.u64 	%rd357, [_P+8];
	add.s64 	%rd7402, %rd7397, %rd337;
	setp.lt.u64 	%p871, %rd7402, %rd7397;
	selp.u64 	%rd2833, 1, 0, %p871;
	add.s64 	%rd2834, %rd7398, %rd338;
	setp.lt.u64 	%p872, %rd2834, %rd7398;
	add.s64 	%rd7403, %rd2834, %rd2833;
	setp.lt.u64 	%p873, %rd7403, %rd2834;
	or.pred  	%p874, %p872, %p873;
	selp.u64 	%rd2835, 1, 0, %p874;
	add.s64 	%rd2836, %rd7399, %rd339;
	setp.lt.u64 	%p875, %rd2836, %rd7399;
	add.s64 	%rd7404, %rd2836, %rd2835;
	setp.lt.u64 	%p876, %rd7404, %rd2836;
	or.pred  	%p877, %p875, %p876;
	selp.u64 	%rd2837, 1, 0, %p877;
	add.s64 	%rd2838, %rd7400, %rd340;
	setp.lt.u64 	%p878, %rd2838, %rd7400;
	add.s64 	%rd7405, %rd2838, %rd2837;
	setp.lt.u64 	%p879, %rd7405, %rd2838;
	or.pred  	%p880, %p878, %p879;
	selp.u64 	%rd2840, 1, 0, %p880;
	add.s64 	%rd362, %rd7401, %rd2840;
	setp.ne.s64 	%p881, %rd362, 0;
	ld.const.u64 	%rd2841, [_P+24];
	setp.gt.u64 	%p882, %rd7405, %rd2841;
	or.pred  	%p883, %p881, %p882;
	@%p883 bra 	$L__BB7_159;
	setp.lt.u64 	%p884, %rd7405, %rd2841;
	@%p884 bra 	$L__BB7_172;
	setp.gt.u64 	%p885, %rd7404, %rd356;
	@%p885 bra 	$L__BB7_159;
	setp.lt.u64 	%p886, %rd7404, %rd356;
	@%p886 bra 	$L__BB7_172;
	setp.gt.u64 	%p887, %rd7403, %rd357;
	@%p887 bra 	$L__BB7_159;
	setp.lt.u64 	%p888, %rd7403, %rd357;
	ld.const.u64 	%rd2842, [_P];
	setp.lt.u64 	%p889, %rd7402, %rd2842;
	or.pred  	%p890, %p888, %p889;
	@%p890 bra 	$L__BB7_172;
$L__BB7_159:
	ld.const.u64 	%rd2844, [_P];
	sub.s64 	%rd365, %rd7402, %rd2844;
	setp.lt.u64 	%p891, %rd7402, %rd2844;
	selp.u64 	%rd2845, 1, 0, %p891;
	sub.s64 	%rd2846, %rd7403, %rd357;
	setp.lt.u64 	%p892, %rd7403, %rd357;
	selp.s64 	%rd2847, -1, 0, %p891;
	add.s64 	%rd7403, %rd2846, %rd2847;
	setp.lt.u64 	%p893, %rd2846, %rd2845;
	or.pred  	%p894, %p892, %p893;
	selp.u64 	%rd2848, 1, 0, %p894;
	sub.s64 	%rd2849, %rd7404, %rd356;
	setp.lt.u64 	%p895, %rd7404, %rd356;
	selp.s64 	%rd2850, -1, 0, %p894;
	add.s64 	%rd7404, %rd2849, %rd2850;
	setp.lt.u64 	%p896, %rd2849, %rd2848;
	or.pred  	%p897, %p895, %p896;
	selp.u64 	%rd2851, 1, 0, %p897;
	sub.s64 	%rd2852, %rd7405, %rd2841;
	setp.lt.u64 	%p898, %rd7405, %rd2841;
	selp.s64 	%rd2853, -1, 0, %p897;
	add.s64 	%rd7405, %rd2852, %rd2853;
	setp.lt.u64 	%p899, %rd2852, %rd2851;
	or.pred  	%p900, %p898, %p899;
	selp.s64 	%rd2854, -1, 0, %p900;
	add.s64 	%rd369, %rd362, %rd2854;
	setp.ne.s64 	%p901, %rd369, 0;
	setp.gt.u64 	%p902, %rd7405, %rd2841;
	or.pred  	%p903, %p901, %p902;
	@%p903 bra 	$L__BB7_165;
	setp.lt.u64 	%p904, %rd7405, %rd2841;
	mov.u64 	%rd7402, %rd365;
	@%p904 bra 	$L__BB7_172;
	setp.gt.u64 	%p905, %rd7404, %rd356;
	@%p905 bra 	$L__BB7_165;
	setp.lt.u64 	%p906, %rd7404, %rd356;
	mov.u64 	%rd7402, %rd365;
	@%p906 bra 	$L__BB7_172;
	setp.gt.u64 	%p907, %rd7403, %rd357;
	@%p907 bra 	$L__BB7_165;
	setp.lt.u64 	%p908, %rd7403, %rd357;
	setp.lt.u64 	%p909, %rd365, %rd2844;
	or.pred  	%p910, %p908, %p909;
	mov.u64 	%rd7402, %rd365;
	@%p910 bra 	$L__BB7_172;
$L__BB7_165:
	sub.s64 	%rd371, %rd365, %rd2844;
	setp.lt.u64 	%p911, %rd365, %rd2844;
	selp.u64 	%rd2856, 1, 0, %p911;
	sub.s64 	%rd2857, %rd7403, %rd357;
	setp.lt.u64 	%p912, %rd7403, %rd357;
	selp.s64 	%rd2858, -1, 0, %p911;
	add.s64 	%rd7403, %rd2857, %rd2858;
	setp.lt.u64 	%p913, %rd2857, %rd2856;
	or.pred  	%p914, %p912, %p913;
	selp.u64 	%rd2859, 1, 0, %p914;
	sub.s64 	%rd2860, %rd7404, %rd356;
	setp.lt.u64 	%p915, %rd7404, %rd356;
	selp.s64 	%rd2861, -1, 0, %p914;
	add.s64 	%rd7404, %rd2860, %rd2861;
	setp.lt.u64 	%p916, %rd2860, %rd2859;
	or.pred  	%p917, %p915, %p916;
	selp.u64 	%rd2862, 1, 0, %p917;
	sub.s64 	%rd2863, %rd7405, %rd2841;
	setp.lt.u64 	%p918, %rd7405, %rd2841;
	selp.s64 	%rd2864, -1, 0, %p917;
	add.s64 	%rd7405, %rd2863, %rd2864;
	setp.lt.u64 	%p919, %rd2863, %rd2862;
	or.pred  	%p920, %p918, %p919;
	selp.u64 	%rd2865, 1, 0, %p920;
	setp.ne.s64 	%p921, %rd369, %rd2865;
	setp.gt.u64 	%p922, %rd7405, %rd2841;
	or.pred  	%p923, %p921, %p922;
	@%p923 bra 	$L__BB7_171;
	setp.lt.u64 	%p924, %rd7405, %rd2841;
	mov.u64 	%rd7402, %rd371;
	@%p924 bra 	$L__BB7_172;
	setp.gt.u64 	%p925, %rd7404, %rd356;
	@%p925 bra 	$L__BB7_171;
	setp.lt.u64 	%p926, %rd7404, %rd356;
	mov.u64 	%rd7402, %rd371;
	@%p926 bra 	$L__BB7_172;
	setp.gt.u64 	%p927, %rd7403, %rd357;
	@%p927 bra 	$L__BB7_171;
	setp.lt.u64 	%p928, %rd7403, %rd357;
	setp.lt.u64 	%p929, %rd371, %rd2844;
	or.pred  	%p930, %p928, %p929;
	mov.u64 	%rd7402, %rd371;
	@%p930 bra 	$L__BB7_172;
$L__BB7_171:
	sub.s64 	%rd7402, %rd371, %rd2844;
	setp.lt.u64 	%p931, %rd371, %rd2844;
	selp.u64 	%rd2866, 1, 0, %p931;
	sub.s64 	%rd2867, %rd7403, %rd357;
	setp.lt.u64 	%p932, %rd7403, %rd357;
	selp.s64 	%rd2868, -1, 0, %p931;
	add.s64 	%rd7403, %rd2867, %rd2868;
	setp.lt.u64 	%p933, %rd2867, %rd2866;
	or.pred  	%p934, %p932, %p933;
	selp.u64 	%rd2869, 1, 0, %p934;
	sub.s64 	%rd2870, %rd7404, %rd356;
	setp.lt.u64 	%p935, %rd7404, %rd356;
	selp.s64 	%rd2871, -1, 0, %p934;
	add.s64 	%rd7404, %rd2870, %rd2871;
	setp.lt.u64 	%p936, %rd2870, %rd2869;
	or.pred  	%p937, %p935, %p936;
	selp.s64 	%rd2872, -1, 0, %p937;
	sub.s64 	%rd2873, %rd7405, %rd2841;
	add.s64 	%rd7405, %rd2873, %rd2872;
$L__BB7_172:
	shl.b64 	%rd2875, %rd7402, 1;
	shr.u64 	%rd2876, %rd7402, 63;
	add.s64 	%rd2877, %rd7403, %rd2876;
	setp.lt.u64 	%p938, %rd2877, %rd7403;
	selp.u64 	%rd2878, 1, 0, %p938;
	add.s64 	%rd2879, %rd2877, %rd7403;
	setp.lt.u64 	%p939, %rd2879, %rd2877;
	selp.u64 	%rd2880, 1, 0, %p939;
	add.s64 	%rd2881, %rd2880, %rd2878;
	add.s64 	%rd2882, %rd7404, %rd2881;
	setp.lt.u64 	%p940, %rd2882, %rd7404;
	selp.u64 	%rd2883, 1, 0, %p940;
	add.s64 	%rd2884, %rd2882, %rd7404;
	setp.lt.u64 	%p941, %rd2884, %rd2882;
	selp.u64 	%rd2885, 1, 0, %p941;
	add.s64 	%rd2886, %rd2885, %rd2883;
	add.s64 	%rd2887, %rd7405, %rd2886;
	setp.lt.u64 	%p942, %rd2887, %rd7405;
	selp.u64 	%rd2888, 1, 0, %p942;
	add.s64 	%rd2889, %rd2887, %rd7405;
	setp.lt.u64 	%p943, %rd2889, %rd2887;
	selp.u64 	%rd2890, 1, 0, %p943;
	add.s64 	%rd2891, %rd2890, %rd2888;
	ld.const.u64 	%rd2892, [_P];
	sub.s64 	%rd2893, %rd2875, %rd2892;
	setp.lt.u64 	%p944, %rd2875, %rd2892;
	selp.u64 	%rd2894, 1, 0, %p944;
	ld.const.u64 	%rd2895, [_P+8];
	sub.s64 	%rd2896, %rd2879, %rd2895;
	setp.lt.u64 	%p945, %rd2879, %rd2895;
	selp.s64 	%rd2897, -1, 0, %p944;
	add.s64 	%rd2898, %rd2896, %rd2897;
	setp.lt.u64 	%p946, %rd2896, %rd2894;
	or.pred  	%p947, %p945, %p946;
	selp.u64 	%rd2899, 1, 0, %p947;
	ld.const.u64 	%rd383, [_P+16];
	sub.s64 	%rd2900, %rd2884, %rd383;
	setp.lt.u64 	%p948, %rd2884, %rd383;
	selp.s64 	%rd2901, -1, 0, %p947;
	add.s64 	%rd2902, %rd2900, %rd2901;
	setp.lt.u64 	%p949, %rd2900, %rd2899;
	or.pred  	%p950, %p948, %p949;
	selp.u64 	%rd2903, 1, 0, %p950;
	ld.const.u64 	%rd2904, [_P+24];
	sub.s64 	%rd2905, %rd2889, %rd2904;
	setp.ge.u64 	%p951, %rd2889, %rd2904;
	selp.s64 	%rd2906, -1, 0, %p950;
	add.s64 	%rd2907, %rd2905, %rd2906;
	setp.ge.u64 	%p952, %rd2905, %rd2903;
	and.pred  	%p953, %p951, %p952;
	selp.u64 	%rd2908, 1, 0, %p953;
	or.b64  	%rd2909, %rd2891, %rd2908;
	add.s64 	%rd2910, %rd2909, -1;
	neg.s64 	%rd2911, %rd2909;
	and.b64  	%rd2912, %rd2893, %rd2911;
	and.b64  	%rd2913, %rd2875, %rd2910;
	or.b64  	%rd2914, %rd2913, %rd2912;
	and.b64  	%rd2915, %rd2898, %rd2911;
	and.b64  	%rd2916, %rd2879, %rd2910;
	or.b64  	%rd2917, %rd2916, %rd2915;
	and.b64  	%rd2918, %rd2902, %rd2911;
	and.b64  	%rd2919, %rd2884, %rd2910;
	or.b64  	%rd2920, %rd2919, %rd2918;
	and.b64  	%rd2921, %rd2907, %rd2911;
	and.b64  	%rd2922, %rd2889, %rd2910;
	or.b64  	%rd2923, %rd2922, %rd2921;
	sub.s64 	%rd2924, %rd7393, %rd7387;
	setp.lt.u64 	%p954, %rd7393, %rd7387;
	selp.u64 	%rd2925, 1, 0, %p954;
	sub.s64 	%rd2926, %rd7394, %rd7386;
	setp.lt.u64 	%p955, %rd7394, %rd7386;
	selp.s64 	%rd2927, -1, 0, %p954;
	add.s64 	%rd2928, %rd2926, %rd2927;
	setp.lt.u64 	%p956, %rd2926, %rd2925;
	or.pred  	%p957, %p955, %p956;
	selp.u64 	%rd2929, 1, 0, %p957;
	sub.s64 	%rd2930, %rd7395, %rd7385;
	setp.lt.u64 	%p958, %rd7395, %rd7385;
	selp.s64 	%rd2931, -1, 0, %p957;
	add.s64 	%rd2932, %rd2930, %rd2931;
	setp.lt.u64 	%p959, %rd2930, %rd2929;
	or.pred  	%p960, %p958, %p959;
	selp.u64 	%rd2933, 1, 0, %p960;
	sub.s64 	%rd2934, %rd7396, %rd7384;
	setp.lt.u64 	%p961, %rd7396, %rd7384;
	selp.s64 	%rd2935, -1, 0, %p960;
	add.s64 	%rd2936, %rd2934, %rd2935;
	setp.lt.u64 	%p962, %rd2934, %rd2933;
	or.pred  	%p963, %p961, %p962;
	selp.b64 	%rd2937, %rd2892, 0, %p963;
	selp.b64 	%rd2938, %rd2895, 0, %p963;
	selp.b64 	%rd2939, %rd383, 0, %p963;
	selp.b64 	%rd2940, %rd2904, 0, %p963;
	add.s64 	%rd2941, %rd2924, %rd2937;
	setp.lt.u64 	%p964, %rd2941, %rd2924;
	selp.u64 	%rd2942, 1, 0, %p964;
	add.s64 	%rd2943, %rd2928, %rd2942;
	setp.lt.u64 	%p965, %rd2943, %rd2928;
	selp.u64 	%rd2944, 1, 0, %p965;
	add.s64 	%rd2945, %rd2943, %rd2938;
	setp.lt.u64 	%p966, %rd2945, %rd2943;
	selp.u64 	%rd2946, 1, 0, %p966;
	add.s64 	%rd2947, %rd2946, %rd2944;
	add.s64 	%rd2948, %rd2932, %rd2947;
	setp.lt.u64 	%p967, %rd2948, %rd2932;
	selp.u64 	%rd2949, 1, 0, %p967;
	add.s64 	%rd2950, %rd2948, %rd2939;
	setp.lt.u64 	%p968, %rd2950, %rd2948;
	selp.u64 	%rd2951, 1, 0, %p968;
	add.s64 	%rd2952, %rd2951, %rd2949;
	add.s64 	%rd2953, %rd2936, %rd2952;
	add.s64 	%rd2954, %rd2953, %rd2940;
	sub.s64 	%rd2955, %rd2941, %rd2914;
	setp.lt.u64 	%p969, %rd2941, %rd2914;
	selp.u64 	%rd2956, 1, 0, %p969;
	sub.s64 	%rd2957, %rd2945, %rd2917;
	setp.lt.u64 	%p970, %rd2945, %rd2917;
	selp.s64 	%rd2958, -1, 0, %p969;
	add.s64 	%rd2959, %rd2957, %rd2958;
	setp.lt.u64 	%p971, %rd2957, %rd2956;
	or.pred  	%p972, %p970, %p971;
	selp.u64 	%rd2960, 1, 0, %p972;
	sub.s64 	%rd2961, %rd2950, %rd2920;
	setp.lt.u64 	%p973, %rd2950, %rd2920;
	selp.s64 	%rd2962, -1, 0, %p972;
	add.s64 	%rd2963, %rd2961, %rd2962;
	setp.lt.u64 	%p974, %rd2961, %rd2960;
	or.pred  	%p975, %p973, %p974;
	selp.u64 	%rd2964, 1, 0, %p975;
	sub.s64 	%rd2965, %rd2954, %rd2923;
	setp.lt.u64 	%p976, %rd2954, %rd2923;
	selp.s64 	%rd2966, -1, 0, %p975;
	add.s64 	%rd2967, %rd2965, %rd2966;
	setp.lt.u64 	%p977, %rd2965, %rd2964;
	or.pred  	%p978, %p976, %p977;
	selp.b64 	%rd2968, %rd2892, 0, %p978;
	selp.b64 	%rd2969, %rd2895, 0, %p978;
	selp.b64 	%rd2970, %rd383, 0, %p978;
	selp.b64 	%rd2971, %rd2904, 0, %p978;
	add.s64 	%rd7432, %rd2955, %rd2968;
	setp.lt.u64 	%p979, %rd7432, %rd2955;
	selp.u64 	%rd2972, 1, 0, %p979;
	add.s64 	%rd2973, %rd2959, %rd2972;
	setp.lt.u64 	%p980, %rd2973, %rd2959;
	selp.u64 	%rd2974, 1, 0, %p980;
	add.s64 	%rd7431, %rd2973, %rd2969;
	setp.lt.u64 	%p981, %rd7431, %rd2973;
	selp.u64 	%rd2975, 1, 0, %p981;
	add.s64 	%rd2976, %rd2975, %rd2974;
	add.s64 	%rd2977, %rd2963, %rd2976;
	setp.lt.u64 	%p982, %rd2977, %rd2963;
	selp.u64 	%rd2978, 1, 0, %p982;
	add.s64 	%rd7430, %rd2977, %rd2970;
	setp.lt.u64 	%p983, %rd7430, %rd2977;
	selp.u64 	%rd2979, 1, 0, %p983;
	add.s64 	%rd2980, %rd2979, %rd2978;
	add.s64 	%rd2981, %rd2967, %rd2980;
	add.s64 	%rd7429, %rd2981, %rd2971;
	sub.s64 	%rd2982, %rd7402, %rd7432;
	setp.lt.u64 	%p984, %rd7402, %rd7432;
	selp.u64 	%rd2983, 1, 0, %p984;
	sub.s64 	%rd2984, %rd7403, %rd7431;
	setp.lt.u64 	%p985, %rd7403, %rd7431;
	selp.s64 	%rd2985, -1, 0, %p984;
	add.s64 	%rd2986, %rd2984, %rd2985;
	setp.lt.u64 	%p986, %rd2984, %rd2983;
	or.pred  	%p987, %p985, %p986;
	selp.u64 	%rd2987, 1, 0, %p987;
	sub.s64 	%rd2988, %rd7404, %rd7430;
	setp.lt.u64 	%p988, %rd7404, %rd7430;
	selp.s64 	%rd2989, -1, 0, %p987;
	add.s64 	%rd2990, %rd2988, %rd2989;
	setp.lt.u64 	%p989, %rd2988, %rd2987;
	or.pred  	%p990, %p988, %p989;
	selp.u64 	%rd2991, 1, 0, %p990;
	sub.s64 	%rd2992, %rd7405, %rd7429;
	setp.lt.u64 	%p991, %rd7405, %rd7429;
	selp.s64 	%rd2993, -1, 0, %p990;
	add.s64 	%rd2994, %rd2992, %rd2993;
	setp.lt.u64 	%p992, %rd2992, %rd2991;
	or.pred  	%p993, %p991, %p992;
	selp.b64 	%rd2995, %rd2892, 0, %p993;
	selp.b64 	%rd2996, %rd2895, 0, %p993;
	selp.b64 	%rd2997, %rd383, 0, %p993;
	selp.b64 	%rd2998, %rd2904, 0, %p993;
	add.s64 	%rd2999, %rd2982, %rd2995;
	setp.lt.u64 	%p994, %rd2999, %rd2982;
	selp.u64 	%rd3000, 1, 0, %p994;
	add.s64 	%rd3001, %rd2986, %rd3000;
	setp.lt.u64 	%p995, %rd3001, %rd2986;
	selp.u64 	%rd3002, 1, 0, %p995;
	add.s64 	%rd3003, %rd3001, %rd2996;
	setp.lt.u64 	%p996, %rd3003, %rd3001;
	selp.u64 	%rd3004, 1, 0, %p996;
	add.s64 	%rd3005, %rd3004, %rd3002;
	add.s64 	%rd3006, %rd2990, %rd3005;
	setp.lt.u64 	%p997, %rd3006, %rd2990;
	selp.u64 	%rd3007, 1, 0, %p997;
	add.s64 	%rd3008, %rd3006, %rd2997;
	setp.lt.u64 	%p998, %rd3008, %rd3006;
	selp.u64 	%rd3009, 1, 0, %p998;
	add.s64 	%rd3010, %rd3009, %rd3007;
	add.s64 	%rd3011, %rd2994, %rd3010;
	add.s64 	%rd3012, %rd3011, %rd2998;
	mul.lo.s64 	%rd388, %rd2999, %rd202;
	mul.hi.u64 	%rd3013, %rd202, %rd2999;
	mul.lo.s64 	%rd3014, %rd3003, %rd202;
	mul.hi.u64 	%rd3015, %rd202, %rd3003;
	add.s64 	%rd3016, %rd3014, %rd3013;
	setp.lt.u64 	%p999, %rd3016, %rd3014;
	selp.u64 	%rd3017, 1, 0, %p999;
	add.s64 	%rd3018, %rd3015, %rd3017;
	mul.lo.s64 	%rd3019, %rd3008, %rd202;
	mul.hi.u64 	%rd3020, %rd202, %rd3008;
	add.s64 	%rd3021, %rd3019, %rd3018;
	setp.lt.u64 	%p1000, %rd3021, %rd3019;
	selp.u64 	%rd3022, 1, 0, %p1000;
	add.s64 	%rd3023, %rd3020, %rd3022;
	mul.lo.s64 	%rd3024, %rd3012, %rd202;
	mul.hi.u64 	%rd3025, %rd202, %rd3012;
	add.s64 	%rd3026, %rd3024, %rd3023;
	setp.lt.u64 	%p1001, %rd3026, %rd3024;
	selp.u64 	%rd3027, 1, 0, %p1001;
	add.s64 	%rd3028, %rd3025, %rd3027;
	mul.hi.u64 	%rd3029, %rd203, %rd2999;
	mad.lo.s64 	%rd389, %rd2999, %rd203, %rd3016;
	setp.lt.u64 	%p1002, %rd389, %rd3016;
	selp.u64 	%rd3030, 1, 0, %p1002;
	add.s64 	%rd3031, %rd3029, %rd3030;
	mul.hi.u64 	%rd3032, %rd203, %rd3003;
	mad.lo.s64 	%rd3033, %rd3003, %rd203, %rd3021;
	setp.lt.u64 	%p1003, %rd3033, %rd3021;
	selp.u64 	%rd3034, 1, 0, %p1003;
	add.s64 	%rd3035, %rd3033, %rd3031;
	setp.lt.u64 	%p1004, %rd3035, %rd3033;
	selp.u64 	%rd3036, 1, 0, %p1004;
	add.s64 	%rd3037, %rd3032, %rd3034;
	add.s64 	%rd3038, %rd3037, %rd3036;
	mul.hi.u64 	%rd3039, %rd203, %rd3008;
	mad.lo.s64 	%rd3040, %rd3008, %rd203, %rd3026;
	setp.lt.u64 	%p1005, %rd3040, %rd3026;
	selp.u64 	%rd3041, 1, 0, %p1005;
	add.s64 	%rd3042, %rd3040, %rd3038;
	setp.lt.u64 	%p1006, %rd3042, %rd3040;
	selp.u64 	%rd3043, 1, 0, %p1006;
	add.s64 	%rd3044, %rd3039, %rd3041;
	add.s64 	%rd3045, %rd3044, %rd3043;
	mul.hi.u64 	%rd3046, %rd203, %rd3012;
	mad.lo.s64 	%rd3047, %rd3012, %rd203, %rd3028;
	setp.lt.u64 	%p1007, %rd3047, %rd3028;
	selp.u64 	%rd3048, 1, 0, %p1007;
	add.s64 	%rd3049, %rd3047, %rd3045;
	setp.lt.u64 	%p1008, %rd3049, %rd3047;
	selp.u64 	%rd3050, 1, 0, %p1008;
	add.s64 	%rd3051, %rd3046, %rd3048;
	add.s64 	%rd3052, %rd3051, %rd3050;
	mul.hi.u64 	%rd3053, %rd204, %rd2999;
	mad.lo.s64 	%rd390, %rd2999, %rd204, %rd3035;
	setp.lt.u64 	%p1009, %rd390, %rd3035;
	selp.u64 	%rd3054, 1, 0, %p1009;
	add.s64 	%rd3055, %rd3053, %rd3054;
	mul.hi.u64 	%rd3056, %rd204, %rd3003;
	mad.lo.s64 	%rd3057, %rd3003, %rd204, %rd3042;
	setp.lt.u64 	%p1010, %rd3057, %rd3042;
	selp.u64 	%rd3058, 1, 0, %p1010;
	add.s64 	%rd3059, %rd3057, %rd3055;
	setp.lt.u64 	%p1011, %rd3059, %rd3057;
	selp.u64 	%rd3060, 1, 0, %p1011;
	add.s64 	%rd3061, %rd3056, %rd3058;
	add.s64 	%rd3062, %rd3061, %rd3060;
	mul.hi.u64 	%rd3063, %rd204, %rd3008;
	mad.lo.s64 	%rd3064, %rd3008, %rd204, %rd3049;
	setp.lt.u64 	%p1012, %rd3064, %rd3049;
	selp.u64 	%rd3065, 1, 0, %p1012;
	add.s64 	%rd3066, %rd3064, %rd3062;
	setp.lt.u64 	%p1013, %rd3066, %rd3064;
	selp.u64 	%rd3067, 1, 0, %p1013;
	add.s64 	%rd3068, %rd3063, %rd3065;
	add.s64 	%rd3069, %rd3068, %rd3067;
	mul.hi.u64 	%rd3070, %rd204, %rd3012;
	mad.lo.s64 	%rd3071, %rd3012, %rd204, %rd3052;
	setp.lt.u64 	%p1014, %rd3071, %rd3052;
	selp.u64 	%rd3072, 1, 0, %p1014;
	add.s64 	%rd3073, %rd3071, %rd3069;
	setp.lt.u64 	%p1015, %rd3073, %rd3071;
	selp.u64 	%rd3074, 1, 0, %p1015;
	add.s64 	%rd3075, %rd3070, %rd3072;
	add.s64 	%rd3076, %rd3075, %rd3074;
	mul.hi.u64 	%rd3077, %rd205, %rd2999;
	mad.lo.s64 	%rd391, %rd2999, %rd205, %rd3059;
	setp.lt.u64 	%p1016, %rd391, %rd3059;
	selp.u64 	%rd3078, 1, 0, %p1016;
	add.s64 	%rd3079, %rd3077, %rd3078;
	mul.hi.u64 	%rd3080, %rd205, %rd3003;
	mad.lo.s64 	%rd3081, %rd3003, %rd205, %rd3066;
	setp.lt.u64 	%p1017, %rd3081, %rd3066;
	selp.u64 	%rd3082, 1, 0, %p1017;
	add.s64 	%rd3083, %rd3081, %rd3079;
	setp.lt.u64 	%p1018, %rd3083, %rd3081;
	selp.u64 	%rd3084, 1, 0, %p1018;
	add.s64 	%rd3085, %rd3080, %rd3082;
	add.s64 	%rd3086, %rd3085, %rd3084;
	mul.hi.u64 	%rd3087, %rd205, %rd3008;
	mad.lo.s64 	%rd3088, %rd3008, %rd205, %rd3073;
	setp.lt.u64 	%p1019, %rd3088, %rd3073;
	selp.u64 	%rd3089, 1, 0, %p1019;
	add.s64 	%rd3090, %rd3088, %rd3086;
	setp.lt.u64 	%p1020, %rd3090, %rd3088;
	selp.u64 	%rd3091, 1, 0, %p1020;
	add.s64 	%rd3092, %rd3087, %rd3089;
	add.s64 	%rd3093, %rd3092, %rd3091;
	mul.hi.u64 	%rd3094, %rd205, %rd3012;
	mad.lo.s64 	%rd3095, %rd3012, %rd205, %rd3076;
	setp.lt.u64 	%p1021, %rd3095, %rd3076;
	selp.u64 	%rd3096, 1, 0, %p1021;
	add.s64 	%rd3097, %rd3095, %rd3093;
	setp.lt.u64 	%p1022, %rd3097, %rd3095;
	selp.u64 	%rd3098, 1, 0, %p1022;
	add.s64 	%rd3099, %rd3094, %rd3096;
	add.s64 	%rd3100, %rd3099, %rd3098;
	shl.b64 	%rd3101, %rd3083, 32;
	mov.b64 	{%r175, %r176}, %rd3083;
	mov.b64 	{%r177, %r178}, %rd3090;
	mov.b64 	%rd3102, {%r176, %r177};
	mov.b64 	{%r179, %r180}, %rd3097;
	mov.b64 	%rd3103, {%r178, %r179};
	mov.b64 	{%r181, %r182}, %rd3100;
	mov.b64 	%rd3104, {%r180, %r181};
	shr.u64 	%rd3105, %rd3100, 32;
	mul.lo.s64 	%rd3106, %rd3083, 977;
	mov.b64 	%rd3107, 977;
	mul.hi.u64 	%rd3108, %rd3083, %rd3107;
	mul.lo.s64 	%rd3109, %rd3090, 977;
	mul.hi.u64 	%rd3110, %rd3090, %rd3107;
	add.s64 	%rd3111, %rd3109, %rd3108;
	setp.lt.u64 	%p1023, %rd3111, %rd3109;
	selp.u64 	%rd3112, 1, 0, %p1023;
	add.s64 	%rd3113, %rd3110, %rd3112;
	mul.lo.s64 	%rd3114, %rd3097, 977;
	mul.hi.u64 	%rd3115, %rd3097, %rd3107;
	add.s64 	%rd3116, %rd3114, %rd3113;
	setp.lt.u64 	%p1024, %rd3116, %rd3114;
	selp.u64 	%rd3117, 1, 0, %p1024;
	add.s64 	%rd3118, %rd3115, %rd3117;
	mul.lo.s64 	%rd3119, %rd3100, 977;
	mul.hi.u64 	%rd3120, %rd3100, %rd3107;
	add.s64 	%rd3121, %rd3119, %rd3118;
	setp.lt.u64 	%p1025, %rd3121, %rd3119;
	selp.u64 	%rd3122, 1, 0, %p1025;
	add.s64 	%rd3123, %rd3120, %rd3122;
	add.s64 	%rd7406, %rd3106, %rd3101;
	setp.lt.u64 	%p1026, %rd7406, %rd3106;
	selp.u64 	%rd3124, 1, 0, %p1026;
	add.s64 	%rd3125, %rd3111, %rd3102;
	setp.lt.u64 	%p1027, %rd3125, %rd3111;
	add.s64 	%rd7407, %rd3125, %rd3124;
	setp.lt.u64 	%p1028, %rd7407, %rd3125;
	or.pred  	%p1029, %p1027, %p1028;
	selp.u64 	%rd3126, 1, 0, %p1029;
	add.s64 	%rd3127, %rd3116, %rd3103;
	setp.lt.u64 	%p1030, %rd3127, %rd3116;
	add.s64 	%rd7408, %rd3127, %rd3126;
	setp.lt.u64 	%p1031, %rd7408, %rd3127;
	or.pred  	%p1032, %p1030, %p1031;
	selp.u64 	%rd3128, 1, 0, %p1032;
	add.s64 	%rd3129, %rd3121, %rd3104;
	setp.lt.u64 	%p1033, %rd3129, %rd3121;
	add.s64 	%rd7409, %rd3129, %rd3128;
	setp.lt.u64 	%p1034, %rd7409, %rd3129;
	or.pred  	%p1035, %p1033, %p1034;
	selp.u64 	%rd3130, 1, 0, %p1035;
	add.s64 	%rd3131, %rd3123, %rd3105;
	add.s64 	%rd396, %rd3131, %rd3130;
	setp.eq.s64 	%p1036, %rd396, 0;
	mov.b64 	%rd7410, 0;
	@%p1036 bra 	$L__BB7_174;
	shl.b64 	%rd3132, %rd396, 32;
	shr.u64 	%rd3133, %rd396, 32;
	mov.b64 	%rd3134, 977;
	mul.hi.u64 	%rd3135, %rd396, %rd3134;
	mad.lo.s64 	%rd3136, %rd396, 977, %rd3132;
	setp.lt.u64 	%p1037, %rd3136, %rd3132;
	selp.u64 	%rd3137, 1, 0, %p1037;
	add.s64 	%rd7406, %rd3136, %rd7406;
	setp.lt.u64 	%p1038, %rd7406, %rd3136;
	selp.u64 	%rd3138, 1, 0, %p1038;
	add.s64 	%rd3139, %rd3138, %rd3137;
	add.s64 	%rd3140, %rd3133, %rd3135;
	setp.lt.u64 	%p1039, %rd3140, %rd3133;
	selp.u64 	%rd3141, 1, 0, %p1039;
	add.s64 	%rd3142, %rd7407, %rd3140;
	add.s64 	%rd3143, %rd3142, %rd3139;
	setp.lt.u64 	%p1040, %rd3143, %rd7407;
	not.b64 	%rd3144, %rd3140;
	setp.gt.u64 	%p1041, %rd3139, %rd3144;
	or.pred  	%p1042, %p1041, %p1040;
	selp.u64 	%rd3145, 1, 0, %p1042;
	add.s64 	%rd3146, %rd7408, %rd3141;
	add.s64 	%rd399, %rd3146, %rd3145;
	setp.lt.u64 	%p1043, %rd399, %rd7408;
	selp.u64 	%rd3147, 1, 0, %p1043;
	add.s64 	%rd400, %rd7409, %rd3147;
	setp.lt.u64 	%p1044, %rd400, %rd7409;
	selp.u64 	%rd7410, 1, 0, %p1044;
	mov.u64 	%rd7407, %rd3143;
	mov.u64 	%rd7408, %rd399;
	mov.u64 	%rd7409, %rd400;
$L__BB7_174:
	add.s64 	%rd7411, %rd7406, %rd388;
	setp.lt.u64 	%p1045, %rd7411, %rd7406;
	selp.u64 	%rd3148, 1, 0, %p1045;
	add.s64 	%rd3149, %rd7407, %rd389;
	setp.lt.u64 	%p1046, %rd3149, %rd7407;
	add.s64 	%rd7412, %rd3149, %rd3148;
	setp.lt.u64 	%p1047, %rd7412, %rd3149;
	or.pred  	%p1048, %p1046, %p1047;
	selp.u64 	%rd3150, 1, 0, %p1048;
	add.s64 	%rd3151, %rd7408, %rd390;
	setp.lt.u64 	%p1049, %rd3151, %rd7408;
	add.s64 	%rd7413, %rd3151, %rd3150;
	setp.lt.u64 	%p1050, %rd7413, %rd3151;
	or.pred  	%p1051, %p1049, %p1050;
	selp.u64 	%rd3152, 1, 0, %p1051;
	add.s64 	%rd3153, %rd7409, %rd391;
	setp.lt.u64 	%p1052, %rd3153, %rd7409;
	add.s64 	%rd7414, %rd3153, %rd3152;
	setp.lt.u64 	%p1053, %rd7414, %rd3153;
	or.pred  	%p1054, %p1052, %p1053;
	selp.u64 	%rd3155, 1, 0, %p1054;
	add.s64 	%rd413, %rd7410, %rd3155;
	setp.ne.s64 	%p1055, %rd413, 0;
	setp.gt.u64 	%p1056, %rd7414, %rd2904;
	or.pred  	%p1057, %p1055, %p1056;
	@%p1057 bra 	$L__BB7_180;
	setp.lt.u64 	%p1058, %rd7414, %rd2904;
	@%p1058 bra 	$L__BB7_193;
	setp.gt.u64 	%p1059, %rd7413, %rd383;
	@%p1059 bra 	$L__BB7_180;
	setp.lt.u64 	%p1060, %rd7413, %rd383;
	@%p1060 bra 	$L__BB7_193;
	setp.gt.u64 	%p1061, %rd7412, %rd2895;
	@%p1061 bra 	$L__BB7_180;
	setp.lt.u64 	%p1062, %rd7412, %rd2895;
	setp.lt.u64 	%p1063, %rd7411, %rd2892;
	or.pred  	%p1064, %p1062, %p1063;
	@%p1064 bra 	$L__BB7_193;
$L__BB7_180:
	sub.s64 	%rd415, %rd7411, %rd2892;
	setp.lt.u64 	%p1065, %rd7411, %rd2892;
	selp.u64 	%rd3157, 1, 0, %p1065;
	sub.s64 	%rd3158, %rd7412, %rd2895;
	setp.lt.u64 	%p1066, %rd7412, %rd2895;
	selp.s64 	%rd3159, -1, 0, %p1065;
	add.s64 	%rd7412, %rd3158, %rd3159;
	setp.lt.u64 	%p1067, %rd3158, %rd3157;
	or.pred  	%p1068, %p1066, %p1067;
	selp.u64 	%rd3160, 1, 0, %p1068;
	sub.s64 	%rd3161, %rd7413, %rd383;
	setp.lt.u64 	%p1069, %rd7413, %rd383;
	selp.s64 	%rd3162, -1, 0, %p1068;
	add.s64 	%rd7413, %rd3161, %rd3162;
	setp.lt.u64 	%p1070, %rd3161, %rd3160;
	or.pred  	%p1071, %p1069, %p1070;
	selp.u64 	%rd3163, 1, 0, %p1071;
	sub.s64 	%rd3164, %rd7414, %rd2904;
	setp.lt.u64 	%p1072, %rd7414, %rd2904;
	selp.s64 	%rd3165, -1, 0, %p1071;
	add.s64 	%rd7414, %rd3164, %rd3165;
	setp.lt.u64 	%p1073, %rd3164, %rd3163;
	or.pred  	%p1074, %p1072, %p1073;
	selp.s64 	%rd3166, -1, 0, %p1074;
	add.s64 	%rd419, %rd413, %rd3166;
	setp.ne.s64 	%p1075, %rd419, 0;
	setp.gt.u64 	%p1076, %rd7414, %rd2904;
	or.pred  	%p1077, %p1075, %p1076;
	@%p1077 bra 	$L__BB7_186;
	setp.lt.u64 	%p1078, %rd7414, %rd2904;
	mov.u64 	%rd7411, %rd415;
	@%p1078 bra 	$L__BB7_193;
	setp.gt.u64 	%p1079, %rd7413, %rd383;
	@%p1079 bra 	$L__BB7_186;
	setp.lt.u64 	%p1080, %rd7413, %rd383;
	mov.u64 	%rd7411, %rd415;
	@%p1080 bra 	$L__BB7_193;
	setp.gt.u64 	%p1081, %rd7412, %rd2895;
	@%p1081 bra 	$L__BB7_186;
	setp.lt.u64 	%p1082, %rd7412, %rd2895;
	setp.lt.u64 	%p1083, %rd415, %rd2892;
	or.pred  	%p1084, %p1082, %p1083;
	mov.u64 	%rd7411, %rd415;
	@%p1084 bra 	$L__BB7_193;
$L__BB7_186:
	sub.s64 	%rd420, %rd415, %rd2892;
	setp.lt.u64 	%p1085, %rd415, %rd2892;
	selp.u64 	%rd3167, 1, 0, %p1085;
	sub.s64 	%rd3168, %rd7412, %rd2895;
	setp.lt.u64 	%p1086, %rd7412, %rd2895;
	selp.s64 	%rd3169, -1, 0, %p1085;
	add.s64 	%rd7412, %rd3168, %rd3169;
	setp.lt.u64 	%p1087, %rd3168, %rd3167;
	or.pred  	%p1088, %p1086, %p1087;
	selp.u64 	%rd3170, 1, 0, %p1088;
	sub.s64 	%rd3171, %rd7413, %rd383;
	setp.lt.u64 	%p1089, %rd7413, %rd383;
	selp.s64 	%rd3172, -1, 0, %p1088;
	add.s64 	%rd7413, %rd3171, %rd3172;
	setp.lt.u64 	%p1090, %rd3171, %rd3170;
	or.pred  	%p1091, %p1089, %p1090;
	selp.u64 	%rd3173, 1, 0, %p1091;
	sub.s64 	%rd3174, %rd7414, %rd2904;
	setp.lt.u64 	%p1092, %rd7414, %rd2904;
	selp.s64 	%rd3175, -1, 0, %p1091;
	add.s64 	%rd7414, %rd3174, %rd3175;
	setp.lt.u64 	%p1093, %rd3174, %rd3173;
	or.pred  	%p1094, %p1092, %p1093;
	selp.u64 	%rd3176, 1, 0, %p1094;
	setp.ne.s64 	%p1095, %rd419, %rd3176;
	setp.gt.u64 	%p1096, %rd7414, %rd2904;
	or.pred  	%p1097, %p1095, %p1096;
	@%p1097 bra 	$L__BB7_192;
	setp.lt.u64 	%p1098, %rd7414, %rd2904;
	mov.u64 	%rd7411, %rd420;
	@%p1098 bra 	$L__BB7_193;
	setp.gt.u64 	%p1099, %rd7413, %rd383;
	@%p1099 bra 	$L__BB7_192;
	setp.lt.u64 	%p1100, %rd7413, %rd383;
	mov.u64 	%rd7411, %rd420;
	@%p1100 bra 	$L__BB7_193;
	setp.gt.u64 	%p1101, %rd7412, %rd2895;
	@%p1101 bra 	$L__BB7_192;
	setp.lt.u64 	%p1102, %rd7412, %rd2895;
	setp.lt.u64 	%p1103, %rd420, %rd2892;
	or.pred  	%p1104, %p1102, %p1103;
	mov.u64 	%rd7411, %rd420;
	@%p1104 bra 	$L__BB7_193;
$L__BB7_192:
	sub.s64 	%rd7411, %rd420, %rd2892;
	setp.lt.u64 	%p1105, %rd420, %rd2892;
	selp.u64 	%rd3177, 1, 0, %p1105;
	sub.s64 	%rd3178, %rd7412, %rd2895;
	setp.lt.u64 	%p1106, %rd7412, %rd2895;
	selp.s64 	%rd3179, -1, 0, %p1105;
	add.s64 	%rd7412, %rd3178, %rd3179;
	setp.lt.u64 	%p1107, %rd3178, %rd3177;
	or.pred  	%p1108, %p1106, %p1107;
	selp.u64 	%rd3180, 1, 0, %p1108;
	sub.s64 	%rd3181, %rd7413, %rd383;
	setp.lt.u64 	%p1109, %rd7413, %rd383;
	selp.s64 	%rd3182, -1, 0, %p1108;
	add.s64 	%rd7413, %rd3181, %rd3182;
	setp.lt.u64 	%p1110, %rd3181, %rd3180;
	or.pred  	%p1111, %p1109, %p1110;
	selp.s64 	%rd3183, -1, 0, %p1111;
	sub.s64 	%rd3184, %rd7414, %rd2904;
	add.s64 	%rd7414, %rd3184, %rd3183;
$L__BB7_193:
	mul.lo.s64 	%rd432, %rd7387, %rd7436;
	mul.hi.u64 	%rd3186, %rd7436, %rd7387;
	mul.lo.s64 	%rd3187, %rd7386, %rd7436;
	mul.hi.u64 	%rd3188, %rd7436, %rd7386;
	add.s64 	%rd3189, %rd3187, %rd3186;
	setp.lt.u64 	%p1112, %rd3189, %rd3187;
	selp.u64 	%rd3190, 1, 0, %p1112;
	add.s64 	%rd3191, %rd3188, %rd3190;
	mul.lo.s64 	%rd3192, %rd7385, %rd7436;
	mul.hi.u64 	%rd3193, %rd7436, %rd7385;
	add.s64 	%rd3194, %rd3192, %rd3191;
	setp.lt.u64 	%p1113, %rd3194, %rd3192;
	selp.u64 	%rd3195, 1, 0, %p1113;
	add.s64 	%rd3196, %rd3193, %rd3195;
	mul.lo.s64 	%rd3197, %rd7384, %rd7436;
	mul.hi.u64 	%rd3198, %rd7436, %rd7384;
	add.s64 	%rd3199, %rd3197, %rd3196;
	setp.lt.u64 	%p1114, %rd3199, %rd3197;
	selp.u64 	%rd3200, 1, 0, %p1114;
	add.s64 	%rd3201, %rd3198, %rd3200;
	mul.hi.u64 	%rd3202, %rd7435, %rd7387;
	mad.lo.s64 	%rd433, %rd7387, %rd7435, %rd3189;
	setp.lt.u64 	%p1115, %rd433, %rd3189;
	selp.u64 	%rd3203, 1, 0, %p1115;
	add.s64 	%rd3204, %rd3202, %rd3203;
	mul.hi.u64 	%rd3205, %rd7435, %rd7386;
	mad.lo.s64 	%rd3206, %rd7386, %rd7435, %rd3194;
	setp.lt.u64 	%p1116, %rd3206, %rd3194;
	selp.u64 	%rd3207, 1, 0, %p1116;
	add.s64 	%rd3208, %rd3206, %rd3204;
	setp.lt.u64 	%p1117, %rd3208, %rd3206;
	selp.u64 	%rd3209, 1, 0, %p1117;
	add.s64 	%rd3210, %rd3205, %rd3207;
	add.s64 	%rd3211, %rd3210, %rd3209;
	mul.hi.u64 	%rd3212, %rd7435, %rd7385;
	mad.lo.s64 	%rd3213, %rd7385, %rd7435, %rd3199;
	setp.lt.u64 	%p1118, %rd3213, %rd3199;
	selp.u64 	%rd3214, 1, 0, %p1118;
	add.s64 	%rd3215, %rd3213, %rd3211;
	setp.lt.u64 	%p1119, %rd3215, %rd3213;
	selp.u64 	%rd3216, 1, 0, %p1119;
	add.s64 	%rd3217, %rd3212, %rd3214;
	add.s64 	%rd3218, %rd3217, %rd3216;
	mul.hi.u64 	%rd3219, %rd7435, %rd7384;
	mad.lo.s64 	%rd3220, %rd7384, %rd7435, %rd3201;
	setp.lt.u64 	%p1120, %rd3220, %rd3201;
	selp.u64 	%rd3221, 1, 0, %p1120;
	add.s64 	%rd3222, %rd3220, %rd3218;
	setp.lt.u64 	%p1121, %rd3222, %rd3220;
	selp.u64 	%rd3223, 1, 0, %p1121;
	add.s64 	%rd3224, %rd3219, %rd3221;
	add.s64 	%rd3225, %rd3224, %rd3223;
	mul.hi.u64 	%rd3226, %rd7434, %rd7387;
	mad.lo.s64 	%rd434, %rd7387, %rd7434, %rd3208;
	setp.lt.u64 	%p1122, %rd434, %rd3208;
	selp.u64 	%rd3227, 1, 0, %p1122;
	add.s64 	%rd3228, %rd3226, %rd3227;
	mul.hi.u64 	%rd3229, %rd7434, %rd7386;
	mad.lo.s64 	%rd3230, %rd7386, %rd7434, %rd3215;
	setp.lt.u64 	%p1123, %rd3230, %rd3215;
	selp.u64 	%rd3231, 1, 0, %p1123;
	add.s64 	%rd3232, %rd3230, %rd3228;
	setp.lt.u64 	%p1124, %rd3232, %rd3230;
	selp.u64 	%rd3233, 1, 0, %p1124;
	add.s64 	%rd3234, %rd3229, %rd3231;
	add.s64 	%rd3235, %rd3234, %rd3233;
	mul.hi.u64 	%rd3236, %rd7434, %rd7385;
	mad.lo.s64 	%rd3237, %rd7385, %rd7434, %rd3222;
	setp.lt.u64 	%p1125, %rd3237, %rd3222;
	selp.u64 	%rd3238, 1, 0, %p1125;
	add.s64 	%rd3239, %rd3237, %rd3235;
	setp.lt.u64 	%p1126, %rd3239, %rd3237;
	selp.u64 	%rd3240, 1, 0, %p1126;
	add.s64 	%rd3241, %rd3236, %rd3238;
	add.s64 	%rd3242, %rd3241, %rd3240;
	mul.hi.u64 	%rd3243, %rd7434, %rd7384;
	mad.lo.s64 	%rd3244, %rd7384, %rd7434, %rd3225;
	setp.lt.u64 	%p1127, %rd3244, %rd3225;
	selp.u64 	%rd3245, 1, 0, %p1127;
	add.s64 	%rd3246, %rd3244, %rd3242;
	setp.lt.u64 	%p1128, %rd3246, %rd3244;
	selp.u64 	%rd3247, 1, 0, %p1128;
	add.s64 	%rd3248, %rd3243, %rd3245;
	add.s64 	%rd3249, %rd3248, %rd3247;
	mul.hi.u64 	%rd3250, %rd7433, %rd7387;
	mad.lo.s64 	%rd435, %rd7387, %rd7433, %rd3232;
	setp.lt.u64 	%p1129, %rd435, %rd3232;
	selp.u64 	%rd3251, 1, 0, %p1129;
	add.s64 	%rd3252, %rd3250, %rd3251;
	mul.hi.u64 	%rd3253, %rd7433, %rd7386;
	mad.lo.s64 	%rd3254, %rd7386, %rd7433, %rd3239;
	setp.lt.u64 	%p1130, %rd3254, %rd3239;
	selp.u64 	%rd3255, 1, 0, %p1130;
	add.s64 	%rd3256, %rd3254, %rd3252;
	setp.lt.u64 	%p1131, %rd3256, %rd3254;
	selp.u64 	%rd3257, 1, 0, %p1131;
	add.s64 	%rd3258, %rd3253, %rd3255;
	add.s64 	%rd3259, %rd3258, %rd3257;
	mul.hi.u64 	%rd3260, %rd7433, %rd7385;
	mad.lo.s64 	%rd3261, %rd7385, %rd7433, %rd3246;
	setp.lt.u64 	%p1132, %rd3261, %rd3246;
	selp.u64 	%rd3262, 1, 0, %p1132;
	add.s64 	%rd3263, %rd3261, %rd3259;
	setp.lt.u64 	%p1133, %rd3263, %rd3261;
	selp.u64 	%rd3264, 1, 0, %p1133;
	add.s64 	%rd3265, %rd3260, %rd3262;
	add.s64 	%rd3266, %rd3265, %rd3264;
	mul.hi.u64 	%rd3267, %rd7433, %rd7384;
	mad.lo.s64 	%rd3268, %rd7384, %rd7433, %rd3249;
	setp.lt.u64 	%p1134, %rd3268, %rd3249;
	selp.u64 	%rd3269, 1, 0, %p1134;
	add.s64 	%rd3270, %rd3268, %rd3266;
	setp.lt.u64 	%p1135, %rd3270, %rd3268;
	selp.u64 	%rd3271, 1, 0, %p1135;
	add.s64 	%rd3272, %rd3267, %rd3269;
	add.s64 	%rd3273, %rd3272, %rd3271;
	shl.b64 	%rd3274, %rd3256, 32;
	mov.b64 	{%r183, %r184}, %rd3256;
	mov.b64 	{%r185, %r186}, %rd3263;
	mov.b64 	%rd3275, {%r184, %r185};
	mov.b64 	{%r187, %r188}, %rd3270;
	mov.b64 	%rd3276, {%r186, %r187};
	mov.b64 	{%r189, %r190}, %rd3273;
	mov.b64 	%rd3277, {%r188, %r189};
	shr.u64 	%rd3278, %rd3273, 32;
	mul.lo.s64 	%rd3279, %rd3256, 977;
	mov.b64 	%rd3280, 977;
	mul.hi.u64 	%rd3281, %rd3256, %rd3280;
	mul.lo.s64 	%rd3282, %rd3263, 977;
	mul.hi.u64 	%rd3283, %rd3263, %rd3280;
	add.s64 	%rd3284, %rd3282, %rd3281;
	setp.lt.u64 	%p1136, %rd3284, %rd3282;
	selp.u64 	%rd3285, 1, 0, %p1136;
	add.s64 	%rd3286, %rd3283, %rd3285;
	mul.lo.s64 	%rd3287, %rd3270, 977;
	mul.hi.u64 	%rd3288, %rd3270, %rd3280;
	add.s64 	%rd3289, %rd3287, %rd3286;
	setp.lt.u64 	%p1137, %rd3289, %rd3287;
	selp.u64 	%rd3290, 1, 0, %p1137;
	add.s64 	%rd3291, %rd3288, %rd3290;
	mul.lo.s64 	%rd3292, %rd3273, 977;
	mul.hi.u64 	%rd3293, %rd3273, %rd3280;
	add.s64 	%rd3294, %rd3292, %rd3291;
	setp.lt.u64 	%p1138, %rd3294, %rd3292;
	selp.u64 	%rd3295, 1, 0, %p1138;
	add.s64 	%rd3296, %rd3293, %rd3295;
	add.s64 	%rd7415, %rd3279, %rd3274;
	setp.lt.u64 	%p1139, %rd7415, %rd3279;
	selp.u64 	%rd3297, 1, 0, %p1139;
	add.s64 	%rd3298, %rd3284, %rd3275;
	setp.lt.u64 	%p1140, %rd3298, %rd3284;
	add.s64 	%rd7416, %rd3298, %rd3297;
	setp.lt.u64 	%p1141, %rd7416, %rd3298;
	or.pred  	%p1142, %p1140, %p1141;
	selp.u64 	%rd3299, 1, 0, %p1142;
	add.s64 	%rd3300, %rd3289, %rd3276;
	setp.lt.u64 	%p1143, %rd3300, %rd3289;
	add.s64 	%rd7417, %rd3300, %rd3299;
	setp.lt.u64 	%p1144, %rd7417, %rd3300;
	or.pred  	%p1145, %p1143, %p1144;
	selp.u64 	%rd3301, 1, 0, %p1145;
	add.s64 	%rd3302, %rd3294, %rd3277;
	setp.lt.u64 	%p1146, %rd3302, %rd3294;
	add.s64 	%rd7418, %rd3302, %rd3301;
	setp.lt.u64 	%p1147, %rd7418, %rd3302;
	or.pred  	%p1148, %p1146, %p1147;
	selp.u64 	%rd3303, 1, 0, %p1148;
	add.s64 	%rd3304, %rd3296, %rd3278;
	add.s64 	%rd440, %rd3304, %rd3303;
	setp.eq.s64 	%p1149, %rd440, 0;
	mov.b64 	%rd7419, 0;
	@%p1149 bra 	$L__BB7_195;
	shl.b64 	%rd3305, %rd440, 32;
	shr.u64 	%rd3306, %rd440, 32;
	mov.b64 	%rd3307, 977;
	mul.hi.u64 	%rd3308, %rd440, %rd3307;
	mad.lo.s64 	%rd3309, %rd440, 977, %rd3305;
	setp.lt.u64 	%p1150, %rd3309, %rd3305;
	selp.u64 	%rd3310, 1, 0, %p1150;
	add.s64 	%rd7415, %rd3309, %rd7415;
	setp.lt.u64 	%p1151, %rd7415, %rd3309;
	selp.u64 	%rd3311, 1, 0, %p1151;
	add.s64 	%rd3312, %rd3311, %rd3310;
	add.s64 	%rd3313, %rd3306, %rd3308;
	setp.lt.u64 	%p1152, %rd3313, %rd3306;
	selp.u64 	%rd3314, 1, 0, %p1152;
	add.s64 	%rd3315, %rd7416, %rd3313;
	add.s64 	%rd3316, %rd3315, %rd3312;
	setp.lt.u64 	%p1153, %rd3316, %rd7416;
	not.b64 	%rd3317, %rd3313;
	setp.gt.u64 	%p1154, %rd3312, %rd3317;
	or.pred  	%p1155, %p1154, %p1153;
	selp.u64 	%rd3318, 1, 0, %p1155;
	add.s64 	%rd3319, %rd7417, %rd3314;
	add.s64 	%rd443, %rd3319, %rd3318;
	setp.lt.u64 	%p1156, %rd443, %rd7417;
	selp.u64 	%rd3320, 1, 0, %p1156;
	add.s64 	%rd444, %rd7418, %rd3320;
	setp.lt.u64 	%p1157, %rd444, %rd7418;
	selp.u64 	%rd7419, 1, 0, %p1157;
	mov.u64 	%rd7416, %rd3316;
	mov.u64 	%rd7417, %rd443;
	mov.u64 	%rd7418, %rd444;
$L__BB7_195:
	add.s64 	%rd7420, %rd7415, %rd432;
	setp.lt.u64 	%p1158, %rd7420, %rd7415;
	selp.u64 	%rd3321, 1, 0, %p1158;
	add.s64 	%rd3322, %rd7416, %rd433;
	setp.lt.u64 	%p1159, %rd3322, %rd7416;
	add.s64 	%rd7421, %rd3322, %rd3321;
	setp.lt.u64 	%p1160, %rd7421, %rd3322;
	or.pred  	%p1161, %p1159, %p1160;
	selp.u64 	%rd3323, 1, 0, %p1161;
	add.s64 	%rd3324, %rd7417, %rd434;
	setp.lt.u64 	%p1162, %rd3324, %rd7417;
	add.s64 	%rd7422, %rd3324, %rd3323;
	setp.lt.u64 	%p1163, %rd7422, %rd3324;
	or.pred  	%p1164, %p1162, %p1163;
	selp.u64 	%rd3325, 1, 0, %p1164;
	add.s64 	%rd3326, %rd7418, %rd435;
	setp.lt.u64 	%p1165, %rd3326, %rd7418;
	add.s64 	%rd7423, %rd3326, %rd3325;
	setp.lt.u64 	%p1166, %rd7423, %rd3326;
	or.pred  	%p1167, %p1165, %p1166;
	selp.u64 	%rd3328, 1, 0, %p1167;
	add.s64 	%rd456, %rd7419, %rd3328;
	setp.ne.s64 	%p1168, %rd456, 0;
	setp.gt.u64 	%p1169, %rd7423, %rd2904;
	or.pred  	%p1170, %p1168, %p1169;
	@%p1170 bra 	$L__BB7_201;
	setp.lt.u64 	%p1171, %rd7423, %rd2904;
	@%p1171 bra 	$L__BB7_214;
	setp.gt.u64 	%p1172, %rd7422, %rd383;
	@%p1172 bra 	$L__BB7_201;
	setp.lt.u64 	%p1173, %rd7422, %rd383;
	@%p1173 bra 	$L__BB7_214;
	setp.gt.u64 	%p1174, %rd7421, %rd2895;
	@%p1174 bra 	$L__BB7_201;
	setp.lt.u64 	%p1175, %rd7421, %rd2895;
	setp.lt.u64 	%p1176, %rd7420, %rd2892;
	or.pred  	%p1177, %p1175, %p1176;
	@%p1177 bra 	$L__BB7_214;
$L__BB7_201:
	sub.s64 	%rd458, %rd7420, %rd2892;
	setp.lt.u64 	%p1178, %rd7420, %rd2892;
	selp.u64 	%rd3330, 1, 0, %p1178;
	sub.s64 	%rd3331, %rd7421, %rd2895;
	setp.lt.u64 	%p1179, %rd7421, %rd2895;
	selp.s64 	%rd3332, -1, 0, %p1178;
	add.s64 	%rd7421, %rd3331, %rd3332;
	setp.lt.u64 	%p1180, %rd3331, %rd3330;
	or.pred  	%p1181, %p1179, %p1180;
	selp.u64 	%rd3333, 1, 0, %p1181;
	sub.s64 	%rd3334, %rd7422, %rd383;
	setp.lt.u64 	%p1182, %rd7422, %rd383;
	selp.s64 	%rd3335, -1, 0, %p1181;
	add.s64 	%rd7422, %rd3334, %rd3335;
	setp.lt.u64 	%p1183, %rd3334, %rd3333;
	or.pred  	%p1184, %p1182, %p1183;
	selp.u64 	%rd3336, 1, 0, %p1184;
	sub.s64 	%rd3337, %rd7423, %rd2904;
	setp.lt.u64 	%p1185, %rd7423, %rd2904;
	selp.s64 	%rd3338, -1, 0, %p1184;
	add.s64 	%rd7423, %rd3337, %rd3338;
	setp.lt.u64 	%p1186, %rd3337, %rd3336;
	or.pred  	%p1187, %p1185, %p1186;
	selp.s64 	%rd3339, -1, 0, %p1187;
	add.s64 	%rd462, %rd456, %rd3339;
	setp.ne.s64 	%p1188, %rd462, 0;
	setp.gt.u64 	%p1189, %rd7423, %rd2904;
	or.pred  	%p1190, %p1188, %p1189;
	@%p1190 bra 	$L__BB7_207;
	setp.lt.u64 	%p1191, %rd7423, %rd2904;
	mov.u64 	%rd7420, %rd458;
	@%p1191 bra 	$L__BB7_214;
	setp.gt.u64 	%p1192, %rd7422, %rd383;
	@%p1192 bra 	$L__BB7_207;
	setp.lt.u64 	%p1193, %rd7422, %rd383;
	mov.u64 	%rd7420, %rd458;
	@%p1193 bra 	$L__BB7_214;
	setp.gt.u64 	%p1194, %rd7421, %rd2895;
	@%p1194 bra 	$L__BB7_207;
	setp.lt.u64 	%p1195, %rd7421, %rd2895;
	setp.lt.u64 	%p1196, %rd458, %rd2892;
	or.pred  	%p1197, %p1195, %p1196;
	mov.u64 	%rd7420, %rd458;
	@%p1197 bra 	$L__BB7_214;
$L__BB7_207:
	sub.s64 	%rd463, %rd458, %rd2892;
	setp.lt.u64 	%p1198, %rd458, %rd2892;
	selp.u64 	%rd3340, 1, 0, %p1198;
	sub.s64 	%rd3341, %rd7421, %rd2895;
	setp.lt.u64 	%p1199, %rd7421, %rd2895;
	selp.s64 	%rd3342, -1, 0, %p1198;
	add.s64 	%rd7421, %rd3341, %rd3342;
	setp.lt.u64 	%p1200, %rd3341, %rd3340;
	or.pred  	%p1201, %p1199, %p1200;
	selp.u64 	%rd3343, 1, 0, %p1201;
	sub.s64 	%rd3344, %rd7422, %rd383;
	setp.lt.u64 	%p1202, %rd7422, %rd383;
	selp.s64 	%rd3345, -1, 0, %p1201;
	add.s64 	%rd7422, %rd3344, %rd3345;
	setp.lt.u64 	%p1203, %rd3344, %rd3343;
	or.pred  	%p1204, %p1202, %p1203;
	selp.u64 	%rd3346, 1, 0, %p1204;
	sub.s64 	%rd3347, %rd7423, %rd2904;
	setp.lt.u64 	%p1205, %rd7423, %rd2904;
	selp.s64 	%rd3348, -1, 0, %p1204;
	add.s64 	%rd7423, %rd3347, %rd3348;
	setp.lt.u64 	%p1206, %rd3347, %rd3346;
	or.pred  	%p1207, %p1205, %p1206;
	selp.u64 	%rd3349, 1, 0, %p1207;
	setp.ne.s64 	%p1208, %rd462, %rd3349;
	setp.gt.u64 	%p1209, %rd7423, %rd2904;
	or.pred  	%p1210, %p1208, %p1209;
	@%p1210 bra 	$L__BB7_213;
	setp.lt.u64 	%p1211, %rd7423, %rd2904;
	mov.u64 	%rd7420, %rd463;
	@%p1211 bra 	$L__BB7_214;
	setp.gt.u64 	%p1212, %rd7422, %rd383;
	@%p1212 bra 	$L__BB7_213;
	setp.lt.u64 	%p1213, %rd7422, %rd383;
	mov.u64 	%rd7420, %rd463;
	@%p1213 bra 	$L__BB7_214;
	setp.gt.u64 	%p1214, %rd7421, %rd2895;
	@%p1214 bra 	$L__BB7_213;
	setp.lt.u64 	%p1215, %rd7421, %rd2895;
	setp.lt.u64 	%p1216, %rd463, %rd2892;
	or.pred  	%p1217, %p1215, %p1216;
	mov.u64 	%rd7420, %rd463;
	@%p1217 bra 	$L__BB7_214;
$L__BB7_213:
	sub.s64 	%rd7420, %rd463, %rd2892;
	setp.lt.u64 	%p1218, %rd463, %rd2892;
	selp.u64 	%rd3350, 1, 0, %p1218;
	sub.s64 	%rd3351, %rd7421, %rd2895;
	setp.lt.u64 	%p1219, %rd7421, %rd2895;
	selp.s64 	%rd3352, -1, 0, %p1218;
	add.s64 	%rd7421, %rd3351, %rd3352;
	setp.lt.u64 	%p1220, %rd3351, %rd3350;
	or.pred  	%p1221, %p1219, %p1220;
	selp.u64 	%rd3353, 1, 0, %p1221;
	sub.s64 	%rd3354, %rd7422, %rd383;
	setp.lt.u64 	%p1222, %rd7422, %rd383;
	selp.s64 	%rd3355, -1, 0, %p1221;
	add.s64 	%rd7422, %rd3354, %rd3355;
	setp.lt.u64 	%p1223, %rd3354, %rd3353;
	or.pred  	%p1224, %p1222, %p1223;
	selp.s64 	%rd3356, -1, 0, %p1224;
	sub.s64 	%rd3357, %rd7423, %rd2904;
	add.s64 	%rd7423, %rd3357, %rd3356;
$L__BB7_214:
	sub.s64 	%rd3359, %rd7411, %rd7420;
	setp.lt.u64 	%p1225, %rd7411, %rd7420;
	selp.u64 	%rd3360, 1, 0, %p1225;
	sub.s64 	%rd3361, %rd7412, %rd7421;
	setp.lt.u64 	%p1226, %rd7412, %rd7421;
	selp.s64 	%rd3362, -1, 0, %p1225;
	add.s64 	%rd3363, %rd3361, %rd3362;
	setp.lt.u64 	%p1227, %rd3361, %rd3360;
	or.pred  	%p1228, %p1226, %p1227;
	selp.u64 	%rd3364, 1, 0, %p1228;
	sub.s64 	%rd3365, %rd7413, %rd7422;
	setp.lt.u64 	%p1229, %rd7413, %rd7422;
	selp.s64 	%rd3366, -1, 0, %p1228;
	add.s64 	%rd3367, %rd3365, %rd3366;
	setp.lt.u64 	%p1230, %rd3365, %rd3364;
	or.pred  	%p1231, %p1229, %p1230;
	selp.u64 	%rd3368, 1, 0, %p1231;
	sub.s64 	%rd3369, %rd7414, %rd7423;
	setp.lt.u64 	%p1232, %rd7414, %rd7423;
	selp.s64 	%rd3370, -1, 0, %p1231;
	add.s64 	%rd3371, %rd3369, %rd3370;
	setp.lt.u64 	%p1233, %rd3369, %rd3368;
	or.pred  	%p1234, %p1232, %p1233;
	selp.b64 	%rd3372, %rd2892, 0, %p1234;
	selp.b64 	%rd3373, %rd2895, 0, %p1234;
	selp.b64 	%rd3374, %rd383, 0, %p1234;
	selp.b64 	%rd3375, %rd2904, 0, %p1234;
	add.s64 	%rd7436, %rd3359, %rd3372;
	setp.lt.u64 	%p1235, %rd7436, %rd3359;
	selp.u64 	%rd3376, 1, 0, %p1235;
	add.s64 	%rd3377, %rd3363, %rd3376;
	setp.lt.u64 	%p1236, %rd3377, %rd3363;
	selp.u64 	%rd3378, 1, 0, %p1236;
	add.s64 	%rd7435, %rd3377, %rd3373;
	setp.lt.u64 	%p1237, %rd7435, %rd3377;
	selp.u64 	%rd3379, 1, 0, %p1237;
	add.s64 	%rd3380, %rd3379, %rd3378;
	add.s64 	%rd3381, %rd3367, %rd3380;
	setp.lt.u64 	%p1238, %rd3381, %rd3367;
	selp.u64 	%rd3382, 1, 0, %p1238;
	add.s64 	%rd7434, %rd3381, %rd3374;
	setp.lt.u64 	%p1239, %rd7434, %rd3381;
	selp.u64 	%rd3383, 1, 0, %p1239;
	add.s64 	%rd3384, %rd3383, %rd3382;
	add.s64 	%rd3385, %rd3371, %rd3384;
	add.s64 	%rd7433, %rd3385, %rd3375;
	mul.lo.s64 	%rd479, %rd198, %rd7440;
	mul.hi.u64 	%rd3386, %rd7440, %rd198;
	mul.lo.s64 	%rd3387, %rd199, %rd7440;
	mul.hi.u64 	%rd3388, %rd7440, %rd199;
	add.s64 	%rd3389, %rd3387, %rd3386;
	setp.lt.u64 	%p1240, %rd3389, %rd3387;
	selp.u64 	%rd3390, 1, 0, %p1240;
	add.s64 	%rd3391, %rd3388, %rd3390;
	mul.lo.s64 	%rd3392, %rd200, %rd7440;
	mul.hi.u64 	%rd3393, %rd7440, %rd200;
	add.s64 	%rd3394, %rd3392, %rd3391;
	setp.lt.u64 	%p1241, %rd3394, %rd3392;
	selp.u64 	%rd3395, 1, 0, %p1241;
	add.s64 	%rd3396, %rd3393, %rd3395;
	mul.lo.s64 	%rd3397, %rd201, %rd7440;
	mul.hi.u64 	%rd3398, %rd7440, %rd201;
	add.s64 	%rd3399, %rd3397, %rd3396;
	setp.lt.u64 	%p1242, %rd3399, %rd3397;
	selp.u64 	%rd3400, 1, 0, %p1242;
	add.s64 	%rd3401, %rd3398, %rd3400;
	mul.hi.u64 	%rd3402, %rd7439, %rd198;
	mad.lo.s64 	%rd480, %rd198, %rd7439, %rd3389;
	setp.lt.u64 	%p1243, %rd480, %rd3389;
	selp.u64 	%rd3403, 1, 0, %p1243;
	add.s64 	%rd3404, %rd3402, %rd3403;
	mul.hi.u64 	%rd3405, %rd7439, %rd199;
	mad.lo.s64 	%rd3406, %rd199, %rd7439, %rd3394;
	setp.lt.u64 	%p1244, %rd3406, %rd3394;
	selp.u64 	%rd3407, 1, 0, %p1244;
	add.s64 	%rd3408, %rd3406, %rd3404;
	setp.lt.u64 	%p1245, %rd3408, %rd3406;
	selp.u64 	%rd3409, 1, 0, %p1245;
	add.s64 	%rd3410, %rd3405, %rd3407;
	add.s64 	%rd3411, %rd3410, %rd3409;
	mul.hi.u64 	%rd3412, %rd7439, %rd200;
	mad.lo.s64 	%rd3413, %rd200, %rd7439, %rd3399;
	setp.lt.u64 	%p1246, %rd3413, %rd3399;
	selp.u64 	%rd3414, 1, 0, %p1246;
	add.s64 	%rd3415, %rd3413, %rd3411;
	setp.lt.u64 	%p1247, %rd3415, %rd3413;
	selp.u64 	%rd3416, 1, 0, %p1247;
	add.s64 	%rd3417, %rd3412, %rd3414;
	add.s64 	%rd3418, %rd3417, %rd3416;
	mul.hi.u64 	%rd3419, %rd7439, %rd201;
	mad.lo.s64 	%rd3420, %rd201, %rd7439, %rd3401;
	setp.lt.u64 	%p1248, %rd3420, %rd3401;
	selp.u64 	%rd3421, 1, 0, %p1248;
	add.s64 	%rd3422, %rd3420, %rd3418;
	setp.lt.u64 	%p1249, %rd3422, %rd3420;
	selp.u64 	%rd3423, 1, 0, %p1249;
	add.s64 	%rd3424, %rd3419, %rd3421;
	add.s64 	%rd3425, %rd3424, %rd3423;
	mul.hi.u64 	%rd3426, %rd7438, %rd198;
	mad.lo.s64 	%rd481, %rd198, %rd7438, %rd3408;
	setp.lt.u64 	%p1250, %rd481, %rd3408;
	selp.u64 	%rd3427, 1, 0, %p1250;
	add.s64 	%rd3428, %rd3426, %rd3427;
	mul.hi.u64 	%rd3429, %rd7438, %rd199;
	mad.lo.s64 	%rd3430, %rd199, %rd7438, %rd3415;
	setp.lt.u64 	%p1251, %rd3430, %rd3415;
	selp.u64 	%rd3431, 1, 0, %p1251;
	add.s64 	%rd3432, %rd3430, %rd3428;
	setp.lt.u64 	%p1252, %rd3432, %rd3430;
	selp.u64 	%rd3433, 1, 0, %p1252;
	add.s64 	%rd3434, %rd3429, %rd3431;
	add.s64 	%rd3435, %rd3434, %rd3433;
	mul.hi.u64 	%rd3436, %rd7438, %rd200;
	mad.lo.s64 	%rd3437, %rd200, %rd7438, %rd3422;
	setp.lt.u64 	%p1253, %rd3437, %rd3422;
	selp.u64 	%rd3438, 1, 0, %p1253;
	add.s64 	%rd3439, %rd3437, %rd3435;
	setp.lt.u64 	%p1254, %rd3439, %rd3437;
	selp.u64 	%rd3440, 1, 0, %p1254;
	add.s64 	%rd3441, %rd3436, %rd3438;
	add.s64 	%rd3442, %rd3441, %rd3440;
	mul.hi.u64 	%rd3443, %rd7438, %rd201;
	mad.lo.s64 	%rd3444, %rd201, %rd7438, %rd3425;
	setp.lt.u64 	%p1255, %rd3444, %rd3425;
	selp.u64 	%rd3445, 1, 0, %p1255;
	add.s64 	%rd3446, %rd3444, %rd3442;
	setp.lt.u64 	%p1256, %rd3446, %rd3444;
	selp.u64 	%rd3447, 1, 0, %p1256;
	add.s64 	%rd3448, %rd3443, %rd3445;
	add.s64 	%rd3449, %rd3448, %rd3447;
	mul.hi.u64 	%rd3450, %rd7437, %rd198;
	mad.lo.s64 	%rd482, %rd198, %rd7437, %rd3432;
	setp.lt.u64 	%p1257, %rd482, %rd3432;
	selp.u64 	%rd3451, 1, 0, %p1257;
	add.s64 	%rd3452, %rd3450, %rd3451;
	mul.hi.u64 	%rd3453, %rd7437, %rd199;
	mad.lo.s64 	%rd3454, %rd199, %rd7437, %rd3439;
	setp.lt.u64 	%p1258, %rd3454, %rd3439;
	selp.u64 	%rd3455, 1, 0, %p1258;
	add.s64 	%rd3456, %rd3454, %rd3452;
	setp.lt.u64 	%p1259, %rd3456, %rd3454;
	selp.u64 	%rd3457, 1, 0, %p1259;
	add.s64 	%rd3458, %rd3453, %rd3455;
	add.s64 	%rd3459, %rd3458, %rd3457;
	mul.hi.u64 	%rd3460, %rd7437, %rd200;
	mad.lo.s64 	%rd3461, %rd200, %rd7437, %rd3446;
	setp.lt.u64 	%p1260, %rd3461, %rd3446;
	selp.u64 	%rd3462, 1, 0, %p1260;
	add.s64 	%rd3463, %rd3461, %rd3459;
	setp.lt.u64 	%p1261, %rd3463, %rd3461;
	selp.u64 	%rd3464, 1, 0, %p1261;
	add.s64 	%rd3465, %rd3460, %rd3462;
	add.s64 	%rd3466, %rd3465, %rd3464;
	mul.hi.u64 	%rd3467, %rd7437, %rd201;
	mad.lo.s64 	%rd3468, %rd201, %rd7437, %rd3449;
	setp.lt.u64 	%p1262, %rd3468, %rd3449;
	selp.u64 	%rd3469, 1, 0, %p1262;
	add.s64 	%rd3470, %rd3468, %rd3466;
	setp.lt.u64 	%p1263, %rd3470, %rd3468;
	selp.u64 	%rd3471, 1, 0, %p1263;
	add.s64 	%rd3472, %rd3467, %rd3469;
	add.s64 	%rd3473, %rd3472, %rd3471;
	shl.b64 	%rd3474, %rd3456, 32;
	mov.b64 	{%r191, %r192}, %rd3456;
	mov.b64 	{%r193, %r194}, %rd3463;
	mov.b64 	%rd3475, {%r192, %r193};
	mov.b64 	{%r195, %r196}, %rd3470;
	mov.b64 	%rd3476, {%r194, %r195};
	mov.b64 	{%r197, %r198}, %rd3473;
	mov.b64 	%rd3477, {%r196, %r197};
	shr.u64 	%rd3478, %rd3473, 32;
	mul.lo.s64 	%rd3479, %rd3456, 977;
	mov.b64 	%rd3480, 977;
	mul.hi.u64 	%rd3481, %rd3456, %rd3480;
	mul.lo.s64 	%rd3482, %rd3463, 977;
	mul.hi.u64 	%rd3483, %rd3463, %rd3480;
	add.s64 	%rd3484, %rd3482, %rd3481;
	setp.lt.u64 	%p1264, %rd3484, %rd3482;
	selp.u64 	%rd3485, 1, 0, %p1264;
	add.s64 	%rd3486, %rd3483, %rd3485;
	mul.lo.s64 	%rd3487, %rd3470, 977;
	mul.hi.u64 	%rd3488, %rd3470, %rd3480;
	add.s64 	%rd3489, %rd3487, %rd3486;
	setp.lt.u64 	%p1265, %rd3489, %rd3487;
	selp.u64 	%rd3490, 1, 0, %p1265;
	add.s64 	%rd3491, %rd3488, %rd3490;
	mul.lo.s64 	%rd3492, %rd3473, 977;
	mul.hi.u64 	%rd3493, %rd3473, %rd3480;
	add.s64 	%rd3494, %rd3492, %rd3491;
	setp.lt.u64 	%p1266, %rd3494, %rd3492;
	selp.u64 	%rd3495, 1, 0, %p1266;
	add.s64 	%rd3496, %rd3493, %rd3495;
	add.s64 	%rd7424, %rd3479, %rd3474;
	setp.lt.u64 	%p1267, %rd7424, %rd3479;
	selp.u64 	%rd3497, 1, 0, %p1267;
	add.s64 	%rd3498, %rd3484, %rd3475;
	setp.lt.u64 	%p1268, %rd3498, %rd3484;
	add.s64 	%rd7425, %rd3498, %rd3497;
	setp.lt.u64 	%p1269, %rd7425, %rd3498;
	or.pred  	%p1270, %p1268, %p1269;
	selp.u64 	%rd3499, 1, 0, %p1270;
	add.s64 	%rd3500, %rd3489, %rd3476;
	setp.lt.u64 	%p1271, %rd3500, %rd3489;
	add.s64 	%rd7426, %rd3500, %rd3499;
	setp.lt.u64 	%p1272, %rd7426, %rd3500;
	or.pred  	%p1273, %p1271, %p1272;
	selp.u64 	%rd3501, 1, 0, %p1273;
	add.s64 	%rd3502, %rd3494, %rd3477;
	setp.lt.u64 	%p1274, %rd3502, %rd3494;
	add.s64 	%rd7427, %rd3502, %rd3501;
	setp.lt.u64 	%p1275, %rd7427, %rd3502;
	or.pred  	%p1276, %p1274, %p1275;
	selp.u64 	%rd3503, 1, 0, %p1276;
	add.s64 	%rd3504, %rd3496, %rd3478;
	add.s64 	%rd487, %rd3504, %rd3503;
	setp.eq.s64 	%p1277, %rd487, 0;
	mov.b64 	%rd7428, 0;
	@%p1277 bra 	$L__BB7_216;
	shl.b64 	%rd3505, %rd487, 32;
	shr.u64 	%rd3506, %rd487, 32;
	mov.b64 	%rd3507, 977;
	mul.hi.u64 	%rd3508, %rd487, %rd3507;
	mad.lo.s64 	%rd3509, %rd487, 977, %rd3505;
	setp.lt.u64 	%p1278, %rd3509, %rd3505;
	selp.u64 	%rd3510, 1, 0, %p1278;
	add.s64 	%rd7424, %rd3509, %rd7424;
	setp.lt.u64 	%p1279, %rd7424, %rd3509;
	selp.u64 	%rd3511, 1, 0, %p1279;
	add.s64 	%rd3512, %rd3511, %rd3510;
	add.s64 	%rd3513, %rd3506, %rd3508;
	setp.lt.u64 	%p1280, %rd3513, %rd3506;
	selp.u64 	%rd3514, 1, 0, %p1280;
	add.s64 	%rd3515, %rd7425, %rd3513;
	add.s64 	%rd3516, %rd3515, %rd3512;
	setp.lt.u64 	%p1281, %rd3516, %rd7425;
	not.b64 	%rd3517, %rd3513;
	setp.gt.u64 	%p1282, %rd3512, %rd3517;
	or.pred  	%p1283, %p1282, %p1281;
	selp.u64 	%rd3518, 1, 0, %p1283;
	add.s64 	%rd3519, %rd7426, %rd3514;
	add.s64 	%rd490, %rd3519, %rd3518;
	setp.lt.u64 	%p1284, %rd490, %rd7426;
	selp.u64 	%rd3520, 1, 0, %p1284;
	add.s64 	%rd491, %rd7427, %rd3520;
	setp.lt.u64 	%p1285, %rd491, %rd7427;
	selp.u64 	%rd7428, 1, 0, %p1285;
	mov.u64 	%rd7425, %rd3516;
	mov.u64 	%rd7426, %rd490;
	mov.u64 	%rd7427, %rd491;
$L__BB7_216:
	add.s64 	%rd7440, %rd7424, %rd479;
	setp.lt.u64 	%p1286, %rd7440, %rd7424;
	selp.u64 	%rd3521, 1, 0, %p1286;
	add.s64 	%rd3522, %rd7425, %rd480;
	setp.lt.u64 	%p1287, %rd3522, %rd7425;
	add.s64 	%rd7439, %rd3522, %rd3521;
	setp.lt.u64 	%p1288, %rd7439, %rd3522;
	or.pred  	%p1289, %p1287, %p1288;
	selp.u64 	%rd3523, 1, 0, %p1289;
	add.s64 	%rd3524, %rd7426, %rd481;
	setp.lt.u64 	%p1290, %rd3524, %rd7426;
	add.s64 	%rd7438, %rd3524, %rd3523;
	setp.lt.u64 	%p1291, %rd7438, %rd3524;
	or.pred  	%p1292, %p1290, %p1291;
	selp.u64 	%rd3525, 1, 0, %p1292;
	add.s64 	%rd3526, %rd7427, %rd482;
	setp.lt.u64 	%p1293, %rd3526, %rd7427;
	add.s64 	%rd7437, %rd3526, %rd3525;
	setp.lt.u64 	%p1294, %rd7437, %rd3526;
	or.pred  	%p1295, %p1293, %p1294;
	selp.u64 	%rd3528, 1, 0, %p1295;
	add.s64 	%rd502, %rd7428, %rd3528;
	setp.ne.s64 	%p1296, %rd502, 0;
	setp.gt.u64 	%p1297, %rd7437, %rd2904;
	or.pred  	%p1298, %p1296, %p1297;
	@%p1298 bra 	$L__BB7_222;
	setp.lt.u64 	%p1299, %rd7437, %rd2904;
	@%p1299 bra 	$L__BB7_235;
	setp.gt.u64 	%p1300, %rd7438, %rd383;
	@%p1300 bra 	$L__BB7_222;
	setp.lt.u64 	%p1301, %rd7438, %rd383;
	@%p1301 bra 	$L__BB7_235;
	setp.gt.u64 	%p1302, %rd7439, %rd2895;
	@%p1302 bra 	$L__BB7_222;
	setp.lt.u64 	%p1303, %rd7439, %rd2895;
	setp.lt.u64 	%p1304, %rd7440, %rd2892;
	or.pred  	%p1305, %p1303, %p1304;
	@%p1305 bra 	$L__BB7_235;
$L__BB7_222:
	sub.s64 	%rd503, %rd7440, %rd2892;
	setp.lt.u64 	%p1306, %rd7440, %rd2892;
	selp.u64 	%rd3529, 1, 0, %p1306;
	sub.s64 	%rd3530, %rd7439, %rd2895;
	setp.lt.u64 	%p1307, %rd7439, %rd2895;
	selp.s64 	%rd3531, -1, 0, %p1306;
	add.s64 	%rd7439, %rd3530, %rd3531;
	setp.lt.u64 	%p1308, %rd3530, %rd3529;
	or.pred  	%p1309, %p1307, %p1308;
	selp.u64 	%rd3532, 1, 0, %p1309;
	sub.s64 	%rd3533, %rd7438, %rd383;
	setp.lt.u64 	%p1310, %rd7438, %rd383;
	selp.s64 	%rd3534, -1, 0, %p1309;
	add.s64 	%rd7438, %rd3533, %rd3534;
	setp.lt.u64 	%p1311, %rd3533, %rd3532;
	or.pred  	%p1312, %p1310, %p1311;
	selp.u64 	%rd3535, 1, 0, %p1312;
	sub.s64 	%rd3536, %rd7437, %rd2904;
	setp.lt.u64 	%p1313, %rd7437, %rd2904;
	selp.s64 	%rd3537, -1, 0, %p1312;
	add.s64 	%rd7437, %rd3536, %rd3537;
	setp.lt.u64 	%p1314, %rd3536, %rd3535;
	or.pred  	%p1315, %p1313, %p1314;
	selp.s64 	%rd3538, -1, 0, %p1315;
	add.s64 	%rd507, %rd502, %rd3538;
	setp.ne.s64 	%p1316, %rd507, 0;
	setp.gt.u64 	%p1317, %rd7437, %rd2904;
	or.pred  	%p1318, %p1316, %p1317;
	@%p1318 bra 	$L__BB7_228;
	setp.lt.u64 	%p1319, %rd7437, %rd2904;
	mov.u64 	%rd7440, %rd503;
	@%p1319 bra 	$L__BB7_235;
	setp.gt.u64 	%p1320, %rd7438, %rd383;
	@%p1320 bra 	$L__BB7_228;
	setp.lt.u64 	%p1321, %rd7438, %rd383;
	mov.u64 	%rd7440, %rd503;
	@%p1321 bra 	$L__BB7_235;
	setp.gt.u64 	%p1322, %rd7439, %rd2895;
	@%p1322 bra 	$L__BB7_228;
	setp.lt.u64 	%p1323, %rd7439, %rd2895;
	setp.lt.u64 	%p1324, %rd503, %rd2892;
	or.pred  	%p1325, %p1323, %p1324;
	mov.u64 	%rd7440, %rd503;
	@%p1325 bra 	$L__BB7_235;
$L__BB7_228:
	sub.s64 	%rd508, %rd503, %rd2892;
	setp.lt.u64 	%p1326, %rd503, %rd2892;
	selp.u64 	%rd3539, 1, 0, %p1326;
	sub.s64 	%rd3540, %rd7439, %rd2895;
	setp.lt.u64 	%p1327, %rd7439, %rd2895;
	selp.s64 	%rd3541, -1, 0, %p1326;
	add.s64 	%rd7439, %rd3540, %rd3541;
	setp.lt.u64 	%p1328, %rd3540, %rd3539;
	or.pred  	%p1329, %p1327, %p1328;
	selp.u64 	%rd3542, 1, 0, %p1329;
	sub.s64 	%rd3543, %rd7438, %rd383;
	setp.lt.u64 	%p1330, %rd7438, %rd383;
	selp.s64 	%rd3544, -1, 0, %p1329;
	add.s64 	%rd7438, %rd3543, %rd3544;
	setp.lt.u64 	%p1331, %rd3543, %rd3542;
	or.pred  	%p1332, %p1330, %p1331;
	selp.u64 	%rd3545, 1, 0, %p1332;
	sub.s64 	%rd3546, %rd7437, %rd2904;
	setp.lt.u64 	%p1333, %rd7437, %rd2904;
	selp.s64 	%rd3547, -1, 0, %p1332;
	add.s64 	%rd7437, %rd3546, %rd3547;
	setp.lt.u64 	%p1334, %rd3546, %rd3545;
	or.pred  	%p1335, %p1333, %p1334;
	selp.u64 	%rd3548, 1, 0, %p1335;
	setp.ne.s64 	%p1336, %rd507, %rd3548;
	setp.gt.u64 	%p1337, %rd7437, %rd2904;
	or.pred  	%p1338, %p1336, %p1337;
	@%p1338 bra 	$L__BB7_234;
	setp.lt.u64 	%p1339, %rd7437, %rd2904;
	mov.u64 	%rd7440, %rd508;
	@%p1339 bra 	$L__BB7_235;
	setp.gt.u64 	%p1340, %rd7438, %rd383;
	@%p1340 bra 	$L__BB7_234;
	setp.lt.u64 	%p1341, %rd7438, %rd383;
	mov.u64 	%rd7440, %rd508;
	@%p1341 bra 	$L__BB7_235;
	setp.gt.u64 	%p1342, %rd7439, %rd2895;
	@%p1342 bra 	$L__BB7_234;
	setp.lt.u64 	%p1343, %rd7439, %rd2895;
	setp.lt.u64 	%p1344, %rd508, %rd2892;
	or.pred  	%p1345, %p1343, %p1344;
	mov.u64 	%rd7440, %rd508;
	@%p1345 bra 	$L__BB7_235;
$L__BB7_234:
	sub.s64 	%rd7440, %rd508, %rd2892;
	setp.lt.u64 	%p1346, %rd508, %rd2892;
	selp.u64 	%rd3549, 1, 0, %p1346;
	sub.s64 	%rd3550, %rd7439, %rd2895;
	setp.lt.u64 	%p1347, %rd7439, %rd2895;
	selp.s64 	%rd3551, -1, 0, %p1346;
	add.s64 	%rd7439, %rd3550, %rd3551;
	setp.lt.u64 	%p1348, %rd3550, %rd3549;
	or.pred  	%p1349, %p1347, %p1348;
	selp.u64 	%rd3552, 1, 0, %p1349;
	sub.s64 	%rd3553, %rd7438, %rd383;
	setp.lt.u64 	%p1350, %rd7438, %rd383;
	selp.s64 	%rd3554, -1, 0, %p1349;
	add.s64 	%rd7438, %rd3553, %rd3554;
	setp.lt.u64 	%p1351, %rd3553, %rd3552;
	or.pred  	%p1352, %p1350, %p1351;
	selp.s64 	%rd3555, -1, 0, %p1352;
	sub.s64 	%rd3556, %rd7437, %rd2904;
	add.s64 	%rd7437, %rd3556, %rd3555;
$L__BB7_235:
	add.s32 	%r508, %r508, 1;
	setp.ne.s32 	%p1353, %r508, 24;
	@%p1353 bra 	$L__BB7_3;
$L__BB7_236:
	st.local.v2.u64 	[%rd2], {%rd7432, %rd7431};
	st.local.v2.u64 	[%rd2+16], {%rd7430, %rd7429};
	mov.b32 	%r509, 1;
	ld.const.u64 	%rd570, [_P+16];
	ld.const.u64 	%rd571, [_P+8];
	ld.const.u64 	%rd572, [_P];
	ld.const.u64 	%rd3667, [_P+24];
	ld.const.u64 	%rd3870, [_Gx];
	ld.const.u64 	%rd3887, [_Gx+8];
	ld.const.u64 	%rd3912, [_Gx+16];
	ld.const.u64 	%rd3937, [_Gx+24];
	ld.const.u64 	%rd4048, [_Gy];
	ld.const.u64 	%rd4065, [_Gy+8];
	ld.const.u64 	%rd4090, [_Gy+16];
	ld.const.u64 	%rd4115, [_Gy+24];
	mov.u64 	%rd7563, %rd7437;
	mov.u64 	%rd7562, %rd7438;
	mov.u64 	%rd7561, %rd7439;
	mov.u64 	%rd7560, %rd7440;
$L__BB7_237:
	mul.lo.s64 	%rd3558, %rd7561, %rd7560;
	mul.hi.u64 	%rd3559, %rd7560, %rd7561;
	mul.lo.s64 	%rd3560, %rd7562, %rd7560;
	mul.hi.u64 	%rd3561, %rd7560, %rd7562;
	add.s64 	%rd3562, %rd3560, %rd3559;
	setp.lt.u64 	%p1354, %rd3562, %rd3560;
	selp.u64 	%rd3563, 1, 0, %p1354;
	add.s64 	%rd3564, %rd3561, %rd3563;
	mul.lo.s64 	%rd3565, %rd7563, %rd7560;
	mul.hi.u64 	%rd3566, %rd7560, %rd7563;
	add.s64 	%rd3567, %rd3565, %rd3564;
	setp.lt.u64 	%p1355, %rd3567, %rd3565;
	selp.u64 	%rd3568, 1, 0, %p1355;
	add.s64 	%rd3569, %rd3566, %rd3568;
	mul.hi.u64 	%rd3570, %rd7561, %rd7562;
	mad.lo.s64 	%rd3571, %rd7562, %rd7561, %rd3567;
	setp.lt.u64 	%p1356, %rd3571, %rd3567;
	selp.u64 	%rd3572, 1, 0, %p1356;
	add.s64 	%rd3573, %rd3570, %rd3572;
	mul.hi.u64 	%rd3574, %rd7561, %rd7563;
	mad.lo.s64 	%rd3575, %rd7563, %rd7561, %rd3569;
	setp.lt.u64 	%p1357, %rd3575, %rd3569;
	selp.u64 	%rd3576, 1, 0, %p1357;
	add.s64 	%rd3577, %rd3575, %rd3573;
	setp.lt.u64 	%p1358, %rd3577, %rd3575;
	selp.u64 	%rd3578, 1, 0, %p1358;
	add.s64 	%rd3579, %rd3574, %rd3576;
	add.s64 	%rd3580, %rd3579, %rd3578;
	mul.hi.u64 	%rd3581, %rd7562, %rd7563;
	mad.lo.s64 	%rd3582, %rd7563, %rd7562, %rd3580;
	setp.lt.u64 	%p1359, %rd3582, %rd3580;
	selp.u64 	%rd3583, 1, 0, %p1359;
	add.s64 	%rd3584, %rd3581, %rd3583;
	shl.b64 	%rd3585, %rd3558, 1;
	mov.b64 	{%r200, %r201}, %rd3558;
	mov.b64 	{%r202, %r203}, %rd3562;
	shf.l.wrap.b32 	%r204, %r201, %r202, 1;
	shf.l.wrap.b32 	%r205, %r202, %r203, 1;
	mov.b64 	%rd3586, {%r204, %r205};
	mov.b64 	{%r206, %r207}, %rd3571;
	shf.l.wrap.b32 	%r208, %r203, %r206, 1;
	shf.l.wrap.b32 	%r209, %r206, %r207, 1;
	mov.b64 	%rd3587, {%r208, %r209};
	mov.b64 	{%r210, %r211}, %rd3577;
	shf.l.wrap.b32 	%r212, %r207, %r210, 1;
	shf.l.wrap.b32 	%r213, %r210, %r211, 1;
	mov.b64 	%rd3588, {%r212, %r213};
	mov.b64 	{%r214, %r215}, %rd3582;
	shf.l.wrap.b32 	%r216, %r211, %r214, 1;
	shf.l.wrap.b32 	%r217, %r214, %r215, 1;
	mov.b64 	%rd3589, {%r216, %r217};
	shr.u64 	%rd3590, %rd3584, 63;
	mov.b64 	{%r218, %r219}, %rd3584;
	shf.l.wrap.b32 	%r220, %r215, %r218, 1;
	shf.l.wrap.b32 	%r221, %r218, %r219, 1;
	mov.b64 	%rd3591, {%r220, %r221};
	mul.hi.u64 	%rd3592, %rd7560, %rd7560;
	mul.hi.u64 	%rd3593, %rd7561, %rd7561;
	mul.hi.u64 	%rd3594, %rd7562, %rd7562;
	mul.hi.u64 	%rd3595, %rd7563, %rd7563;
	add.s64 	%rd552, %rd3585, %rd3592;
	setp.lt.u64 	%p1360, %rd552, %rd3585;
	selp.u64 	%rd3596, 1, 0, %p1360;
	mad.lo.s64 	%rd3597, %rd7561, %rd7561, %rd3586;
	setp.lt.u64 	%p1361, %rd3597, %rd3586;
	add.s64 	%rd553, %rd3597, %rd3596;
	setp.lt.u64 	%p1362, %rd553, %rd3597;
	or.pred  	%p1363, %p1361, %p1362;
	selp.u64 	%rd3598, 1, 0, %p1363;
	add.s64 	%rd3599, %rd3587, %rd3593;
	setp.lt.u64 	%p1364, %rd3599, %rd3587;
	add.s64 	%rd554, %rd3599, %rd3598;
	setp.lt.u64 	%p1365, %rd554, %rd3599;
	or.pred  	%p1366, %p1364, %p1365;
	selp.u64 	%rd3600, 1, 0, %p1366;
	mad.lo.s64 	%rd3601, %rd7562, %rd7562, %rd3588;
	setp.lt.u64 	%p1367, %rd3601, %rd3588;
	add.s64 	%rd3602, %rd3601, %rd3600;
	setp.lt.u64 	%p1368, %rd3602, %rd3601;
	or.pred  	%p1369, %p1367, %p1368;
	selp.u64 	%rd3603, 1, 0, %p1369;
	add.s64 	%rd3604, %rd3589, %rd3594;
	setp.lt.u64 	%p1370, %rd3604, %rd3589;
	add.s64 	%rd3605, %rd3604, %rd3603;
	setp.lt.u64 	%p1371, %rd3605, %rd3604;
	or.pred  	%p1372, %p1370, %p1371;
	selp.u64 	%rd3606, 1, 0, %p1372;
	mad.lo.s64 	%rd3607, %rd7563, %rd7563, %rd3591;
	setp.lt.u64 	%p1373, %rd3607, %rd3591;
	add.s64 	%rd3608, %rd3607, %rd3606;
	setp.lt.u64 	%p1374, %rd3608, %rd3607;
	or.pred  	%p1375, %p1373, %p1374;
	selp.u64 	%rd3609, 1, 0, %p1375;
	add.s64 	%rd3610, %rd3590, %rd3595;
	add.s64 	%rd3611, %rd3610, %rd3609;
	shl.b64 	%rd3612, %rd3602, 32;
	mov.b64 	{%r222, %r223}, %rd3602;
	mov.b64 	{%r224, %r225}, %rd3605;
	mov.b64 	%rd3613, {%r223, %r224};
	mov.b64 	{%r226, %r227}, %rd3608;
	mov.b64 	%rd3614, {%r225, %r226};
	mov.b64 	{%r228, %r229}, %rd3611;
	mov.b64 	%rd3615, {%r227, %r228};
	shr.u64 	%rd3616, %rd3611, 32;
	mul.lo.s64 	%rd3617, %rd3602, 977;
	mov.b64 	%rd3618, 977;
	mul.hi.u64 	%rd3619, %rd3602, %rd3618;
	mul.lo.s64 	%rd3620, %rd3605, 977;
	mul.hi.u64 	%rd3621, %rd3605, %rd3618;
	add.s64 	%rd3622, %rd3620, %rd3619;
	setp.lt.u64 	%p1376, %rd3622, %rd3620;
	selp.u64 	%rd3623, 1, 0, %p1376;
	add.s64 	%rd3624, %rd3621, %rd3623;
	mul.lo.s64 	%rd3625, %rd3608, 977;
	mul.hi.u64 	%rd3626, %rd3608, %rd3618;
	add.s64 	%rd3627, %rd3625, %rd3624;
	setp.lt.u64 	%p1377, %rd3627, %rd3625;
	selp.u64 	%rd3628, 1, 0, %p1377;
	add.s64 	%rd3629, %rd3626, %rd3628;
	mul.lo.s64 	%rd3630, %rd3611, 977;
	mul.hi.u64 	%rd3631, %rd3611, %rd3618;
	add.s64 	%rd3632, %rd3630, %rd3629;
	setp.lt.u64 	%p1378, %rd3632, %rd3630;
	selp.u64 	%rd3633, 1, 0, %p1378;
	add.s64 	%rd3634, %rd3631, %rd3633;
	add.s64 	%rd7465, %rd3617, %rd3612;
	setp.lt.u64 	%p1379, %rd7465, %rd3617;
	selp.u64 	%rd3635, 1, 0, %p1379;
	add.s64 	%rd3636, %rd3622, %rd3613;
	setp.lt.u64 	%p1380, %rd3636, %rd3622;
	add.s64 	%rd7466, %rd3636, %rd3635;
	setp.lt.u64 	%p1381, %rd7466, %rd3636;
	or.pred  	%p1382, %p1380, %p1381;
	selp.u64 	%rd3637, 1, 0, %p1382;
	add.s64 	%rd3638, %rd3627, %rd3614;
	setp.lt.u64 	%p1383, %rd3638, %rd3627;
	add.s64 	%rd7467, %rd3638, %rd3637;
	setp.lt.u64 	%p1384, %rd7467, %rd3638;
	or.pred  	%p1385, %p1383, %p1384;
	selp.u64 	%rd3639, 1, 0, %p1385;
	add.s64 	%rd3640, %rd3632, %rd3615;
	setp.lt.u64 	%p1386, %rd3640, %rd3632;
	add.s64 	%rd7468, %rd3640, %rd3639;
	setp.lt.u64 	%p1387, %rd7468, %rd3640;
	or.pred  	%p1388, %p1386, %p1387;
	selp.u64 	%rd3641, 1, 0, %p1388;
	add.s64 	%rd3642, %rd3634, %rd3616;
	add.s64 	%rd559, %rd3642, %rd3641;
	setp.eq.s64 	%p1389, %rd559, 0;
	mov.b64 	%rd7469, 0;
	@%p1389 bra 	$L__BB7_239;
	shl.b64 	%rd3643, %rd559, 32;
	shr.u64 	%rd3644, %rd559, 32;
	mov.b64 	%rd3645, 977;
	mul.hi.u64 	%rd3646, %rd559, %rd3645;
	mad.lo.s64 	%rd3647, %rd559, 977, %rd3643;
	setp.lt.u64 	%p1390, %rd3647, %rd3643;
	selp.u64 	%rd3648, 1, 0, %p1390;
	add.s64 	%rd7465, %rd3647, %rd7465;
	setp.lt.u64 	%p1391, %rd7465, %rd3647;
	selp.u64 	%rd3649, 1, 0, %p1391;
	add.s64 	%rd3650, %rd3649, %rd3648;
	add.s64 	%rd3651, %rd3644, %rd3646;
	setp.lt.u64 	%p1392, %rd3651, %rd3644;
	selp.u64 	%rd3652, 1, 0, %p1392;
	add.s64 	%rd3653, %rd7466, %rd3651;
	add.s64 	%rd3654, %rd3653, %rd3650;
	setp.lt.u64 	%p1393, %rd3654, %rd7466;
	not.b64 	%rd3655, %rd3651;
	setp.gt.u64 	%p1394, %rd3650, %rd3655;
	or.pred  	%p1395, %p1394, %p1393;
	selp.u64 	%rd3656, 1, 0, %p1395;
	add.s64 	%rd3657, %rd7467, %rd3652;
	add.s64 	%rd562, %rd3657, %rd3656;
	setp.lt.u64 	%p1396, %rd562, %rd7467;
	selp.u64 	%rd3658, 1, 0, %p1396;
	add.s64 	%rd563, %rd7468, %rd3658;
	setp.lt.u64 	%p1397, %rd563, %rd7468;
	selp.u64 	%rd7469, 1, 0, %p1397;
	mov.u64 	%rd7466, %rd3654;
	mov.u64 	%rd7467, %rd562;
	mov.u64 	%rd7468, %rd563;
$L__BB7_239:
	mad.lo.s64 	%rd7470, %rd7560, %rd7560, %rd7465;
	setp.lt.u64 	%p1398, %rd7470, %rd7465;
	selp.u64 	%rd3659, 1, 0, %p1398;
	add.s64 	%rd3660, %rd7466, %rd552;
	setp.lt.u64 	%p1399, %rd3660, %rd7466;
	add.s64 	%rd7471, %rd3660, %rd3659;
	setp.lt.u64 	%p1400, %rd7471, %rd3660;
	or.pred  	%p1401, %p1399, %p1400;
	selp.u64 	%rd3661, 1, 0, %p1401;
	add.s64 	%rd3662, %rd7467, %rd553;
	setp.lt.u64 	%p1402, %rd3662, %rd7467;
	add.s64 	%rd7472, %rd3662, %rd3661;
	setp.lt.u64 	%p1403, %rd7472, %rd3662;
	or.pred  	%p1404, %p1402, %p1403;
	selp.u64 	%rd3663, 1, 0, %p1404;
	add.s64 	%rd3664, %rd7468, %rd554;
	setp.lt.u64 	%p1405, %rd3664, %rd7468;
	add.s64 	%rd7473, %rd3664, %rd3663;
	setp.lt.u64 	%p1406, %rd7473, %rd3664;
	or.pred  	%p1407, %p1405, %p1406;
	selp.u64 	%rd3666, 1, 0, %p1407;
	add.s64 	%rd577, %rd7469, %rd3666;
	setp.ne.s64 	%p1408, %rd577, 0;
	setp.gt.u64 	%p1409, %rd7473, %rd3667;
	or.pred  	%p1410, %p1408, %p1409;
	@%p1410 bra 	$L__BB7_245;
	setp.lt.u64 	%p1411, %rd7473, %rd3667;
	@%p1411 bra 	$L__BB7_258;
	setp.gt.u64 	%p1412, %rd7472, %rd570;
	@%p1412 bra 	$L__BB7_245;
	setp.lt.u64 	%p1413, %rd7472, %rd570;
	@%p1413 bra 	$L__BB7_258;
	setp.gt.u64 	%p1414, %rd7471, %rd571;
	@%p1414 bra 	$L__BB7_245;
	setp.lt.u64 	%p1415, %rd7471, %rd571;
	setp.lt.u64 	%p1416, %rd7470, %rd572;
	or.pred  	%p1417, %p1415, %p1416;
	@%p1417 bra 	$L__BB7_258;
$L__BB7_245:
	sub.s64 	%rd579, %rd7470, %rd572;
	setp.lt.u64 	%p1418, %rd7470, %rd572;
	selp.u64 	%rd3668, 1, 0, %p1418;
	sub.s64 	%rd3669, %rd7471, %rd571;
	setp.lt.u64 	%p1419, %rd7471, %rd571;
	selp.s64 	%rd3670, -1, 0, %p1418;
	add.s64 	%rd7471, %rd3669, %rd3670;
	setp.lt.u64 	%p1420, %rd3669, %rd3668;
	or.pred  	%p1421, %p1419, %p1420;
	selp.u64 	%rd3671, 1, 0, %p1421;
	sub.s64 	%rd3672, %rd7472, %rd570;
	setp.lt.u64 	%p1422, %rd7472, %rd570;
	selp.s64 	%rd3673, -1, 0, %p1421;
	add.s64 	%rd7472, %rd3672, %rd3673;
	setp.lt.u64 	%p1423, %rd3672, %rd3671;
	or.pred  	%p1424, %p1422, %p1423;
	selp.u64 	%rd3674, 1, 0, %p1424;
	sub.s64 	%rd3675, %rd7473, %rd3667;
	setp.lt.u64 	%p1425, %rd7473, %rd3667;
	selp.s64 	%rd3676, -1, 0, %p1424;
	add.s64 	%rd7473, %rd3675, %rd3676;
	setp.lt.u64 	%p1426, %rd3675, %rd3674;
	or.pred  	%p1427, %p1425, %p1426;
	selp.s64 	%rd3677, -1, 0, %p1427;
	add.s64 	%rd583, %rd577, %rd3677;
	setp.ne.s64 	%p1428, %rd583, 0;
	setp.gt.u64 	%p1429, %rd7473, %rd3667;
	or.pred  	%p1430, %p1428, %p1429;
	@%p1430 bra 	$L__BB7_251;
	setp.lt.u64 	%p1431, %rd7473, %rd3667;
	mov.u64 	%rd7470, %rd579;
	@%p1431 bra 	$L__BB7_258;
	setp.gt.u64 	%p1432, %rd7472, %rd570;
	@%p1432 bra 	$L__BB7_251;
	setp.lt.u64 	%p1433, %rd7472, %rd570;
	mov.u64 	%rd7470, %rd579;
	@%p1433 bra 	$L__BB7_258;
	setp.gt.u64 	%p1434, %rd7471, %rd571;
	@%p1434 bra 	$L__BB7_251;
	setp.lt.u64 	%p1435, %rd7471, %rd571;
	setp.lt.u64 	%p1436, %rd579, %rd572;
	or.pred  	%p1437, %p1435, %p1436;
	mov.u64 	%rd7470, %rd579;
	@%p1437 bra 	$L__BB7_258;
$L__BB7_251:
	sub.s64 	%rd584, %rd579, %rd572;
	setp.lt.u64 	%p1438, %rd579, %rd572;
	selp.u64 	%rd3678, 1, 0, %p1438;
	sub.s64 	%rd3679, %rd7471, %rd571;
	setp.lt.u64 	%p1439, %rd7471, %rd571;
	selp.s64 	%rd3680, -1, 0, %p1438;
	add.s64 	%rd7471, %rd3679, %rd3680;
	setp.lt.u64 	%p1440, %rd3679, %rd3678;
	or.pred  	%p1441, %p1439, %p1440;
	selp.u64 	%rd3681, 1, 0, %p1441;
	sub.s64 	%rd3682, %rd7472, %rd570;
	setp.lt.u64 	%p1442, %rd7472, %rd570;
	selp.s64 	%rd3683, -1, 0, %p1441;
	add.s64 	%rd7472, %rd3682, %rd3683;
	setp.lt.u64 	%p1443, %rd3682, %rd3681;
	or.pred  	%p1444, %p1442, %p1443;
	selp.u64 	%rd3684, 1, 0, %p1444;
	sub.s64 	%rd3685, %rd7473, %rd3667;
	setp.lt.u64 	%p1445, %rd7473, %rd3667;
	selp.s64 	%rd3686, -1, 0, %p1444;
	add.s64 	%rd7473, %rd3685, %rd3686;
	setp.lt.u64 	%p1446, %rd3685, %rd3684;
	or.pred  	%p1447, %p1445, %p1446;
	selp.u64 	%rd3687, 1, 0, %p1447;
	setp.ne.s64 	%p1448, %rd583, %rd3687;
	setp.gt.u64 	%p1449, %rd7473, %rd3667;
	or.pred  	%p1450, %p1448, %p1449;
	@%p1450 bra 	$L__BB7_257;
	setp.lt.u64 	%p1451, %rd7473, %rd3667;
	mov.u64 	%rd7470, %rd584;
	@%p1451 bra 	$L__BB7_258;
	setp.gt.u64 	%p1452, %rd7472, %rd570;
	@%p1452 bra 	$L__BB7_257;
	setp.lt.u64 	%p1453, %rd7472, %rd570;
	mov.u64 	%rd7470, %rd584;
	@%p1453 bra 	$L__BB7_258;
	setp.gt.u64 	%p1454, %rd7471, %rd571;
	@%p1454 bra 	$L__BB7_257;
	setp.lt.u64 	%p1455, %rd7471, %rd571;
	setp.lt.u64 	%p1456, %rd584, %rd572;
	or.pred  	%p1457, %p1455, %p1456;
	mov.u64 	%rd7470, %rd584;
	@%p1457 bra 	$L__BB7_258;
$L__BB7_257:
	sub.s64 	%rd7470, %rd584, %rd572;
	setp.lt.u64 	%p1458, %rd584, %rd572;
	selp.u64 	%rd3688, 1, 0, %p1458;
	sub.s64 	%rd3689, %rd7471, %rd571;
	setp.lt.u64 	%p1459, %rd7471, %rd571;
	selp.s64 	%rd3690, -1, 0, %p1458;
	add.s64 	%rd7471, %rd3689, %rd3690;
	setp.lt.u64 	%p1460, %rd3689, %rd3688;
	or.pred  	%p1461, %p1459, %p1460;
	selp.u64 	%rd3691, 1, 0, %p1461;
	sub.s64 	%rd3692, %rd7472, %rd570;
	setp.lt.u64 	%p1462, %rd7472, %rd570;
	selp.s64 	%rd3693, -1, 0, %p1461;
	add.s64 	%rd7472, %rd3692, %rd3693;
	setp.lt.u64 	%p1463, %rd3692, %rd3691;
	or.pred  	%p1464, %p1462, %p1463;
	selp.s64 	%rd3694, -1, 0, %p1464;
	sub.s64 	%rd3695, %rd7473, %rd3667;
	add.s64 	%rd7473, %rd3695, %rd3694;
$L__BB7_258:
	mul.hi.u64 	%rd3697, %rd7470, %rd7560;
	mul.lo.s64 	%rd3698, %rd7561, %rd7470;
	mul.hi.u64 	%rd3699, %rd7470, %rd7561;
	add.s64 	%rd3700, %rd3698, %rd3697;
	setp.lt.u64 	%p1465, %rd3700, %rd3698;
	selp.u64 	%rd3701, 1, 0, %p1465;
	add.s64 	%rd3702, %rd3699, %rd3701;
	mul.lo.s64 	%rd3703, %rd7562, %rd7470;
	mul.hi.u64 	%rd3704, %rd7470, %rd7562;
	add.s64 	%rd3705, %rd3703, %rd3702;
	setp.lt.u64 	%p1466, %rd3705, %rd3703;
	selp.u64 	%rd3706, 1, 0, %p1466;
	add.s64 	%rd3707, %rd3704, %rd3706;
	mul.lo.s64 	%rd3708, %rd7563, %rd7470;
	mul.hi.u64 	%rd3709, %rd7470, %rd7563;
	add.s64 	%rd3710, %rd3708, %rd3707;
	setp.lt.u64 	%p1467, %rd3710, %rd3708;
	selp.u64 	%rd3711, 1, 0, %p1467;
	add.s64 	%rd3712, %rd3709, %rd3711;
	mul.hi.u64 	%rd3713, %rd7471, %rd7560;
	mad.lo.s64 	%rd596, %rd7560, %rd7471, %rd3700;
	setp.lt.u64 	%p1468, %rd596, %rd3700;
	selp.u64 	%rd3714, 1, 0, %p1468;
	add.s64 	%rd3715, %rd3713, %rd3714;
	mul.hi.u64 	%rd3716, %rd7471, %rd7561;
	mad.lo.s64 	%rd3717, %rd7561, %rd7471, %rd3705;
	setp.lt.u64 	%p1469, %rd3717, %rd3705;
	selp.u64 	%rd3718, 1, 0, %p1469;
	add.s64 	%rd3719, %rd3717, %rd3715;
	setp.lt.u64 	%p1470, %rd3719, %rd3717;
	selp.u64 	%rd3720, 1, 0, %p1470;
	add.s64 	%rd3721, %rd3716, %rd3718;
	add.s64 	%rd3722, %rd3721, %rd3720;
	mul.hi.u64 	%rd3723, %rd7471, %rd7562;
	mad.lo.s64 	%rd3724, %rd7562, %rd7471, %rd3710;
	setp.lt.u64 	%p1471, %rd3724, %rd3710;
	selp.u64 	%rd3725, 1, 0, %p1471;
	add.s64 	%rd3726, %rd3724, %rd3722;
	setp.lt.u64 	%p1472, %rd3726, %rd3724;
	selp.u64 	%rd3727, 1, 0, %p1472;
	add.s64 	%rd3728, %rd3723, %rd3725;
	add.s64 	%rd3729, %rd3728, %rd3727;
	mul.hi.u64 	%rd3730, %rd7471, %rd7563;
	mad.lo.s64 	%rd3731, %rd7563, %rd7471, %rd3712;
	setp.lt.u64 	%p1473, %rd3731, %rd3712;
	selp.u64 	%rd3732, 1, 0, %p1473;
	add.s64 	%rd3733, %rd3731, %rd3729;
	setp.lt.u64 	%p1474, %rd3733, %rd3731;
	selp.u64 	%rd3734, 1, 0, %p1474;
	add.s64 	%rd3735, %rd3730, %rd3732;
	add.s64 	%rd3736, %rd3735, %rd3734;
	mul.hi.u64 	%rd3737, %rd7472, %rd7560;
	mad.lo.s64 	%rd597, %rd7560, %rd7472, %rd3719;
	setp.lt.u64 	%p1475, %rd597, %rd3719;
	selp.u64 	%rd3738, 1, 0, %p1475;
	add.s64 	%rd3739, %rd3737, %rd3738;
	mul.hi.u64 	%rd3740, %rd7472, %rd7561;
	mad.lo.s64 	%rd3741, %rd7561, %rd7472, %rd3726;
	setp.lt.u64 	%p1476, %rd3741, %rd3726;
	selp.u64 	%rd3742, 1, 0, %p1476;
	add.s64 	%rd3743, %rd3741, %rd3739;
	setp.lt.u64 	%p1477, %rd3743, %rd3741;
	selp.u64 	%rd3744, 1, 0, %p1477;
	add.s64 	%rd3745, %rd3740, %rd3742;
	add.s64 	%rd3746, %rd3745, %rd3744;
	mul.hi.u64 	%rd3747, %rd7472, %rd7562;
	mad.lo.s64 	%rd3748, %rd7562, %rd7472, %rd3733;
	setp.lt.u64 	%p1478, %rd3748, %rd3733;
	selp.u64 	%rd3749, 1, 0, %p1478;
	add.s64 	%rd3750, %rd3748, %rd3746;
	setp.lt.u64 	%p1479, %rd3750, %rd3748;
	selp.u64 	%rd3751, 1, 0, %p1479;
	add.s64 	%rd3752, %rd3747, %rd3749;
	add.s64 	%rd3753, %rd3752, %rd3751;
	mul.hi.u64 	%rd3754, %rd7472, %rd7563;
	mad.lo.s64 	%rd3755, %rd7563, %rd7472, %rd3736;
	setp.lt.u64 	%p1480, %rd3755, %rd3736;
	selp.u64 	%rd3756, 1, 0, %p1480;
	add.s64 	%rd3757, %rd3755, %rd3753;
	setp.lt.u64 	%p1481, %rd3757, %rd3755;
	selp.u64 	%rd3758, 1, 0, %p1481;
	add.s64 	%rd3759, %rd3754, %rd3756;
	add.s64 	%rd3760, %rd3759, %rd3758;
	mul.hi.u64 	%rd3761, %rd7473, %rd7560;
	mad.lo.s64 	%rd598, %rd7560, %rd7473, %rd3743;
	setp.lt.u64 	%p1482, %rd598, %rd3743;
	selp.u64 	%rd3762, 1, 0, %p1482;
	add.s64 	%rd3763, %rd3761, %rd3762;
	mul.hi.u64 	%rd3764, %rd7473, %rd7561;
	mad.lo.s64 	%rd3765, %rd7561, %rd7473, %rd3750;
	setp.lt.u64 	%p1483, %rd3765, %rd3750;
	selp.u64 	%rd3766, 1, 0, %p1483;
	add.s64 	%rd3767, %rd3765, %rd3763;
	setp.lt.u64 	%p1484, %rd3767, %rd3765;
	selp.u64 	%rd3768, 1, 0, %p1484;
	add.s64 	%rd3769, %rd3764, %rd3766;
	add.s64 	%rd3770, %rd3769, %rd3768;
	mul.hi.u64 	%rd3771, %rd7473, %rd7562;
	mad.lo.s64 	%rd3772, %rd7562, %rd7473, %rd3757;
	setp.lt.u64 	%p1485, %rd3772, %rd3757;
	selp.u64 	%rd3773, 1, 0, %p1485;
	add.s64 	%rd3774, %rd3772, %rd3770;
	setp.lt.u64 	%p1486, %rd3774, %rd3772;
	selp.u64 	%rd3775, 1, 0, %p1486;
	add.s64 	%rd3776, %rd3771, %rd3773;
	add.s64 	%rd3777, %rd3776, %rd3775;
	mul.hi.u64 	%rd3778, %rd7473, %rd7563;
	mad.lo.s64 	%rd3779, %rd7563, %rd7473, %rd3760;
	setp.lt.u64 	%p1487, %rd3779, %rd3760;
	selp.u64 	%rd3780, 1, 0, %p1487;
	add.s64 	%rd3781, %rd3779, %rd3777;
	setp.lt.u64 	%p1488, %rd3781, %rd3779;
	selp.u64 	%rd3782, 1, 0, %p1488;
	add.s64 	%rd3783, %rd3778, %rd3780;
	add.s64 	%rd3784, %rd3783, %rd3782;
	shl.b64 	%rd3785, %rd3767, 32;
	mov.b64 	{%r230, %r231}, %rd3767;
	mov.b64 	{%r232, %r233}, %rd3774;
	mov.b64 	%rd3786, {%r231, %r232};
	mov.b64 	{%r234, %r235}, %rd3781;
	mov.b64 	%rd3787, {%r233, %r234};
	mov.b64 	{%r236, %r237}, %rd3784;
	mov.b64 	%rd3788, {%r235, %r236};
	shr.u64 	%rd3789, %rd3784, 32;
	mul.lo.s64 	%rd3790, %rd3767, 977;
	mov.b64 	%rd3791, 977;
	mul.hi.u64 	%rd3792, %rd3767, %rd3791;
	mul.lo.s64 	%rd3793, %rd3774, 977;
	mul.hi.u64 	%rd3794, %rd3774, %rd3791;
	add.s64 	%rd3795, %rd3793, %rd3792;
	setp.lt.u64 	%p1489, %rd3795, %rd3793;
	selp.u64 	%rd3796, 1, 0, %p1489;
	add.s64 	%rd3797, %rd3794, %rd3796;
	mul.lo.s64 	%rd3798, %rd3781, 977;
	mul.hi.u64 	%rd3799, %rd3781, %rd3791;
	add.s64 	%rd3800, %rd3798, %rd3797;
	setp.lt.u64 	%p1490, %rd3800, %rd3798;
	selp.u64 	%rd3801, 1, 0, %p1490;
	add.s64 	%rd3802, %rd3799, %rd3801;
	mul.lo.s64 	%rd3803, %rd3784, 977;
	mul.hi.u64 	%rd3804, %rd3784, %rd3791;
	add.s64 	%rd3805, %rd3803, %rd3802;
	setp.lt.u64 	%p1491, %rd3805, %rd3803;
	selp.u64 	%rd3806, 1, 0, %p1491;
	add.s64 	%rd3807, %rd3804, %rd3806;
	add.s64 	%rd7474, %rd3790, %rd3785;
	setp.lt.u64 	%p1492, %rd7474, %rd3790;
	selp.u64 	%rd3808, 1, 0, %p1492;
	add.s64 	%rd3809, %rd3795, %rd3786;
	setp.lt.u64 	%p1493, %rd3809, %rd3795;
	add.s64 	%rd7475, %rd3809, %rd3808;
	setp.lt.u64 	%p1494, %rd7475, %rd3809;
	or.pred  	%p1495, %p1493, %p1494;
	selp.u64 	%rd3810, 1, 0, %p1495;
	add.s64 	%rd3811, %rd3800, %rd3787;
	setp.lt.u64 	%p1496, %rd3811, %rd3800;
	add.s64 	%rd7476, %rd3811, %rd3810;
	setp.lt.u64 	%p1497, %rd7476, %rd3811;
	or.pred  	%p1498, %p1496, %p1497;
	selp.u64 	%rd3812, 1, 0, %p1498;
	add.s64 	%rd3813, %rd3805, %rd3788;
	setp.lt.u64 	%p1499, %rd3813, %rd3805;
	add.s64 	%rd7477, %rd3813, %rd3812;
	setp.lt.u64 	%p1500, %rd7477, %rd3813;
	or.pred  	%p1501, %p1499, %p1500;
	selp.u64 	%rd3814, 1, 0, %p1501;
	add.s64 	%rd3815, %rd3807, %rd3789;
	add.s64 	%rd603, %rd3815, %rd3814;
	setp.eq.s64 	%p1502, %rd603, 0;
	mov.b64 	%rd7478, 0;
	@%p1502 bra 	$L__BB7_260;
	shl.b64 	%rd3816, %rd603, 32;
	shr.u64 	%rd3817, %rd603, 32;
	mov.b64 	%rd3818, 977;
	mul.hi.u64 	%rd3819, %rd603, %rd3818;
	mad.lo.s64 	%rd3820, %rd603, 977, %rd3816;
	setp.lt.u64 	%p1503, %rd3820, %rd3816;
	selp.u64 	%rd3821, 1, 0, %p1503;
	add.s64 	%rd7474, %rd3820, %rd7474;
	setp.lt.u64 	%p1504, %rd7474, %rd3820;
	selp.u64 	%rd3822, 1, 0, %p1504;
	add.s64 	%rd3823, %rd3822, %rd3821;
	add.s64 	%rd3824, %rd3817, %rd3819;
	setp.lt.u64 	%p1505, %rd3824, %rd3817;
	selp.u64 	%rd3825, 1, 0, %p1505;
	add.s64 	%rd3826, %rd7475, %rd3824;
	add.s64 	%rd3827, %rd3826, %rd3823;
	setp.lt.u64 	%p1506, %rd3827, %rd7475;
	not.b64 	%rd3828, %rd3824;
	setp.gt.u64 	%p1507, %rd3823, %rd3828;
	or.pred  	%p1508, %p1507, %p1506;
	selp.u64 	%rd3829, 1, 0, %p1508;
	add.s64 	%rd3830, %rd7476, %rd3825;
	add.s64 	%rd606, %rd3830, %rd3829;
	setp.lt.u64 	%p1509, %rd606, %rd7476;
	selp.u64 	%rd3831, 1, 0, %p1509;
	add.s64 	%rd607, %rd7477, %rd3831;
	setp.lt.u64 	%p1510, %rd607, %rd7477;
	selp.u64 	%rd7478, 1, 0, %p1510;
	mov.u64 	%rd7475, %rd3827;
	mov.u64 	%rd7476, %rd606;
	mov.u64 	%rd7477, %rd607;
$L__BB7_260:
	mad.lo.s64 	%rd7479, %rd7560, %rd7470, %rd7474;
	setp.lt.u64 	%p1511, %rd7479, %rd7474;
	selp.u64 	%rd3832, 1, 0, %p1511;
	add.s64 	%rd3833, %rd7475, %rd596;
	setp.lt.u64 	%p1512, %rd3833, %rd7475;
	add.s64 	%rd7480, %rd3833, %rd3832;
	setp.lt.u64 	%p1513, %rd7480, %rd3833;
	or.pred  	%p1514, %p1512, %p1513;
	selp.u64 	%rd3834, 1, 0, %p1514;
	add.s64 	%rd3835, %rd7476, %rd597;
	setp.lt.u64 	%p1515, %rd3835, %rd7476;
	add.s64 	%rd7481, %rd3835, %rd3834;
	setp.lt.u64 	%p1516, %rd7481, %rd3835;
	or.pred  	%p1517, %p1515, %p1516;
	selp.u64 	%rd3836, 1, 0, %p1517;
	add.s64 	%rd3837, %rd7477, %rd598;
	setp.lt.u64 	%p1518, %rd3837, %rd7477;
	add.s64 	%rd7482, %rd3837, %rd3836;
	setp.lt.u64 	%p1519, %rd7482, %rd3837;
	or.pred  	%p1520, %p1518, %p1519;
	selp.u64 	%rd3839, 1, 0, %p1520;
	add.s64 	%rd621, %rd7478, %rd3839;
	setp.ne.s64 	%p1521, %rd621, 0;
	setp.gt.u64 	%p1522, %rd7482, %rd3667;
	or.pred  	%p1523, %p1521, %p1522;
	@%p1523 bra 	$L__BB7_266;
	setp.lt.u64 	%p1524, %rd7482, %rd3667;
	@%p1524 bra 	$L__BB7_279;
	setp.gt.u64 	%p1525, %rd7481, %rd570;
	@%p1525 bra 	$L__BB7_266;
	setp.lt.u64 	%p1526, %rd7481, %rd570;
	@%p1526 bra 	$L__BB7_279;
	setp.gt.u64 	%p1527, %rd7480, %rd571;
	@%p1527 bra 	$L__BB7_266;
	setp.lt.u64 	%p1528, %rd7480, %rd571;
	setp.lt.u64 	%p1529, %rd7479, %rd572;
	or.pred  	%p1530, %p1528, %p1529;
	@%p1530 bra 	$L__BB7_279;
$L__BB7_266:
	sub.s64 	%rd623, %rd7479, %rd572;
	setp.lt.u64 	%p1531, %rd7479, %rd572;
	selp.u64 	%rd3841, 1, 0, %p1531;
	sub.s64 	%rd3842, %rd7480, %rd571;
	setp.lt.u64 	%p1532, %rd7480, %rd571;
	selp.s64 	%rd3843, -1, 0, %p1531;
	add.s64 	%rd7480, %rd3842, %rd3843;
	setp.lt.u64 	%p1533, %rd3842, %rd3841;
	or.pred  	%p1534, %p1532, %p1533;
	selp.u64 	%rd3844, 1, 0, %p1534;
	sub.s64 	%rd3845, %rd7481, %rd570;
	setp.lt.u64 	%p1535, %rd7481, %rd570;
	selp.s64 	%rd3846, -1, 0, %p1534;
	add.s64 	%rd7481, %rd3845, %rd3846;
	setp.lt.u64 	%p1536, %rd3845, %rd3844;
	or.pred  	%p1537, %p1535, %p1536;
	selp.u64 	%rd3847, 1, 0, %p1537;
	sub.s64 	%rd3848, %rd7482, %rd3667;
	setp.lt.u64 	%p1538, %rd7482, %rd3667;
	selp.s64 	%rd3849, -1, 0, %p1537;
	add.s64 	%rd7482, %rd3848, %rd3849;
	setp.lt.u64 	%p1539, %rd3848, %rd3847;
	or.pred  	%p1540, %p1538, %p1539;
	selp.s64 	%rd3850, -1, 0, %p1540;
	add.s64 	%rd627, %rd621, %rd3850;
	setp.ne.s64 	%p1541, %rd627, 0;
	setp.gt.u64 	%p1542, %rd7482, %rd3667;
	or.pred  	%p1543, %p1541, %p1542;
	@%p1543 bra 	$L__BB7_272;
	setp.lt.u64 	%p1544, %rd7482, %rd3667;
	mov.u64 	%rd7479, %rd623;
	@%p1544 bra 	$L__BB7_279;
	setp.gt.u64 	%p1545, %rd7481, %rd570;
	@%p1545 bra 	$L__BB7_272;
	setp.lt.u64 	%p1546, %rd7481, %rd570;
	mov.u64 	%rd7479, %rd623;
	@%p1546 bra 	$L__BB7_279;
	setp.gt.u64 	%p1547, %rd7480, %rd571;
	@%p1547 bra 	$L__BB7_272;
	setp.lt.u64 	%p1548, %rd7480, %rd571;
	setp.lt.u64 	%p1549, %rd623, %rd572;
	or.pred  	%p1550, %p1548, %p1549;
	mov.u64 	%rd7479, %rd623;
	@%p1550 bra 	$L__BB7_279;
$L__BB7_272:
	sub.s64 	%rd628, %rd623, %rd572;
	setp.lt.u64 	%p1551, %rd623, %rd572;
	selp.u64 	%rd3851, 1, 0, %p1551;
	sub.s64 	%rd3852, %rd7480, %rd571;
	setp.lt.u64 	%p1552, %rd7480, %rd571;
	selp.s64 	%rd3853, -1, 0, %p1551;
	add.s64 	%rd7480, %rd3852, %rd3853;
	setp.lt.u64 	%p1553, %rd3852, %rd3851;
	or.pred  	%p1554, %p1552, %p1553;
	selp.u64 	%rd3854, 1, 0, %p1554;
	sub.s64 	%rd3855, %rd7481, %rd570;
	setp.lt.u64 	%p1555, %rd7481, %rd570;
	selp.s64 	%rd3856, -1, 0, %p1554;
	add.s64 	%rd7481, %rd3855, %rd3856;
	setp.lt.u64 	%p1556, %rd3855, %rd3854;
	or.pred  	%p1557, %p1555, %p1556;
	selp.u64 	%rd3857, 1, 0, %p1557;
	sub.s64 	%rd3858, %rd7482, %rd3667;
	setp.lt.u64 	%p1558, %rd7482, %rd3667;
	selp.s64 	%rd3859, -1, 0, %p1557;
	add.s64 	%rd7482, %rd3858, %rd3859;
	setp.lt.u64 	%p1559, %rd3858, %rd3857;
	or.pred  	%p1560, %p1558, %p1559;
	selp.u64 	%rd3860, 1, 0, %p1560;
	setp.ne.s64 	%p1561, %rd627, %rd3860;
	setp.gt.u64 	%p1562, %rd7482, %rd3667;
	or.pred  	%p1563, %p1561, %p1562;
	@%p1563 bra 	$L__BB7_278;
	setp.lt.u64 	%p1564, %rd7482, %rd3667;
	mov.u64 	%rd7479, %rd628;
	@%p1564 bra 	$L__BB7_279;
	setp.gt.u64 	%p1565, %rd7481, %rd570;
	@%p1565 bra 	$L__BB7_278;
	setp.lt.u64 	%p1566, %rd7481, %rd570;
	mov.u64 	%rd7479, %rd628;
	@%p1566 bra 	$L__BB7_279;
	setp.gt.u64 	%p1567, %rd7480, %rd571;
	@%p1567 bra 	$L__BB7_278;
	setp.lt.u64 	%p1568, %rd7480, %rd571;
	setp.lt.u64 	%p1569, %rd628, %rd572;
	or.pred  	%p1570, %p1568, %p1569;
	mov.u64 	%rd7479, %rd628;
	@%p1570 bra 	$L__BB7_279;
$L__BB7_278:
	sub.s64 	%rd7479, %rd628, %rd572;
	setp.lt.u64 	%p1571, %rd628, %rd572;
	selp.u64 	%rd3861, 1, 0, %p1571;
	sub.s64 	%rd3862, %rd7480, %rd571;
	setp.lt.u64 	%p1572, %rd7480, %rd571;
	selp.s64 	%rd3863, -1, 0, %p1571;
	add.s64 	%rd7480, %rd3862, %rd3863;
	setp.lt.u64 	%p1573, %rd3862, %rd3861;
	or.pred  	%p1574, %p1572, %p1573;
	selp.u64 	%rd3864, 1, 0, %p1574;
	sub.s64 	%rd3865, %rd7481, %rd570;
	setp.lt.u64 	%p1575, %rd7481, %rd570;
	selp.s64 	%rd3866, -1, 0, %p1574;
	add.s64 	%rd7481, %rd3865, %rd3866;
	setp.lt.u64 	%p1576, %rd3865, %rd3864;
	or.pred  	%p1577, %p1575, %p1576;
	selp.s64 	%rd3867, -1, 0, %p1577;
	sub.s64 	%rd3868, %rd7482, %rd3667;
	add.s64 	%rd7482, %rd3868, %rd3867;
$L__BB7_279:
	mul.hi.u64 	%rd3871, %rd3870, %rd7470;
	mul.lo.s64 	%rd3872, %rd7471, %rd3870;
	mul.hi.u64 	%rd3873, %rd3870, %rd7471;
	add.s64 	%rd3874, %rd3872, %rd3871;
	setp.lt.u64 	%p1578, %rd3874, %rd3872;
	selp.u64 	%rd3875, 1, 0, %p1578;
	add.s64 	%rd3876, %rd3873, %rd3875;
	mul.lo.s64 	%rd3877, %rd7472, %rd3870;
	mul.hi.u64 	%rd3878, %rd3870, %rd7472;
	add.s64 	%rd3879, %rd3877, %rd3876;
	setp.lt.u64 	%p1579, %rd3879, %rd3877;
	selp.u64 	%rd3880, 1, 0, %p1579;
	add.s64 	%rd3881, %rd3878, %rd3880;
	mul.lo.s64 	%rd3882, %rd7473, %rd3870;
	mul.hi.u64 	%rd3883, %rd3870, %rd7473;
	add.s64 	%rd3884, %rd3882, %rd3881;
	setp.lt.u64 	%p1580, %rd3884, %rd3882;
	selp.u64 	%rd3885, 1, 0, %p1580;
	add.s64 	%rd3886, %rd3883, %rd3885;
	mul.hi.u64 	%rd3888, %rd3887, %rd7470;
	mad.lo.s64 	%rd640, %rd7470, %rd3887, %rd3874;
	setp.lt.u64 	%p1581, %rd640, %rd3874;
	selp.u64 	%rd3889, 1, 0, %p1581;
	add.s64 	%rd3890, %rd3888, %rd3889;
	mul.hi.u64 	%rd3891, %rd3887, %rd7471;
	mad.lo.s64 	%rd3892, %rd7471, %rd3887, %rd3879;
	setp.lt.u64 	%p1582, %rd3892, %rd3879;
	selp.u64 	%rd3893, 1, 0, %p1582;
	add.s64 	%rd3894, %rd3892, %rd3890;
	setp.lt.u64 	%p1583, %rd3894, %rd3892;
	selp.u64 	%rd3895, 1, 0, %p1583;
	add.s64 	%rd3896, %rd3891, %rd3893;
	add.s64 	%rd3897, %rd3896, %rd3895;
	mul.hi.u64 	%rd3898, %rd3887, %rd7472;
	mad.lo.s64 	%rd3899, %rd7472, %rd3887, %rd3884;
	setp.lt.u64 	%p1584, %rd3899, %rd3884;
	selp.u64 	%rd3900, 1, 0, %p1584;
	add.s64 	%rd3901, %rd3899, %rd3897;
	setp.lt.u64 	%p1585, %rd3901, %rd3899;
	selp.u64 	%rd3902, 1, 0, %p1585;
	add.s64 	%rd3903, %rd3898, %rd3900;
	add.s64 	%rd3904, %rd3903, %rd3902;
	mul.hi.u64 	%rd3905, %rd3887, %rd7473;
	mad.lo.s64 	%rd3906, %rd7473, %rd3887, %rd3886;
	setp.lt.u64 	%p1586, %rd3906, %rd3886;
	selp.u64 	%rd3907, 1, 0, %p1586;
	add.s64 	%rd3908, %rd3906, %rd3904;
	setp.lt.u64 	%p1587, %rd3908, %rd3906;
	selp.u64 	%rd3909, 1, 0, %p1587;
	add.s64 	%rd3910, %rd3905, %rd3907;
	add.s64 	%rd3911, %rd3910, %rd3909;
	mul.hi.u64 	%rd3913, %rd3912, %rd7470;
	mad.lo.s64 	%rd641, %rd7470, %rd3912, %rd3894;
	setp.lt.u64 	%p1588, %rd641, %rd3894;
	selp.u64 	%rd3914, 1, 0, %p1588;
	add.s64 	%rd3915, %rd3913, %rd3914;
	mul.hi.u64 	%rd3916, %rd3912, %rd7471;
	mad.lo.s64 	%rd3917, %rd7471, %rd3912, %rd3901;
	setp.lt.u64 	%p1589, %rd3917, %rd3901;
	selp.u64 	%rd3918, 1, 0, %p1589;
	add.s64 	%rd3919, %rd3917, %rd3915;
	setp.lt.u64 	%p1590, %rd3919, %rd3917;
	selp.u64 	%rd3920, 1, 0, %p1590;
	add.s64 	%rd3921, %rd3916, %rd3918;
	add.s64 	%rd3922, %rd3921, %rd3920;
	mul.hi.u64 	%rd3923, %rd3912, %rd7472;
	mad.lo.s64 	%rd3924, %rd7472, %rd3912, %rd3908;
	setp.lt.u64 	%p1591, %rd3924, %rd3908;
	selp.u64 	%rd3925, 1, 0, %p1591;
	add.s64 	%rd3926, %rd3924, %rd3922;
	setp.lt.u64 	%p1592, %rd3926, %rd3924;
	selp.u64 	%rd3927, 1, 0, %p1592;
	add.s64 	%rd3928, %rd3923, %rd3925;
	add.s64 	%rd3929, %rd3928, %rd3927;
	mul.hi.u64 	%rd3930, %rd3912, %rd7473;
	mad.lo.s64 	%rd3931, %rd7473, %rd3912, %rd3911;
	setp.lt.u64 	%p1593, %rd3931, %rd3911;
	selp.u64 	%rd3932, 1, 0, %p1593;
	add.s64 	%rd3933, %rd3931, %rd3929;
	setp.lt.u64 	%p1594, %rd3933, %rd3931;
	selp.u64 	%rd3934, 1, 0, %p1594;
	add.s64 	%rd3935, %rd3930, %rd3932;
	add.s64 	%rd3936, %rd3935, %rd3934;
	mul.hi.u64 	%rd3938, %rd3937, %rd7470;
	mad.lo.s64 	%rd642, %rd7470, %rd3937, %rd3919;
	setp.lt.u64 	%p1595, %rd642, %rd3919;
	selp.u64 	%rd3939, 1, 0, %p1595;
	add.s64 	%rd3940, %rd3938, %rd3939;
	mul.hi.u64 	%rd3941, %rd3937, %rd7471;
	mad.lo.s64 	%rd3942, %rd7471, %rd3937, %rd3926;
	setp.lt.u64 	%p1596, %rd3942, %rd3926;
	selp.u64 	%rd3943, 1, 0, %p1596;
	add.s64 	%rd3944, %rd3942, %rd3940;
	setp.lt.u64 	%p1597, %rd3944, %rd3942;
	selp.u64 	%rd3945, 1, 0, %p1597;
	add.s64 	%rd3946, %rd3941, %rd3943;
	add.s64 	%rd3947, %rd3946, %rd3945;
	mul.hi.u64 	%rd3948, %rd3937, %rd7472;
	mad.lo.s64 	%rd3949, %rd7472, %rd3937, %rd3933;
	setp.lt.u64 	%p1598, %rd3949, %rd3933;
	selp.u64 	%rd3950, 1, 0, %p1598;
	add.s64 	%rd3951, %rd3949, %rd3947;
	setp.lt.u64 	%p1599, %rd3951, %rd3949;
	selp.u64 	%rd3952, 1, 0, %p1599;
	add.s64 	%rd3953, %rd3948, %rd3950;
	add.s64 	%rd3954, %rd3953, %rd3952;
	mul.hi.u64 	%rd3955, %rd3937, %rd7473;
	mad.lo.s64 	%rd3956, %rd7473, %rd3937, %rd3936;
	setp.lt.u64 	%p1600, %rd3956, %rd3936;
	selp.u64 	%rd3957, 1, 0, %p1600;
	add.s64 	%rd3958, %rd3956, %rd3954;
	setp.lt.u64 	%p1601, %rd3958, %rd3956;
	selp.u64 	%rd3959, 1, 0, %p1601;
	add.s64 	%rd3960, %rd3955, %rd3957;
	add.s64 	%rd3961, %rd3960, %rd3959;
	shl.b64 	%rd3962, %rd3944, 32;
	mov.b64 	{%r238, %r239}, %rd3944;
	mov.b64 	{%r240, %r241}, %rd3951;
	mov.b64 	%rd3963, {%r239, %r240};
	mov.b64 	{%r242, %r243}, %rd3958;
	mov.b64 	%rd3964, {%r241, %r242};
	mov.b64 	{%r244, %r245}, %rd3961;
	mov.b64 	%rd3965, {%r243, %r244};
	shr.u64 	%rd3966, %rd3961, 32;
	mul.lo.s64 	%rd3967, %rd3944, 977;
	mov.b64 	%rd3968, 977;
	mul.hi.u64 	%rd3969, %rd3944, %rd3968;
	mul.lo.s64 	%rd3970, %rd3951, 977;
	mul.hi.u64 	%rd3971, %rd3951, %rd3968;
	add.s64 	%rd3972, %rd3970, %rd3969;
	setp.lt.u64 	%p1602, %rd3972, %rd3970;
	selp.u64 	%rd3973, 1, 0, %p1602;
	add.s64 	%rd3974, %rd3971, %rd3973;
	mul.lo.s64 	%rd3975, %rd3958, 977;
	mul.hi.u64 	%rd3976, %rd3958, %rd3968;
	add.s64 	%rd3977, %rd3975, %rd3974;
	setp.lt.u64 	%p1603, %rd3977, %rd3975;
	selp.u64 	%rd3978, 1, 0, %p1603;
	add.s64 	%rd3979, %rd3976, %rd3978;
	mul.lo.s64 	%rd3980, %rd3961, 977;
	mul.hi.u64 	%rd3981, %rd3961, %rd3968;
	add.s64 	%rd3982, %rd3980, %rd3979;
	setp.lt.u64 	%p1604, %rd3982, %rd3980;
	selp.u64 	%rd3983, 1, 0, %p1604;
	add.s64 	%rd3984, %rd3981, %rd3983;
	add.s64 	%rd7483, %rd3967, %rd3962;
	setp.lt.u64 	%p1605, %rd7483, %rd3967;
	selp.u64 	%rd3985, 1, 0, %p1605;
	add.s64 	%rd3986, %rd3972, %rd3963;
	setp.lt.u64 	%p1606, %rd3986, %rd3972;
	add.s64 	%rd7484, %rd3986, %rd3985;
	setp.lt.u64 	%p1607, %rd7484, %rd3986;
	or.pred  	%p1608, %p1606, %p1607;
	selp.u64 	%rd3987, 1, 0, %p1608;
	add.s64 	%rd3988, %rd3977, %rd3964;
	setp.lt.u64 	%p1609, %rd3988, %rd3977;
	add.s64 	%rd7485, %rd3988, %rd3987;
	setp.lt.u64 	%p1610, %rd7485, %rd3988;
	or.pred  	%p1611, %p1609, %p1610;
	selp.u64 	%rd3989, 1, 0, %p1611;
	add.s64 	%rd3990, %rd3982, %rd3965;
	setp.lt.u64 	%p1612, %rd3990, %rd3982;
	add.s64 	%rd7486, %rd3990, %rd3989;
	setp.lt.u64 	%p1613, %rd7486, %rd3990;
	or.pred  	%p1614, %p1612, %p1613;
	selp.u64 	%rd3991, 1, 0, %p1614;
	add.s64 	%rd3992, %rd3984, %rd3966;
	add.s64 	%rd647, %rd3992, %rd3991;
	setp.eq.s64 	%p1615, %rd647, 0;
	mov.b64 	%rd7487, 0;
	@%p1615 bra 	$L__BB7_281;
	shl.b64 	%rd3993, %rd647, 32;
	shr.u64 	%rd3994, %rd647, 32;
	mov.b64 	%rd3995, 977;
	mul.hi.u64 	%rd3996, %rd647, %rd3995;
	mad.lo.s64 	%rd3997, %rd647, 977, %rd3993;
	setp.lt.u64 	%p1616, %rd3997, %rd3993;
	selp.u64 	%rd3998, 1, 0, %p1616;
	add.s64 	%rd7483, %rd3997, %rd7483;
	setp.lt.u64 	%p1617, %rd7483, %rd3997;
	selp.u64 	%rd3999, 1, 0, %p1617;
	add.s64 	%rd4000, %rd3999, %rd3998;
	add.s64 	%rd4001, %rd3994, %rd3996;
	setp.lt.u64 	%p1618, %rd4001, %rd3994;
	selp.u64 	%rd4002, 1, 0, %p1618;
	add.s64 	%rd4003, %rd7484, %rd4001;
	add.s64 	%rd4004, %rd4003, %rd4000;
	setp.lt.u64 	%p1619, %rd4004, %rd7484;
	not.b64 	%rd4005, %rd4001;
	setp.gt.u64 	%p1620, %rd4000, %rd4005;
	or.pred  	%p1621, %p1620, %p1619;
	selp.u64 	%rd4006, 1, 0, %p1621;
	add.s64 	%rd4007, %rd7485, %rd4002;
	add.s64 	%rd650, %rd4007, %rd4006;
	setp.lt.u64 	%p1622, %rd650, %rd7485;
	selp.u64 	%rd4008, 1, 0, %p1622;
	add.s64 	%rd651, %rd7486, %rd4008;
	setp.lt.u64 	%p1623, %rd651, %rd7486;
	selp.u64 	%rd7487, 1, 0, %p1623;
	mov.u64 	%rd7484, %rd4004;
	mov.u64 	%rd7485, %rd650;
	mov.u64 	%rd7486, %rd651;
$L__BB7_281:
	mad.lo.s64 	%rd7488, %rd7470, %rd3870, %rd7483;
	setp.lt.u64 	%p1624, %rd7488, %rd7483;
	selp.u64 	%rd4010, 1, 0, %p1624;
	add.s64 	%rd4011, %rd7484, %rd640;
	setp.lt.u64 	%p1625, %rd4011, %rd7484;
	add.s64 	%rd7489, %rd4011, %rd4010;
	setp.lt.u64 	%p1626, %rd7489, %rd4011;
	or.pred  	%p1627, %p1625, %p1626;
	selp.u64 	%rd4012, 1, 0, %p1627;
	add.s64 	%rd4013, %rd7485, %rd641;
	setp.lt.u64 	%p1628, %rd4013, %rd7485;
	add.s64 	%rd7490, %rd4013, %rd4012;
	setp.lt.u64 	%p1629, %rd7490, %rd4013;
	or.pred  	%p1630, %p1628, %p1629;
	selp.u64 	%rd4014, 1, 0, %p1630;
	add.s64 	%rd4015, %rd7486, %rd642;
	setp.lt.u64 	%p1631, %rd4015, %rd7486;
	add.s64 	%rd7491, %rd4015, %rd4014;
	setp.lt.u64 	%p1632, %rd7491, %rd4015;
	or.pred  	%p1633, %p1631, %p1632;
	selp.u64 	%rd4017, 1, 0, %p1633;
	add.s64 	%rd665, %rd7487, %rd4017;
	setp.ne.s64 	%p1634, %rd665, 0;
	setp.gt.u64 	%p1635, %rd7491, %rd3667;
	or.pred  	%p1636, %p1634, %p1635;
	@%p1636 bra 	$L__BB7_287;
	setp.lt.u64 	%p1637, %rd7491, %rd3667;
	@%p1637 bra 	$L__BB7_300;
	setp.gt.u64 	%p1638, %rd7490, %rd570;
	@%p1638 bra 	$L__BB7_287;
	setp.lt.u64 	%p1639, %rd7490, %rd570;
	@%p1639 bra 	$L__BB7_300;
	setp.gt.u64 	%p1640, %rd7489, %rd571;
	@%p1640 bra 	$L__BB7_287;
	setp.lt.u64 	%p1641, %rd7489, %rd571;
	setp.lt.u64 	%p1642, %rd7488, %rd572;
	or.pred  	%p1643, %p1641, %p1642;
	@%p1643 bra 	$L__BB7_300;
$L__BB7_287:
	sub.s64 	%rd667, %rd7488, %rd572;
	setp.lt.u64 	%p1644, %rd7488, %rd572;
	selp.u64 	%rd4019, 1, 0, %p1644;
	sub.s64 	%rd4020, %rd7489, %rd571;
	setp.lt.u64 	%p1645, %rd7489, %rd571;
	selp.s64 	%rd4021, -1, 0, %p1644;
	add.s64 	%rd7489, %rd4020, %rd4021;
	setp.lt.u64 	%p1646, %rd4020, %rd4019;
	or.pred  	%p1647, %p1645, %p1646;
	selp.u64 	%rd4022, 1, 0, %p1647;
	sub.s64 	%rd4023, %rd7490, %rd570;
	setp.lt.u64 	%p1648, %rd7490, %rd570;
	selp.s64 	%rd4024, -1, 0, %p1647;
	add.s64 	%rd7490, %rd4023, %rd4024;
	setp.lt.u64 	%p1649, %rd4023, %rd4022;
	or.pred  	%p1650, %p1648, %p1649;
	selp.u64 	%rd4025, 1, 0, %p1650;
	sub.s64 	%rd4026, %rd7491, %rd3667;
	setp.lt.u64 	%p1651, %rd7491, %rd3667;
	selp.s64 	%rd4027, -1, 0, %p1650;
	add.s64 	%rd7491, %rd4026, %rd4027;
	setp.lt.u64 	%p1652, %rd4026, %rd4025;
	or.pred  	%p1653, %p1651, %p1652;
	selp.s64 	%rd4028, -1, 0, %p1653;
	add.s64 	%rd671, %rd665, %rd4028;
	setp.ne.s64 	%p1654, %rd671, 0;
	setp.gt.u64 	%p1655, %rd7491, %rd3667;
	or.pred  	%p1656, %p1654, %p1655;
	@%p1656 bra 	$L__BB7_293;
	setp.lt.u64 	%p1657, %rd7491, %rd3667;
	mov.u64 	%rd7488, %rd667;
	@%p1657 bra 	$L__BB7_300;
	setp.gt.u64 	%p1658, %rd7490, %rd570;
	@%p1658 bra 	$L__BB7_293;
	setp.lt.u64 	%p1659, %rd7490, %rd570;
	mov.u64 	%rd7488, %rd667;
	@%p1659 bra 	$L__BB7_300;
	setp.gt.u64 	%p1660, %rd7489, %rd571;
	@%p1660 bra 	$L__BB7_293;
	setp.lt.u64 	%p1661, %rd7489, %rd571;
	setp.lt.u64 	%p1662, %rd667, %rd572;
	or.pred  	%p1663, %p1661, %p1662;
	mov.u64 	%rd7488, %rd667;
	@%p1663 bra 	$L__BB7_300;
$L__BB7_293:
	sub.s64 	%rd672, %rd667, %rd572;
	setp.lt.u64 	%p1664, %rd667, %rd572;
	selp.u64 	%rd4029, 1, 0, %p1664;
	sub.s64 	%rd4030, %rd7489, %rd571;
	setp.lt.u64 	%p1665, %rd7489, %rd571;
	selp.s64 	%rd4031, -1, 0, %p1664;
	add.s64 	%rd7489, %rd4030, %rd4031;
	setp.lt.u64 	%p1666, %rd4030, %rd4029;
	or.pred  	%p1667, %p1665, %p1666;
	selp.u64 	%rd4032, 1, 0, %p1667;
	sub.s64 	%rd4033, %rd7490, %rd570;
	setp.lt.u64 	%p1668, %rd7490, %rd570;
	selp.s64 	%rd4034, -1, 0, %p1667;
	add.s64 	%rd7490, %rd4033, %rd4034;
	setp.lt.u64 	%p1669, %rd4033, %rd4032;
	or.pred  	%p1670, %p1668, %p1669;
	selp.u64 	%rd4035, 1, 0, %p1670;
	sub.s64 	%rd4036, %rd7491, %rd3667;
	setp.lt.u64 	%p1671, %rd7491, %rd3667;
	selp.s64 	%rd4037, -1, 0, %p1670;
	add.s64 	%rd7491, %rd4036, %rd4037;
	setp.lt.u64 	%p1672, %rd4036, %rd4035;
	or.pred  	%p1673, %p1671, %p1672;
	selp.u64 	%rd4038, 1, 0, %p1673;
	setp.ne.s64 	%p1674, %rd671, %rd4038;
	setp.gt.u64 	%p1675, %rd7491, %rd3667;
	or.pred  	%p1676, %p1674, %p1675;
	@%p1676 bra 	$L__BB7_299;
	setp.lt.u64 	%p1677, %rd7491, %rd3667;
	mov.u64 	%rd7488, %rd672;
	@%p1677 bra 	$L__BB7_300;
	setp.gt.u64 	%p1678, %rd7490, %rd570;
	@%p1678 bra 	$L__BB7_299;
	setp.lt.u64 	%p1679, %rd7490, %rd570;
	mov.u64 	%rd7488, %rd672;
	@%p1679 bra 	$L__BB7_300;
	setp.gt.u64 	%p1680, %rd7489, %rd571;
	@%p1680 bra 	$L__BB7_299;
	setp.lt.u64 	%p1681, %rd7489, %rd571;
	setp.lt.u64 	%p1682, %rd672, %rd572;
	or.pred  	%p1683, %p1681, %p1682;
	mov.u64 	%rd7488, %rd672;
	@%p1683 bra 	$L__BB7_300;
$L__BB7_299:
	sub.s64 	%rd7488, %rd672, %rd572;
	setp.lt.u64 	%p1684, %rd672, %rd572;
	selp.u64 	%rd4039, 1, 0, %p1684;
	sub.s64 	%rd4040, %rd7489, %rd571;
	setp.lt.u64 	%p1685, %rd7489, %rd571;
	selp.s64 	%rd4041, -1, 0, %p1684;
	add.s64 	%rd7489, %rd4040, %rd4041;
	setp.lt.u64 	%p1686, %rd4040, %rd4039;
	or.pred  	%p1687, %p1685, %p1686;
	selp.u64 	%rd4042, 1, 0, %p1687;
	sub.s64 	%rd4043, %rd7490, %rd570;
	setp.lt.u64 	%p1688, %rd7490, %rd570;
	selp.s64 	%rd4044, -1, 0, %p1687;
	add.s64 	%rd7490, %rd4043, %rd4044;
	setp.lt.u64 	%p1689, %rd4043, %rd4042;
	or.pred  	%p1690, %p1688, %p1689;
	selp.s64 	%rd4045, -1, 0, %p1690;
	sub.s64 	%rd4046, %rd7491, %rd3667;
	add.s64 	%rd7491, %rd4046, %rd4045;
$L__BB7_300:
	mul.hi.u64 	%rd4049, %rd4048, %rd7479;
	mul.lo.s64 	%rd4050, %rd7480, %rd4048;
	mul.hi.u64 	%rd4051, %rd4048, %rd7480;
	add.s64 	%rd4052, %rd4050, %rd4049;
	setp.lt.u64 	%p1691, %rd4052, %rd4050;
	selp.u64 	%rd4053, 1, 0, %p1691;
	add.s64 	%rd4054, %rd4051, %rd4053;
	mul.lo.s64 	%rd4055, %rd7481, %rd4048;
	mul.hi.u64 	%rd4056, %rd4048, %rd7481;
	add.s64 	%rd4057, %rd4055, %rd4054;
	setp.lt.u64 	%p1692, %rd4057, %rd4055;
	selp.u64 	%rd4058, 1, 0, %p1692;
	add.s64 	%rd4059, %rd4056, %rd4058;
	mul.lo.s64 	%rd4060, %rd7482, %rd4048;
	mul.hi.u64 	%rd4061, %rd4048, %rd7482;
	add.s64 	%rd4062, %rd4060, %rd4059;
	setp.lt.u64 	%p1693, %rd4062, %rd4060;
	selp.u64 	%rd4063, 1, 0, %p1693;
	add.s64 	%rd4064, %rd4061, %rd4063;
	mul.hi.u64 	%rd4066, %rd4065, %rd7479;
	mad.lo.s64 	%rd684, %rd7479, %rd4065, %rd4052;
	setp.lt.u64 	%p1694, %rd684, %rd4052;
	selp.u64 	%rd4067, 1, 0, %p1694;
	add.s64 	%rd4068, %rd4066, %rd4067;
	mul.hi.u64 	%rd4069, %rd4065, %rd7480;
	mad.lo.s64 	%rd4070, %rd7480, %rd4065, %rd4057;
	setp.lt.u64 	%p1695, %rd4070, %rd4057;
	selp.u64 	%rd4071, 1, 0, %p1695;
	add.s64 	%rd4072, %rd4070, %rd4068;
	setp.lt.u64 	%p1696, %rd4072, %rd4070;
	selp.u64 	%rd4073, 1, 0, %p1696;
	add.s64 	%rd4074, %rd4069, %rd4071;
	add.s64 	%rd4075, %rd4074, %rd4073;
	mul.hi.u64 	%rd4076, %rd4065, %rd7481;
	mad.lo.s64 	%rd4077, %rd7481, %rd4065, %rd4062;
	setp.lt.u64 	%p1697, %rd4077, %rd4062;
	selp.u64 	%rd4078, 1, 0, %p1697;
	add.s64 	%rd4079, %rd4077, %rd4075;
	setp.lt.u64 	%p1698, %rd4079, %rd4077;
	selp.u64 	%rd4080, 1, 0, %p1698;
	add.s64 	%rd4081, %rd4076, %rd4078;
	add.s64 	%rd4082, %rd4081, %rd4080;
	mul.hi.u64 	%rd4083, %rd4065, %rd7482;
	mad.lo.s64 	%rd4084, %rd7482, %rd4065, %rd4064;
	setp.lt.u64 	%p1699, %rd4084, %rd4064;
	selp.u64 	%rd4085, 1, 0, %p1699;
	add.s64 	%rd4086, %rd4084, %rd4082;
	setp.lt.u64 	%p1700, %rd4086, %rd4084;
	selp.u64 	%rd4087, 1, 0, %p1700;
	add.s64 	%rd4088, %rd4083, %rd4085;
	add.s64 	%rd4089, %rd4088, %rd4087;
	mul.hi.u64 	%rd4091, %rd4090, %rd7479;
	mad.lo.s64 	%rd685, %rd7479, %rd4090, %rd4072;
	setp.lt.u64 	%p1701, %rd685, %rd4072;
	selp.u64 	%rd4092, 1, 0, %p1701;
	add.s64 	%rd4093, %rd4091, %rd4092;
	mul.hi.u64 	%rd4094, %rd4090, %rd7480;
	mad.lo.s64 	%rd4095, %rd7480, %rd4090, %rd4079;
	setp.lt.u64 	%p1702, %rd4095, %rd4079;
	selp.u64 	%rd4096, 1, 0, %p1702;
	add.s64 	%rd4097, %rd4095, %rd4093;
	setp.lt.u64 	%p1703, %rd4097, %rd4095;
	selp.u64 	%rd4098, 1, 0, %p1703;
	add.s64 	%rd4099, %rd4094, %rd4096;
	add.s64 	%rd4100, %rd4099, %rd4098;
	mul.hi.u64 	%rd4101, %rd4090, %rd7481;
	mad.lo.s64 	%rd4102, %rd7481, %rd4090, %rd4086;
	setp.lt.u64 	%p1704, %rd4102, %rd4086;
	selp.u64 	%rd4103, 1, 0, %p1704;
	add.s64 	%rd4104, %rd4102, %rd4100;
	setp.lt.u64 	%p1705, %rd4104, %rd4102;
	selp.u64 	%rd4105, 1, 0, %p1705;
	add.s64 	%rd4106, %rd4101, %rd4103;
	add.s64 	%rd4107, %rd4106, %rd4105;
	mul.hi.u64 	%rd4108, %rd4090, %rd7482;
	mad.lo.s64 	%rd4109, %rd7482, %rd4090, %rd4089;
	setp.lt.u64 	%p1706, %rd4109, %rd4089;
	selp.u64 	%rd4110, 1, 0, %p1706;
	add.s64 	%rd4111, %rd4109, %rd4107;
	setp.lt.u64 	%p1707, %rd4111, %rd4109;
	selp.u64 	%rd4112, 1, 0, %p1707;
	add.s64 	%rd4113, %rd4108, %rd4110;
	add.s64 	%rd4114, %rd4113, %rd4112;
	mul.hi.u64 	%rd4116, %rd4115, %rd7479;
	mad.lo.s64 	%rd686, %rd7479, %rd4115, %rd4097;
	setp.lt.u64 	%p1708, %rd686, %rd4097;
	selp.u64 	%rd4117, 1, 0, %p1708;
	add.s64 	%rd4118, %rd4116, %rd4117;
	mul.hi.u64 	%rd4119, %rd4115, %rd7480;
	mad.lo.s64 	%rd4120, %rd7480, %rd4115, %rd4104;
	setp.lt.u64 	%p1709, %rd4120, %rd4104;
	selp.u64 	%rd4121, 1, 0, %p1709;
	add.s64 	%rd4122, %rd4120, %rd4118;
	setp.lt.u64 	%p1710, %rd4122, %rd4120;
	selp.u64 	%rd4123, 1, 0, %p1710;
	add.s64 	%rd4124, %rd4119, %rd4121;
	add.s64 	%rd4125, %rd4124, %rd4123;
	mul.hi.u64 	%rd4126, %rd4115, %rd7481;
	mad.lo.s64 	%rd4127, %rd7481, %rd4115, %rd4111;
	setp.lt.u64 	%p1711, %rd4127, %rd4111;
	selp.u64 	%rd4128, 1, 0, %p1711;
	add.s64 	%rd4129, %rd4127, %rd4125;
	setp.lt.u64 	%p1712, %rd4129, %rd4127;
	selp.u64 	%rd4130, 1, 0, %p1712;
	add.s64 	%rd4131, %rd4126, %rd4128;
	add.s64 	%rd4132, %rd4131, %rd4130;
	mul.hi.u64 	%rd4133, %rd4115, %rd7482;
	mad.lo.s64 	%rd4134, %rd7482, %rd4115, %rd4114;
	setp.lt.u64 	%p1713, %rd4134, %rd4114;
	selp.u64 	%rd4135, 1, 0, %p1713;
	add.s64 	%rd4136, %rd4134, %rd4132;
	setp.lt.u64 	%p1714, %rd4136, %rd4134;
	selp.u64 	%rd4137, 1, 0, %p1714;
	add.s64 	%rd4138, %rd4133, %rd4135;
	add.s64 	%rd4139, %rd4138, %rd4137;
	shl.b64 	%rd4140, %rd4122, 32;
	mov.b64 	{%r246, %r247}, %rd4122;
	mov.b64 	{%r248, %r249}, %rd4129;
	mov.b64 	%rd4141, {%r247, %r248};
	mov.b64 	{%r250, %r251}, %rd4136;
	mov.b64 	%rd4142, {%r249, %r250};
	mov.b64 	{%r252, %r253}, %rd4139;
	mov.b64 	%rd4143, {%r251, %r252};
	shr.u64 	%rd4144, %rd4139, 32;
	mul.lo.s64 	%rd4145, %rd4122, 977;
	mov.b64 	%rd4146, 977;
	mul.hi.u64 	%rd4147, %rd4122, %rd4146;
	mul.lo.s64 	%rd4148, %rd4129, 977;
	mul.hi.u64 	%rd4149, %rd4129, %rd4146;
	add.s64 	%rd4150, %rd4148, %rd4147;
	setp.lt.u64 	%p1715, %rd4150, %rd4148;
	selp.u64 	%rd4151, 1, 0, %p1715;
	add.s64 	%rd4152, %rd4149, %rd4151;
	mul.lo.s64 	%rd4153, %rd4136, 977;
	mul.hi.u64 	%rd4154, %rd4136, %rd4146;
	add.s64 	%rd4155, %rd4153, %rd4152;
	setp.lt.u64 	%p1716, %rd4155, %rd4153;
	selp.u64 	%rd4156, 1, 0, %p1716;
	add.s64 	%rd4157, %rd4154, %rd4156;
	mul.lo.s64 	%rd4158, %rd4139, 977;
	mul.hi.u64 	%rd4159, %rd4139, %rd4146;
	add.s64 	%rd4160, %rd4158, %rd4157;
	setp.lt.u64 	%p1717, %rd4160, %rd4158;
	selp.u64 	%rd4161, 1, 0, %p1717;
	add.s64 	%rd4162, %rd4159, %rd4161;
	add.s64 	%rd7492, %rd4145, %rd4140;
	setp.lt.u64 	%p1718, %rd7492, %rd4145;
	selp.u64 	%rd4163, 1, 0, %p1718;
	add.s64 	%rd4164, %rd4150, %rd4141;
	setp.lt.u64 	%p1719, %rd4164, %rd4150;
	add.s64 	%rd7493, %rd4164, %rd4163;
	setp.lt.u64 	%p1720, %rd7493, %rd4164;
	or.pred  	%p1721, %p1719, %p1720;
	selp.u64 	%rd4165, 1, 0, %p1721;
	add.s64 	%rd4166, %rd4155, %rd4142;
	setp.lt.u64 	%p1722, %rd4166, %rd4155;
	add.s64 	%rd7494, %rd4166, %rd4165;
	setp.lt.u64 	%p1723, %rd7494, %rd4166;
	or.pred  	%p1724, %p1722, %p1723;
	selp.u64 	%rd4167, 1, 0, %p1724;
	add.s64 	%rd4168, %rd4160, %rd4143;
	setp.lt.u64 	%p1725, %rd4168, %rd4160;
	add.s64 	%rd7495, %rd4168, %rd4167;
	setp.lt.u64 	%p1726, %rd7495, %rd4168;
	or.pred  	%p1727, %p1725, %p1726;
	selp.u64 	%rd4169, 1, 0, %p1727;
	add.s64 	%rd4170, %rd4162, %rd4144;
	add.s64 	%rd691, %rd4170, %rd4169;
	setp.eq.s64 	%p1728, %rd691, 0;
	mov.b64 	%rd7496, 0;
	@%p1728 bra 	$L__BB7_302;
	shl.b64 	%rd4171, %rd691, 32;
	shr.u64 	%rd4172, %rd691, 32;
	mov.b64 	%rd4173, 977;
	mul.hi.u64 	%rd4174, %rd691, %rd4173;
	mad.lo.s64 	%rd4175, %rd691, 977, %rd4171;
	setp.lt.u64 	%p1729, %rd4175, %rd4171;
	selp.u64 	%rd4176, 1, 0, %p1729;
	add.s64 	%rd7492, %rd4175, %rd7492;
	setp.lt.u64 	%p1730, %rd7492, %rd4175;
	selp.u64 	%rd4177, 1, 0, %p1730;
	add.s64 	%rd4178, %rd4177, %rd4176;
	add.s64 	%rd4179, %rd4172, %rd4174;
	setp.lt.u64 	%p1731, %rd4179, %rd4172;
	selp.u64 	%rd4180, 1, 0, %p1731;
	add.s64 	%rd4181, %rd7493, %rd4179;
	add.s64 	%rd4182, %rd4181, %rd4178;
	setp.lt.u64 	%p1732, %rd4182, %rd7493;
	not.b64 	%rd4183, %rd4179;
	setp.gt.u64 	%p1733, %rd4178, %rd4183;
	or.pred  	%p1734, %p1733, %p1732;
	selp.u64 	%rd4184, 1, 0, %p1734;
	add.s64 	%rd4185, %rd7494, %rd4180;
	add.s64 	%rd694, %rd4185, %rd4184;
	setp.lt.u64 	%p1735, %rd694, %rd7494;
	selp.u64 	%rd4186, 1, 0, %p1735;
	add.s64 	%rd695, %rd7495, %rd4186;
	setp.lt.u64 	%p1736, %rd695, %rd7495;
	selp.u64 	%rd7496, 1, 0, %p1736;
	mov.u64 	%rd7493, %rd4182;
	mov.u64 	%rd7494, %rd694;
	mov.u64 	%rd7495, %rd695;
$L__BB7_302:
	mad.lo.s64 	%rd7497, %rd7479, %rd4048, %rd7492;
	setp.lt.u64 	%p1737, %rd7497, %rd7492;
	selp.u64 	%rd4188, 1, 0, %p1737;
	add.s64 	%rd4189, %rd7493, %rd684;
	setp.lt.u64 	%p1738, %rd4189, %rd7493;
	add.s64 	%rd7498, %rd4189, %rd4188;
	setp.lt.u64 	%p1739, %rd7498, %rd4189;
	or.pred  	%p1740, %p1738, %p1739;
	selp.u64 	%rd4190, 1, 0, %p1740;
	add.s64 	%rd4191, %rd7494, %rd685;
	setp.lt.u64 	%p1741, %rd4191, %rd7494;
	add.s64 	%rd7499, %rd4191, %rd4190;
	setp.lt.u64 	%p1742, %rd7499, %rd4191;
	or.pred  	%p1743, %p1741, %p1742;
	selp.u64 	%rd4192, 1, 0, %p1743;
	add.s64 	%rd4193, %rd7495, %rd686;
	setp.lt.u64 	%p1744, %rd4193, %rd7495;
	add.s64 	%rd7500, %rd4193, %rd4192;
	setp.lt.u64 	%p1745, %rd7500, %rd4193;
	or.pred  	%p1746, %p1744, %p1745;
	selp.u64 	%rd4195, 1, 0, %p1746;
	add.s64 	%rd709, %rd7496, %rd4195;
	setp.ne.s64 	%p1747, %rd709, 0;
	setp.gt.u64 	%p1748, %rd7500, %rd3667;
	or.pred  	%p1749, %p1747, %p1748;
	@%p1749 bra 	$L__BB7_308;
	setp.lt.u64 	%p1750, %rd7500, %rd3667;
	@%p1750 bra 	$L__BB7_321;
	setp.gt.u64 	%p1751, %rd7499, %rd570;
	@%p1751 bra 	$L__BB7_308;
	setp.lt.u64 	%p1752, %rd7499, %rd570;
	@%p1752 bra 	$L__BB7_321;
	setp.gt.u64 	%p1753, %rd7498, %rd571;
	@%p1753 bra 	$L__BB7_308;
	setp.lt.u64 	%p1754, %rd7498, %rd571;
	setp.lt.u64 	%p1755, %rd7497, %rd572;
	or.pred  	%p1756, %p1754, %p1755;
	@%p1756 bra 	$L__BB7_321;
$L__BB7_308:
	sub.s64 	%rd711, %rd7497, %rd572;
	setp.lt.u64 	%p1757, %rd7497, %rd572;
	selp.u64 	%rd4197, 1, 0, %p1757;
	sub.s64 	%rd4198, %rd7498, %rd571;
	setp.lt.u64 	%p1758, %rd7498, %rd571;
	selp.s64 	%rd4199, -1, 0, %p1757;
	add.s64 	%rd7498, %rd4198, %rd4199;
	setp.lt.u64 	%p1759, %rd4198, %rd4197;
	or.pred  	%p1760, %p1758, %p1759;
	selp.u64 	%rd4200, 1, 0, %p1760;
	sub.s64 	%rd4201, %rd7499, %rd570;
	setp.lt.u64 	%p1761, %rd7499, %rd570;
	selp.s64 	%rd4202, -1, 0, %p1760;
	add.s64 	%rd7499, %rd4201, %rd4202;
	setp.lt.u64 	%p1762, %rd4201, %rd4200;
	or.pred  	%p1763, %p1761, %p1762;
	selp.u64 	%rd4203, 1, 0, %p1763;
	sub.s64 	%rd4204, %rd7500, %rd3667;
	setp.lt.u64 	%p1764, %rd7500, %rd3667;
	selp.s64 	%rd4205, -1, 0, %p1763;
	add.s64 	%rd7500, %rd4204, %rd4205;
	setp.lt.u64 	%p1765, %rd4204, %rd4203;
	or.pred  	%p1766, %p1764, %p1765;
	selp.s64 	%rd4206, -1, 0, %p1766;
	add.s64 	%rd715, %rd709, %rd4206;
	setp.ne.s64 	%p1767, %rd715, 0;
	setp.gt.u64 	%p1768, %rd7500, %rd3667;
	or.pred  	%p1769, %p1767, %p1768;
	@%p1769 bra 	$L__BB7_314;
	setp.lt.u64 	%p1770, %rd7500, %rd3667;
	mov.u64 	%rd7497, %rd711;
	@%p1770 bra 	$L__BB7_321;
	setp.gt.u64 	%p1771, %rd7499, %rd570;
	@%p1771 bra 	$L__BB7_314;
	setp.lt.u64 	%p1772, %rd7499, %rd570;
	mov.u64 	%rd7497, %rd711;
	@%p1772 bra 	$L__BB7_321;
	setp.gt.u64 	%p1773, %rd7498, %rd571;
	@%p1773 bra 	$L__BB7_314;
	setp.lt.u64 	%p1774, %rd7498, %rd571;
	setp.lt.u64 	%p1775, %rd711, %rd572;
	or.pred  	%p1776, %p1774, %p1775;
	mov.u64 	%rd7497, %rd711;
	@%p1776 bra 	$L__BB7_321;
$L__BB7_314:
	sub.s64 	%rd716, %rd711, %rd572;
	setp.lt.u64 	%p1777, %rd711, %rd572;
	selp.u64 	%rd4207, 1, 0, %p1777;
	sub.s64 	%rd4208, %rd7498, %rd571;
	setp.lt.u64 	%p1778, %rd7498, %rd571;
	selp.s64 	%rd4209, -1, 0, %p1777;
	add.s64 	%rd7498, %rd4208, %rd4209;
	setp.lt.u64 	%p1779, %rd4208, %rd4207;
	or.pred  	%p1780, %p1778, %p1779;
	selp.u64 	%rd4210, 1, 0, %p1780;
	sub.s64 	%rd4211, %rd7499, %rd570;
	setp.lt.u64 	%p1781, %rd7499, %rd570;
	selp.s64 	%rd4212, -1, 0, %p1780;
	add.s64 	%rd7499, %rd4211, %rd4212;
	setp.lt.u64 	%p1782, %rd4211, %rd4210;
	or.pred  	%p1783, %p1781, %p1782;
	selp.u64 	%rd4213, 1, 0, %p1783;
	sub.s64 	%rd4214, %rd7500, %rd3667;
	setp.lt.u64 	%p1784, %rd7500, %rd3667;
	selp.s64 	%rd4215, -1, 0, %p1783;
	add.s64 	%rd7500, %rd4214, %rd4215;
	setp.lt.u64 	%p1785, %rd4214, %rd4213;
	or.pred  	%p1786, %p1784, %p1785;
	selp.u64 	%rd4216, 1, 0, %p1786;
	setp.ne.s64 	%p1787, %rd715, %rd4216;
	setp.gt.u64 	%p1788, %rd7500, %rd3667;
	or.pred  	%p1789, %p1787, %p1788;
	@%p1789 bra 	$L__BB7_320;
	setp.lt.u64 	%p1790, %rd7500, %rd3667;
	mov.u64 	%rd7497, %rd716;
	@%p1790 bra 	$L__BB7_321;
	setp.gt.u64 	%p1791, %rd7499, %rd570;
	@%p1791 bra 	$L__BB7_320;
	setp.lt.u64 	%p1792, %rd7499, %rd570;
	mov.u64 	%rd7497, %rd716;
	@%p1792 bra 	$L__BB7_321;
	setp.gt.u64 	%p1793, %rd7498, %rd571;
	@%p1793 bra 	$L__BB7_320;
	setp.lt.u64 	%p1794, %rd7498, %rd571;
	setp.lt.u64 	%p1795, %rd716, %rd572;
	or.pred  	%p1796, %p1794, %p1795;
	mov.u64 	%rd7497, %rd716;
	@%p1796 bra 	$L__BB7_321;
$L__BB7_320:
	sub.s64 	%rd7497, %rd716, %rd572;
	setp.lt.u64 	%p1797, %rd716, %rd572;
	selp.u64 	%rd4217, 1, 0, %p1797;
	sub.s64 	%rd4218, %rd7498, %rd571;
	setp.lt.u64 	%p1798, %rd7498, %rd571;
	selp.s64 	%rd4219, -1, 0, %p1797;
	add.s64 	%rd7498, %rd4218, %rd4219;
	setp.lt.u64 	%p1799, %rd4218, %rd4217;
	or.pred  	%p1800, %p1798, %p1799;
	selp.u64 	%rd4220, 1, 0, %p1800;
	sub.s64 	%rd4221, %rd7499, %rd570;
	setp.lt.u64 	%p1801, %rd7499, %rd570;
	selp.s64 	%rd4222, -1, 0, %p1800;
	add.s64 	%rd7499, %rd4221, %rd4222;
	setp.lt.u64 	%p1802, %rd4221, %rd4220;
	or.pred  	%p1803, %p1801, %p1802;
	selp.s64 	%rd4223, -1, 0, %p1803;
	sub.s64 	%rd4224, %rd7500, %rd3667;
	add.s64 	%rd7500, %rd4224, %rd4223;
$L__BB7_321:
	sub.s64 	%rd4226, %rd7488, %rd7432;
	setp.lt.u64 	%p1804, %rd7488, %rd7432;
	selp.u64 	%rd4227, 1, 0, %p1804;
	sub.s64 	%rd4228, %rd7489, %rd7431;
	setp.lt.u64 	%p1805, %rd7489, %rd7431;
	selp.s64 	%rd4229, -1, 0, %p1804;
	add.s64 	%rd4230, %rd4228, %rd4229;
	setp.lt.u64 	%p1806, %rd4228, %rd4227;
	or.pred  	%p1807, %p1805, %p1806;
	selp.u64 	%rd4231, 1, 0, %p1807;
	sub.s64 	%rd4232, %rd7490, %rd7430;
	setp.lt.u64 	%p1808, %rd7490, %rd7430;
	selp.s64 	%rd4233, -1, 0, %p1807;
	add.s64 	%rd4234, %rd4232, %rd4233;
	setp.lt.u64 	%p1809, %rd4232, %rd4231;
	or.pred  	%p1810, %p1808, %p1809;
	selp.u64 	%rd4235, 1, 0, %p1810;
	sub.s64 	%rd4236, %rd7491, %rd7429;
	setp.lt.u64 	%p1811, %rd7491, %rd7429;
	selp.s64 	%rd4237, -1, 0, %p1810;
	add.s64 	%rd4238, %rd4236, %rd4237;
	setp.lt.u64 	%p1812, %rd4236, %rd4235;
	or.pred  	%p1813, %p1811, %p1812;
	selp.b64 	%rd4240, %rd572, 0, %p1813;
	selp.b64 	%rd4242, %rd571, 0, %p1813;
	selp.b64 	%rd4244, %rd570, 0, %p1813;
	selp.b64 	%rd4246, %rd3667, 0, %p1813;
	add.s64 	%rd728, %rd4226, %rd4240;
	setp.lt.u64 	%p1814, %rd728, %rd4226;
	selp.u64 	%rd4247, 1, 0, %p1814;
	add.s64 	%rd4248, %rd4230, %rd4247;
	setp.lt.u64 	%p1815, %rd4248, %rd4230;
	selp.u64 	%rd4249, 1, 0, %p1815;
	add.s64 	%rd729, %rd4248, %rd4242;
	setp.lt.u64 	%p1816, %rd729, %rd4248;
	selp.u64 	%rd4250, 1, 0, %p1816;
	add.s64 	%rd4251, %rd4250, %rd4249;
	add.s64 	%rd4252, %rd4234, %rd4251;
	setp.lt.u64 	%p1817, %rd4252, %rd4234;
	selp.u64 	%rd4253, 1, 0, %p1817;
	add.s64 	%rd730, %rd4252, %rd4244;
	setp.lt.u64 	%p1818, %rd730, %rd4252;
	selp.u64 	%rd4254, 1, 0, %p1818;
	add.s64 	%rd4255, %rd4254, %rd4253;
	add.s64 	%rd4256, %rd4238, %rd4255;
	add.s64 	%rd731, %rd4256, %rd4246;
	sub.s64 	%rd4257, %rd7497, %rd7436;
	setp.lt.u64 	%p1819, %rd7497, %rd7436;
	selp.u64 	%rd4258, 1, 0, %p1819;
	sub.s64 	%rd4259, %rd7498, %rd7435;
	setp.lt.u64 	%p1820, %rd7498, %rd7435;
	selp.s64 	%rd4260, -1, 0, %p1819;
	add.s64 	%rd4261, %rd4259, %rd4260;
	setp.lt.u64 	%p1821, %rd4259, %rd4258;
	or.pred  	%p1822, %p1820, %p1821;
	selp.u64 	%rd4262, 1, 0, %p1822;
	sub.s64 	%rd4263, %rd7499, %rd7434;
	setp.lt.u64 	%p1823, %rd7499, %rd7434;
	selp.s64 	%rd4264, -1, 0, %p1822;
	add.s64 	%rd4265, %rd4263, %rd4264;
	setp.lt.u64 	%p1824, %rd4263, %rd4262;
	or.pred  	%p1825, %p1823, %p1824;
	selp.u64 	%rd4266, 1, 0, %p1825;
	sub.s64 	%rd4267, %rd7500, %rd7433;
	setp.lt.u64 	%p1826, %rd7500, %rd7433;
	selp.s64 	%rd4268, -1, 0, %p1825;
	add.s64 	%rd4269, %rd4267, %rd4268;
	setp.lt.u64 	%p1827, %rd4267, %rd4266;
	or.pred  	%p1828, %p1826, %p1827;
	selp.b64 	%rd4270, %rd572, 0, %p1828;
	selp.b64 	%rd4271, %rd571, 0, %p1828;
	selp.b64 	%rd4272, %rd570, 0, %p1828;
	selp.b64 	%rd4273, %rd3667, 0, %p1828;
	add.s64 	%rd732, %rd4257, %rd4270;
	setp.lt.u64 	%p1829, %rd732, %rd4257;
	selp.u64 	%rd4274, 1, 0, %p1829;
	add.s64 	%rd4275, %rd4261, %rd4274;
	setp.lt.u64 	%p1830, %rd4275, %rd4261;
	selp.u64 	%rd4276, 1, 0, %p1830;
	add.s64 	%rd733, %rd4275, %rd4271;
	setp.lt.u64 	%p1831, %rd733, %rd4275;
	selp.u64 	%rd4277, 1, 0, %p1831;
	add.s64 	%rd4278, %rd4277, %rd4276;
	add.s64 	%rd4279, %rd4265, %rd4278;
	setp.lt.u64 	%p1832, %rd4279, %rd4265;
	selp.u64 	%rd4280, 1, 0, %p1832;
	add.s64 	%rd734, %rd4279, %rd4272;
	setp.lt.u64 	%p1833, %rd734, %rd4279;
	selp.u64 	%rd4281, 1, 0, %p1833;
	add.s64 	%rd4282, %rd4281, %rd4280;
	add.s64 	%rd4283, %rd4269, %rd4282;
	add.s64 	%rd735, %rd4283, %rd4273;
	mul.lo.s64 	%rd4284, %rd729, %rd728;
	mul.hi.u64 	%rd4285, %rd728, %rd729;
	mul.lo.s64 	%rd4286, %rd730, %rd728;
	mul.hi.u64 	%rd4287, %rd728, %rd730;
	add.s64 	%rd4288, %rd4286, %rd4285;
	setp.lt.u64 	%p1834, %rd4288, %rd4286;
	selp.u64 	%rd4289, 1, 0, %p1834;
	add.s64 	%rd4290, %rd4287, %rd4289;
	mul.lo.s64 	%rd4291, %rd731, %rd728;
	mul.hi.u64 	%rd4292, %rd728, %rd731;
	add.s64 	%rd4293, %rd4291, %rd4290;
	setp.lt.u64 	%p1835, %rd4293, %rd4291;
	selp.u64 	%rd4294, 1, 0, %p1835;
	add.s64 	%rd4295, %rd4292, %rd4294;
	mul.hi.u64 	%rd4296, %rd729, %rd730;
	mad.lo.s64 	%rd4297, %rd730, %rd729, %rd4293;
	setp.lt.u64 	%p1836, %rd4297, %rd4293;
	selp.u64 	%rd4298, 1, 0, %p1836;
	add.s64 	%rd4299, %rd4296, %rd4298;
	mul.hi.u64 	%rd4300, %rd729, %rd731;
	mad.lo.s64 	%rd4301, %rd731, %rd729, %rd4295;
	setp.lt.u64 	%p1837, %rd4301, %rd4295;
	selp.u64 	%rd4302, 1, 0, %p1837;
	add.s64 	%rd4303, %rd4301, %rd4299;
	setp.lt.u64 	%p1838, %rd4303, %rd4301;
	selp.u64 	%rd4304, 1, 0, %p1838;
	add.s64 	%rd4305, %rd4300, %rd4302;
	add.s64 	%rd4306, %rd4305, %rd4304;
	mul.hi.u64 	%rd4307, %rd730, %rd731;
	mad.lo.s64 	%rd4308, %rd731, %rd730, %rd4306;
	setp.lt.u64 	%p1839, %rd4308, %rd4306;
	selp.u64 	%rd4309, 1, 0, %p1839;
	add.s64 	%rd4310, %rd4307, %rd4309;
	shl.b64 	%rd4311, %rd4284, 1;
	mov.b64 	{%r254, %r255}, %rd4284;
	mov.b64 	{%r256, %r257}, %rd4288;
	shf.l.wrap.b32 	%r258, %r255, %r256, 1;
	shf.l.wrap.b32 	%r259, %r256, %r257, 1;
	mov.b64 	%rd4312, {%r258, %r259};
	mov.b64 	{%r260, %r261}, %rd4297;
	shf.l.wrap.b32 	%r262, %r257, %r260, 1;
	shf.l.wrap.b32 	%r263, %r260, %r261, 1;
	mov.b64 	%rd4313, {%r262, %r263};
	mov.b64 	{%r264, %r265}, %rd4303;
	shf.l.wrap.b32 	%r266, %r261, %r264, 1;
	shf.l.wrap.b32 	%r267, %r264, %r265, 1;
	mov.b64 	%rd4314, {%r266, %r267};
	mov.b64 	{%r268, %r269}, %rd4308;
	shf.l.wrap.b32 	%r270, %r265, %r268, 1;
	shf.l.wrap.b32 	%r271, %r268, %r269, 1;
	mov.b64 	%rd4315, {%r270, %r271};
	shr.u64 	%rd4316, %rd4310, 63;
	mov.b64 	{%r272, %r273}, %rd4310;
	shf.l.wrap.b32 	%r274, %r269, %r272, 1;
	shf.l.wrap.b32 	%r275, %r272, %r273, 1;
	mov.b64 	%rd4317, {%r274, %r275};
	mul.hi.u64 	%rd4318, %rd728, %rd728;
	mul.hi.u64 	%rd4319, %rd729, %rd729;
	mul.hi.u64 	%rd4320, %rd730, %rd730;
	mul.hi.u64 	%rd4321, %rd731, %rd731;
	add.s64 	%rd736, %rd4311, %rd4318;
	setp.lt.u64 	%p1840, %rd736, %rd4311;
	selp.u64 	%rd4322, 1, 0, %p1840;
	mad.lo.s64 	%rd4323, %rd729, %rd729, %rd4312;
	setp.lt.u64 	%p1841, %rd4323, %rd4312;
	add.s64 	%rd737, %rd4323, %rd4322;
	setp.lt.u64 	%p1842, %rd737, %rd4323;
	or.pred  	%p1843, %p1841, %p1842;
	selp.u64 	%rd4324, 1, 0, %p1843;
	add.s64 	%rd4325, %rd4313, %rd4319;
	setp.lt.u64 	%p1844, %rd4325, %rd4313;
	add.s64 	%rd738, %rd4325, %rd4324;
	setp.lt.u64 	%p1845, %rd738, %rd4325;
	or.pred  	%p1846, %p1844, %p1845;
	selp.u64 	%rd4326, 1, 0, %p1846;
	mad.lo.s64 	%rd4327, %rd730, %rd730, %rd4314;
	setp.lt.u64 	%p1847, %rd4327, %rd4314;
	add.s64 	%rd4328, %rd4327, %rd4326;
	setp.lt.u64 	%p1848, %rd4328, %rd4327;
	or.pred  	%p1849, %p1847, %p1848;
	selp.u64 	%rd4329, 1, 0, %p1849;
	add.s64 	%rd4330, %rd4315, %rd4320;
	setp.lt.u64 	%p1850, %rd4330, %rd4315;
	add.s64 	%rd4331, %rd4330, %rd4329;
	setp.lt.u64 	%p1851, %rd4331, %rd4330;
	or.pred  	%p1852, %p1850, %p1851;
	selp.u64 	%rd4332, 1, 0, %p1852;
	mad.lo.s64 	%rd4333, %rd731, %rd731, %rd4317;
	setp.lt.u64 	%p1853, %rd4333, %rd4317;
	add.s64 	%rd4334, %rd4333, %rd4332;
	setp.lt.u64 	%p1854, %rd4334, %rd4333;
	or.pred  	%p1855, %p1853, %p1854;
	selp.u64 	%rd4335, 1, 0, %p1855;
	add.s64 	%rd4336, %rd4316, %rd4321;
	add.s64 	%rd4337, %rd4336, %rd4335;
	shl.b64 	%rd4338, %rd4328, 32;
	mov.b64 	{%r276, %r277}, %rd4328;
	mov.b64 	{%r278, %r279}, %rd4331;
	mov.b64 	%rd4339, {%r277, %r278};
	mov.b64 	{%r280, %r281}, %rd4334;
	mov.b64 	%rd4340, {%r279, %r280};
	mov.b64 	{%r282, %r283}, %rd4337;
	mov.b64 	%rd4341, {%r281, %r282};
	shr.u64 	%rd4342, %rd4337, 32;
	mul.lo.s64 	%rd4343, %rd4328, 977;
	mov.b64 	%rd4344, 977;
	mul.hi.u64 	%rd4345, %rd4328, %rd4344;
	mul.lo.s64 	%rd4346, %rd4331, 977;
	mul.hi.u64 	%rd4347, %rd4331, %rd4344;
	add.s64 	%rd4348, %rd4346, %rd4345;
	setp.lt.u64 	%p1856, %rd4348, %rd4346;
	selp.u64 	%rd4349, 1, 0, %p1856;
	add.s64 	%rd4350, %rd4347, %rd4349;
	mul.lo.s64 	%rd4351, %rd4334, 977;
	mul.hi.u64 	%rd4352, %rd4334, %rd4344;
	add.s64 	%rd4353, %rd4351, %rd4350;
	setp.lt.u64 	%p1857, %rd4353, %rd4351;
	selp.u64 	%rd4354, 1, 0, %p1857;
	add.s64 	%rd4355, %rd4352, %rd4354;
	mul.lo.s64 	%rd4356, %rd4337, 977;
	mul.hi.u64 	%rd4357, %rd4337, %rd4344;
	add.s64 	%rd4358, %rd4356, %rd4355;
	setp.lt.u64 	%p1858, %rd4358, %rd4356;
	selp.u64 	%rd4359, 1, 0, %p1858;
	add.s64 	%rd4360, %rd4357, %rd4359;
	add.s64 	%rd7501, %rd4343, %rd4338;
	setp.lt.u64 	%p1859, %rd7501, %rd4343;
	selp.u64 	%rd4361, 1, 0, %p1859;
	add.s64 	%rd4362, %rd4348, %rd4339;
	setp.lt.u64 	%p1860, %rd4362, %rd4348;
	add.s64 	%rd7502, %rd4362, %rd4361;
	setp.lt.u64 	%p1861, %rd7502, %rd4362;
	or.pred  	%p1862, %p1860, %p1861;
	selp.u64 	%rd4363, 1, 0, %p1862;
	add.s64 	%rd4364, %rd4353, %rd4340;
	setp.lt.u64 	%p1863, %rd4364, %rd4353;
	add.s64 	%rd7503, %rd4364, %rd4363;
	setp.lt.u64 	%p1864, %rd7503, %rd4364;
	or.pred  	%p1865, %p1863, %p1864;
	selp.u64 	%rd4365, 1, 0, %p1865;
	add.s64 	%rd4366, %rd4358, %rd4341;
	setp.lt.u64 	%p1866, %rd4366, %rd4358;
	add.s64 	%rd7504, %rd4366, %rd4365;
	setp.lt.u64 	%p1867, %rd7504, %rd4366;
	or.pred  	%p1868, %p1866, %p1867;
	selp.u64 	%rd4367, 1, 0, %p1868;
	add.s64 	%rd4368, %rd4360, %rd4342;
	add.s64 	%rd743, %rd4368, %rd4367;
	setp.eq.s64 	%p1869, %rd743, 0;
	mov.b64 	%rd7505, 0;
	@%p1869 bra 	$L__BB7_323;
	shl.b64 	%rd4369, %rd743, 32;
	shr.u64 	%rd4370, %rd743, 32;
	mov.b64 	%rd4371, 977;
	mul.hi.u64 	%rd4372, %rd743, %rd4371;
	mad.lo.s64 	%rd4373, %rd743, 977, %rd4369;
	setp.lt.u64 	%p1870, %rd4373, %rd4369;
	selp.u64 	%rd4374, 1, 0, %p1870;
	add.s64 	%rd7501, %rd4373, %rd7501;
	setp.lt.u64 	%p1871, %rd7501, %rd4373;
	selp.u64 	%rd4375, 1, 0, %p1871;
	add.s64 	%rd4376, %rd4375, %rd4374;
	add.s64 	%rd4377, %rd4370, %rd4372;
	setp.lt.u64 	%p1872, %rd4377, %rd4370;
	selp.u64 	%rd4378, 1, 0, %p1872;
	add.s64 	%rd4379, %rd7502, %rd4377;
	add.s64 	%rd4380, %rd4379, %rd4376;
	setp.lt.u64 	%p1873, %rd4380, %rd7502;
	not.b64 	%rd4381, %rd4377;
	setp.gt.u64 	%p1874, %rd4376, %rd4381;
	or.pred  	%p1875, %p1874, %p1873;
	selp.u64 	%rd4382, 1, 0, %p1875;
	add.s64 	%rd4383, %rd7503, %rd4378;
	add.s64 	%rd746, %rd4383, %rd4382;
	setp.lt.u64 	%p1876, %rd746, %rd7503;
	selp.u64 	%rd4384, 1, 0, %p1876;
	add.s64 	%rd747, %rd7504, %rd4384;
	setp.lt.u64 	%p1877, %rd747, %rd7504;
	selp.u64 	%rd7505, 1, 0, %p1877;
	mov.u64 	%rd7502, %rd4380;
	mov.u64 	%rd7503, %rd746;
	mov.u64 	%rd7504, %rd747;
$L__BB7_323:
	mad.lo.s64 	%rd7506, %rd728, %rd728, %rd7501;
	setp.lt.u64 	%p1878, %rd7506, %rd7501;
	selp.u64 	%rd4385, 1, 0, %p1878;
	add.s64 	%rd4386, %rd7502, %rd736;
	setp.lt.u64 	%p1879, %rd4386, %rd7502;
	add.s64 	%rd7507, %rd4386, %rd4385;
	setp.lt.u64 	%p1880, %rd7507, %rd4386;
	or.pred  	%p1881, %p1879, %p1880;
	selp.u64 	%rd4387, 1, 0, %p1881;
	add.s64 	%rd4388, %rd7503, %rd737;
	setp.lt.u64 	%p1882, %rd4388, %rd7503;
	add.s64 	%rd7508, %rd4388, %rd4387;
	setp.lt.u64 	%p1883, %rd7508, %rd4388;
	or.pred  	%p1884, %p1882, %p1883;
	selp.u64 	%rd4389, 1, 0, %p1884;
	add.s64 	%rd4390, %rd7504, %rd738;
	setp.lt.u64 	%p1885, %rd4390, %rd7504;
	add.s64 	%rd7509, %rd4390, %rd4389;
	setp.lt.u64 	%p1886, %rd7509, %rd4390;
	or.pred  	%p1887, %p1885, %p1886;
	selp.u64 	%rd4392, 1, 0, %p1887;
	add.s64 	%rd760, %rd7505, %rd4392;
	setp.ne.s64 	%p1888, %rd760, 0;
	setp.gt.u64 	%p1889, %rd7509, %rd3667;
	or.pred  	%p1890, %p1888, %p1889;
	@%p1890 bra 	$L__BB7_329;
	setp.lt.u64 	%p1891, %rd7509, %rd3667;
	@%p1891 bra 	$L__BB7_342;
	setp.gt.u64 	%p1892, %rd7508, %rd570;
	@%p1892 bra 	$L__BB7_329;
	setp.lt.u64 	%p1893, %rd7508, %rd570;
	@%p1893 bra 	$L__BB7_342;
	setp.gt.u64 	%p1894, %rd7507, %rd571;
	@%p1894 bra 	$L__BB7_329;
	setp.lt.u64 	%p1895, %rd7507, %rd571;
	ld.const.u64 	%rd4394, [_P];
	setp.lt.u64 	%p1896, %rd7506, %rd4394;
	or.pred  	%p1897, %p1895, %p1896;
	@%p1897 bra 	$L__BB7_342;
$L__BB7_329:
	ld.const.u64 	%rd4396, [_P];
	sub.s64 	%rd763, %rd7506, %rd4396;
	setp.lt.u64 	%p1898, %rd7506, %rd4396;
	selp.u64 	%rd4397, 1, 0, %p1898;
	sub.s64 	%rd4398, %rd7507, %rd571;
	setp.lt.u64 	%p1899, %rd7507, %rd571;
	selp.s64 	%rd4399, -1, 0, %p1898;
	add.s64 	%rd7507, %rd4398, %rd4399;
	setp.lt.u64 	%p1900, %rd4398, %rd4397;
	or.pred  	%p1901, %p1899, %p1900;
	selp.u64 	%rd4400, 1, 0, %p1901;
	sub.s64 	%rd4401, %rd7508, %rd570;
	setp.lt.u64 	%p1902, %rd7508, %rd570;
	selp.s64 	%rd4402, -1, 0, %p1901;
	add.s64 	%rd7508, %rd4401, %rd4402;
	setp.lt.u64 	%p1903, %rd4401, %rd4400;
	or.pred  	%p1904, %p1902, %p1903;
	selp.u64 	%rd4403, 1, 0, %p1904;
	sub.s64 	%rd4404, %rd7509, %rd3667;
	setp.lt.u64 	%p1905, %rd7509, %rd3667;
	selp.s64 	%rd4405, -1, 0, %p1904;
	add.s64 	%rd7509, %rd4404, %rd4405;
	setp.lt.u64 	%p1906, %rd4404, %rd4403;
	or.pred  	%p1907, %p1905, %p1906;
	selp.s64 	%rd4406, -1, 0, %p1907;
	add.s64 	%rd767, %rd760, %rd4406;
	setp.ne.s64 	%p1908, %rd767, 0;
	setp.gt.u64 	%p1909, %rd7509, %rd3667;
	or.pred  	%p1910, %p1908, %p1909;
	@%p1910 bra 	$L__BB7_335;
	setp.lt.u64 	%p1911, %rd7509, %rd3667;
	mov.u64 	%rd7506, %rd763;
	@%p1911 bra 	$L__BB7_342;
	setp.gt.u64 	%p1912, %rd7508, %rd570;
	@%p1912 bra 	$L__BB7_335;
	setp.lt.u64 	%p1913, %rd7508, %rd570;
	mov.u64 	%rd7506, %rd763;
	@%p1913 bra 	$L__BB7_342;
	setp.gt.u64 	%p1914, %rd7507, %rd571;
	@%p1914 bra 	$L__BB7_335;
	setp.lt.u64 	%p1915, %rd7507, %rd571;
	setp.lt.u64 	%p1916, %rd763, %rd4396;
	or.pred  	%p1917, %p1915, %p1916;
	mov.u64 	%rd7506, %rd763;
	@%p1917 bra 	$L__BB7_342;
$L__BB7_335:
	ld.const.u64 	%rd4407, [_P];
	sub.s64 	%rd769, %rd763, %rd4407;
	setp.lt.u64 	%p1918, %rd763, %rd4407;
	selp.u64 	%rd4408, 1, 0, %p1918;
	sub.s64 	%rd4409, %rd7507, %rd571;
	setp.lt.u64 	%p1919, %rd7507, %rd571;
	selp.s64 	%rd4410, -1, 0, %p1918;
	add.s64 	%rd7507, %rd4409, %rd4410;
	setp.lt.u64 	%p1920, %rd4409, %rd4408;
	or.pred  	%p1921, %p1919, %p1920;
	selp.u64 	%rd4411, 1, 0, %p1921;
	sub.s64 	%rd4412, %rd7508, %rd570;
	setp.lt.u64 	%p1922, %rd7508, %rd570;
	selp.s64 	%rd4413, -1, 0, %p1921;
	add.s64 	%rd7508, %rd4412, %rd4413;
	setp.lt.u64 	%p1923, %rd4412, %rd4411;
	or.pred  	%p1924, %p1922, %p1923;
	selp.u64 	%rd4414, 1, 0, %p1924;
	sub.s64 	%rd4415, %rd7509, %rd3667;
	setp.lt.u64 	%p1925, %rd7509, %rd3667;
	selp.s64 	%rd4416, -1, 0, %p1924;
	add.s64 	%rd7509, %rd4415, %rd4416;
	setp.lt.u64 	%p1926, %rd4415, %rd4414;
	or.pred  	%p1927, %p1925, %p1926;
	selp.u64 	%rd4417, 1, 0, %p1927;
	setp.ne.s64 	%p1928, %rd767, %rd4417;
	setp.gt.u64 	%p1929, %rd7509, %rd3667;
	or.pred  	%p1930, %p1928, %p1929;
	@%p1930 bra 	$L__BB7_341;
	setp.lt.u64 	%p1931, %rd7509, %rd3667;
	mov.u64 	%rd7506, %rd769;
	@%p1931 bra 	$L__BB7_342;
	setp.gt.u64 	%p1932, %rd7508, %rd570;
	@%p1932 bra 	$L__BB7_341;
	setp.lt.u64 	%p1933, %rd7508, %rd570;
	mov.u64 	%rd7506, %rd769;
	@%p1933 bra 	$L__BB7_342;
	setp.gt.u64 	%p1934, %rd7507, %rd571;
	@%p1934 bra 	$L__BB7_341;
	setp.lt.u64 	%p1935, %rd7507, %rd571;
	setp.lt.u64 	%p1936, %rd769, %rd4407;
	or.pred  	%p1937, %p1935, %p1936;
	mov.u64 	%rd7506, %rd769;
	@%p1937 bra 	$L__BB7_342;
$L__BB7_341:
	sub.s64 	%rd7506, %rd769, %rd4407;
	setp.lt.u64 	%p1938, %rd769, %rd4407;
	selp.u64 	%rd4418, 1, 0, %p1938;
	sub.s64 	%rd4419, %rd7507, %rd571;
	setp.lt.u64 	%p1939, %rd7507, %rd571;
	selp.s64 	%rd4420, -1, 0, %p1938;
	add.s64 	%rd7507, %rd4419, %rd4420;
	setp.lt.u64 	%p1940, %rd4419, %rd4418;
	or.pred  	%p1941, %p1939, %p1940;
	selp.u64 	%rd4421, 1, 0, %p1941;
	sub.s64 	%rd4422, %rd7508, %rd570;
	setp.lt.u64 	%p1942, %rd7508, %rd570;
	selp.s64 	%rd4423, -1, 0, %p1941;
	add.s64 	%rd7508, %rd4422, %rd4423;
	setp.lt.u64 	%p1943, %rd4422, %rd4421;
	or.pred  	%p1944, %p1942, %p1943;
	selp.s64 	%rd4424, -1, 0, %p1944;
	sub.s64 	%rd4425, %rd7509, %rd3667;
	add.s64 	%rd7509, %rd4425, %rd4424;
$L__BB7_342:
	mul.hi.u64 	%rd4427, %rd7506, %rd728;
	mul.lo.s64 	%rd4428, %rd729, %rd7506;
	mul.hi.u64 	%rd4429, %rd7506, %rd729;
	add.s64 	%rd4430, %rd4428, %rd4427;
	setp.lt.u64 	%p1945, %rd4430, %rd4428;
	selp.u64 	%rd4431, 1, 0, %p1945;
	add.s64 	%rd4432, %rd4429, %rd4431;
	mul.lo.s64 	%rd4433, %rd730, %rd7506;
	mul.hi.u64 	%rd4434, %rd7506, %rd730;
	add.s64 	%rd4435, %rd4433, %rd4432;
	setp.lt.u64 	%p1946, %rd4435, %rd4433;
	selp.u64 	%rd4436, 1, 0, %p1946;
	add.s64 	%rd4437, %rd4434, %rd4436;
	mul.lo.s64 	%rd4438, %rd731, %rd7506;
	mul.hi.u64 	%rd4439, %rd7506, %rd731;
	add.s64 	%rd4440, %rd4438, %rd4437;
	setp.lt.u64 	%p1947, %rd4440, %rd4438;
	selp.u64 	%rd4441, 1, 0, %p1947;
	add.s64 	%rd4442, %rd4439, %rd4441;
	mul.hi.u64 	%rd4443, %rd7507, %rd728;
	mad.lo.s64 	%rd781, %rd728, %rd7507, %rd4430;
	setp.lt.u64 	%p1948, %rd781, %rd4430;
	selp.u64 	%rd4444, 1, 0, %p1948;
	add.s64 	%rd4445, %rd4443, %rd4444;
	mul.hi.u64 	%rd4446, %rd7507, %rd729;
	mad.lo.s64 	%rd4447, %rd729, %rd7507, %rd4435;
	setp.lt.u64 	%p1949, %rd4447, %rd4435;
	selp.u64 	%rd4448, 1, 0, %p1949;
	add.s64 	%rd4449, %rd4447, %rd4445;
	setp.lt.u64 	%p1950, %rd4449, %rd4447;
	selp.u64 	%rd4450, 1, 0, %p1950;
	add.s64 	%rd4451, %rd4446, %rd4448;
	add.s64 	%rd4452, %rd4451, %rd4450;
	mul.hi.u64 	%rd4453, %rd7507, %rd730;
	mad.lo.s64 	%rd4454, %rd730, %rd7507, %rd4440;
	setp.lt.u64 	%p1951, %rd4454, %rd4440;
	selp.u64 	%rd4455, 1, 0, %p1951;
	add.s64 	%rd4456, %rd4454, %rd4452;
	setp.lt.u64 	%p1952, %rd4456, %rd4454;
	selp.u64 	%rd4457, 1, 0, %p1952;
	add.s64 	%rd4458, %rd4453, %rd4455;
	add.s64 	%rd4459, %rd4458, %rd4457;
	mul.hi.u64 	%rd4460, %rd7507, %rd731;
	mad.lo.s64 	%rd4461, %rd731, %rd7507, %rd4442;
	setp.lt.u64 	%p1953, %rd4461, %rd4442;
	selp.u64 	%rd4462, 1, 0, %p1953;
	add.s64 	%rd4463, %rd4461, %rd4459;
	setp.lt.u64 	%p1954, %rd4463, %rd4461;
	selp.u64 	%rd4464, 1, 0, %p1954;
	add.s64 	%rd4465, %rd4460, %rd4462;
	add.s64 	%rd4466, %rd4465, %rd4464;
	mul.hi.u64 	%rd4467, %rd7508, %rd728;
	mad.lo.s64 	%rd782, %rd728, %rd7508, %rd4449;
	setp.lt.u64 	%p1955, %rd782, %rd4449;
	selp.u64 	%rd4468, 1, 0, %p1955;
	add.s64 	%rd4469, %rd4467, %rd4468;
	mul.hi.u64 	%rd4470, %rd7508, %rd729;
	mad.lo.s64 	%rd4471, %rd729, %rd7508, %rd4456;
	setp.lt.u64 	%p1956, %rd4471, %rd4456;
	selp.u64 	%rd4472, 1, 0, %p1956;
	add.s64 	%rd4473, %rd4471, %rd4469;
	setp.lt.u64 	%p1957, %rd4473, %rd4471;
	selp.u64 	%rd4474, 1, 0, %p1957;
	add.s64 	%rd4475, %rd4470, %rd4472;
	add.s64 	%rd4476, %rd4475, %rd4474;
	mul.hi.u64 	%rd4477, %rd7508, %rd730;
	mad.lo.s64 	%rd4478, %rd730, %rd7508, %rd4463;
	setp.lt.u64 	%p1958, %rd4478, %rd4463;
	selp.u64 	%rd4479, 1, 0, %p1958;
	add.s64 	%rd4480, %rd4478, %rd4476;
	setp.lt.u64 	%p1959, %rd4480, %rd4478;
	selp.u64 	%rd4481, 1, 0, %p1959;
	add.s64 	%rd4482, %rd4477, %rd4479;
	add.s64 	%rd4483, %rd4482, %rd4481;
	mul.hi.u64 	%rd4484, %rd7508, %rd731;
	mad.lo.s64 	%rd4485, %rd731, %rd7508, %rd4466;
	setp.lt.u64 	%p1960, %rd4485, %rd4466;
	selp.u64 	%rd4486, 1, 0, %p1960;
	add.s64 	%rd4487, %rd4485, %rd4483;
	setp.lt.u64 	%p1961, %rd4487, %rd4485;
	selp.u64 	%rd4488, 1, 0, %p1961;
	add.s64 	%rd4489, %rd4484, %rd4486;
	add.s64 	%rd4490, %rd4489, %rd4488;
	mul.hi.u64 	%rd4491, %rd7509, %rd728;
	mad.lo.s64 	%rd783, %rd728, %rd7509, %rd4473;
	setp.lt.u64 	%p1962, %rd783, %rd4473;
	selp.u64 	%rd4492, 1, 0, %p1962;
	add.s64 	%rd4493, %rd4491, %rd4492;
	mul.hi.u64 	%rd4494, %rd7509, %rd729;
	mad.lo.s64 	%rd4495, %rd729, %rd7509, %rd4480;
	setp.lt.u64 	%p1963, %rd4495, %rd4480;
	selp.u64 	%rd4496, 1, 0, %p1963;
	add.s64 	%rd4497, %rd4495, %rd4493;
	setp.lt.u64 	%p1964, %rd4497, %rd4495;
	selp.u64 	%rd4498, 1, 0, %p1964;
	add.s64 	%rd4499, %rd4494, %rd4496;
	add.s64 	%rd4500, %rd4499, %rd4498;
	mul.hi.u64 	%rd4501, %rd7509, %rd730;
	mad.lo.s64 	%rd4502, %rd730, %rd7509, %rd4487;
	setp.lt.u64 	%p1965, %rd4502, %rd4487;
	selp.u64 	%rd4503, 1, 0, %p1965;
	add.s64 	%rd4504, %rd4502, %rd4500;
	setp.lt.u64 	%p1966, %rd4504, %rd4502;
	selp.u64 	%rd4505, 1, 0, %p1966;
	add.s64 	%rd4506, %rd4501, %rd4503;
	add.s64 	%rd4507, %rd4506, %rd4505;
	mul.hi.u64 	%rd4508, %rd7509, %rd731;
	mad.lo.s64 	%rd4509, %rd731, %rd7509, %rd4490;
	setp.lt.u64 	%p1967, %rd4509, %rd4490;
	selp.u64 	%rd4510, 1, 0, %p1967;
	add.s64 	%rd4511, %rd4509, %rd4507;
	setp.lt.u64 	%p1968, %rd4511, %rd4509;
	selp.u64 	%rd4512, 1, 0, %p1968;
	add.s64 	%rd4513, %rd4508, %rd4510;
	add.s64 	%rd4514, %rd4513, %rd4512;
	shl.b64 	%rd4515, %rd4497, 32;
	mov.b64 	{%r284, %r285}, %rd4497;
	mov.b64 	{%r286, %r287}, %rd4504;
	mov.b64 	%rd4516, {%r285, %r286};
	mov.b64 	{%r288, %r289}, %rd4511;
	mov.b64 	%rd4517, {%r287, %r288};
	mov.b64 	{%r290, %r291}, %rd4514;
	mov.b64 	%rd4518, {%r289, %r290};
	shr.u64 	%rd4519, %rd4514, 32;
	mul.lo.s64 	%rd4520, %rd4497, 977;
	mov.b64 	%rd4521, 977;
	mul.hi.u64 	%rd4522, %rd4497, %rd4521;
	mul.lo.s64 	%rd4523, %rd4504, 977;
	mul.hi.u64 	%rd4524, %rd4504, %rd4521;
	add.s64 	%rd4525, %rd4523, %rd4522;
	setp.lt.u64 	%p1969, %rd4525, %rd4523;
	selp.u64 	%rd4526, 1, 0, %p1969;
	add.s64 	%rd4527, %rd4524, %rd4526;
	mul.lo.s64 	%rd4528, %rd4511, 977;
	mul.hi.u64 	%rd4529, %rd4511, %rd4521;
	add.s64 	%rd4530, %rd4528, %rd4527;
	setp.lt.u64 	%p1970, %rd4530, %rd4528;
	selp.u64 	%rd4531, 1, 0, %p1970;
	add.s64 	%rd4532, %rd4529, %rd4531;
	mul.lo.s64 	%rd4533, %rd4514, 977;
	mul.hi.u64 	%rd4534, %rd4514, %rd4521;
	add.s64 	%rd4535, %rd4533, %rd4532;
	setp.lt.u64 	%p1971, %rd4535, %rd4533;
	selp.u64 	%rd4536, 1, 0, %p1971;
	add.s64 	%rd4537, %rd4534, %rd4536;
	add.s64 	%rd7510, %rd4520, %rd4515;
	setp.lt.u64 	%p1972, %rd7510, %rd4520;
	selp.u64 	%rd4538, 1, 0, %p1972;
	add.s64 	%rd4539, %rd4525, %rd4516;
	setp.lt.u64 	%p1973, %rd4539, %rd4525;
	add.s64 	%rd7511, %rd4539, %rd4538;
	setp.lt.u64 	%p1974, %rd7511, %rd4539;
	or.pred  	%p1975, %p1973, %p1974;
	selp.u64 	%rd4540, 1, 0, %p1975;
	add.s64 	%rd4541, %rd4530, %rd4517;
	setp.lt.u64 	%p1976, %rd4541, %rd4530;
	add.s64 	%rd7512, %rd4541, %rd4540;
	setp.lt.u64 	%p1977, %rd7512, %rd4541;
	or.pred  	%p1978, %p1976, %p1977;
	selp.u64 	%rd4542, 1, 0, %p1978;
	add.s64 	%rd4543, %rd4535, %rd4518;
	setp.lt.u64 	%p1979, %rd4543, %rd4535;
	add.s64 	%rd7513, %rd4543, %rd4542;
	setp.lt.u64 	%p1980, %rd7513, %rd4543;
	or.pred  	%p1981, %p1979, %p1980;
	selp.u64 	%rd4544, 1, 0, %p1981;
	add.s64 	%rd4545, %rd4537, %rd4519;
	add.s64 	%rd788, %rd4545, %rd4544;
	setp.eq.s64 	%p1982, %rd788, 0;
	mov.b64 	%rd7514, 0;
	@%p1982 bra 	$L__BB7_344;
	shl.b64 	%rd4546, %rd788, 32;
	shr.u64 	%rd4547, %rd788, 32;
	mov.b64 	%rd4548, 977;
	mul.hi.u64 	%rd4549, %rd788, %rd4548;
	mad.lo.s64 	%rd4550, %rd788, 977, %rd4546;
	setp.lt.u64 	%p1983, %rd4550, %rd4546;
	selp.u64 	%rd4551, 1, 0, %p1983;
	add.s64 	%rd7510, %rd4550, %rd7510;
	setp.lt.u64 	%p1984, %rd7510, %rd4550;
	selp.u64 	%rd4552, 1, 0, %p1984;
	add.s64 	%rd4553, %rd4552, %rd4551;
	add.s64 	%rd4554, %rd4547, %rd4549;
	setp.lt.u64 	%p1985, %rd4554, %rd4547;
	selp.u64 	%rd4555, 1, 0, %p1985;
	add.s64 	%rd4556, %rd7511, %rd4554;
	add.s64 	%rd4557, %rd4556, %rd4553;
	setp.lt.u64 	%p1986, %rd4557, %rd7511;
	not.b64 	%rd4558, %rd4554;
	setp.gt.u64 	%p1987, %rd4553, %rd4558;
	or.pred  	%p1988, %p1987, %p1986;
	selp.u64 	%rd4559, 1, 0, %p1988;
	add.s64 	%rd4560, %rd7512, %rd4555;
	add.s64 	%rd791, %rd4560, %rd4559;
	setp.lt.u64 	%p1989, %rd791, %rd7512;
	selp.u64 	%rd4561, 1, 0, %p1989;
	add.s64 	%rd792, %rd7513, %rd4561;
	setp.lt.u64 	%p1990, %rd792, %rd7513;
	selp.u64 	%rd7514, 1, 0, %p1990;
	mov.u64 	%rd7511, %rd4557;
	mov.u64 	%rd7512, %rd791;
	mov.u64 	%rd7513, %rd792;
$L__BB7_344:
	mad.lo.s64 	%rd7515, %rd728, %rd7506, %rd7510;
	setp.lt.u64 	%p1991, %rd7515, %rd7510;
	selp.u64 	%rd4562, 1, 0, %p1991;
	add.s64 	%rd4563, %rd7511, %rd781;
	setp.lt.u64 	%p1992, %rd4563, %rd7511;
	add.s64 	%rd7516, %rd4563, %rd4562;
	setp.lt.u64 	%p1993, %rd7516, %rd4563;
	or.pred  	%p1994, %p1992, %p1993;
	selp.u64 	%rd4564, 1, 0, %p1994;
	add.s64 	%rd4565, %rd7512, %rd782;
	setp.lt.u64 	%p1995, %rd4565, %rd7512;
	add.s64 	%rd7517, %rd4565, %rd4564;
	setp.lt.u64 	%p1996, %rd7517, %rd4565;
	or.pred  	%p1997, %p1995, %p1996;
	selp.u64 	%rd4566, 1, 0, %p1997;
	add.s64 	%rd4567, %rd7513, %rd783;
	setp.lt.u64 	%p1998, %rd4567, %rd7513;
	add.s64 	%rd7518, %rd4567, %rd4566;
	setp.lt.u64 	%p1999, %rd7518, %rd4567;
	or.pred  	%p2000, %p1998, %p1999;
	selp.u64 	%rd4569, 1, 0, %p2000;
	add.s64 	%rd803, %rd7514, %rd4569;
	setp.ne.s64 	%p2001, %rd803, 0;
	setp.gt.u64 	%p2002, %rd7518, %rd3667;
	or.pred  	%p2003, %p2001, %p2002;
	@%p2003 bra 	$L__BB7_350;
	ld.const.u64 	%rd4572, [_P+24];
	setp.lt.u64 	%p2004, %rd7518, %rd4572;
	@%p2004 bra 	$L__BB7_363;
	ld.const.u64 	%rd804, [_P+16];
	setp.gt.u64 	%p2005, %rd7517, %rd804;
	@%p2005 bra 	$L__BB7_350;
	setp.lt.u64 	%p2006, %rd7517, %rd804;
	@%p2006 bra 	$L__BB7_363;
	ld.const.u64 	%rd4573, [_P+8];
	setp.gt.u64 	%p2007, %rd7516, %rd4573;
	@%p2007 bra 	$L__BB7_350;
	ld.const.u64 	%rd4574, [_P+8];
	setp.lt.u64 	%p2008, %rd7516, %rd4574;
	ld.const.u64 	%rd4575, [_P];
	setp.lt.u64 	%p2009, %rd7515, %rd4575;
	or.pred  	%p2010, %p2008, %p2009;
	@%p2010 bra 	$L__BB7_363;
$L__BB7_350:
	ld.const.u64 	%rd4577, [_P];
	sub.s64 	%rd805, %rd7515, %rd4577;
	setp.lt.u64 	%p2011, %rd7515, %rd4577;
	selp.u64 	%rd4578, 1, 0, %p2011;
	ld.const.u64 	%rd4579, [_P+8];
	sub.s64 	%rd4580, %rd7516, %rd4579;
	setp.lt.u64 	%p2012, %rd7516, %rd4579;
	selp.s64 	%rd4581, -1, 0, %p2011;
	add.s64 	%rd7516, %rd4580, %rd4581;
	setp.lt.u64 	%p2013, %rd4580, %rd4578;
	or.pred  	%p2014, %p2012, %p2013;
	selp.u64 	%rd4582, 1, 0, %p2014;
	ld.const.u64 	%rd807, [_P+16];
	sub.s64 	%rd4583, %rd7517, %rd807;
	setp.lt.u64 	%p2015, %rd7517, %rd807;
	selp.s64 	%rd4584, -1, 0, %p2014;
	add.s64 	%rd7517, %rd4583, %rd4584;
	setp.lt.u64 	%p2016, %rd4583, %rd4582;
	or.pred  	%p2017, %p2015, %p2016;
	selp.u64 	%rd4585, 1, 0, %p2017;
	ld.const.u64 	%rd4586, [_P+24];
	sub.s64 	%rd4588, %rd7518, %rd4586;
	setp.lt.u64 	%p2019, %rd7518, %rd4586;
	selp.s64 	%rd4589, -1, 0, %p2017;
	add.s64 	%rd7518, %rd4588, %rd4589;
	setp.lt.u64 	%p2020, %rd4588, %rd4585;
	or.pred  	%p2021, %p2019, %p2020;
	selp.s64 	%rd4590, -1, 0, %p2021;
	add.s64 	%rd810, %rd803, %rd4590;
	setp.ne.s64 	%p2022, %rd810, 0;
	setp.gt.u64 	%p2023, %rd7518, %rd4586;
	or.pred  	%p2024, %p2022, %p2023;
	@%p2024 bra 	$L__BB7_356;
	ld.const.u64 	%rd4591, [_P+24];
	setp.lt.u64 	%p2025, %rd7518, %rd4591;
	mov.u64 	%rd7515, %rd805;
	@%p2025 bra 	$L__BB7_363;
	setp.gt.u64 	%p2026, %rd7517, %rd807;
	@%p2026 bra 	$L__BB7_356;
	setp.lt.u64 	%p2027, %rd7517, %rd807;
	mov.u64 	%rd7515, %rd805;
	@%p2027 bra 	$L__BB7_363;
	ld.const.u64 	%rd4592, [_P+8];
	setp.gt.u64 	%p2028, %rd7516, %rd4592;
	@%p2028 bra 	$L__BB7_356;
	ld.const.u64 	%rd4593, [_P+8];
	setp.lt.u64 	%p2029, %rd7516, %rd4593;
	ld.const.u64 	%rd4594, [_P];
	setp.lt.u64 	%p2030, %rd805, %rd4594;
	or.pred  	%p2031, %p2029, %p2030;
	mov.u64 	%rd7515, %rd805;
	@%p2031 bra 	$L__BB7_363;
$L__BB7_356:
	ld.const.u64 	%rd4596, [_P];
	sub.s64 	%rd811, %rd805, %rd4596;
	setp.lt.u64 	%p2032, %rd805, %rd4596;
	selp.u64 	%rd4597, 1, 0, %p2032;
	ld.const.u64 	%rd812, [_P+8];
	sub.s64 	%rd4598, %rd7516, %rd812;
	setp.lt.u64 	%p2033, %rd7516, %rd812;
	selp.s64 	%rd4599, -1, 0, %p2032;
	add.s64 	%rd7516, %rd4598, %rd4599;
	setp.lt.u64 	%p2034, %rd4598, %rd4597;
	or.pred  	%p2035, %p2033, %p2034;
	selp.u64 	%rd4600, 1, 0, %p2035;
	ld.const.u64 	%rd814, [_P+16];
	sub.s64 	%rd4601, %rd7517, %rd814;
	setp.lt.u64 	%p2036, %rd7517, %rd814;
	selp.s64 	%rd4602, -1, 0, %p2035;
	add.s64 	%rd7517, %rd4601, %rd4602;
	setp.lt.u64 	%p2037, %rd4601, %rd4600;
	or.pred  	%p2038, %p2036, %p2037;
	selp.u64 	%rd4603, 1, 0, %p2038;
	ld.const.u64 	%rd4604, [_P+24];
	sub.s64 	%rd4606, %rd7518, %rd4604;
	setp.lt.u64 	%p2040, %rd7518, %rd4604;
	selp.s64 	%rd4607, -1, 0, %p2038;
	add.s64 	%rd7518, %rd4606, %rd4607;
	setp.lt.u64 	%p2041, %rd4606, %rd4603;
	or.pred  	%p2042, %p2040, %p2041;
	selp.u64 	%rd4608, 1, 0, %p2042;
	setp.ne.s64 	%p2043, %rd810, %rd4608;
	setp.gt.u64 	%p2044, %rd7518, %rd4604;
	or.pred  	%p2045, %p2043, %p2044;
	@%p2045 bra 	$L__BB7_362;
	ld.const.u64 	%rd4609, [_P+24];
	setp.lt.u64 	%p2046, %rd7518, %rd4609;
	mov.u64 	%rd7515, %rd811;
	@%p2046 bra 	$L__BB7_363;
	setp.gt.u64 	%p2047, %rd7517, %rd814;
	@%p2047 bra 	$L__BB7_362;
	setp.lt.u64 	%p2048, %rd7517, %rd814;
	mov.u64 	%rd7515, %rd811;
	@%p2048 bra 	$L__BB7_363;
	setp.gt.u64 	%p2049, %rd7516, %rd812;
	@%p2049 bra 	$L__BB7_362;
	setp.lt.u64 	%p2050, %rd7516, %rd812;
	ld.const.u64 	%rd4610, [_P];
	setp.lt.u64 	%p2051, %rd811, %rd4610;
	or.pred  	%p2052, %p2050, %p2051;
	mov.u64 	%rd7515, %rd811;
	@%p2052 bra 	$L__BB7_363;
$L__BB7_362:
	ld.const.u64 	%rd4612, [_P];
	sub.s64 	%rd7515, %rd811, %rd4612;
	setp.lt.u64 	%p2053, %rd811, %rd4612;
	selp.u64 	%rd4613, 1, 0, %p2053;
	ld.const.u64 	%rd4614, [_P+8];
	sub.s64 	%rd4615, %rd7516, %rd4614;
	setp.lt.u64 	%p2054, %rd7516, %rd4614;
	selp.s64 	%rd4616, -1, 0, %p2053;
	add.s64 	%rd7516, %rd4615, %rd4616;
	setp.lt.u64 	%p2055, %rd4615, %rd4613;
	or.pred  	%p2056, %p2054, %p2055;
	selp.u64 	%rd4617, 1, 0, %p2056;
	ld.const.u64 	%rd4618, [_P+16];
	sub.s64 	%rd4619, %rd7517, %rd4618;
	setp.lt.u64 	%p2057, %rd7517, %rd4618;
	selp.s64 	%rd4620, -1, 0, %p2056;
	add.s64 	%rd7517, %rd4619, %rd4620;
	setp.lt.u64 	%p2058, %rd4619, %rd4617;
	or.pred  	%p2059, %p2057, %p2058;
	selp.s64 	%rd4621, -1, 0, %p2059;
	ld.const.u64 	%rd4622, [_P+24];
	sub.s64 	%rd4623, %rd7518, %rd4622;
	add.s64 	%rd7518, %rd4623, %rd4621;
$L__BB7_363:
	mul.lo.s64 	%rd4625, %rd733, %rd732;
	mul.hi.u64 	%rd4626, %rd732, %rd733;
	mul.lo.s64 	%rd4627, %rd734, %rd732;
	mul.hi.u64 	%rd4628, %rd732, %rd734;
	add.s64 	%rd4629, %rd4627, %rd4626;
	setp.lt.u64 	%p2060, %rd4629, %rd4627;
	selp.u64 	%rd4630, 1, 0, %p2060;
	add.s64 	%rd4631, %rd4628, %rd4630;
	mul.lo.s64 	%rd4632, %rd735, %rd732;
	mul.hi.u64 	%rd4633, %rd732, %rd735;
	add.s64 	%rd4634, %rd4632, %rd4631;
	setp.lt.u64 	%p2061, %rd4634, %rd4632;
	selp.u64 	%rd4635, 1, 0, %p2061;
	add.s64 	%rd4636, %rd4633, %rd4635;
	mul.hi.u64 	%rd4637, %rd733, %rd734;
	mad.lo.s64 	%rd4638, %rd734, %rd733, %rd4634;
	setp.lt.u64 	%p2062, %rd4638, %rd4634;
	selp.u64 	%rd4639, 1, 0, %p2062;
	add.s64 	%rd4640, %rd4637, %rd4639;
	mul.hi.u64 	%rd4641, %rd733, %rd735;
	mad.lo.s64 	%rd4642, %rd735, %rd733, %rd4636;
	setp.lt.u64 	%p2063, %rd4642, %rd4636;
	selp.u64 	%rd4643, 1, 0, %p2063;
	add.s64 	%rd4644, %rd4642, %rd4640;
	setp.lt.u64 	%p2064, %rd4644, %rd4642;
	selp.u64 	%rd4645, 1, 0, %p2064;
	add.s64 	%rd4646, %rd4641, %rd4643;
	add.s64 	%rd4647, %rd4646, %rd4645;
	mul.hi.u64 	%rd4648, %rd734, %rd735;
	mad.lo.s64 	%rd4649, %rd735, %rd734, %rd4647;
	setp.lt.u64 	%p2065, %rd4649, %rd4647;
	selp.u64 	%rd4650, 1, 0, %p2065;
	add.s64 	%rd4651, %rd4648, %rd4650;
	shl.b64 	%rd4652, %rd4625, 1;
	mov.b64 	{%r292, %r293}, %rd4625;
	mov.b64 	{%r294, %r295}, %rd4629;
	shf.l.wrap.b32 	%r296, %r293, %r294, 1;
	shf.l.wrap.b32 	%r297, %r294, %r295, 1;
	mov.b64 	%rd4653, {%r296, %r297};
	mov.b64 	{%r298, %r299}, %rd4638;
	shf.l.wrap.b32 	%r300, %r295, %r298, 1;
	shf.l.wrap.b32 	%r301, %r298, %r299, 1;
	mov.b64 	%rd4654, {%r300, %r301};
	mov.b64 	{%r302, %r303}, %rd4644;
	shf.l.wrap.b32 	%r304, %r299, %r302, 1;
	shf.l.wrap.b32 	%r305, %r302, %r303, 1;
	mov.b64 	%rd4655, {%r304, %r305};
	mov.b64 	{%r306, %r307}, %rd4649;
	shf.l.wrap.b32 	%r308, %r303, %r306, 1;
	shf.l.wrap.b32 	%r309, %r306, %r307, 1;
	mov.b64 	%rd4656, {%r308, %r309};
	shr.u64 	%rd4657, %rd4651, 63;
	mov.b64 	{%r310, %r311}, %rd4651;
	shf.l.wrap.b32 	%r312, %r307, %r310, 1;
	shf.l.wrap.b32 	%r313, %r310, %r311, 1;
	mov.b64 	%rd4658, {%r312, %r313};
	mul.hi.u64 	%rd4659, %rd732, %rd732;
	mul.hi.u64 	%rd4660, %rd733, %rd733;
	mul.hi.u64 	%rd4661, %rd734, %rd734;
	mul.hi.u64 	%rd4662, %rd735, %rd735;
	add.s64 	%rd825, %rd4652, %rd4659;
	setp.lt.u64 	%p2066, %rd825, %rd4652;
	selp.u64 	%rd4663, 1, 0, %p2066;
	mad.lo.s64 	%rd4664, %rd733, %rd733, %rd4653;
	setp.lt.u64 	%p2067, %rd4664, %rd4653;
	add.s64 	%rd826, %rd4664, %rd4663;
	setp.lt.u64 	%p2068, %rd826, %rd4664;
	or.pred  	%p2069, %p2067, %p2068;
	selp.u64 	%rd4665, 1, 0, %p2069;
	add.s64 	%rd4666, %rd4654, %rd4660;
	setp.lt.u64 	%p2070, %rd4666, %rd4654;
	add.s64 	%rd827, %rd4666, %rd4665;
	setp.lt.u64 	%p2071, %rd827, %rd4666;
	or.pred  	%p2072, %p2070, %p2071;
	selp.u64 	%rd4667, 1, 0, %p2072;
	mad.lo.s64 	%rd4668, %rd734, %rd734, %rd4655;
	setp.lt.u64 	%p2073, %rd4668, %rd4655;
	add.s64 	%rd4669, %rd4668, %rd4667;
	setp.lt.u64 	%p2074, %rd4669, %rd4668;
	or.pred  	%p2075, %p2073, %p2074;
	selp.u64 	%rd4670, 1, 0, %p2075;
	add.s64 	%rd4671, %rd4656, %rd4661;
	setp.lt.u64 	%p2076, %rd4671, %rd4656;
	add.s64 	%rd4672, %rd4671, %rd4670;
	setp.lt.u64 	%p2077, %rd4672, %rd4671;
	or.pred  	%p2078, %p2076, %p2077;
	selp.u64 	%rd4673, 1, 0, %p2078;
	mad.lo.s64 	%rd4674, %rd735, %rd735, %rd4658;
	setp.lt.u64 	%p2079, %rd4674, %rd4658;
	add.s64 	%rd4675, %rd4674, %rd4673;
	setp.lt.u64 	%p2080, %rd4675, %rd4674;
	or.pred  	%p2081, %p2079, %p2080;
	selp.u64 	%rd4676, 1, 0, %p2081;
	add.s64 	%rd4677, %rd4657, %rd4662;
	add.s64 	%rd4678, %rd4677, %rd4676;
	shl.b64 	%rd4679, %rd4669, 32;
	mov.b64 	{%r314, %r315}, %rd4669;
	mov.b64 	{%r316, %r317}, %rd4672;
	mov.b64 	%rd4680, {%r315, %r316};
	mov.b64 	{%r318, %r319}, %rd4675;
	mov.b64 	%rd4681, {%r317, %r318};
	mov.b64 	{%r320, %r321}, %rd4678;
	mov.b64 	%rd4682, {%r319, %r320};
	shr.u64 	%rd4683, %rd4678, 32;
	mul.lo.s64 	%rd4684, %rd4669, 977;
	mov.b64 	%rd4685, 977;
	mul.hi.u64 	%rd4686, %rd4669, %rd4685;
	mul.lo.s64 	%rd4687, %rd4672, 977;
	mul.hi.u64 	%rd4688, %rd4672, %rd4685;
	add.s64 	%rd4689, %rd4687, %rd4686;
	setp.lt.u64 	%p2082, %rd4689, %rd4687;
	selp.u64 	%rd4690, 1, 0, %p2082;
	add.s64 	%rd4691, %rd4688, %rd4690;
	mul.lo.s64 	%rd4692, %rd4675, 977;
	mul.hi.u64 	%rd4693, %rd4675, %rd4685;
	add.s64 	%rd4694, %rd4692, %rd4691;
	setp.lt.u64 	%p2083, %rd4694, %rd4692;
	selp.u64 	%rd4695, 1, 0, %p2083;
	add.s64 	%rd4696, %rd4693, %rd4695;
	mul.lo.s64 	%rd4697, %rd4678, 977;
	mul.hi.u64 	%rd4698, %rd4678, %rd4685;
	add.s64 	%rd4699, %rd4697, %rd4696;
	setp.lt.u64 	%p2084, %rd4699, %rd4697;
	selp.u64 	%rd4700, 1, 0, %p2084;
	add.s64 	%rd4701, %rd4698, %rd4700;
	add.s64 	%rd7519, %rd4684, %rd4679;
	setp.lt.u64 	%p2085, %rd7519, %rd4684;
	selp.u64 	%rd4702, 1, 0, %p2085;
	add.s64 	%rd4703, %rd4689, %rd4680;
	setp.lt.u64 	%p2086, %rd4703, %rd4689;
	add.s64 	%rd7520, %rd4703, %rd4702;
	setp.lt.u64 	%p2087, %rd7520, %rd4703;
	or.pred  	%p2088, %p2086, %p2087;
	selp.u64 	%rd4704, 1, 0, %p2088;
	add.s64 	%rd4705, %rd4694, %rd4681;
	setp.lt.u64 	%p2089, %rd4705, %rd4694;
	add.s64 	%rd7521, %rd4705, %rd4704;
	setp.lt.u64 	%p2090, %rd7521, %rd4705;
	or.pred  	%p2091, %p2089, %p2090;
	selp.u64 	%rd4706, 1, 0, %p2091;
	add.s64 	%rd4707, %rd4699, %rd4682;
	setp.lt.u64 	%p2092, %rd4707, %rd4699;
	add.s64 	%rd7522, %rd4707, %rd4706;
	setp.lt.u64 	%p2093, %rd7522, %rd4707;
	or.pred  	%p2094, %p2092, %p2093;
	selp.u64 	%rd4708, 1, 0, %p2094;
	add.s64 	%rd4709, %rd4701, %rd4683;
	add.s64 	%rd832, %rd4709, %rd4708;
	setp.eq.s64 	%p2095, %rd832, 0;
	mov.b64 	%rd7523, 0;
	@%p2095 bra 	$L__BB7_365;
	shl.b64 	%rd4710, %rd832, 32;
	shr.u64 	%rd4711, %rd832, 32;
	mov.b64 	%rd4712, 977;
	mul.hi.u64 	%rd4713, %rd832, %rd4712;
	mad.lo.s64 	%rd4714, %rd832, 977, %rd4710;
	setp.lt.u64 	%p2096, %rd4714, %rd4710;
	selp.u64 	%rd4715, 1, 0, %p2096;
	add.s64 	%rd7519, %rd4714, %rd7519;
	setp.lt.u64 	%p2097, %rd7519, %rd4714;
	selp.u64 	%rd4716, 1, 0, %p2097;
	add.s64 	%rd4717, %rd4716, %rd4715;
	add.s64 	%rd4718, %rd4711, %rd4713;
	setp.lt.u64 	%p2098, %rd4718, %rd4711;
	selp.u64 	%rd4719, 1, 0, %p2098;
	add.s64 	%rd4720, %rd7520, %rd4718;
	add.s64 	%rd4721, %rd4720, %rd4717;
	setp.lt.u64 	%p2099, %rd4721, %rd7520;
	not.b64 	%rd4722, %rd4718;
	setp.gt.u64 	%p2100, %rd4717, %rd4722;
	or.pred  	%p2101, %p2100, %p2099;
	selp.u64 	%rd4723, 1, 0, %p2101;
	add.s64 	%rd4724, %rd7521, %rd4719;
	add.s64 	%rd835, %rd4724, %rd4723;
	setp.lt.u64 	%p2102, %rd835, %rd7521;
	selp.u64 	%rd4725, 1, 0, %p2102;
	add.s64 	%rd836, %rd7522, %rd4725;
	setp.lt.u64 	%p2103, %rd836, %rd7522;
	selp.u64 	%rd7523, 1, 0, %p2103;
	mov.u64 	%rd7520, %rd4721;
	mov.u64 	%rd7521, %rd835;
	mov.u64 	%rd7522, %rd836;
$L__BB7_365:
	mad.lo.s64 	%rd7524, %rd732, %rd732, %rd7519;
	setp.lt.u64 	%p2104, %rd7524, %rd7519;
	selp.u64 	%rd4726, 1, 0, %p2104;
	add.s64 	%rd4727, %rd7520, %rd825;
	setp.lt.u64 	%p2105, %rd4727, %rd7520;
	add.s64 	%rd7525, %rd4727, %rd4726;
	setp.lt.u64 	%p2106, %rd7525, %rd4727;
	or.pred  	%p2107, %p2105, %p2106;
	selp.u64 	%rd4728, 1, 0, %p2107;
	add.s64 	%rd4729, %rd7521, %rd826;
	setp.lt.u64 	%p2108, %rd4729, %rd7521;
	add.s64 	%rd7526, %rd4729, %rd4728;
	setp.lt.u64 	%p2109, %rd7526, %rd4729;
	or.pred  	%p2110, %p2108, %p2109;
	selp.u64 	%rd4730, 1, 0, %p2110;
	add.s64 	%rd4731, %rd7522, %rd827;
	setp.lt.u64 	%p2111, %rd4731, %rd7522;
	add.s64 	%rd7527, %rd4731, %rd4730;
	setp.lt.u64 	%p2112, %rd7527, %rd4731;
	or.pred  	%p2113, %p2111, %p2112;
	selp.u64 	%rd4733, 1, 0, %p2113;
	add.s64 	%rd847, %rd7523, %rd4733;
	setp.ne.s64 	%p2114, %rd847, 0;
	setp.gt.u64 	%p2115, %rd7527, %rd3667;
	or.pred  	%p2116, %p2114, %p2115;
	@%p2116 bra 	$L__BB7_371;
	ld.const.u64 	%rd4736, [_P+24];
	setp.lt.u64 	%p2117, %rd7527, %rd4736;
	@%p2117 bra 	$L__BB7_384;
	ld.const.u64 	%rd4737, [_P+16];
	setp.gt.u64 	%p2118, %rd7526, %rd4737;
	@%p2118 bra 	$L__BB7_371;
	ld.const.u64 	%rd4738, [_P+16];
	setp.lt.u64 	%p2119, %rd7526, %rd4738;
	@%p2119 bra 	$L__BB7_384;
	ld.const.u64 	%rd4739, [_P+8];
	setp.gt.u64 	%p2120, %rd7525, %rd4739;
	@%p2120 bra 	$L__BB7_371;
	ld.const.u64 	%rd4740, [_P+8];
	setp.lt.u64 	%p2121, %rd7525, %rd4740;
	ld.const.u64 	%rd4741, [_P];
	setp.lt.u64 	%p2122, %rd7524, %rd4741;
	or.pred  	%p2123, %p2121, %p2122;
	@%p2123 bra 	$L__BB7_384;
$L__BB7_371:
	ld.const.u64 	%rd4743, [_P];
	sub.s64 	%rd848, %rd7524, %rd4743;
	setp.lt.u64 	%p2124, %rd7524, %rd4743;
	selp.u64 	%rd4744, 1, 0, %p2124;
	ld.const.u64 	%rd4745, [_P+8];
	sub.s64 	%rd4746, %rd7525, %rd4745;
	setp.lt.u64 	%p2125, %rd7525, %rd4745;
	selp.s64 	%rd4747, -1, 0, %p2124;
	add.s64 	%rd7525, %rd4746, %rd4747;
	setp.lt.u64 	%p2126, %rd4746, %rd4744;
	or.pred  	%p2127, %p2125, %p2126;
	selp.u64 	%rd4748, 1, 0, %p2127;
	ld.const.u64 	%rd4749, [_P+16];
	sub.s64 	%rd4750, %rd7526, %rd4749;
	setp.lt.u64 	%p2128, %rd7526, %rd4749;
	selp.s64 	%rd4751, -1, 0, %p2127;
	add.s64 	%rd7526, %rd4750, %rd4751;
	setp.lt.u64 	%p2129, %rd4750, %rd4748;
	or.pred  	%p2130, %p2128, %p2129;
	selp.u64 	%rd4752, 1, 0, %p2130;
	ld.const.u64 	%rd4753, [_P+24];
	sub.s64 	%rd4755, %rd7527, %rd4753;
	setp.lt.u64 	%p2132, %rd7527, %rd4753;
	selp.s64 	%rd4756, -1, 0, %p2130;
	add.s64 	%rd7527, %rd4755, %rd4756;
	setp.lt.u64 	%p2133, %rd4755, %rd4752;
	or.pred  	%p2134, %p2132, %p2133;
	selp.s64 	%rd4757, -1, 0, %p2134;
	add.s64 	%rd852, %rd847, %rd4757;
	setp.ne.s64 	%p2135, %rd852, 0;
	setp.gt.u64 	%p2136, %rd7527, %rd4753;
	or.pred  	%p2137, %p2135, %p2136;
	@%p2137 bra 	$L__BB7_377;
	ld.const.u64 	%rd4758, [_P+24];
	setp.lt.u64 	%p2138, %rd7527, %rd4758;
	mov.u64 	%rd7524, %rd848;
	@%p2138 bra 	$L__BB7_384;
	ld.const.u64 	%rd4759, [_P+16];
	setp.gt.u64 	%p2139, %rd7526, %rd4759;
	@%p2139 bra 	$L__BB7_377;
	ld.const.u64 	%rd4760, [_P+16];
	setp.lt.u64 	%p2140, %rd7526, %rd4760;
	mov.u64 	%rd7524, %rd848;
	@%p2140 bra 	$L__BB7_384;
	ld.const.u64 	%rd4761, [_P+8];
	setp.gt.u64 	%p2141, %rd7525, %rd4761;
	@%p2141 bra 	$L__BB7_377;
	ld.const.u64 	%rd4762, [_P+8];
	setp.lt.u64 	%p2142, %rd7525, %rd4762;
	ld.const.u64 	%rd4763, [_P];
	setp.lt.u64 	%p2143, %rd848, %rd4763;
	or.pred  	%p2144, %p2142, %p2143;
	mov.u64 	%rd7524, %rd848;
	@%p2144 bra 	$L__BB7_384;
$L__BB7_377:
	ld.const.u64 	%rd4765, [_P];
	sub.s64 	%rd853, %rd848, %rd4765;
	setp.lt.u64 	%p2145, %rd848, %rd4765;
	selp.u64 	%rd4766, 1, 0, %p2145;
	ld.const.u64 	%rd4767, [_P+8];
	sub.s64 	%rd4768, %rd7525, %rd4767;
	setp.lt.u64 	%p2146, %rd7525, %rd4767;
	selp.s64 	%rd4769, -1, 0, %p2145;
	add.s64 	%rd7525, %rd4768, %rd4769;
	setp.lt.u64 	%p2147, %rd4768, %rd4766;
	or.pred  	%p2148, %p2146, %p2147;
	selp.u64 	%rd4770, 1, 0, %p2148;
	ld.const.u64 	%rd4771, [_P+16];
	sub.s64 	%rd4772, %rd7526, %rd4771;
	setp.lt.u64 	%p2149, %rd7526, %rd4771;
	selp.s64 	%rd4773, -1, 0, %p2148;
	add.s64 	%rd7526, %rd4772, %rd4773;
	setp.lt.u64 	%p2150, %rd4772, %rd4770;
	or.pred  	%p2151, %p2149, %p2150;
	selp.u64 	%rd4774, 1, 0, %p2151;
	ld.const.u64 	%rd4775, [_P+24];
	sub.s64 	%rd4777, %rd7527, %rd4775;
	setp.lt.u64 	%p2153, %rd7527, %rd4775;
	selp.s64 	%rd4778, -1, 0, %p2151;
	add.s64 	%rd7527, %rd4777, %rd4778;
	setp.lt.u64 	%p2154, %rd4777, %rd4774;
	or.pred  	%p2155, %p2153, %p2154;
	selp.u64 	%rd4779, 1, 0, %p2155;
	setp.ne.s64 	%p2156, %rd852, %rd4779;
	setp.gt.u64 	%p2157, %rd7527, %rd4775;
	or.pred  	%p2158, %p2156, %p2157;
	@%p2158 bra 	$L__BB7_383;
	ld.const.u64 	%rd4780, [_P+24];
	setp.lt.u64 	%p2159, %rd7527, %rd4780;
	mov.u64 	%rd7524, %rd853;
	@%p2159 bra 	$L__BB7_384;
	ld.const.u64 	%rd4781, [_P+16];
	setp.gt.u64 	%p2160, %rd7526, %rd4781;
	@%p2160 bra 	$L__BB7_383;
	ld.const.u64 	%rd4782, [_P+16];
	setp.lt.u64 	%p2161, %rd7526, %rd4782;
	mov.u64 	%rd7524, %rd853;
	@%p2161 bra 	$L__BB7_384;
	ld.const.u64 	%rd4783, [_P+8];
	setp.gt.u64 	%p2162, %rd7525, %rd4783;
	@%p2162 bra 	$L__BB7_383;
	ld.const.u64 	%rd4784, [_P+8];
	setp.lt.u64 	%p2163, %rd7525, %rd4784;
	ld.const.u64 	%rd4785, [_P];
	setp.lt.u64 	%p2164, %rd853, %rd4785;
	or.pred  	%p2165, %p2163, %p2164;
	mov.u64 	%rd7524, %rd853;
	@%p2165 bra 	$L__BB7_384;
$L__BB7_383:
	ld.const.u64 	%rd4787, [_P];
	sub.s64 	%rd7524, %rd853, %rd4787;
	setp.lt.u64 	%p2166, %rd853, %rd4787;
	selp.u64 	%rd4788, 1, 0, %p2166;
	ld.const.u64 	%rd4789, [_P+8];
	sub.s64 	%rd4790, %rd7525, %rd4789;
	setp.lt.u64 	%p2167, %rd7525, %rd4789;
	selp.s64 	%rd4791, -1, 0, %p2166;
	add.s64 	%rd7525, %rd4790, %rd4791;
	setp.lt.u64 	%p2168, %rd4790, %rd4788;
	or.pred  	%p2169, %p2167, %p2168;
	selp.u64 	%rd4792, 1, 0, %p2169;
	ld.const.u64 	%rd4793, [_P+16];
	sub.s64 	%rd4794, %rd7526, %rd4793;
	setp.lt.u64 	%p2170, %rd7526, %rd4793;
	selp.s64 	%rd4795, -1, 0, %p2169;
	add.s64 	%rd7526, %rd4794, %rd4795;
	setp.lt.u64 	%p2171, %rd4794, %rd4792;
	or.pred  	%p2172, %p2170, %p2171;
	selp.s64 	%rd4796, -1, 0, %p2172;
	ld.const.u64 	%rd4797, [_P+24];
	sub.s64 	%rd4798, %rd7527, %rd4797;
	add.s64 	%rd7527, %rd4798, %rd4796;
$L__BB7_384:
	mul.lo.s64 	%rd865, %rd7506, %rd7432;
	mul.hi.u64 	%rd4800, %rd7432, %rd7506;
	mul.lo.s64 	%rd4801, %rd7507, %rd7432;
	mul.hi.u64 	%rd4802, %rd7432, %rd7507;
	add.s64 	%rd4803, %rd4801, %rd4800;
	setp.lt.u64 	%p2173, %rd4803, %rd4801;
	selp.u64 	%rd4804, 1, 0, %p2173;
	add.s64 	%rd4805, %rd4802, %rd4804;
	mul.lo.s64 	%rd4806, %rd7508, %rd7432;
	mul.hi.u64 	%rd4807, %rd7432, %rd7508;
	add.s64 	%rd4808, %rd4806, %rd4805;
	setp.lt.u64 	%p2174, %rd4808, %rd4806;
	selp.u64 	%rd4809, 1, 0, %p2174;
	add.s64 	%rd4810, %rd4807, %rd4809;
	mul.lo.s64 	%rd4811, %rd7509, %rd7432;
	mul.hi.u64 	%rd4812, %rd7432, %rd7509;
	add.s64 	%rd4813, %rd4811, %rd4810;
	setp.lt.u64 	%p2175, %rd4813, %rd4811;
	selp.u64 	%rd4814, 1, 0, %p2175;
	add.s64 	%rd4815, %rd4812, %rd4814;
	mul.hi.u64 	%rd4816, %rd7431, %rd7506;
	mad.lo.s64 	%rd866, %rd7506, %rd7431, %rd4803;
	setp.lt.u64 	%p2176, %rd866, %rd4803;
	selp.u64 	%rd4817, 1, 0, %p2176;
	add.s64 	%rd4818, %rd4816, %rd4817;
	mul.hi.u64 	%rd4819, %rd7431, %rd7507;
	mad.lo.s64 	%rd4820, %rd7507, %rd7431, %rd4808;
	setp.lt.u64 	%p2177, %rd4820, %rd4808;
	selp.u64 	%rd4821, 1, 0, %p2177;
	add.s64 	%rd4822, %rd4820, %rd4818;
	setp.lt.u64 	%p2178, %rd4822, %rd4820;
	selp.u64 	%rd4823, 1, 0, %p2178;
	add.s64 	%rd4824, %rd4819, %rd4821;
	add.s64 	%rd4825, %rd4824, %rd4823;
	mul.hi.u64 	%rd4826, %rd7431, %rd7508;
	mad.lo.s64 	%rd4827, %rd7508, %rd7431, %rd4813;
	setp.lt.u64 	%p2179, %rd4827, %rd4813;
	selp.u64 	%rd4828, 1, 0, %p2179;
	add.s64 	%rd4829, %rd4827, %rd4825;
	setp.lt.u64 	%p2180, %rd4829, %rd4827;
	selp.u64 	%rd4830, 1, 0, %p2180;
	add.s64 	%rd4831, %rd4826, %rd4828;
	add.s64 	%rd4832, %rd4831, %rd4830;
	mul.hi.u64 	%rd4833, %rd7431, %rd7509;
	mad.lo.s64 	%rd4834, %rd7509, %rd7431, %rd4815;
	setp.lt.u64 	%p2181, %rd4834, %rd4815;
	selp.u64 	%rd4835, 1, 0, %p2181;
	add.s64 	%rd4836, %rd4834, %rd4832;
	setp.lt.u64 	%p2182, %rd4836, %rd4834;
	selp.u64 	%rd4837, 1, 0, %p2182;
	add.s64 	%rd4838, %rd4833, %rd4835;
	add.s64 	%rd4839, %rd4838, %rd4837;
	mul.hi.u64 	%rd4840, %rd7430, %rd7506;
	mad.lo.s64 	%rd867, %rd7506, %rd7430, %rd4822;
	setp.lt.u64 	%p2183, %rd867, %rd4822;
	selp.u64 	%rd4841, 1, 0, %p2183;
	add.s64 	%rd4842, %rd4840, %rd4841;
	mul.hi.u64 	%rd4843, %rd7430, %rd7507;
	mad.lo.s64 	%rd4844, %rd7507, %rd7430, %rd4829;
	setp.lt.u64 	%p2184, %rd4844, %rd4829;
	selp.u64 	%rd4845, 1, 0, %p2184;
	add.s64 	%rd4846, %rd4844, %rd4842;
	setp.lt.u64 	%p2185, %rd4846, %rd4844;
	selp.u64 	%rd4847, 1, 0, %p2185;
	add.s64 	%rd4848, %rd4843, %rd4845;
	add.s64 	%rd4849, %rd4848, %rd4847;
	mul.hi.u64 	%rd4850, %rd7430, %rd7508;
	mad.lo.s64 	%rd4851, %rd7508, %rd7430, %rd4836;
	setp.lt.u64 	%p2186, %rd4851, %rd4836;
	selp.u64 	%rd4852, 1, 0, %p2186;
	add.s64 	%rd4853, %rd4851, %rd4849;
	setp.lt.u64 	%p2187, %rd4853, %rd4851;
	selp.u64 	%rd4854, 1, 0, %p2187;
	add.s64 	%rd4855, %rd4850, %rd4852;
	add.s64 	%rd4856, %rd4855, %rd4854;
	mul.hi.u64 	%rd4857, %rd7430, %rd7509;
	mad.lo.s64 	%rd4858, %rd7509, %rd7430, %rd4839;
	setp.lt.u64 	%p2188, %rd4858, %rd4839;
	selp.u64 	%rd4859, 1, 0, %p2188;
	add.s64 	%rd4860, %rd4858, %rd4856;
	setp.lt.u64 	%p2189, %rd4860, %rd4858;
	selp.u64 	%rd4861, 1, 0, %p2189;
	add.s64 	%rd4862, %rd4857, %rd4859;
	add.s64 	%rd4863, %rd4862, %rd4861;
	mul.hi.u64 	%rd4864, %rd7429, %rd7506;
	mad.lo.s64 	%rd868, %rd7506, %rd7429, %rd4846;
	setp.lt.u64 	%p2190, %rd868, %rd4846;
	selp.u64 	%rd4865, 1, 0, %p2190;
	add.s64 	%rd4866, %rd4864, %rd4865;
	mul.hi.u64 	%rd4867, %rd7429, %rd7507;
	mad.lo.s64 	%rd4868, %rd7507, %rd7429, %rd4853;
	setp.lt.u64 	%p2191, %rd4868, %rd4853;
	selp.u64 	%rd4869, 1, 0, %p2191;
	add.s64 	%rd4870, %rd4868, %rd4866;
	setp.lt.u64 	%p2192, %rd4870, %rd4868;
	selp.u64 	%rd4871, 1, 0, %p2192;
	add.s64 	%rd4872, %rd4867, %rd4869;
	add.s64 	%rd4873, %rd4872, %rd4871;
	mul.hi.u64 	%rd4874, %rd7429, %rd7508;
	mad.lo.s64 	%rd4875, %rd7508, %rd7429, %rd4860;
	setp.lt.u64 	%p2193, %rd4875, %rd4860;
	selp.u64 	%rd4876, 1, 0, %p2193;
	add.s64 	%rd4877, %rd4875, %rd4873;
	setp.lt.u64 	%p2194, %rd4877, %rd4875;
	selp.u64 	%rd4878, 1, 0, %p2194;
	add.s64 	%rd4879, %rd4874, %rd4876;
	add.s64 	%rd4880, %rd4879, %rd4878;
	mul.hi.u64 	%rd4881, %rd7429, %rd7509;
	mad.lo.s64 	%rd4882, %rd7509, %rd7429, %rd4863;
	setp.lt.u64 	%p2195, %rd4882, %rd4863;
	selp.u64 	%rd4883, 1, 0, %p2195;
	add.s64 	%rd4884, %rd4882, %rd4880;
	setp.lt.u64 	%p2196, %rd4884, %rd4882;
	selp.u64 	%rd4885, 1, 0, %p2196;
	add.s64 	%rd4886, %rd4881, %rd4883;
	add.s64 	%rd4887, %rd4886, %rd4885;
	shl.b64 	%rd4888, %rd4870, 32;
	mov.b64 	{%r322, %r323}, %rd4870;
	mov.b64 	{%r324, %r325}, %rd4877;
	mov.b64 	%rd4889, {%r323, %r324};
	mov.b64 	{%r326, %r327}, %rd4884;
	mov.b64 	%rd4890, {%r325, %r326};
	mov.b64 	{%r328, %r329}, %rd4887;
	mov.b64 	%rd4891, {%r327, %r328};
	shr.u64 	%rd4892, %rd4887, 32;
	mul.lo.s64 	%rd4893, %rd4870, 977;
	mov.b64 	%rd4894, 977;
	mul.hi.u64 	%rd4895, %rd4870, %rd4894;
	mul.lo.s64 	%rd4896, %rd4877, 977;
	mul.hi.u64 	%rd4897, %rd4877, %rd4894;
	add.s64 	%rd4898, %rd4896, %rd4895;
	setp.lt.u64 	%p2197, %rd4898, %rd4896;
	selp.u64 	%rd4899, 1, 0, %p2197;
	add.s64 	%rd4900, %rd4897, %rd4899;
	mul.lo.s64 	%rd4901, %rd4884, 977;
	mul.hi.u64 	%rd4902, %rd4884, %rd4894;
	add.s64 	%rd4903, %rd4901, %rd4900;
	setp.lt.u64 	%p2198, %rd4903, %rd4901;
	selp.u64 	%rd4904, 1, 0, %p2198;
	add.s64 	%rd4905, %rd4902, %rd4904;
	mul.lo.s64 	%rd4906, %rd4887, 977;
	mul.hi.u64 	%rd4907, %rd4887, %rd4894;
	add.s64 	%rd4908, %rd4906, %rd4905;
	setp.lt.u64 	%p2199, %rd4908, %rd4906;
	selp.u64 	%rd4909, 1, 0, %p2199;
	add.s64 	%rd4910, %rd4907, %rd4909;
	add.s64 	%rd7528, %rd4893, %rd4888;
	setp.lt.u64 	%p2200, %rd7528, %rd4893;
	selp.u64 	%rd4911, 1, 0, %p2200;
	add.s64 	%rd4912, %rd4898, %rd4889;
	setp.lt.u64 	%p2201, %rd4912, %rd4898;
	add.s64 	%rd7529, %rd4912, %rd4911;
	setp.lt.u64 	%p2202, %rd7529, %rd4912;
	or.pred  	%p2203, %p2201, %p2202;
	selp.u64 	%rd4913, 1, 0, %p2203;
	add.s64 	%rd4914, %rd4903, %rd4890;
	setp.lt.u64 	%p2204, %rd4914, %rd4903;
	add.s64 	%rd7530, %rd4914, %rd4913;
	setp.lt.u64 	%p2205, %rd7530, %rd4914;
	or.pred  	%p2206, %p2204, %p2205;
	selp.u64 	%rd4915, 1, 0, %p2206;
	add.s64 	%rd4916, %rd4908, %rd4891;
	setp.lt.u64 	%p2207, %rd4916, %rd4908;
	add.s64 	%rd7531, %rd4916, %rd4915;
	setp.lt.u64 	%p2208, %rd7531, %rd4916;
	or.pred  	%p2209, %p2207, %p2208;
	selp.u64 	%rd4917, 1, 0, %p2209;
	add.s64 	%rd4918, %rd4910, %rd4892;
	add.s64 	%rd873, %rd4918, %rd4917;
	setp.eq.s64 	%p2210, %rd873, 0;
	mov.b64 	%rd7532, 0;
	@%p2210 bra 	$L__BB7_386;
	shl.b64 	%rd4919, %rd873, 32;
	shr.u64 	%rd4920, %rd873, 32;
	mov.b64 	%rd4921, 977;
	mul.hi.u64 	%rd4922, %rd873, %rd4921;
	mad.lo.s64 	%rd4923, %rd873, 977, %rd4919;
	setp.lt.u64 	%p2211, %rd4923, %rd4919;
	selp.u64 	%rd4924, 1, 0, %p2211;
	add.s64 	%rd7528, %rd4923, %rd7528;
	setp.lt.u64 	%p2212, %rd7528, %rd4923;
	selp.u64 	%rd4925, 1, 0, %p2212;
	add.s64 	%rd4926, %rd4925, %rd4924;
	add.s64 	%rd4927, %rd4920, %rd4922;
	setp.lt.u64 	%p2213, %rd4927, %rd4920;
	selp.u64 	%rd4928, 1, 0, %p2213;
	add.s64 	%rd4929, %rd7529, %rd4927;
	add.s64 	%rd4930, %rd4929, %rd4926;
	setp.lt.u64 	%p2214, %rd4930, %rd7529;
	not.b64 	%rd4931, %rd4927;
	setp.gt.u64 	%p2215, %rd4926, %rd4931;
	or.pred  	%p2216, %p2215, %p2214;
	selp.u64 	%rd4932, 1, 0, %p2216;
	add.s64 	%rd4933, %rd7530, %rd4928;
	add.s64 	%rd876, %rd4933, %rd4932;
	setp.lt.u64 	%p2217, %rd876, %rd7530;
	selp.u64 	%rd4934, 1, 0, %p2217;
	add.s64 	%rd877, %rd7531, %rd4934;
	setp.lt.u64 	%p2218, %rd877, %rd7531;
	selp.u64 	%rd7532, 1, 0, %p2218;
	mov.u64 	%rd7529, %rd4930;
	mov.u64 	%rd7530, %rd876;
	mov.u64 	%rd7531, %rd877;
$L__BB7_386:
	add.s64 	%rd7533, %rd7528, %rd865;
	setp.lt.u64 	%p2219, %rd7533, %rd7528;
	selp.u64 	%rd4935, 1, 0, %p2219;
	add.s64 	%rd4936, %rd7529, %rd866;
	setp.lt.u64 	%p2220, %rd4936, %rd7529;
	add.s64 	%rd7534, %rd4936, %rd4935;
	setp.lt.u64 	%p2221, %rd7534, %rd4936;
	or.pred  	%p2222, %p2220, %p2221;
	selp.u64 	%rd4937, 1, 0, %p2222;
	add.s64 	%rd4938, %rd7530, %rd867;
	setp.lt.u64 	%p2223, %rd4938, %rd7530;
	add.s64 	%rd7535, %rd4938, %rd4937;
	setp.lt.u64 	%p2224, %rd7535, %rd4938;
	or.pred  	%p2225, %p2223, %p2224;
	selp.u64 	%rd4939, 1, 0, %p2225;
	add.s64 	%rd4940, %rd7531, %rd868;
	setp.lt.u64 	%p2226, %rd4940, %rd7531;
	add.s64 	%rd7536, %rd4940, %rd4939;
	setp.lt.u64 	%p2227, %rd7536, %rd4940;
	or.pred  	%p2228, %p2226, %p2227;
	selp.u64 	%rd4942, 1, 0, %p2228;
	add.s64 	%rd888, %rd7532, %rd4942;
	setp.ne.s64 	%p2229, %rd888, 0;
	setp.gt.u64 	%p2230, %rd7536, %rd3667;
	or.pred  	%p2231, %p2229, %p2230;
	@%p2231 bra 	$L__BB7_392;
	ld.const.u64 	%rd4945, [_P+24];
	setp.lt.u64 	%p2232, %rd7536, %rd4945;
	@%p2232 bra 	$L__BB7_405;
	ld.const.u64 	%rd889, [_P+16];
	setp.gt.u64 	%p2233, %rd7535, %rd889;
	@%p2233 bra 	$L__BB7_392;
	setp.lt.u64 	%p2234, %rd7535, %rd889;
	@%p2234 bra 	$L__BB7_405;
	ld.const.u64 	%rd4946, [_P+8];
	setp.gt.u64 	%p2235, %rd7534, %rd4946;
	@%p2235 bra 	$L__BB7_392;
	ld.const.u64 	%rd4947, [_P+8];
	setp.lt.u64 	%p2236, %rd7534, %rd4947;
	ld.const.u64 	%rd4948, [_P];
	setp.lt.u64 	%p2237, %rd7533, %rd4948;
	or.pred  	%p2238, %p2236, %p2237;
	@%p2238 bra 	$L__BB7_405;
$L__BB7_392:
	ld.const.u64 	%rd4950, [_P];
	sub.s64 	%rd890, %rd7533, %rd4950;
	setp.lt.u64 	%p2239, %rd7533, %rd4950;
	selp.u64 	%rd4951, 1, 0, %p2239;
	ld.const.u64 	%rd4952, [_P+8];
	sub.s64 	%rd4953, %rd7534, %rd4952;
	setp.lt.u64 	%p2240, %rd7534, %rd4952;
	selp.s64 	%rd4954, -1, 0, %p2239;
	add.s64 	%rd7534, %rd4953, %rd4954;
	setp.lt.u64 	%p2241, %rd4953, %rd4951;
	or.pred  	%p2242, %p2240, %p2241;
	selp.u64 	%rd4955, 1, 0, %p2242;
	ld.const.u64 	%rd892, [_P+16];
	sub.s64 	%rd4956, %rd7535, %rd892;
	setp.lt.u64 	%p2243, %rd7535, %rd892;
	selp.s64 	%rd4957, -1, 0, %p2242;
	add.s64 	%rd7535, %rd4956, %rd4957;
	setp.lt.u64 	%p2244, %rd4956, %rd4955;
	or.pred  	%p2245, %p2243, %p2244;
	selp.u64 	%rd4958, 1, 0, %p2245;
	ld.const.u64 	%rd4959, [_P+24];
	sub.s64 	%rd4961, %rd7536, %rd4959;
	setp.lt.u64 	%p2247, %rd7536, %rd4959;
	selp.s64 	%rd4962, -1, 0, %p2245;
	add.s64 	%rd7536, %rd4961, %rd4962;
	setp.lt.u64 	%p2248, %rd4961, %rd4958;
	or.pred  	%p2249, %p2247, %p2248;
	selp.s64 	%rd4963, -1, 0, %p2249;
	add.s64 	%rd895, %rd888, %rd4963;
	setp.ne.s64 	%p2250, %rd895, 0;
	setp.gt.u64 	%p2251, %rd7536, %rd4959;
	or.pred  	%p2252, %p2250, %p2251;
	@%p2252 bra 	$L__BB7_398;
	ld.const.u64 	%rd4964, [_P+24];
	setp.lt.u64 	%p2253, %rd7536, %rd4964;
	mov.u64 	%rd7533, %rd890;
	@%p2253 bra 	$L__BB7_405;
	setp.gt.u64 	%p2254, %rd7535, %rd892;
	@%p2254 bra 	$L__BB7_398;
	setp.lt.u64 	%p2255, %rd7535, %rd892;
	mov.u64 	%rd7533, %rd890;
	@%p2255 bra 	$L__BB7_405;
	ld.const.u64 	%rd4965, [_P+8];
	setp.gt.u64 	%p2256, %rd7534, %rd4965;
	@%p2256 bra 	$L__BB7_398;
	ld.const.u64 	%rd4966, [_P+8];
	setp.lt.u64 	%p2257, %rd7534, %rd4966;
	ld.const.u64 	%rd4967, [_P];
	setp.lt.u64 	%p2258, %rd890, %rd4967;
	or.pred  	%p2259, %p2257, %p2258;
	mov.u64 	%rd7533, %rd890;
	@%p2259 bra 	$L__BB7_405;
$L__BB7_398:
	ld.const.u64 	%rd4969, [_P];
	sub.s64 	%rd896, %rd890, %rd4969;
	setp.lt.u64 	%p2260, %rd890, %rd4969;
	selp.u64 	%rd4970, 1, 0, %p2260;
	ld.const.u64 	%rd897, [_P+8];
	sub.s64 	%rd4971, %rd7534, %rd897;
	setp.lt.u64 	%p2261, %rd7534, %rd897;
	selp.s64 	%rd4972, -1, 0, %p2260;
	add.s64 	%rd7534, %rd4971, %rd4972;
	setp.lt.u64 	%p2262, %rd4971, %rd4970;
	or.pred  	%p2263, %p2261, %p2262;
	selp.u64 	%rd4973, 1, 0, %p2263;
	ld.const.u64 	%rd899, [_P+16];
	sub.s64 	%rd4974, %rd7535, %rd899;
	setp.lt.u64 	%p2264, %rd7535, %rd899;
	selp.s64 	%rd4975, -1, 0, %p2263;
	add.s64 	%rd7535, %rd4974, %rd4975;
	setp.lt.u64 	%p2265, %rd4974, %rd4973;
	or.pred  	%p2266, %p2264, %p2265;
	selp.u64 	%rd4976, 1, 0, %p2266;
	ld.const.u64 	%rd4977, [_P+24];
	sub.s64 	%rd4979, %rd7536, %rd4977;
	setp.lt.u64 	%p2268, %rd7536, %rd4977;
	selp.s64 	%rd4980, -1, 0, %p2266;
	add.s64 	%rd7536, %rd4979, %rd4980;
	setp.lt.u64 	%p2269, %rd4979, %rd4976;
	or.pred  	%p2270, %p2268, %p2269;
	selp.u64 	%rd4981, 1, 0, %p2270;
	setp.ne.s64 	%p2271, %rd895, %rd4981;
	setp.gt.u64 	%p2272, %rd7536, %rd4977;
	or.pred  	%p2273, %p2271, %p2272;
	@%p2273 bra 	$L__BB7_404;
	ld.const.u64 	%rd4982, [_P+24];
	setp.lt.u64 	%p2274, %rd7536, %rd4982;
	mov.u64 	%rd7533, %rd896;
	@%p2274 bra 	$L__BB7_405;
	setp.gt.u64 	%p2275, %rd7535, %rd899;
	@%p2275 bra 	$L__BB7_404;
	setp.lt.u64 	%p2276, %rd7535, %rd899;
	mov.u64 	%rd7533, %rd896;
	@%p2276 bra 	$L__BB7_405;
	setp.gt.u64 	%p2277, %rd7534, %rd897;
	@%p2277 bra 	$L__BB7_404;
	setp.lt.u64 	%p2278, %rd7534, %rd897;
	ld.const.u64 	%rd4983, [_P];
	setp.lt.u64 	%p2279, %rd896, %rd4983;
	or.pred  	%p2280, %p2278, %p2279;
	mov.u64 	%rd7533, %rd896;
	@%p2280 bra 	$L__BB7_405;
$L__BB7_404:
	ld.const.u64 	%rd4985, [_P];
	sub.s64 	%rd7533, %rd896, %rd4985;
	setp.lt.u64 	%p2281, %rd896, %rd4985;
	selp.u64 	%rd4986, 1, 0, %p2281;
	ld.const.u64 	%rd4987, [_P+8];
	sub.s64 	%rd4988, %rd7534, %rd4987;
	setp.lt.u64 	%p2282, %rd7534, %rd4987;
	selp.s64 	%rd4989, -1, 0, %p2281;
	add.s64 	%rd7534, %rd4988, %rd4989;
	setp.lt.u64 	%p2283, %rd4988, %rd4986;
	or.pred  	%p2284, %p2282, %p2283;
	selp.u64 	%rd4990, 1, 0, %p2284;
	ld.const.u64 	%rd4991, [_P+16];
	sub.s64 	%rd4992, %rd7535, %rd4991;
	setp.lt.u64 	%p2285, %rd7535, %rd4991;
	selp.s64 	%rd4993, -1, 0, %p2284;
	add.s64 	%rd7535, %rd4992, %rd4993;
	setp.lt.u64 	%p2286, %rd4992, %rd4990;
	or.pred  	%p2287, %p2285, %p2286;
	selp.s64 	%rd4994, -1, 0, %p2287;
	ld.const.u64 	%rd4995, [_P+24];
	sub.s64 	%rd4996, %rd7536, %rd4995;
	add.s64 	%rd7536, %rd4996, %rd4994;
$L__BB7_405:
	shl.b64 	%rd4998, %rd7533, 1;
	shr.u64 	%rd4999, %rd7533, 63;
	add.s64 	%rd5000, %rd7534, %rd4999;
	setp.lt.u64 	%p2288, %rd5000, %rd7534;
	selp.u64 	%rd5001, 1, 0, %p2288;
	add.s64 	%rd5002, %rd5000, %rd7534;
	setp.lt.u64 	%p2289, %rd5002, %rd5000;
	selp.u64 	%rd5003, 1, 0, %p2289;
	add.s64 	%rd5004, %rd5003, %rd5001;
	add.s64 	%rd5005, %rd7535, %rd5004;
	setp.lt.u64 	%p2290, %rd5005, %rd7535;
	selp.u64 	%rd5006, 1, 0, %p2290;
	add.s64 	%rd5007, %rd5005, %rd7535;
	setp.lt.u64 	%p2291, %rd5007, %rd5005;
	selp.u64 	%rd5008, 1, 0, %p2291;
	add.s64 	%rd5009, %rd5008, %rd5006;
	add.s64 	%rd5010, %rd7536, %rd5009;
	setp.lt.u64 	%p2292, %rd5010, %rd7536;
	selp.u64 	%rd5011, 1, 0, %p2292;
	add.s64 	%rd5012, %rd5010, %rd7536;
	setp.lt.u64 	%p2293, %rd5012, %rd5010;
	selp.u64 	%rd5013, 1, 0, %p2293;
	add.s64 	%rd5014, %rd5013, %rd5011;
	sub.s64 	%rd5016, %rd4998, %rd572;
	setp.lt.u64 	%p2294, %rd4998, %rd572;
	selp.u64 	%rd5017, 1, 0, %p2294;
	sub.s64 	%rd5019, %rd5002, %rd571;
	setp.lt.u64 	%p2295, %rd5002, %rd571;
	selp.s64 	%rd5020, -1, 0, %p2294;
	add.s64 	%rd5021, %rd5019, %rd5020;
	setp.lt.u64 	%p2296, %rd5019, %rd5017;
	or.pred  	%p2297, %p2295, %p2296;
	selp.u64 	%rd5022, 1, 0, %p2297;
	sub.s64 	%rd5024, %rd5007, %rd570;
	setp.lt.u64 	%p2298, %rd5007, %rd570;
	selp.s64 	%rd5025, -1, 0, %p2297;
	add.s64 	%rd5026, %rd5024, %rd5025;
	setp.lt.u64 	%p2299, %rd5024, %rd5022;
	or.pred  	%p2300, %p2298, %p2299;
	selp.u64 	%rd5027, 1, 0, %p2300;
	sub.s64 	%rd5029, %rd5012, %rd3667;
	setp.ge.u64 	%p2301, %rd5012, %rd3667;
	selp.s64 	%rd5030, -1, 0, %p2300;
	add.s64 	%rd5031, %rd5029, %rd5030;
	setp.ge.u64 	%p2302, %rd5029, %rd5027;
	and.pred  	%p2303, %p2301, %p2302;
	selp.u64 	%rd5032, 1, 0, %p2303;
	or.b64  	%rd5033, %rd5014, %rd5032;
	add.s64 	%rd5034, %rd5033, -1;
	neg.s64 	%rd5035, %rd5033;
	and.b64  	%rd5036, %rd5016, %rd5035;
	and.b64  	%rd5037, %rd4998, %rd5034;
	or.b64  	%rd5038, %rd5037, %rd5036;
	and.b64  	%rd5039, %rd5021, %rd5035;
	and.b64  	%rd5040, %rd5002, %rd5034;
	or.b64  	%rd5041, %rd5040, %rd5039;
	and.b64  	%rd5042, %rd5026, %rd5035;
	and.b64  	%rd5043, %rd5007, %rd5034;
	or.b64  	%rd5044, %rd5043, %rd5042;
	and.b64  	%rd5045, %rd5031, %rd5035;
	and.b64  	%rd5046, %rd5012, %rd5034;
	or.b64  	%rd5047, %rd5046, %rd5045;
	sub.s64 	%rd5048, %rd7524, %rd7515;
	setp.lt.u64 	%p2304, %rd7524, %rd7515;
	selp.u64 	%rd5049, 1, 0, %p2304;
	sub.s64 	%rd5050, %rd7525, %rd7516;
	setp.lt.u64 	%p2305, %rd7525, %rd7516;
	selp.s64 	%rd5051, -1, 0, %p2304;
	add.s64 	%rd5052, %rd5050, %rd5051;
	setp.lt.u64 	%p2306, %rd5050, %rd5049;
	or.pred  	%p2307, %p2305, %p2306;
	selp.u64 	%rd5053, 1, 0, %p2307;
	sub.s64 	%rd5054, %rd7526, %rd7517;
	setp.lt.u64 	%p2308, %rd7526, %rd7517;
	selp.s64 	%rd5055, -1, 0, %p2307;
	add.s64 	%rd5056, %rd5054, %rd5055;
	setp.lt.u64 	%p2309, %rd5054, %rd5053;
	or.pred  	%p2310, %p2308, %p2309;
	selp.u64 	%rd5057, 1, 0, %p2310;
	sub.s64 	%rd5058, %rd7527, %rd7518;
	setp.lt.u64 	%p2311, %rd7527, %rd7518;
	selp.s64 	%rd5059, -1, 0, %p2310;
	add.s64 	%rd5060, %rd5058, %rd5059;
	setp.lt.u64 	%p2312, %rd5058, %rd5057;
	or.pred  	%p2313, %p2311, %p2312;
	selp.b64 	%rd5061, %rd572, 0, %p2313;
	selp.b64 	%rd5062, %rd571, 0, %p2313;
	selp.b64 	%rd5063, %rd570, 0, %p2313;
	selp.b64 	%rd5064, %rd3667, 0, %p2313;
	add.s64 	%rd5065, %rd5048, %rd5061;
	setp.lt.u64 	%p2314, %rd5065, %rd5048;
	selp.u64 	%rd5066, 1, 0, %p2314;
	add.s64 	%rd5067, %rd5052, %rd5066;
	setp.lt.u64 	%p2315, %rd5067, %rd5052;
	selp.u64 	%rd5068, 1, 0, %p2315;
	add.s64 	%rd5069, %rd5067, %rd5062;
	setp.lt.u64 	%p2316, %rd5069, %rd5067;
	selp.u64 	%rd5070, 1, 0, %p2316;
	add.s64 	%rd5071, %rd5070, %rd5068;
	add.s64 	%rd5072, %rd5056, %rd5071;
	setp.lt.u64 	%p2317, %rd5072, %rd5056;
	selp.u64 	%rd5073, 1, 0, %p2317;
	add.s64 	%rd5074, %rd5072, %rd5063;
	setp.lt.u64 	%p2318, %rd5074, %rd5072;
	selp.u64 	%rd5075, 1, 0, %p2318;
	add.s64 	%rd5076, %rd5075, %rd5073;
	add.s64 	%rd5077, %rd5060, %rd5076;
	add.s64 	%rd5078, %rd5077, %rd5064;
	sub.s64 	%rd5079, %rd5065, %rd5038;
	setp.lt.u64 	%p2319, %rd5065, %rd5038;
	selp.u64 	%rd5080, 1, 0, %p2319;
	sub.s64 	%rd5081, %rd5069, %rd5041;
	setp.lt.u64 	%p2320, %rd5069, %rd5041;
	selp.s64 	%rd5082, -1, 0, %p2319;
	add.s64 	%rd5083, %rd5081, %rd5082;
	setp.lt.u64 	%p2321, %rd5081, %rd5080;
	or.pred  	%p2322, %p2320, %p2321;
	selp.u64 	%rd5084, 1, 0, %p2322;
	sub.s64 	%rd5085, %rd5074, %rd5044;
	setp.lt.u64 	%p2323, %rd5074, %rd5044;
	selp.s64 	%rd5086, -1, 0, %p2322;
	add.s64 	%rd5087, %rd5085, %rd5086;
	setp.lt.u64 	%p2324, %rd5085, %rd5084;
	or.pred  	%p2325, %p2323, %p2324;
	selp.u64 	%rd5088, 1, 0, %p2325;
	sub.s64 	%rd5089, %rd5078, %rd5047;
	setp.lt.u64 	%p2326, %rd5078, %rd5047;
	selp.s64 	%rd5090, -1, 0, %p2325;
	add.s64 	%rd5091, %rd5089, %rd5090;
	setp.lt.u64 	%p2327, %rd5089, %rd5088;
	or.pred  	%p2328, %p2326, %p2327;
	selp.b64 	%rd5092, %rd572, 0, %p2328;
	selp.b64 	%rd5093, %rd571, 0, %p2328;
	selp.b64 	%rd5094, %rd570, 0, %p2328;
	selp.b64 	%rd5095, %rd3667, 0, %p2328;
	add.s64 	%rd7432, %rd5079, %rd5092;
	setp.lt.u64 	%p2329, %rd7432, %rd5079;
	selp.u64 	%rd5096, 1, 0, %p2329;
	add.s64 	%rd5097, %rd5083, %rd5096;
	setp.lt.u64 	%p2330, %rd5097, %rd5083;
	selp.u64 	%rd5098, 1, 0, %p2330;
	add.s64 	%rd7431, %rd5097, %rd5093;
	setp.lt.u64 	%p2331, %rd7431, %rd5097;
	selp.u64 	%rd5099, 1, 0, %p2331;
	add.s64 	%rd5100, %rd5099, %rd5098;
	add.s64 	%rd5101, %rd5087, %rd5100;
	setp.lt.u64 	%p2332, %rd5101, %rd5087;
	selp.u64 	%rd5102, 1, 0, %p2332;
	add.s64 	%rd7430, %rd5101, %rd5094;
	setp.lt.u64 	%p2333, %rd7430, %rd5101;
	selp.u64 	%rd5103, 1, 0, %p2333;
	add.s64 	%rd5104, %rd5103, %rd5102;
	add.s64 	%rd5105, %rd5091, %rd5104;
	add.s64 	%rd7429, %rd5105, %rd5095;
	sub.s64 	%rd5106, %rd7533, %rd7432;
	setp.lt.u64 	%p2334, %rd7533, %rd7432;
	selp.u64 	%rd5107, 1, 0, %p2334;
	sub.s64 	%rd5108, %rd7534, %rd7431;
	setp.lt.u64 	%p2335, %rd7534, %rd7431;
	selp.s64 	%rd5109, -1, 0, %p2334;
	add.s64 	%rd5110, %rd5108, %rd5109;
	setp.lt.u64 	%p2336, %rd5108, %rd5107;
	or.pred  	%p2337, %p2335, %p2336;
	selp.u64 	%rd5111, 1, 0, %p2337;
	sub.s64 	%rd5112, %rd7535, %rd7430;
	setp.lt.u64 	%p2338, %rd7535, %rd7430;
	selp.s64 	%rd5113, -1, 0, %p2337;
	add.s64 	%rd5114, %rd5112, %rd5113;
	setp.lt.u64 	%p2339, %rd5112, %rd5111;
	or.pred  	%p2340, %p2338, %p2339;
	selp.u64 	%rd5115, 1, 0, %p2340;
	sub.s64 	%rd5116, %rd7536, %rd7429;
	setp.lt.u64 	%p2341, %rd7536, %rd7429;
	selp.s64 	%rd5117, -1, 0, %p2340;
	add.s64 	%rd5118, %rd5116, %rd5117;
	setp.lt.u64 	%p2342, %rd5116, %rd5115;
	or.pred  	%p2343, %p2341, %p2342;
	selp.b64 	%rd5119, %rd572, 0, %p2343;
	selp.b64 	%rd5120, %rd571, 0, %p2343;
	selp.b64 	%rd5121, %rd570, 0, %p2343;
	selp.b64 	%rd5122, %rd3667, 0, %p2343;
	add.s64 	%rd5123, %rd5106, %rd5119;
	setp.lt.u64 	%p2344, %rd5123, %rd5106;
	selp.u64 	%rd5124, 1, 0, %p2344;
	add.s64 	%rd5125, %rd5110, %rd5124;
	setp.lt.u64 	%p2345, %rd5125, %rd5110;
	selp.u64 	%rd5126, 1, 0, %p2345;
	add.s64 	%rd5127, %rd5125, %rd5120;
	setp.lt.u64 	%p2346, %rd5127, %rd5125;
	selp.u64 	%rd5128, 1, 0, %p2346;
	add.s64 	%rd5129, %rd5128, %rd5126;
	add.s64 	%rd5130, %rd5114, %rd5129;
	setp.lt.u64 	%p2347, %rd5130, %rd5114;
	selp.u64 	%rd5131, 1, 0, %p2347;
	add.s64 	%rd5132, %rd5130, %rd5121;
	setp.lt.u64 	%p2348, %rd5132, %rd5130;
	selp.u64 	%rd5133, 1, 0, %p2348;
	add.s64 	%rd5134, %rd5133, %rd5131;
	add.s64 	%rd5135, %rd5118, %rd5134;
	add.s64 	%rd5136, %rd5135, %rd5122;
	mul.lo.s64 	%rd914, %rd5123, %rd732;
	mul.hi.u64 	%rd5137, %rd732, %rd5123;
	mul.lo.s64 	%rd5138, %rd5127, %rd732;
	mul.hi.u64 	%rd5139, %rd732, %rd5127;
	add.s64 	%rd5140, %rd5138, %rd5137;
	setp.lt.u64 	%p2349, %rd5140, %rd5138;
	selp.u64 	%rd5141, 1, 0, %p2349;
	add.s64 	%rd5142, %rd5139, %rd5141;
	mul.lo.s64 	%rd5143, %rd5132, %rd732;
	mul.hi.u64 	%rd5144, %rd732, %rd5132;
	add.s64 	%rd5145, %rd5143, %rd5142;
	setp.lt.u64 	%p2350, %rd5145, %rd5143;
	selp.u64 	%rd5146, 1, 0, %p2350;
	add.s64 	%rd5147, %rd5144, %rd5146;
	mul.lo.s64 	%rd5148, %rd5136, %rd732;
	mul.hi.u64 	%rd5149, %rd732, %rd5136;
	add.s64 	%rd5150, %rd5148, %rd5147;
	setp.lt.u64 	%p2351, %rd5150, %rd5148;
	selp.u64 	%rd5151, 1, 0, %p2351;
	add.s64 	%rd5152, %rd5149, %rd5151;
	mul.hi.u64 	%rd5153, %rd733, %rd5123;
	mad.lo.s64 	%rd915, %rd5123, %rd733, %rd5140;
	setp.lt.u64 	%p2352, %rd915, %rd5140;
	selp.u64 	%rd5154, 1, 0, %p2352;
	add.s64 	%rd5155, %rd5153, %rd5154;
	mul.hi.u64 	%rd5156, %rd733, %rd5127;
	mad.lo.s64 	%rd5157, %rd5127, %rd733, %rd5145;
	setp.lt.u64 	%p2353, %rd5157, %rd5145;
	selp.u64 	%rd5158, 1, 0, %p2353;
	add.s64 	%rd5159, %rd5157, %rd5155;
	setp.lt.u64 	%p2354, %rd5159, %rd5157;
	selp.u64 	%rd5160, 1, 0, %p2354;
	add.s64 	%rd5161, %rd5156, %rd5158;
	add.s64 	%rd5162, %rd5161, %rd5160;
	mul.hi.u64 	%rd5163, %rd733, %rd5132;
	mad.lo.s64 	%rd5164, %rd5132, %rd733, %rd5150;
	setp.lt.u64 	%p2355, %rd5164, %rd5150;
	selp.u64 	%rd5165, 1, 0, %p2355;
	add.s64 	%rd5166, %rd5164, %rd5162;
	setp.lt.u64 	%p2356, %rd5166, %rd5164;
	selp.u64 	%rd5167, 1, 0, %p2356;
	add.s64 	%rd5168, %rd5163, %rd5165;
	add.s64 	%rd5169, %rd5168, %rd5167;
	mul.hi.u64 	%rd5170, %rd733, %rd5136;
	mad.lo.s64 	%rd5171, %rd5136, %rd733, %rd5152;
	setp.lt.u64 	%p2357, %rd5171, %rd5152;
	selp.u64 	%rd5172, 1, 0, %p2357;
	add.s64 	%rd5173, %rd5171, %rd5169;
	setp.lt.u64 	%p2358, %rd5173, %rd5171;
	selp.u64 	%rd5174, 1, 0, %p2358;
	add.s64 	%rd5175, %rd5170, %rd5172;
	add.s64 	%rd5176, %rd5175, %rd5174;
	mul.hi.u64 	%rd5177, %rd734, %rd5123;
	mad.lo.s64 	%rd916, %rd5123, %rd734, %rd5159;
	setp.lt.u64 	%p2359, %rd916, %rd5159;
	selp.u64 	%rd5178, 1, 0, %p2359;
	add.s64 	%rd5179, %rd5177, %rd5178;
	mul.hi.u64 	%rd5180, %rd734, %rd5127;
	mad.lo.s64 	%rd5181, %rd5127, %rd734, %rd5166;
	setp.lt.u64 	%p2360, %rd5181, %rd5166;
	selp.u64 	%rd5182, 1, 0, %p2360;
	add.s64 	%rd5183, %rd5181, %rd5179;
	setp.lt.u64 	%p2361, %rd5183, %rd5181;
	selp.u64 	%rd5184, 1, 0, %p2361;
	add.s64 	%rd5185, %rd5180, %rd5182;
	add.s64 	%rd5186, %rd5185, %rd5184;
	mul.hi.u64 	%rd5187, %rd734, %rd5132;
	mad.lo.s64 	%rd5188, %rd5132, %rd734, %rd5173;
	setp.lt.u64 	%p2362, %rd5188, %rd5173;
	selp.u64 	%rd5189, 1, 0, %p2362;
	add.s64 	%rd5190, %rd5188, %rd5186;
	setp.lt.u64 	%p2363, %rd5190, %rd5188;
	selp.u64 	%rd5191, 1, 0, %p2363;
	add.s64 	%rd5192, %rd5187, %rd5189;
	add.s64 	%rd5193, %rd5192, %rd5191;
	mul.hi.u64 	%rd5194, %rd734, %rd5136;
	mad.lo.s64 	%rd5195, %rd5136, %rd734, %rd5176;
	setp.lt.u64 	%p2364, %rd5195, %rd5176;
	selp.u64 	%rd5196, 1, 0, %p2364;
	add.s64 	%rd5197, %rd5195, %rd5193;
	setp.lt.u64 	%p2365, %rd5197, %rd5195;
	selp.u64 	%rd5198, 1, 0, %p2365;
	add.s64 	%rd5199, %rd5194, %rd5196;
	add.s64 	%rd5200, %rd5199, %rd5198;
	mul.hi.u64 	%rd5201, %rd735, %rd5123;
	mad.lo.s64 	%rd917, %rd5123, %rd735, %rd5183;
	setp.lt.u64 	%p2366, %rd917, %rd5183;
	selp.u64 	%rd5202, 1, 0, %p2366;
	add.s64 	%rd5203, %rd5201, %rd5202;
	mul.hi.u64 	%rd5204, %rd735, %rd5127;
	mad.lo.s64 	%rd5205, %rd5127, %rd735, %rd5190;
	setp.lt.u64 	%p2367, %rd5205, %rd5190;
	selp.u64 	%rd5206, 1, 0, %p2367;
	add.s64 	%rd5207, %rd5205, %rd5203;
	setp.lt.u64 	%p2368, %rd5207, %rd5205;
	selp.u64 	%rd5208, 1, 0, %p2368;
	add.s64 	%rd5209, %rd5204, %rd5206;
	add.s64 	%rd5210, %rd5209, %rd5208;
	mul.hi.u64 	%rd5211, %rd735, %rd5132;
	mad.lo.s64 	%rd5212, %rd5132, %rd735, %rd5197;
	setp.lt.u64 	%p2369, %rd5212, %rd5197;
	selp.u64 	%rd5213, 1, 0, %p2369;
	add.s64 	%rd5214, %rd5212, %rd5210;
	setp.lt.u64 	%p2370, %rd5214, %rd5212;
	selp.u64 	%rd5215, 1, 0, %p2370;
	add.s64 	%rd5216, %rd5211, %rd5213;
	add.s64 	%rd5217, %rd5216, %rd5215;
	mul.hi.u64 	%rd5218, %rd735, %rd5136;
	mad.lo.s64 	%rd5219, %rd5136, %rd735, %rd5200;
	setp.lt.u64 	%p2371, %rd5219, %rd5200;
	selp.u64 	%rd5220, 1, 0, %p2371;
	add.s64 	%rd5221, %rd5219, %rd5217;
	setp.lt.u64 	%p2372, %rd5221, %rd5219;
	selp.u64 	%rd5222, 1, 0, %p2372;
	add.s64 	%rd5223, %rd5218, %rd5220;
	add.s64 	%rd5224, %rd5223, %rd5222;
	shl.b64 	%rd5225, %rd5207, 32;
	mov.b64 	{%r330, %r331}, %rd5207;
	mov.b64 	{%r332, %r333}, %rd5214;
	mov.b64 	%rd5226, {%r331, %r332};
	mov.b64 	{%r334, %r335}, %rd5221;
	mov.b64 	%rd5227, {%r333, %r334};
	mov.b64 	{%r336, %r337}, %rd5224;
	mov.b64 	%rd5228, {%r335, %r336};
	shr.u64 	%rd5229, %rd5224, 32;
	mul.lo.s64 	%rd5230, %rd5207, 977;
	mov.b64 	%rd5231, 977;
	mul.hi.u64 	%rd5232, %rd5207, %rd5231;
	mul.lo.s64 	%rd5233, %rd5214, 977;
	mul.hi.u64 	%rd5234, %rd5214, %rd5231;
	add.s64 	%rd5235, %rd5233, %rd5232;
	setp.lt.u64 	%p2373, %rd5235, %rd5233;
	selp.u64 	%rd5236, 1, 0, %p2373;
	add.s64 	%rd5237, %rd5234, %rd5236;
	mul.lo.s64 	%rd5238, %rd5221, 977;
	mul.hi.u64 	%rd5239, %rd5221, %rd5231;
	add.s64 	%rd5240, %rd5238, %rd5237;
	setp.lt.u64 	%p2374, %rd5240, %rd5238;
	selp.u64 	%rd5241, 1, 0, %p2374;
	add.s64 	%rd5242, %rd5239, %rd5241;
	mul.lo.s64 	%rd5243, %rd5224, 977;
	mul.hi.u64 	%rd5244, %rd5224, %rd5231;
	add.s64 	%rd5245, %rd5243, %rd5242;
	setp.lt.u64 	%p2375, %rd5245, %rd5243;
	selp.u64 	%rd5246, 1, 0, %p2375;
	add.s64 	%rd5247, %rd5244, %rd5246;
	add.s64 	%rd7537, %rd5230, %rd5225;
	setp.lt.u64 	%p2376, %rd7537, %rd5230;
	selp.u64 	%rd5248, 1, 0, %p2376;
	add.s64 	%rd5249, %rd5235, %rd5226;
	setp.lt.u64 	%p2377, %rd5249, %rd5235;
	add.s64 	%rd7538, %rd5249, %rd5248;
	setp.lt.u64 	%p2378, %rd7538, %rd5249;
	or.pred  	%p2379, %p2377, %p2378;
	selp.u64 	%rd5250, 1, 0, %p2379;
	add.s64 	%rd5251, %rd5240, %rd5227;
	setp.lt.u64 	%p2380, %rd5251, %rd5240;
	add.s64 	%rd7539, %rd5251, %rd5250;
	setp.lt.u64 	%p2381, %rd7539, %rd5251;
	or.pred  	%p2382, %p2380, %p2381;
	selp.u64 	%rd5252, 1, 0, %p2382;
	add.s64 	%rd5253, %rd5245, %rd5228;
	setp.lt.u64 	%p2383, %rd5253, %rd5245;
	add.s64 	%rd7540, %rd5253, %rd5252;
	setp.lt.u64 	%p2384, %rd7540, %rd5253;
	or.pred  	%p2385, %p2383, %p2384;
	selp.u64 	%rd5254, 1, 0, %p2385;
	add.s64 	%rd5255, %rd5247, %rd5229;
	add.s64 	%rd922, %rd5255, %rd5254;
	setp.eq.s64 	%p2386, %rd922, 0;
	mov.b64 	%rd7541, 0;
	@%p2386 bra 	$L__BB7_407;
	shl.b64 	%rd5256, %rd922, 32;
	shr.u64 	%rd5257, %rd922, 32;
	mov.b64 	%rd5258, 977;
	mul.hi.u64 	%rd5259, %rd922, %rd5258;
	mad.lo.s64 	%rd5260, %rd922, 977, %rd5256;
	setp.lt.u64 	%p2387, %rd5260, %rd5256;
	selp.u64 	%rd5261, 1, 0, %p2387;
	add.s64 	%rd7537, %rd5260, %rd7537;
	setp.lt.u64 	%p2388, %rd7537, %rd5260;
	selp.u64 	%rd5262, 1, 0, %p2388;
	add.s64 	%rd5263, %rd5262, %rd5261;
	add.s64 	%rd5264, %rd5257, %rd5259;
	setp.lt.u64 	%p2389, %rd5264, %rd5257;
	selp.u64 	%rd5265, 1, 0, %p2389;
	add.s64 	%rd5266, %rd7538, %rd5264;
	add.s64 	%rd5267, %rd5266, %rd5263;
	setp.lt.u64 	%p2390, %rd5267, %rd7538;
	not.b64 	%rd5268, %rd5264;
	setp.gt.u64 	%p2391, %rd5263, %rd5268;
	or.pred  	%p2392, %p2391, %p2390;
	selp.u64 	%rd5269, 1, 0, %p2392;
	add.s64 	%rd5270, %rd7539, %rd5265;
	add.s64 	%rd925, %rd5270, %rd5269;
	setp.lt.u64 	%p2393, %rd925, %rd7539;
	selp.u64 	%rd5271, 1, 0, %p2393;
	add.s64 	%rd926, %rd7540, %rd5271;
	setp.lt.u64 	%p2394, %rd926, %rd7540;
	selp.u64 	%rd7541, 1, 0, %p2394;
	mov.u64 	%rd7538, %rd5267;
	mov.u64 	%rd7539, %rd925;
	mov.u64 	%rd7540, %rd926;
$L__BB7_407:
	add.s64 	%rd7542, %rd7537, %rd914;
	setp.lt.u64 	%p2395, %rd7542, %rd7537;
	selp.u64 	%rd5272, 1, 0, %p2395;
	add.s64 	%rd5273, %rd7538, %rd915;
	setp.lt.u64 	%p2396, %rd5273, %rd7538;
	add.s64 	%rd7543, %rd5273, %rd5272;
	setp.lt.u64 	%p2397, %rd7543, %rd5273;
	or.pred  	%p2398, %p2396, %p2397;
	selp.u64 	%rd5274, 1, 0, %p2398;
	add.s64 	%rd5275, %rd7539, %rd916;
	setp.lt.u64 	%p2399, %rd5275, %rd7539;
	add.s64 	%rd7544, %rd5275, %rd5274;
	setp.lt.u64 	%p2400, %rd7544, %rd5275;
	or.pred  	%p2401, %p2399, %p2400;
	selp.u64 	%rd5276, 1, 0, %p2401;
	add.s64 	%rd5277, %rd7540, %rd917;
	setp.lt.u64 	%p2402, %rd5277, %rd7540;
	add.s64 	%rd7545, %rd5277, %rd5276;
	setp.lt.u64 	%p2403, %rd7545, %rd5277;
	or.pred  	%p2404, %p2402, %p2403;
	selp.u64 	%rd5279, 1, 0, %p2404;
	add.s64 	%rd939, %rd7541, %rd5279;
	setp.ne.s64 	%p2405, %rd939, 0;
	setp.gt.u64 	%p2406, %rd7545, %rd3667;
	or.pred  	%p2407, %p2405, %p2406;
	@%p2407 bra 	$L__BB7_413;
	setp.lt.u64 	%p2408, %rd7545, %rd3667;
	@%p2408 bra 	$L__BB7_426;
	setp.gt.u64 	%p2409, %rd7544, %rd570;
	@%p2409 bra 	$L__BB7_413;
	setp.lt.u64 	%p2410, %rd7544, %rd570;
	@%p2410 bra 	$L__BB7_426;
	setp.gt.u64 	%p2411, %rd7543, %rd571;
	@%p2411 bra 	$L__BB7_413;
	setp.lt.u64 	%p2412, %rd7543, %rd571;
	ld.const.u64 	%rd5281, [_P];
	setp.lt.u64 	%p2413, %rd7542, %rd5281;
	or.pred  	%p2414, %p2412, %p2413;
	@%p2414 bra 	$L__BB7_426;
$L__BB7_413:
	ld.const.u64 	%rd5283, [_P];
	sub.s64 	%rd942, %rd7542, %rd5283;
	setp.lt.u64 	%p2415, %rd7542, %rd5283;
	selp.u64 	%rd5284, 1, 0, %p2415;
	sub.s64 	%rd5285, %rd7543, %rd571;
	setp.lt.u64 	%p2416, %rd7543, %rd571;
	selp.s64 	%rd5286, -1, 0, %p2415;
	add.s64 	%rd7543, %rd5285, %rd5286;
	setp.lt.u64 	%p2417, %rd5285, %rd5284;
	or.pred  	%p2418, %p2416, %p2417;
	selp.u64 	%rd5287, 1, 0, %p2418;
	sub.s64 	%rd5288, %rd7544, %rd570;
	setp.lt.u64 	%p2419, %rd7544, %rd570;
	selp.s64 	%rd5289, -1, 0, %p2418;
	add.s64 	%rd7544, %rd5288, %rd5289;
	setp.lt.u64 	%p2420, %rd5288, %rd5287;
	or.pred  	%p2421, %p2419, %p2420;
	selp.u64 	%rd5290, 1, 0, %p2421;
	sub.s64 	%rd5291, %rd7545, %rd3667;
	setp.lt.u64 	%p2422, %rd7545, %rd3667;
	selp.s64 	%rd5292, -1, 0, %p2421;
	add.s64 	%rd7545, %rd5291, %rd5292;
	setp.lt.u64 	%p2423, %rd5291, %rd5290;
	or.pred  	%p2424, %p2422, %p2423;
	selp.s64 	%rd5293, -1, 0, %p2424;
	add.s64 	%rd946, %rd939, %rd5293;
	setp.ne.s64 	%p2425, %rd946, 0;
	setp.gt.u64 	%p2426, %rd7545, %rd3667;
	or.pred  	%p2427, %p2425, %p2426;
	@%p2427 bra 	$L__BB7_419;
	setp.lt.u64 	%p2428, %rd7545, %rd3667;
	mov.u64 	%rd7542, %rd942;
	@%p2428 bra 	$L__BB7_426;
	setp.gt.u64 	%p2429, %rd7544, %rd570;
	@%p2429 bra 	$L__BB7_419;
	setp.lt.u64 	%p2430, %rd7544, %rd570;
	mov.u64 	%rd7542, %rd942;
	@%p2430 bra 	$L__BB7_426;
	setp.gt.u64 	%p2431, %rd7543, %rd571;
	@%p2431 bra 	$L__BB7_419;
	setp.lt.u64 	%p2432, %rd7543, %rd571;
	setp.lt.u64 	%p2433, %rd942, %rd5283;
	or.pred  	%p2434, %p2432, %p2433;
	mov.u64 	%rd7542, %rd942;
	@%p2434 bra 	$L__BB7_426;
$L__BB7_419:
	ld.const.u64 	%rd5294, [_P];
	sub.s64 	%rd948, %rd942, %rd5294;
	setp.lt.u64 	%p2435, %rd942, %rd5294;
	selp.u64 	%rd5295, 1, 0, %p2435;
	sub.s64 	%rd5296, %rd7543, %rd571;
	setp.lt.u64 	%p2436, %rd7543, %rd571;
	selp.s64 	%rd5297, -1, 0, %p2435;
	add.s64 	%rd7543, %rd5296, %rd5297;
	setp.lt.u64 	%p2437, %rd5296, %rd5295;
	or.pred  	%p2438, %p2436, %p2437;
	selp.u64 	%rd5298, 1, 0, %p2438;
	sub.s64 	%rd5299, %rd7544, %rd570;
	setp.lt.u64 	%p2439, %rd7544, %rd570;
	selp.s64 	%rd5300, -1, 0, %p2438;
	add.s64 	%rd7544, %rd5299, %rd5300;
	setp.lt.u64 	%p2440, %rd5299, %rd5298;
	or.pred  	%p2441, %p2439, %p2440;
	selp.u64 	%rd5301, 1, 0, %p2441;
	sub.s64 	%rd5302, %rd7545, %rd3667;
	setp.lt.u64 	%p2442, %rd7545, %rd3667;
	selp.s64 	%rd5303, -1, 0, %p2441;
	add.s64 	%rd7545, %rd5302, %rd5303;
	setp.lt.u64 	%p2443, %rd5302, %rd5301;
	or.pred  	%p2444, %p2442, %p2443;
	selp.u64 	%rd5304, 1, 0, %p2444;
	setp.ne.s64 	%p2445, %rd946, %rd5304;
	setp.gt.u64 	%p2446, %rd7545, %rd3667;
	or.pred  	%p2447, %p2445, %p2446;
	@%p2447 bra 	$L__BB7_425;
	setp.lt.u64 	%p2448, %rd7545, %rd3667;
	mov.u64 	%rd7542, %rd948;
	@%p2448 bra 	$L__BB7_426;
	setp.gt.u64 	%p2449, %rd7544, %rd570;
	@%p2449 bra 	$L__BB7_425;
	setp.lt.u64 	%p2450, %rd7544, %rd570;
	mov.u64 	%rd7542, %rd948;
	@%p2450 bra 	$L__BB7_426;
	setp.gt.u64 	%p2451, %rd7543, %rd571;
	@%p2451 bra 	$L__BB7_425;
	setp.lt.u64 	%p2452, %rd7543, %rd571;
	setp.lt.u64 	%p2453, %rd948, %rd5294;
	or.pred  	%p2454, %p2452, %p2453;
	mov.u64 	%rd7542, %rd948;
	@%p2454 bra 	$L__BB7_426;
$L__BB7_425:
	sub.s64 	%rd7542, %rd948, %rd5294;
	setp.lt.u64 	%p2455, %rd948, %rd5294;
	selp.u64 	%rd5305, 1, 0, %p2455;
	sub.s64 	%rd5306, %rd7543, %rd571;
	setp.lt.u64 	%p2456, %rd7543, %rd571;
	selp.s64 	%rd5307, -1, 0, %p2455;
	add.s64 	%rd7543, %rd5306, %rd5307;
	setp.lt.u64 	%p2457, %rd5306, %rd5305;
	or.pred  	%p2458, %p2456, %p2457;
	selp.u64 	%rd5308, 1, 0, %p2458;
	sub.s64 	%rd5309, %rd7544, %rd570;
	setp.lt.u64 	%p2459, %rd7544, %rd570;
	selp.s64 	%rd5310, -1, 0, %p2458;
	add.s64 	%rd7544, %rd5309, %rd5310;
	setp.lt.u64 	%p2460, %rd5309, %rd5308;
	or.pred  	%p2461, %p2459, %p2460;
	selp.s64 	%rd5311, -1, 0, %p2461;
	sub.s64 	%rd5312, %rd7545, %rd3667;
	add.s64 	%rd7545, %rd5312, %rd5311;
$L__BB7_426:
	mul.lo.s64 	%rd960, %rd7515, %rd7436;
	mul.hi.u64 	%rd5314, %rd7436, %rd7515;
	mul.lo.s64 	%rd5315, %rd7516, %rd7436;
	mul.hi.u64 	%rd5316, %rd7436, %rd7516;
	add.s64 	%rd5317, %rd5315, %rd5314;
	setp.lt.u64 	%p2462, %rd5317, %rd5315;
	selp.u64 	%rd5318, 1, 0, %p2462;
	add.s64 	%rd5319, %rd5316, %rd5318;
	mul.lo.s64 	%rd5320, %rd7517, %rd7436;
	mul.hi.u64 	%rd5321, %rd7436, %rd7517;
	add.s64 	%rd5322, %rd5320, %rd5319;
	setp.lt.u64 	%p2463, %rd5322, %rd5320;
	selp.u64 	%rd5323, 1, 0, %p2463;
	add.s64 	%rd5324, %rd5321, %rd5323;
	mul.lo.s64 	%rd5325, %rd7518, %rd7436;
	mul.hi.u64 	%rd5326, %rd7436, %rd7518;
	add.s64 	%rd5327, %rd5325, %rd5324;
	setp.lt.u64 	%p2464, %rd5327, %rd5325;
	selp.u64 	%rd5328, 1, 0, %p2464;
	add.s64 	%rd5329, %rd5326, %rd5328;
	mul.hi.u64 	%rd5330, %rd7435, %rd7515;
	mad.lo.s64 	%rd961, %rd7515, %rd7435, %rd5317;
	setp.lt.u64 	%p2465, %rd961, %rd5317;
	selp.u64 	%rd5331, 1, 0, %p2465;
	add.s64 	%rd5332, %rd5330, %rd5331;
	mul.hi.u64 	%rd5333, %rd7435, %rd7516;
	mad.lo.s64 	%rd5334, %rd7516, %rd7435, %rd5322;
	setp.lt.u64 	%p2466, %rd5334, %rd5322;
	selp.u64 	%rd5335, 1, 0, %p2466;
	add.s64 	%rd5336, %rd5334, %rd5332;
	setp.lt.u64 	%p2467, %rd5336, %rd5334;
	selp.u64 	%rd5337, 1, 0, %p2467;
	add.s64 	%rd5338, %rd5333, %rd5335;
	add.s64 	%rd5339, %rd5338, %rd5337;
	mul.hi.u64 	%rd5340, %rd7435, %rd7517;
	mad.lo.s64 	%rd5341, %rd7517, %rd7435, %rd5327;
	setp.lt.u64 	%p2468, %rd5341, %rd5327;
	selp.u64 	%rd5342, 1, 0, %p2468;
	add.s64 	%rd5343, %rd5341, %rd5339;
	setp.lt.u64 	%p2469, %rd5343, %rd5341;
	selp.u64 	%rd5344, 1, 0, %p2469;
	add.s64 	%rd5345, %rd5340, %rd5342;
	add.s64 	%rd5346, %rd5345, %rd5344;
	mul.hi.u64 	%rd5347, %rd7435, %rd7518;
	mad.lo.s64 	%rd5348, %rd7518, %rd7435, %rd5329;
	setp.lt.u64 	%p2470, %rd5348, %rd5329;
	selp.u64 	%rd5349, 1, 0, %p2470;
	add.s64 	%rd5350, %rd5348, %rd5346;
	setp.lt.u64 	%p2471, %rd5350, %rd5348;
	selp.u64 	%rd5351, 1, 0, %p2471;
	add.s64 	%rd5352, %rd5347, %rd5349;
	add.s64 	%rd5353, %rd5352, %rd5351;
	mul.hi.u64 	%rd5354, %rd7434, %rd7515;
	mad.lo.s64 	%rd962, %rd7515, %rd7434, %rd5336;
	setp.lt.u64 	%p2472, %rd962, %rd5336;
	selp.u64 	%rd5355, 1, 0, %p2472;
	add.s64 	%rd5356, %rd5354, %rd5355;
	mul.hi.u64 	%rd5357, %rd7434, %rd7516;
	mad.lo.s64 	%rd5358, %rd7516, %rd7434, %rd5343;
	setp.lt.u64 	%p2473, %rd5358, %rd5343;
	selp.u64 	%rd5359, 1, 0, %p2473;
	add.s64 	%rd5360, %rd5358, %rd5356;
	setp.lt.u64 	%p2474, %rd5360, %rd5358;
	selp.u64 	%rd5361, 1, 0, %p2474;
	add.s64 	%rd5362, %rd5357, %rd5359;
	add.s64 	%rd5363, %rd5362, %rd5361;
	mul.hi.u64 	%rd5364, %rd7434, %rd7517;
	mad.lo.s64 	%rd5365, %rd7517, %rd7434, %rd5350;
	setp.lt.u64 	%p2475, %rd5365, %rd5350;
	selp.u64 	%rd5366, 1, 0, %p2475;
	add.s64 	%rd5367, %rd5365, %rd5363;
	setp.lt.u64 	%p2476, %rd5367, %rd5365;
	selp.u64 	%rd5368, 1, 0, %p2476;
	add.s64 	%rd5369, %rd5364, %rd5366;
	add.s64 	%rd5370, %rd5369, %rd5368;
	mul.hi.u64 	%rd5371, %rd7434, %rd7518;
	mad.lo.s64 	%rd5372, %rd7518, %rd7434, %rd5353;
	setp.lt.u64 	%p2477, %rd5372, %rd5353;
	selp.u64 	%rd5373, 1, 0, %p2477;
	add.s64 	%rd5374, %rd5372, %rd5370;
	setp.lt.u64 	%p2478, %rd5374, %rd5372;
	selp.u64 	%rd5375, 1, 0, %p2478;
	add.s64 	%rd5376, %rd5371, %rd5373;
	add.s64 	%rd5377, %rd5376, %rd5375;
	mul.hi.u64 	%rd5378, %rd7433, %rd7515;
	mad.lo.s64 	%rd963, %rd7515, %rd7433, %rd5360;
	setp.lt.u64 	%p2479, %rd963, %rd5360;
	selp.u64 	%rd5379, 1, 0, %p2479;
	add.s64 	%rd5380, %rd5378, %rd5379;
	mul.hi.u64 	%rd5381, %rd7433, %rd7516;
	mad.lo.s64 	%rd5382, %rd7516, %rd7433, %rd5367;
	setp.lt.u64 	%p2480, %rd5382, %rd5367;
	selp.u64 	%rd5383, 1, 0, %p2480;
	add.s64 	%rd5384, %rd5382, %rd5380;
	setp.lt.u64 	%p2481, %rd5384, %rd5382;
	selp.u64 	%rd5385, 1, 0, %p2481;
	add.s64 	%rd5386, %rd5381, %rd5383;
	add.s64 	%rd5387, %rd5386, %rd5385;
	mul.hi.u64 	%rd5388, %rd7433, %rd7517;
	mad.lo.s64 	%rd5389, %rd7517, %rd7433, %rd5374;
	setp.lt.u64 	%p2482, %rd5389, %rd5374;
	selp.u64 	%rd5390, 1, 0, %p2482;
	add.s64 	%rd5391, %rd5389, %rd5387;
	setp.lt.u64 	%p2483, %rd5391, %rd5389;
	selp.u64 	%rd5392, 1, 0, %p2483;
	add.s64 	%rd5393, %rd5388, %rd5390;
	add.s64 	%rd5394, %rd5393, %rd5392;
	mul.hi.u64 	%rd5395, %rd7433, %rd7518;
	mad.lo.s64 	%rd5396, %rd7518, %rd7433, %rd5377;
	setp.lt.u64 	%p2484, %rd5396, %rd5377;
	selp.u64 	%rd5397, 1, 0, %p2484;
	add.s64 	%rd5398, %rd5396, %rd5394;
	setp.lt.u64 	%p2485, %rd5398, %rd5396;
	selp.u64 	%rd5399, 1, 0, %p2485;
	add.s64 	%rd5400, %rd5395, %rd5397;
	add.s64 	%rd5401, %rd5400, %rd5399;
	shl.b64 	%rd5402, %rd5384, 32;
	mov.b64 	{%r338, %r339}, %rd5384;
	mov.b64 	{%r340, %r341}, %rd5391;
	mov.b64 	%rd5403, {%r339, %r340};
	mov.b64 	{%r342, %r343}, %rd5398;
	mov.b64 	%rd5404, {%r341, %r342};
	mov.b64 	{%r344, %r345}, %rd5401;
	mov.b64 	%rd5405, {%r343, %r344};
	shr.u64 	%rd5406, %rd5401, 32;
	mul.lo.s64 	%rd5407, %rd5384, 977;
	mov.b64 	%rd5408, 977;
	mul.hi.u64 	%rd5409, %rd5384, %rd5408;
	mul.lo.s64 	%rd5410, %rd5391, 977;
	mul.hi.u64 	%rd5411, %rd5391, %rd5408;
	add.s64 	%rd5412, %rd5410, %rd5409;
	setp.lt.u64 	%p2486, %rd5412, %rd5410;
	selp.u64 	%rd5413, 1, 0, %p2486;
	add.s64 	%rd5414, %rd5411, %rd5413;
	mul.lo.s64 	%rd5415, %rd5398, 977;
	mul.hi.u64 	%rd5416, %rd5398, %rd5408;
	add.s64 	%rd5417, %rd5415, %rd5414;
	setp.lt.u64 	%p2487, %rd5417, %rd5415;
	selp.u64 	%rd5418, 1, 0, %p2487;
	add.s64 	%rd5419, %rd5416, %rd5418;
	mul.lo.s64 	%rd5420, %rd5401, 977;
	mul.hi.u64 	%rd5421, %rd5401, %rd5408;
	add.s64 	%rd5422, %rd5420, %rd5419;
	setp.lt.u64 	%p2488, %rd5422, %rd5420;
	selp.u64 	%rd5423, 1, 0, %p2488;
	add.s64 	%rd5424, %rd5421, %rd5423;
	add.s64 	%rd7546, %rd5407, %rd5402;
	setp.lt.u64 	%p2489, %rd7546, %rd5407;
	selp.u64 	%rd5425, 1, 0, %p2489;
	add.s64 	%rd5426, %rd5412, %rd5403;
	setp.lt.u64 	%p2490, %rd5426, %rd5412;
	add.s64 	%rd7547, %rd5426, %rd5425;
	setp.lt.u64 	%p2491, %rd7547, %rd5426;
	or.pred  	%p2492, %p2490, %p2491;
	selp.u64 	%rd5427, 1, 0, %p2492;
	add.s64 	%rd5428, %rd5417, %rd5404;
	setp.lt.u64 	%p2493, %rd5428, %rd5417;
	add.s64 	%rd7548, %rd5428, %rd5427;
	setp.lt.u64 	%p2494, %rd7548, %rd5428;
	or.pred  	%p2495, %p2493, %p2494;
	selp.u64 	%rd5429, 1, 0, %p2495;
	add.s64 	%rd5430, %rd5422, %rd5405;
	setp.lt.u64 	%p2496, %rd5430, %rd5422;
	add.s64 	%rd7549, %rd5430, %rd5429;
	setp.lt.u64 	%p2497, %rd7549, %rd5430;
	or.pred  	%p2498, %p2496, %p2497;
	selp.u64 	%rd5431, 1, 0, %p2498;
	add.s64 	%rd5432, %rd5424, %rd5406;
	add.s64 	%rd968, %rd5432, %rd5431;
	setp.eq.s64 	%p2499, %rd968, 0;
	mov.b64 	%rd7550, 0;
	@%p2499 bra 	$L__BB7_428;
	shl.b64 	%rd5433, %rd968, 32;
	shr.u64 	%rd5434, %rd968, 32;
	mov.b64 	%rd5435, 977;
	mul.hi.u64 	%rd5436, %rd968, %rd5435;
	mad.lo.s64 	%rd5437, %rd968, 977, %rd5433;
	setp.lt.u64 	%p2500, %rd5437, %rd5433;
	selp.u64 	%rd5438, 1, 0, %p2500;
	add.s64 	%rd7546, %rd5437, %rd7546;
	setp.lt.u64 	%p2501, %rd7546, %rd5437;
	selp.u64 	%rd5439, 1, 0, %p2501;
	add.s64 	%rd5440, %rd5439, %rd5438;
	add.s64 	%rd5441, %rd5434, %rd5436;
	setp.lt.u64 	%p2502, %rd5441, %rd5434;
	selp.u64 	%rd5442, 1, 0, %p2502;
	add.s64 	%rd5443, %rd7547, %rd5441;
	add.s64 	%rd5444, %rd5443, %rd5440;
	setp.lt.u64 	%p2503, %rd5444, %rd7547;
	not.b64 	%rd5445, %rd5441;
	setp.gt.u64 	%p2504, %rd5440, %rd5445;
	or.pred  	%p2505, %p2504, %p2503;
	selp.u64 	%rd5446, 1, 0, %p2505;
	add.s64 	%rd5447, %rd7548, %rd5442;
	add.s64 	%rd971, %rd5447, %rd5446;
	setp.lt.u64 	%p2506, %rd971, %rd7548;
	selp.u64 	%rd5448, 1, 0, %p2506;
	add.s64 	%rd972, %rd7549, %rd5448;
	setp.lt.u64 	%p2507, %rd972, %rd7549;
	selp.u64 	%rd7550, 1, 0, %p2507;
	mov.u64 	%rd7547, %rd5444;
	mov.u64 	%rd7548, %rd971;
	mov.u64 	%rd7549, %rd972;
$L__BB7_428:
	add.s64 	%rd7551, %rd7546, %rd960;
	setp.lt.u64 	%p2508, %rd7551, %rd7546;
	selp.u64 	%rd5449, 1, 0, %p2508;
	add.s64 	%rd5450, %rd7547, %rd961;
	setp.lt.u64 	%p2509, %rd5450, %rd7547;
	add.s64 	%rd7552, %rd5450, %rd5449;
	setp.lt.u64 	%p2510, %rd7552, %rd5450;
	or.pred  	%p2511, %p2509, %p2510;
	selp.u64 	%rd5451, 1, 0, %p2511;
	add.s64 	%rd5452, %rd7548, %rd962;
	setp.lt.u64 	%p2512, %rd5452, %rd7548;
	add.s64 	%rd7553, %rd5452, %rd5451;
	setp.lt.u64 	%p2513, %rd7553, %rd5452;
	or.pred  	%p2514, %p2512, %p2513;
	selp.u64 	%rd5453, 1, 0, %p2514;
	add.s64 	%rd5454, %rd7549, %rd963;
	setp.lt.u64 	%p2515, %rd5454, %rd7549;
	add.s64 	%rd7554, %rd5454, %rd5453;
	setp.lt.u64 	%p2516, %rd7554, %rd5454;
	or.pred  	%p2517, %p2515, %p2516;
	selp.u64 	%rd5456, 1, 0, %p2517;
	add.s64 	%rd986, %rd7550, %rd5456;
	setp.ne.s64 	%p2518, %rd986, 0;
	setp.gt.u64 	%p2519, %rd7554, %rd3667;
	or.pred  	%p2520, %p2518, %p2519;
	@%p2520 bra 	$L__BB7_434;
	setp.lt.u64 	%p2521, %rd7554, %rd3667;
	@%p2521 bra 	$L__BB7_447;
	setp.gt.u64 	%p2522, %rd7553, %rd570;
	@%p2522 bra 	$L__BB7_434;
	setp.lt.u64 	%p2523, %rd7553, %rd570;
	@%p2523 bra 	$L__BB7_447;
	setp.gt.u64 	%p2524, %rd7552, %rd571;
	@%p2524 bra 	$L__BB7_434;
	setp.lt.u64 	%p2525, %rd7552, %rd571;
	setp.lt.u64 	%p2526, %rd7551, %rd572;
	or.pred  	%p2527, %p2525, %p2526;
	@%p2527 bra 	$L__BB7_447;
$L__BB7_434:
	sub.s64 	%rd988, %rd7551, %rd572;
	setp.lt.u64 	%p2528, %rd7551, %rd572;
	selp.u64 	%rd5458, 1, 0, %p2528;
	sub.s64 	%rd5459, %rd7552, %rd571;
	setp.lt.u64 	%p2529, %rd7552, %rd571;
	selp.s64 	%rd5460, -1, 0, %p2528;
	add.s64 	%rd7552, %rd5459, %rd5460;
	setp.lt.u64 	%p2530, %rd5459, %rd5458;
	or.pred  	%p2531, %p2529, %p2530;
	selp.u64 	%rd5461, 1, 0, %p2531;
	sub.s64 	%rd5462, %rd7553, %rd570;
	setp.lt.u64 	%p2532, %rd7553, %rd570;
	selp.s64 	%rd5463, -1, 0, %p2531;
	add.s64 	%rd7553, %rd5462, %rd5463;
	setp.lt.u64 	%p2533, %rd5462, %rd5461;
	or.pred  	%p2534, %p2532, %p2533;
	selp.u64 	%rd5464, 1, 0, %p2534;
	sub.s64 	%rd5465, %rd7554, %rd3667;
	setp.lt.u64 	%p2535, %rd7554, %rd3667;
	selp.s64 	%rd5466, -1, 0, %p2534;
	add.s64 	%rd7554, %rd5465, %rd5466;
	setp.lt.u64 	%p2536, %rd5465, %rd5464;
	or.pred  	%p2537, %p2535, %p2536;
	selp.s64 	%rd5467, -1, 0, %p2537;
	add.s64 	%rd992, %rd986, %rd5467;
	setp.ne.s64 	%p2538, %rd992, 0;
	setp.gt.u64 	%p2539, %rd7554, %rd3667;
	or.pred  	%p2540, %p2538, %p2539;
	@%p2540 bra 	$L__BB7_440;
	setp.lt.u64 	%p2541, %rd7554, %rd3667;
	mov.u64 	%rd7551, %rd988;
	@%p2541 bra 	$L__BB7_447;
	setp.gt.u64 	%p2542, %rd7553, %rd570;
	@%p2542 bra 	$L__BB7_440;
	setp.lt.u64 	%p2543, %rd7553, %rd570;
	mov.u64 	%rd7551, %rd988;
	@%p2543 bra 	$L__BB7_447;
	setp.gt.u64 	%p2544, %rd7552, %rd571;
	@%p2544 bra 	$L__BB7_440;
	setp.lt.u64 	%p2545, %rd7552, %rd571;
	setp.lt.u64 	%p2546, %rd988, %rd572;
	or.pred  	%p2547, %p2545, %p2546;
	mov.u64 	%rd7551, %rd988;
	@%p2547 bra 	$L__BB7_447;
$L__BB7_440:
	sub.s64 	%rd993, %rd988, %rd572;
	setp.lt.u64 	%p2548, %rd988, %rd572;
	selp.u64 	%rd5468, 1, 0, %p2548;
	sub.s64 	%rd5469, %rd7552, %rd571;
	setp.lt.u64 	%p2549, %rd7552, %rd571;
	selp.s64 	%rd5470, -1, 0, %p2548;
	add.s64 	%rd7552, %rd5469, %rd5470;
	setp.lt.u64 	%p2550, %rd5469, %rd5468;
	or.pred  	%p2551, %p2549, %p2550;
	selp.u64 	%rd5471, 1, 0, %p2551;
	sub.s64 	%rd5472, %rd7553, %rd570;
	setp.lt.u64 	%p2552, %rd7553, %rd570;
	selp.s64 	%rd5473, -1, 0, %p2551;
	add.s64 	%rd7553, %rd5472, %rd5473;
	setp.lt.u64 	%p2553, %rd5472, %rd5471;
	or.pred  	%p2554, %p2552, %p2553;
	selp.u64 	%rd5474, 1, 0, %p2554;
	sub.s64 	%rd5475, %rd7554, %rd3667;
	setp.lt.u64 	%p2555, %rd7554, %rd3667;
	selp.s64 	%rd5476, -1, 0, %p2554;
	add.s64 	%rd7554, %rd5475, %rd5476;
	setp.lt.u64 	%p2556, %rd5475, %rd5474;
	or.pred  	%p2557, %p2555, %p2556;
	selp.u64 	%rd5477, 1, 0, %p2557;
	setp.ne.s64 	%p2558, %rd992, %rd5477;
	setp.gt.u64 	%p2559, %rd7554, %rd3667;
	or.pred  	%p2560, %p2558, %p2559;
	@%p2560 bra 	$L__BB7_446;
	setp.lt.u64 	%p2561, %rd7554, %rd3667;
	mov.u64 	%rd7551, %rd993;
	@%p2561 bra 	$L__BB7_447;
	setp.gt.u64 	%p2562, %rd7553, %rd570;
	@%p2562 bra 	$L__BB7_446;
	setp.lt.u64 	%p2563, %rd7553, %rd570;
	mov.u64 	%rd7551, %rd993;
	@%p2563 bra 	$L__BB7_447;
	setp.gt.u64 	%p2564, %rd7552, %rd571;
	@%p2564 bra 	$L__BB7_446;
	setp.lt.u64 	%p2565, %rd7552, %rd571;
	setp.lt.u64 	%p2566, %rd993, %rd572;
	or.pred  	%p2567, %p2565, %p2566;
	mov.u64 	%rd7551, %rd993;
	@%p2567 bra 	$L__BB7_447;
$L__BB7_446:
	sub.s64 	%rd7551, %rd993, %rd572;
	setp.lt.u64 	%p2568, %rd993, %rd572;
	selp.u64 	%rd5478, 1, 0, %p2568;
	sub.s64 	%rd5479, %rd7552, %rd571;
	setp.lt.u64 	%p2569, %rd7552, %rd571;
	selp.s64 	%rd5480, -1, 0, %p2568;
	add.s64 	%rd7552, %rd5479, %rd5480;
	setp.lt.u64 	%p2570, %rd5479, %rd5478;
	or.pred  	%p2571, %p2569, %p2570;
	selp.u64 	%rd5481, 1, 0, %p2571;
	sub.s64 	%rd5482, %rd7553, %rd570;
	setp.lt.u64 	%p2572, %rd7553, %rd570;
	selp.s64 	%rd5483, -1, 0, %p2571;
	add.s64 	%rd7553, %rd5482, %rd5483;
	setp.lt.u64 	%p2573, %rd5482, %rd5481;
	or.pred  	%p2574, %p2572, %p2573;
	selp.s64 	%rd5484, -1, 0, %p2574;
	sub.s64 	%rd5485, %rd7554, %rd3667;
	add.s64 	%rd7554, %rd5485, %rd5484;
$L__BB7_447:
	sub.s64 	%rd5487, %rd7542, %rd7551;
	setp.lt.u64 	%p2575, %rd7542, %rd7551;
	selp.u64 	%rd5488, 1, 0, %p2575;
	sub.s64 	%rd5489, %rd7543, %rd7552;
	setp.lt.u64 	%p2576, %rd7543, %rd7552;
	selp.s64 	%rd5490, -1, 0, %p2575;
	add.s64 	%rd5491, %rd5489, %rd5490;
	setp.lt.u64 	%p2577, %rd5489, %rd5488;
	or.pred  	%p2578, %p2576, %p2577;
	selp.u64 	%rd5492, 1, 0, %p2578;
	sub.s64 	%rd5493, %rd7544, %rd7553;
	setp.lt.u64 	%p2579, %rd7544, %rd7553;
	selp.s64 	%rd5494, -1, 0, %p2578;
	add.s64 	%rd5495, %rd5493, %rd5494;
	setp.lt.u64 	%p2580, %rd5493, %rd5492;
	or.pred  	%p2581, %p2579, %p2580;
	selp.u64 	%rd5496, 1, 0, %p2581;
	sub.s64 	%rd5497, %rd7545, %rd7554;
	setp.lt.u64 	%p2582, %rd7545, %rd7554;
	selp.s64 	%rd5498, -1, 0, %p2581;
	add.s64 	%rd5499, %rd5497, %rd5498;
	setp.lt.u64 	%p2583, %rd5497, %rd5496;
	or.pred  	%p2584, %p2582, %p2583;
	selp.b64 	%rd5500, %rd572, 0, %p2584;
	selp.b64 	%rd5501, %rd571, 0, %p2584;
	selp.b64 	%rd5502, %rd570, 0, %p2584;
	selp.b64 	%rd5503, %rd3667, 0, %p2584;
	add.s64 	%rd7436, %rd5487, %rd5500;
	setp.lt.u64 	%p2585, %rd7436, %rd5487;
	selp.u64 	%rd5504, 1, 0, %p2585;
	add.s64 	%rd5505, %rd5491, %rd5504;
	setp.lt.u64 	%p2586, %rd5505, %rd5491;
	selp.u64 	%rd5506, 1, 0, %p2586;
	add.s64 	%rd7435, %rd5505, %rd5501;
	setp.lt.u64 	%p2587, %rd7435, %rd5505;
	selp.u64 	%rd5507, 1, 0, %p2587;
	add.s64 	%rd5508, %rd5507, %rd5506;
	add.s64 	%rd5509, %rd5495, %rd5508;
	setp.lt.u64 	%p2588, %rd5509, %rd5495;
	selp.u64 	%rd5510, 1, 0, %p2588;
	add.s64 	%rd7434, %rd5509, %rd5502;
	setp.lt.u64 	%p2589, %rd7434, %rd5509;
	selp.u64 	%rd5511, 1, 0, %p2589;
	add.s64 	%rd5512, %rd5511, %rd5510;
	add.s64 	%rd5513, %rd5499, %rd5512;
	add.s64 	%rd7433, %rd5513, %rd5503;
	mul.lo.s64 	%rd1009, %rd728, %rd7560;
	mul.hi.u64 	%rd5514, %rd7560, %rd728;
	mul.lo.s64 	%rd5515, %rd729, %rd7560;
	mul.hi.u64 	%rd5516, %rd7560, %rd729;
	add.s64 	%rd5517, %rd5515, %rd5514;
	setp.lt.u64 	%p2590, %rd5517, %rd5515;
	selp.u64 	%rd5518, 1, 0, %p2590;
	add.s64 	%rd5519, %rd5516, %rd5518;
	mul.lo.s64 	%rd5520, %rd730, %rd7560;
	mul.hi.u64 	%rd5521, %rd7560, %rd730;
	add.s64 	%rd5522, %rd5520, %rd5519;
	setp.lt.u64 	%p2591, %rd5522, %rd5520;
	selp.u64 	%rd5523, 1, 0, %p2591;
	add.s64 	%rd5524, %rd5521, %rd5523;
	mul.lo.s64 	%rd5525, %rd731, %rd7560;
	mul.hi.u64 	%rd5526, %rd7560, %rd731;
	add.s64 	%rd5527, %rd5525, %rd5524;
	setp.lt.u64 	%p2592, %rd5527, %rd5525;
	selp.u64 	%rd5528, 1, 0, %p2592;
	add.s64 	%rd5529, %rd5526, %rd5528;
	mul.hi.u64 	%rd5530, %rd7561, %rd728;
	mad.lo.s64 	%rd1010, %rd728, %rd7561, %rd5517;
	setp.lt.u64 	%p2593, %rd1010, %rd5517;
	selp.u64 	%rd5531, 1, 0, %p2593;
	add.s64 	%rd5532, %rd5530, %rd5531;
	mul.hi.u64 	%rd5533, %rd7561, %rd729;
	mad.lo.s64 	%rd5534, %rd729, %rd7561, %rd5522;
	setp.lt.u64 	%p2594, %rd5534, %rd5522;
	selp.u64 	%rd5535, 1, 0, %p2594;
	add.s64 	%rd5536, %rd5534, %rd5532;
	setp.lt.u64 	%p2595, %rd5536, %rd5534;
	selp.u64 	%rd5537, 1, 0, %p2595;
	add.s64 	%rd5538, %rd5533, %rd5535;
	add.s64 	%rd5539, %rd5538, %rd5537;
	mul.hi.u64 	%rd5540, %rd7561, %rd730;
	mad.lo.s64 	%rd5541, %rd730, %rd7561, %rd5527;
	setp.lt.u64 	%p2596, %rd5541, %rd5527;
	selp.u64 	%rd5542, 1, 0, %p2596;
	add.s64 	%rd5543, %rd5541, %rd5539;
	setp.lt.u64 	%p2597, %rd5543, %rd5541;
	selp.u64 	%rd5544, 1, 0, %p2597;
	add.s64 	%rd5545, %rd5540, %rd5542;
	add.s64 	%rd5546, %rd5545, %rd5544;
	mul.hi.u64 	%rd5547, %rd7561, %rd731;
	mad.lo.s64 	%rd5548, %rd731, %rd7561, %rd5529;
	setp.lt.u64 	%p2598, %rd5548, %rd5529;
	selp.u64 	%rd5549, 1, 0, %p2598;
	add.s64 	%rd5550, %rd5548, %rd5546;
	setp.lt.u64 	%p2599, %rd5550, %rd5548;
	selp.u64 	%rd5551, 1, 0, %p2599;
	add.s64 	%rd5552, %rd5547, %rd5549;
	add.s64 	%rd5553, %rd5552, %rd5551;
	mul.hi.u64 	%rd5554, %rd7562, %rd728;
	mad.lo.s64 	%rd1011, %rd728, %rd7562, %rd5536;
	setp.lt.u64 	%p2600, %rd1011, %rd5536;
	selp.u64 	%rd5555, 1, 0, %p2600;
	add.s64 	%rd5556, %rd5554, %rd5555;
	mul.hi.u64 	%rd5557, %rd7562, %rd729;
	mad.lo.s64 	%rd5558, %rd729, %rd7562, %rd5543;
	setp.lt.u64 	%p2601, %rd5558, %rd5543;
	selp.u64 	%rd5559, 1, 0, %p2601;
	add.s64 	%rd5560, %rd5558, %rd5556;
	setp.lt.u64 	%p2602, %rd5560, %rd5558;
	selp.u64 	%rd5561, 1, 0, %p2602;
	add.s64 	%rd5562, %rd5557, %rd5559;
	add.s64 	%rd5563, %rd5562, %rd5561;
	mul.hi.u64 	%rd5564, %rd7562, %rd730;
	mad.lo.s64 	%rd5565, %rd730, %rd7562, %rd5550;
	setp.lt.u64 	%p2603, %rd5565, %rd5550;
	selp.u64 	%rd5566, 1, 0, %p2603;
	add.s64 	%rd5567, %rd5565, %rd5563;
	setp.lt.u64 	%p2604, %rd5567, %rd5565;
	selp.u64 	%rd5568, 1, 0, %p2604;
	add.s64 	%rd5569, %rd5564, %rd5566;
	add.s64 	%rd5570, %rd5569, %rd5568;
	mul.hi.u64 	%rd5571, %rd7562, %rd731;
	mad.lo.s64 	%rd5572, %rd731, %rd7562, %rd5553;
	setp.lt.u64 	%p2605, %rd5572, %rd5553;
	selp.u64 	%rd5573, 1, 0, %p2605;
	add.s64 	%rd5574, %rd5572, %rd5570;
	setp.lt.u64 	%p2606, %rd5574, %rd5572;
	selp.u64 	%rd5575, 1, 0, %p2606;
	add.s64 	%rd5576, %rd5571, %rd5573;
	add.s64 	%rd5577, %rd5576, %rd5575;
	mul.hi.u64 	%rd5578, %rd7563, %rd728;
	mad.lo.s64 	%rd1012, %rd728, %rd7563, %rd5560;
	setp.lt.u64 	%p2607, %rd1012, %rd5560;
	selp.u64 	%rd5579, 1, 0, %p2607;
	add.s64 	%rd5580, %rd5578, %rd5579;
	mul.hi.u64 	%rd5581, %rd7563, %rd729;
	mad.lo.s64 	%rd5582, %rd729, %rd7563, %rd5567;
	setp.lt.u64 	%p2608, %rd5582, %rd5567;
	selp.u64 	%rd5583, 1, 0, %p2608;
	add.s64 	%rd5584, %rd5582, %rd5580;
	setp.lt.u64 	%p2609, %rd5584, %rd5582;
	selp.u64 	%rd5585, 1, 0, %p2609;
	add.s64 	%rd5586, %rd5581, %rd5583;
	add.s64 	%rd5587, %rd5586, %rd5585;
	mul.hi.u64 	%rd5588, %rd7563, %rd730;
	mad.lo.s64 	%rd5589, %rd730, %rd7563, %rd5574;
	setp.lt.u64 	%p2610, %rd5589, %rd5574;
	selp.u64 	%rd5590, 1, 0, %p2610;
	add.s64 	%rd5591, %rd5589, %rd5587;
	setp.lt.u64 	%p2611, %rd5591, %rd5589;
	selp.u64 	%rd5592, 1, 0, %p2611;
	add.s64 	%rd5593, %rd5588, %rd5590;
	add.s64 	%rd5594, %rd5593, %rd5592;
	mul.hi.u64 	%rd5595, %rd7563, %rd731;
	mad.lo.s64 	%rd5596, %rd731, %rd7563, %rd5577;
	setp.lt.u64 	%p2612, %rd5596, %rd5577;
	selp.u64 	%rd5597, 1, 0, %p2612;
	add.s64 	%rd5598, %rd5596, %rd5594;
	setp.lt.u64 	%p2613, %rd5598, %rd5596;
	selp.u64 	%rd5599, 1, 0, %p2613;
	add.s64 	%rd5600, %rd5595, %rd5597;
	add.s64 	%rd5601, %rd5600, %rd5599;
	shl.b64 	%rd5602, %rd5584, 32;
	mov.b64 	{%r346, %r347}, %rd5584;
	mov.b64 	{%r348, %r349}, %rd5591;
	mov.b64 	%rd5603, {%r347, %r348};
	mov.b64 	{%r350, %r351}, %rd5598;
	mov.b64 	%rd5604, {%r349, %r350};
	mov.b64 	{%r352, %r353}, %rd5601;
	mov.b64 	%rd5605, {%r351, %r352};
	shr.u64 	%rd5606, %rd5601, 32;
	mul.lo.s64 	%rd5607, %rd5584, 977;
	mov.b64 	%rd5608, 977;
	mul.hi.u64 	%rd5609, %rd5584, %rd5608;
	mul.lo.s64 	%rd5610, %rd5591, 977;
	mul.hi.u64 	%rd5611, %rd5591, %rd5608;
	add.s64 	%rd5612, %rd5610, %rd5609;
	setp.lt.u64 	%p2614, %rd5612, %rd5610;
	selp.u64 	%rd5613, 1, 0, %p2614;
	add.s64 	%rd5614, %rd5611, %rd5613;
	mul.lo.s64 	%rd5615, %rd5598, 977;
	mul.hi.u64 	%rd5616, %rd5598, %rd5608;
	add.s64 	%rd5617, %rd5615, %rd5614;
	setp.lt.u64 	%p2615, %rd5617, %rd5615;
	selp.u64 	%rd5618, 1, 0, %p2615;
	add.s64 	%rd5619, %rd5616, %rd5618;
	mul.lo.s64 	%rd5620, %rd5601, 977;
	mul.hi.u64 	%rd5621, %rd5601, %rd5608;
	add.s64 	%rd5622, %rd5620, %rd5619;
	setp.lt.u64 	%p2616, %rd5622, %rd5620;
	selp.u64 	%rd5623, 1, 0, %p2616;
	add.s64 	%rd5624, %rd5621, %rd5623;
	add.s64 	%rd7555, %rd5607, %rd5602;
	setp.lt.u64 	%p2617, %rd7555, %rd5607;
	selp.u64 	%rd5625, 1, 0, %p2617;
	add.s64 	%rd5626, %rd5612, %rd5603;
	setp.lt.u64 	%p2618, %rd5626, %rd5612;
	add.s64 	%rd7556, %rd5626, %rd5625;
	setp.lt.u64 	%p2619, %rd7556, %rd5626;
	or.pred  	%p2620, %p2618, %p2619;
	selp.u64 	%rd5627, 1, 0, %p2620;
	add.s64 	%rd5628, %rd5617, %rd5604;
	setp.lt.u64 	%p2621, %rd5628, %rd5617;
	add.s64 	%rd7557, %rd5628, %rd5627;
	setp.lt.u64 	%p2622, %rd7557, %rd5628;
	or.pred  	%p2623, %p2621, %p2622;
	selp.u64 	%rd5629, 1, 0, %p2623;
	add.s64 	%rd5630, %rd5622, %rd5605;
	setp.lt.u64 	%p2624, %rd5630, %rd5622;
	add.s64 	%rd7558, %rd5630, %rd5629;
	setp.lt.u64 	%p2625, %rd7558, %rd5630;
	or.pred  	%p2626, %p2624, %p2625;
	selp.u64 	%rd5631, 1, 0, %p2626;
	add.s64 	%rd5632, %rd5624, %rd5606;
	add.s64 	%rd1017, %rd5632, %rd5631;
	setp.eq.s64 	%p2627, %rd1017, 0;
	mov.b64 	%rd7559, 0;
	@%p2627 bra 	$L__BB7_449;
	shl.b64 	%rd5633, %rd1017, 32;
	shr.u64 	%rd5634, %rd1017, 32;
	mov.b64 	%rd5635, 977;
	mul.hi.u64 	%rd5636, %rd1017, %rd5635;
	mad.lo.s64 	%rd5637, %rd1017, 977, %rd5633;
	setp.lt.u64 	%p2628, %rd5637, %rd5633;
	selp.u64 	%rd5638, 1, 0, %p2628;
	add.s64 	%rd7555, %rd5637, %rd7555;
	setp.lt.u64 	%p2629, %rd7555, %rd5637;
	selp.u64 	%rd5639, 1, 0, %p2629;
	add.s64 	%rd5640, %rd5639, %rd5638;
	add.s64 	%rd5641, %rd5634, %rd5636;
	setp.lt.u64 	%p2630, %rd5641, %rd5634;
	selp.u64 	%rd5642, 1, 0, %p2630;
	add.s64 	%rd5643, %rd7556, %rd5641;
	add.s64 	%rd5644, %rd5643, %rd5640;
	setp.lt.u64 	%p2631, %rd5644, %rd7556;
	not.b64 	%rd5645, %rd5641;
	setp.gt.u64 	%p2632, %rd5640, %rd5645;
	or.pred  	%p2633, %p2632, %p2631;
	selp.u64 	%rd5646, 1, 0, %p2633;
	add.s64 	%rd5647, %rd7557, %rd5642;
	add.s64 	%rd1020, %rd5647, %rd5646;
	setp.lt.u64 	%p2634, %rd1020, %rd7557;
	selp.u64 	%rd5648, 1, 0, %p2634;
	add.s64 	%rd1021, %rd7558, %rd5648;
	setp.lt.u64 	%p2635, %rd1021, %rd7558;
	selp.u64 	%rd7559, 1, 0, %p2635;
	mov.u64 	%rd7556, %rd5644;
	mov.u64 	%rd7557, %rd1020;
	mov.u64 	%rd7558, %rd1021;
$L__BB7_449:
	add.s64 	%rd7560, %rd7555, %rd1009;
	setp.lt.u64 	%p2636, %rd7560, %rd7555;
	selp.u64 	%rd5649, 1, 0, %p2636;
	add.s64 	%rd5650, %rd7556, %rd1010;
	setp.lt.u64 	%p2637, %rd5650, %rd7556;
	add.s64 	%rd7561, %rd5650, %rd5649;
	setp.lt.u64 	%p2638, %rd7561, %rd5650;
	or.pred  	%p2639, %p2637, %p2638;
	selp.u64 	%rd5651, 1, 0, %p2639;
	add.s64 	%rd5652, %rd7557, %rd1011;
	setp.lt.u64 	%p2640, %rd5652, %rd7557;
	add.s64 	%rd7562, %rd5652, %rd5651;
	setp.lt.u64 	%p2641, %rd7562, %rd5652;
	or.pred  	%p2642, %p2640, %p2641;
	selp.u64 	%rd5653, 1, 0, %p2642;
	add.s64 	%rd5654, %rd7558, %rd1012;
	setp.lt.u64 	%p2643, %rd5654, %rd7558;
	add.s64 	%rd7563, %rd5654, %rd5653;
	setp.lt.u64 	%p2644, %rd7563, %rd5654;
	or.pred  	%p2645, %p2643, %p2644;
	selp.u64 	%rd5656, 1, 0, %p2645;
	add.s64 	%rd1032, %rd7559, %rd5656;
	setp.ne.s64 	%p2646, %rd1032, 0;
	setp.gt.u64 	%p2647, %rd7563, %rd3667;
	or.pred  	%p2648, %p2646, %p2647;
	@%p2648 bra 	$L__BB7_455;
	setp.lt.u64 	%p2649, %rd7563, %rd3667;
	@%p2649 bra 	$L__BB7_468;
	setp.gt.u64 	%p2650, %rd7562, %rd570;
	@%p2650 bra 	$L__BB7_455;
	setp.lt.u64 	%p2651, %rd7562, %rd570;
	@%p2651 bra 	$L__BB7_468;
	setp.gt.u64 	%p2652, %rd7561, %rd571;
	@%p2652 bra 	$L__BB7_455;
	setp.lt.u64 	%p2653, %rd7561, %rd571;
	setp.lt.u64 	%p2654, %rd7560, %rd572;
	or.pred  	%p2655, %p2653, %p2654;
	@%p2655 bra 	$L__BB7_468;
$L__BB7_455:
	sub.s64 	%rd1033, %rd7560, %rd572;
	setp.lt.u64 	%p2656, %rd7560, %rd572;
	selp.u64 	%rd5657, 1, 0, %p2656;
	sub.s64 	%rd5658, %rd7561, %rd571;
	setp.lt.u64 	%p2657, %rd7561, %rd571;
	selp.s64 	%rd5659, -1, 0, %p2656;
	add.s64 	%rd7561, %rd5658, %rd5659;
	setp.lt.u64 	%p2658, %rd5658, %rd5657;
	or.pred  	%p2659, %p2657, %p2658;
	selp.u64 	%rd5660, 1, 0, %p2659;
	sub.s64 	%rd5661, %rd7562, %rd570;
	setp.lt.u64 	%p2660, %rd7562, %rd570;
	selp.s64 	%rd5662, -1, 0, %p2659;
	add.s64 	%rd7562, %rd5661, %rd5662;
	setp.lt.u64 	%p2661, %rd5661, %rd5660;
	or.pred  	%p2662, %p2660, %p2661;
	selp.u64 	%rd5663, 1, 0, %p2662;
	sub.s64 	%rd5664, %rd7563, %rd3667;
	setp.lt.u64 	%p2663, %rd7563, %rd3667;
	selp.s64 	%rd5665, -1, 0, %p2662;
	add.s64 	%rd7563, %rd5664, %rd5665;
	setp.lt.u64 	%p2664, %rd5664, %rd5663;
	or.pred  	%p2665, %p2663, %p2664;
	selp.s64 	%rd5666, -1, 0, %p2665;
	add.s64 	%rd1037, %rd1032, %rd5666;
	setp.ne.s64 	%p2666, %rd1037, 0;
	setp.gt.u64 	%p2667, %rd7563, %rd3667;
	or.pred  	%p2668, %p2666, %p2667;
	@%p2668 bra 	$L__BB7_461;
	setp.lt.u64 	%p2669, %rd7563, %rd3667;
	mov.u64 	%rd7560, %rd1033;
	@%p2669 bra 	$L__BB7_468;
	setp.gt.u64 	%p2670, %rd7562, %rd570;
	@%p2670 bra 	$L__BB7_461;
	setp.lt.u64 	%p2671, %rd7562, %rd570;
	mov.u64 	%rd7560, %rd1033;
	@%p2671 bra 	$L__BB7_468;
	setp.gt.u64 	%p2672, %rd7561, %rd571;
	@%p2672 bra 	$L__BB7_461;
	setp.lt.u64 	%p2673, %rd7561, %rd571;
	setp.lt.u64 	%p2674, %rd1033, %rd572;
	or.pred  	%p2675, %p2673, %p2674;
	mov.u64 	%rd7560, %rd1033;
	@%p2675 bra 	$L__BB7_468;
$L__BB7_461:
	sub.s64 	%rd1038, %rd1033, %rd572;
	setp.lt.u64 	%p2676, %rd1033, %rd572;
	selp.u64 	%rd5667, 1, 0, %p2676;
	sub.s64 	%rd5668, %rd7561, %rd571;
	setp.lt.u64 	%p2677, %rd7561, %rd571;
	selp.s64 	%rd5669, -1, 0, %p2676;
	add.s64 	%rd7561, %rd5668, %rd5669;
	setp.lt.u64 	%p2678, %rd5668, %rd5667;
	or.pred  	%p2679, %p2677, %p2678;
	selp.u64 	%rd5670, 1, 0, %p2679;
	sub.s64 	%rd5671, %rd7562, %rd570;
	setp.lt.u64 	%p2680, %rd7562, %rd570;
	selp.s64 	%rd5672, -1, 0, %p2679;
	add.s64 	%rd7562, %rd5671, %rd5672;
	setp.lt.u64 	%p2681, %rd5671, %rd5670;
	or.pred  	%p2682, %p2680, %p2681;
	selp.u64 	%rd5673, 1, 0, %p2682;
	sub.s64 	%rd5674, %rd7563, %rd3667;
	setp.lt.u64 	%p2683, %rd7563, %rd3667;
	selp.s64 	%rd5675, -1, 0, %p2682;
	add.s64 	%rd7563, %rd5674, %rd5675;
	setp.lt.u64 	%p2684, %rd5674, %rd5673;
	or.pred  	%p2685, %p2683, %p2684;
	selp.u64 	%rd5676, 1, 0, %p2685;
	setp.ne.s64 	%p2686, %rd1037, %rd5676;
	setp.gt.u64 	%p2687, %rd7563, %rd3667;
	or.pred  	%p2688, %p2686, %p2687;
	@%p2688 bra 	$L__BB7_467;
	setp.lt.u64 	%p2689, %rd7563, %rd3667;
	mov.u64 	%rd7560, %rd1038;
	@%p2689 bra 	$L__BB7_468;
	setp.gt.u64 	%p2690, %rd7562, %rd570;
	@%p2690 bra 	$L__BB7_467;
	setp.lt.u64 	%p2691, %rd7562, %rd570;
	mov.u64 	%rd7560, %rd1038;
	@%p2691 bra 	$L__BB7_468;
	setp.gt.u64 	%p2692, %rd7561, %rd571;
	@%p2692 bra 	$L__BB7_467;
	setp.lt.u64 	%p2693, %rd7561, %rd571;
	setp.lt.u64 	%p2694, %rd1038, %rd572;
	or.pred  	%p2695, %p2693, %p2694;
	mov.u64 	%rd7560, %rd1038;
	@%p2695 bra 	$L__BB7_468;
$L__BB7_467:
	sub.s64 	%rd7560, %rd1038, %rd572;
	setp.lt.u64 	%p2696, %rd1038, %rd572;
	selp.u64 	%rd5677, 1, 0, %p2696;
	sub.s64 	%rd5678, %rd7561, %rd571;
	setp.lt.u64 	%p2697, %rd7561, %rd571;
	selp.s64 	%rd5679, -1, 0, %p2696;
	add.s64 	%rd7561, %rd5678, %rd5679;
	setp.lt.u64 	%p2698, %rd5678, %rd5677;
	or.pred  	%p2699, %p2697, %p2698;
	selp.u64 	%rd5680, 1, 0, %p2699;
	sub.s64 	%rd5681, %rd7562, %rd570;
	setp.lt.u64 	%p2700, %rd7562, %rd570;
	selp.s64 	%rd5682, -1, 0, %p2699;
	add.s64 	%rd7562, %rd5681, %rd5682;
	setp.lt.u64 	%p2701, %rd5681, %rd5680;
	or.pred  	%p2702, %p2700, %p2701;
	selp.s64 	%rd5683, -1, 0, %p2702;
	sub.s64 	%rd5684, %rd7563, %rd3667;
	add.s64 	%rd7563, %rd5684, %rd5683;
$L__BB7_468:
	mul.wide.u32 	%rd5685, %r509, 32;
	add.s64 	%rd5686, %rd2, %rd5685;
	add.s64 	%rd5687, %rd3, %rd5685;
	st.local.v2.u64 	[%rd5686], {%rd7432, %rd7431};
	st.local.v2.u64 	[%rd5687], {%rd7560, %rd7561};
	st.local.v2.u64 	[%rd5686+16], {%rd7430, %rd7429};
	st.local.v2.u64 	[%rd5687+16], {%rd7562, %rd7563};
	add.s32 	%r509, %r509, 1;
	setp.ne.s32 	%p2703, %r509, 1500;
	@%p2703 bra 	$L__BB7_237;
	st.local.v2.u64 	[%rd4], {%rd7440, %rd7439};
	st.local.v2.u64 	[%rd4+16], {%rd7438, %rd7437};
	mov.b32 	%r510, 1;
$L__BB7_470:
	mul.wide.u32 	%rd5689, %r510, 32;
	add.s64 	%rd5690, %rd3, %rd5689;
	add.s64 	%rd1054, %rd4, %rd5689;
	ld.local.v2.u64 	{%rd5691, %rd5692}, [%rd5690];
	mul.lo.s64 	%rd1055, %rd5691, %rd7440;
	mul.hi.u64 	%rd5693, %rd7440, %rd5691;
	mul.lo.s64 	%rd5694, %rd5692, %rd7440;
	mul.hi.u64 	%rd5695, %rd7440, %rd5692;
	add.s64 	%rd5696, %rd5694, %rd5693;
	setp.lt.u64 	%p2704, %rd5696, %rd5694;
	selp.u64 	%rd5697, 1, 0, %p2704;
	add.s64 	%rd5698, %rd5695, %rd5697;
	ld.local.v2.u64 	{%rd5699, %rd5700}, [%rd5690+16];
	mul.lo.s64 	%rd5701, %rd5699, %rd7440;
	mul.hi.u64 	%rd5702, %rd7440, %rd5699;
	add.s64 	%rd5703, %rd5701, %rd5698;
	setp.lt.u64 	%p2705, %rd5703, %rd5701;
	selp.u64 	%rd5704, 1, 0, %p2705;
	add.s64 	%rd5705, %rd5702, %rd5704;
	mul.lo.s64 	%rd5706, %rd5700, %rd7440;
	mul.hi.u64 	%rd5707, %rd7440, %rd5700;
	add.s64 	%rd5708, %rd5706, %rd5705;
	setp.lt.u64 	%p2706, %rd5708, %rd5706;
	selp.u64 	%rd5709, 1, 0, %p2706;
	add.s64 	%rd5710, %rd5707, %rd5709;
	mul.hi.u64 	%rd5711, %rd7439, %rd5691;
	mad.lo.s64 	%rd1056, %rd5691, %rd7439, %rd5696;
	setp.lt.u64 	%p2707, %rd1056, %rd5696;
	selp.u64 	%rd5712, 1, 0, %p2707;
	add.s64 	%rd5713, %rd5711, %rd5712;
	mul.hi.u64 	%rd5714, %rd7439, %rd5692;
	mad.lo.s64 	%rd5715, %rd5692, %rd7439, %rd5703;
	setp.lt.u64 	%p2708, %rd5715, %rd5703;
	selp.u64 	%rd5716, 1, 0, %p2708;
	add.s64 	%rd5717, %rd5715, %rd5713;
	setp.lt.u64 	%p2709, %rd5717, %rd5715;
	selp.u64 	%rd5718, 1, 0, %p2709;
	add.s64 	%rd5719, %rd5714, %rd5716;
	add.s64 	%rd5720, %rd5719, %rd5718;
	mul.hi.u64 	%rd5721, %rd7439, %rd5699;
	mad.lo.s64 	%rd5722, %rd5699, %rd7439, %rd5708;
	setp.lt.u64 	%p2710, %rd5722, %rd5708;
	selp.u64 	%rd5723, 1, 0, %p2710;
	add.s64 	%rd5724, %rd5722, %rd5720;
	setp.lt.u64 	%p2711, %rd5724, %rd5722;
	selp.u64 	%rd5725, 1, 0, %p2711;
	add.s64 	%rd5726, %rd5721, %rd5723;
	add.s64 	%rd5727, %rd5726, %rd5725;
	mul.hi.u64 	%rd5728, %rd7439, %rd5700;
	mad.lo.s64 	%rd5729, %rd5700, %rd7439, %rd5710;
	setp.lt.u64 	%p2712, %rd5729, %rd5710;
	selp.u64 	%rd5730, 1, 0, %p2712;
	add.s64 	%rd5731, %rd5729, %rd5727;
	setp.lt.u64 	%p2713, %rd5731, %rd5729;
	selp.u64 	%rd5732, 1, 0, %p2713;
	add.s64 	%rd5733, %rd5728, %rd5730;
	add.s64 	%rd5734, %rd5733, %rd5732;
	mul.hi.u64 	%rd5735, %rd7438, %rd5691;
	mad.lo.s64 	%rd1057, %rd5691, %rd7438, %rd5717;
	setp.lt.u64 	%p2714, %rd1057, %rd5717;
	selp.u64 	%rd5736, 1, 0, %p2714;
	add.s64 	%rd5737, %rd5735, %rd5736;
	mul.hi.u64 	%rd5738, %rd7438, %rd5692;
	mad.lo.s64 	%rd5739, %rd5692, %rd7438, %rd5724;
	setp.lt.u64 	%p2715, %rd5739, %rd5724;
	selp.u64 	%rd5740, 1, 0, %p2715;
	add.s64 	%rd5741, %rd5739, %rd5737;
	setp.lt.u64 	%p2716, %rd5741, %rd5739;
	selp.u64 	%rd5742, 1, 0, %p2716;
	add.s64 	%rd5743, %rd5738, %rd5740;
	add.s64 	%rd5744, %rd5743, %rd5742;
	mul.hi.u64 	%rd5745, %rd7438, %rd5699;
	mad.lo.s64 	%rd5746, %rd5699, %rd7438, %rd5731;
	setp.lt.u64 	%p2717, %rd5746, %rd5731;
	selp.u64 	%rd5747, 1, 0, %p2717;
	add.s64 	%rd5748, %rd5746, %rd5744;
	setp.lt.u64 	%p2718, %rd5748, %rd5746;
	selp.u64 	%rd5749, 1, 0, %p2718;
	add.s64 	%rd5750, %rd5745, %rd5747;
	add.s64 	%rd5751, %rd5750, %rd5749;
	mul.hi.u64 	%rd5752, %rd7438, %rd5700;
	mad.lo.s64 	%rd5753, %rd5700, %rd7438, %rd5734;
	setp.lt.u64 	%p2719, %rd5753, %rd5734;
	selp.u64 	%rd5754, 1, 0, %p2719;
	add.s64 	%rd5755, %rd5753, %rd5751;
	setp.lt.u64 	%p2720, %rd5755, %rd5753;
	selp.u64 	%rd5756, 1, 0, %p2720;
	add.s64 	%rd5757, %rd5752, %rd5754;
	add.s64 	%rd5758, %rd5757, %rd5756;
	mul.hi.u64 	%rd5759, %rd7437, %rd5691;
	mad.lo.s64 	%rd1058, %rd5691, %rd7437, %rd5741;
	setp.lt.u64 	%p2721, %rd1058, %rd5741;
	selp.u64 	%rd5760, 1, 0, %p2721;
	add.s64 	%rd5761, %rd5759, %rd5760;
	mul.hi.u64 	%rd5762, %rd7437, %rd5692;
	mad.lo.s64 	%rd5763, %rd5692, %rd7437, %rd5748;
	setp.lt.u64 	%p2722, %rd5763, %rd5748;
	selp.u64 	%rd5764, 1, 0, %p2722;
	add.s64 	%rd5765, %rd5763, %rd5761;
	setp.lt.u64 	%p2723, %rd5765, %rd5763;
	selp.u64 	%rd5766, 1, 0, %p2723;
	add.s64 	%rd5767, %rd5762, %rd5764;
	add.s64 	%rd5768, %rd5767, %rd5766;
	mul.hi.u64 	%rd5769, %rd7437, %rd5699;
	mad.lo.s64 	%rd5770, %rd5699, %rd7437, %rd5755;
	setp.lt.u64 	%p2724, %rd5770, %rd5755;
	selp.u64 	%rd5771, 1, 0, %p2724;
	add.s64 	%rd5772, %rd5770, %rd5768;
	setp.lt.u64 	%p2725, %rd5772, %rd5770;
	selp.u64 	%rd5773, 1, 0, %p2725;
	add.s64 	%rd5774, %rd5769, %rd5771;
	add.s64 	%rd5775, %rd5774, %rd5773;
	mul.hi.u64 	%rd5776, %rd7437, %rd5700;
	mad.lo.s64 	%rd5777, %rd5700, %rd7437, %rd5758;
	setp.lt.u64 	%p2726, %rd5777, %rd5758;
	selp.u64 	%rd5778, 1, 0, %p2726;
	add.s64 	%rd5779, %rd5777, %rd5775;
	setp.lt.u64 	%p2727, %rd5779, %rd5777;
	selp.u64 	%rd5780, 1, 0, %p2727;
	add.s64 	%rd5781, %rd5776, %rd5778;
	add.s64 	%rd5782, %rd5781, %rd5780;
	shl.b64 	%rd5783, %rd5765, 32;
	mov.b64 	{%r355, %r356}, %rd5765;
	mov.b64 	{%r357, %r358}, %rd5772;
	mov.b64 	%rd5784, {%r356, %r357};
	mov.b64 	{%r359, %r360}, %rd5779;
	mov.b64 	%rd5785, {%r358, %r359};
	mov.b64 	{%r361, %r362}, %rd5782;
	mov.b64 	%rd5786, {%r360, %r361};
	shr.u64 	%rd5787, %rd5782, 32;
	mul.lo.s64 	%rd5788, %rd5765, 977;
	mov.b64 	%rd5789, 977;
	mul.hi.u64 	%rd5790, %rd5765, %rd5789;
	mul.lo.s64 	%rd5791, %rd5772, 977;
	mul.hi.u64 	%rd5792, %rd5772, %rd5789;
	add.s64 	%rd5793, %rd5791, %rd5790;
	setp.lt.u64 	%p2728, %rd5793, %rd5791;
	selp.u64 	%rd5794, 1, 0, %p2728;
	add.s64 	%rd5795, %rd5792, %rd5794;
	mul.lo.s64 	%rd5796, %rd5779, 977;
	mul.hi.u64 	%rd5797, %rd5779, %rd5789;
	add.s64 	%rd5798, %rd5796, %rd5795;
	setp.lt.u64 	%p2729, %rd5798, %rd5796;
	selp.u64 	%rd5799, 1, 0, %p2729;
	add.s64 	%rd5800, %rd5797, %rd5799;
	mul.lo.s64 	%rd5801, %rd5782, 977;
	mul.hi.u64 	%rd5802, %rd5782, %rd5789;
	add.s64 	%rd5803, %rd5801, %rd5800;
	setp.lt.u64 	%p2730, %rd5803, %rd5801;
	selp.u64 	%rd5804, 1, 0, %p2730;
	add.s64 	%rd5805, %rd5802, %rd5804;
	add.s64 	%rd7568, %rd5788, %rd5783;
	setp.lt.u64 	%p2731, %rd7568, %rd5788;
	selp.u64 	%rd5806, 1, 0, %p2731;
	add.s64 	%rd5807, %rd5793, %rd5784;
	setp.lt.u64 	%p2732, %rd5807, %rd5793;
	add.s64 	%rd7569, %rd5807, %rd5806;
	setp.lt.u64 	%p2733, %rd7569, %rd5807;
	or.pred  	%p2734, %p2732, %p2733;
	selp.u64 	%rd5808, 1, 0, %p2734;
	add.s64 	%rd5809, %rd5798, %rd5785;
	setp.lt.u64 	%p2735, %rd5809, %rd5798;
	add.s64 	%rd7570, %rd5809, %rd5808;
	setp.lt.u64 	%p2736, %rd7570, %rd5809;
	or.pred  	%p2737, %p2735, %p2736;
	selp.u64 	%rd5810, 1, 0, %p2737;
	add.s64 	%rd5811, %rd5803, %rd5786;
	setp.lt.u64 	%p2738, %rd5811, %rd5803;
	add.s64 	%rd7571, %rd5811, %rd5810;
	setp.lt.u64 	%p2739, %rd7571, %rd5811;
	or.pred  	%p2740, %p2738, %p2739;
	selp.u64 	%rd5812, 1, 0, %p2740;
	add.s64 	%rd5813, %rd5805, %rd5787;
	add.s64 	%rd1063, %rd5813, %rd5812;
	setp.eq.s64 	%p2741, %rd1063, 0;
	mov.b64 	%rd7572, 0;
	@%p2741 bra 	$L__BB7_472;
	shl.b64 	%rd5814, %rd1063, 32;
	shr.u64 	%rd5815, %rd1063, 32;
	mov.b64 	%rd5816, 977;
	mul.hi.u64 	%rd5817, %rd1063, %rd5816;
	mad.lo.s64 	%rd5818, %rd1063, 977, %rd5814;
	setp.lt.u64 	%p2742, %rd5818, %rd5814;
	selp.u64 	%rd5819, 1, 0, %p2742;
	add.s64 	%rd7568, %rd5818, %rd7568;
	setp.lt.u64 	%p2743, %rd7568, %rd5818;
	selp.u64 	%rd5820, 1, 0, %p2743;
	add.s64 	%rd5821, %rd5820, %rd5819;
	add.s64 	%rd5822, %rd5815, %rd5817;
	setp.lt.u64 	%p2744, %rd5822, %rd5815;
	selp.u64 	%rd5823, 1, 0, %p2744;
	add.s64 	%rd5824, %rd7569, %rd5822;
	add.s64 	%rd5825, %rd5824, %rd5821;
	setp.lt.u64 	%p2745, %rd5825, %rd7569;
	not.b64 	%rd5826, %rd5822;
	setp.gt.u64 	%p2746, %rd5821, %rd5826;
	or.pred  	%p2747, %p2746, %p2745;
	selp.u64 	%rd5827, 1, 0, %p2747;
	add.s64 	%rd5828, %rd7570, %rd5823;
	add.s64 	%rd1066, %rd5828, %rd5827;
	setp.lt.u64 	%p2748, %rd1066, %rd7570;
	selp.u64 	%rd5829, 1, 0, %p2748;
	add.s64 	%rd1067, %rd7571, %rd5829;
	setp.lt.u64 	%p2749, %rd1067, %rd7571;
	selp.u64 	%rd7572, 1, 0, %p2749;
	mov.u64 	%rd7569, %rd5825;
	mov.u64 	%rd7570, %rd1066;
	mov.u64 	%rd7571, %rd1067;
$L__BB7_472:
	add.s64 	%rd7440, %rd7568, %rd1055;
	setp.lt.u64 	%p2750, %rd7440, %rd7568;
	selp.u64 	%rd5830, 1, 0, %p2750;
	add.s64 	%rd5831, %rd7569, %rd1056;
	setp.lt.u64 	%p2751, %rd5831, %rd7569;
	add.s64 	%rd7439, %rd5831, %rd5830;
	setp.lt.u64 	%p2752, %rd7439, %rd5831;
	or.pred  	%p2753, %p2751, %p2752;
	selp.u64 	%rd5832, 1, 0, %p2753;
	add.s64 	%rd5833, %rd7570, %rd1057;
	setp.lt.u64 	%p2754, %rd5833, %rd7570;
	add.s64 	%rd7438, %rd5833, %rd5832;
	setp.lt.u64 	%p2755, %rd7438, %rd5833;
	or.pred  	%p2756, %p2754, %p2755;
	selp.u64 	%rd5834, 1, 0, %p2756;
	add.s64 	%rd5835, %rd7571, %rd1058;
	setp.lt.u64 	%p2757, %rd5835, %rd7571;
	add.s64 	%rd7437, %rd5835, %rd5834;
	setp.lt.u64 	%p2758, %rd7437, %rd5835;
	or.pred  	%p2759, %p2757, %p2758;
	selp.u64 	%rd5837, 1, 0, %p2759;
	add.s64 	%rd1078, %rd7572, %rd5837;
	setp.ne.s64 	%p2760, %rd1078, 0;
	setp.gt.u64 	%p2761, %rd7437, %rd3667;
	or.pred  	%p2762, %p2760, %p2761;
	@%p2762 bra 	$L__BB7_478;
	setp.lt.u64 	%p2763, %rd7437, %rd3667;
	@%p2763 bra 	$L__BB7_491;
	setp.gt.u64 	%p2764, %rd7438, %rd570;
	@%p2764 bra 	$L__BB7_478;
	setp.lt.u64 	%p2765, %rd7438, %rd570;
	@%p2765 bra 	$L__BB7_491;
	setp.gt.u64 	%p2766, %rd7439, %rd571;
	@%p2766 bra 	$L__BB7_478;
	setp.lt.u64 	%p2767, %rd7439, %rd571;
	setp.lt.u64 	%p2768, %rd7440, %rd572;
	or.pred  	%p2769, %p2767, %p2768;
	@%p2769 bra 	$L__BB7_491;
$L__BB7_478:
	sub.s64 	%rd1079, %rd7440, %rd572;
	setp.lt.u64 	%p2770, %rd7440, %rd572;
	selp.u64 	%rd5838, 1, 0, %p2770;
	sub.s64 	%rd5839, %rd7439, %rd571;
	setp.lt.u64 	%p2771, %rd7439, %rd571;
	selp.s64 	%rd5840, -1, 0, %p2770;
	add.s64 	%rd7439, %rd5839, %rd5840;
	setp.lt.u64 	%p2772, %rd5839, %rd5838;
	or.pred  	%p2773, %p2771, %p2772;
	selp.u64 	%rd5841, 1, 0, %p2773;
	sub.s64 	%rd5842, %rd7438, %rd570;
	setp.lt.u64 	%p2774, %rd7438, %rd570;
	selp.s64 	%rd5843, -1, 0, %p2773;
	add.s64 	%rd7438, %rd5842, %rd5843;
	setp.lt.u64 	%p2775, %rd5842, %rd5841;
	or.pred  	%p2776, %p2774, %p2775;
	selp.u64 	%rd5844, 1, 0, %p2776;
	sub.s64 	%rd5845, %rd7437, %rd3667;
	setp.lt.u64 	%p2777, %rd7437, %rd3667;
	selp.s64 	%rd5846, -1, 0, %p2776;
	add.s64 	%rd7437, %rd5845, %rd5846;
	setp.lt.u64 	%p2778, %rd5845, %rd5844;
	or.pred  	%p2779, %p2777, %p2778;
	selp.s64 	%rd5847, -1, 0, %p2779;
	add.s64 	%rd1083, %rd1078, %rd5847;
	setp.ne.s64 	%p2780, %rd1083, 0;
	setp.gt.u64 	%p2781, %rd7437, %rd3667;
	or.pred  	%p2782, %p2780, %p2781;
	@%p2782 bra 	$L__BB7_484;
	setp.lt.u64 	%p2783, %rd7437, %rd3667;
	mov.u64 	%rd7440, %rd1079;
	@%p2783 bra 	$L__BB7_491;
	setp.gt.u64 	%p2784, %rd7438, %rd570;
	@%p2784 bra 	$L__BB7_484;
	setp.lt.u64 	%p2785, %rd7438, %rd570;
	mov.u64 	%rd7440, %rd1079;
	@%p2785 bra 	$L__BB7_491;
	setp.gt.u64 	%p2786, %rd7439, %rd571;
	@%p2786 bra 	$L__BB7_484;
	setp.lt.u64 	%p2787, %rd7439, %rd571;
	setp.lt.u64 	%p2788, %rd1079, %rd572;
	or.pred  	%p2789, %p2787, %p2788;
	mov.u64 	%rd7440, %rd1079;
	@%p2789 bra 	$L__BB7_491;
$L__BB7_484:
	sub.s64 	%rd1084, %rd1079, %rd572;
	setp.lt.u64 	%p2790, %rd1079, %rd572;
	selp.u64 	%rd5848, 1, 0, %p2790;
	sub.s64 	%rd5849, %rd7439, %rd571;
	setp.lt.u64 	%p2791, %rd7439, %rd571;
	selp.s64 	%rd5850, -1, 0, %p2790;
	add.s64 	%rd7439, %rd5849, %rd5850;
	setp.lt.u64 	%p2792, %rd5849, %rd5848;
	or.pred  	%p2793, %p2791, %p2792;
	selp.u64 	%rd5851, 1, 0, %p2793;
	sub.s64 	%rd5852, %rd7438, %rd570;
	setp.lt.u64 	%p2794, %rd7438, %rd570;
	selp.s64 	%rd5853, -1, 0, %p2793;
	add.s64 	%rd7438, %rd5852, %rd5853;
	setp.lt.u64 	%p2795, %rd5852, %rd5851;
	or.pred  	%p2796, %p2794, %p2795;
	selp.u64 	%rd5854, 1, 0, %p2796;
	sub.s64 	%rd5855, %rd7437, %rd3667;
	setp.lt.u64 	%p2797, %rd7437, %rd3667;
	selp.s64 	%rd5856, -1, 0, %p2796;
	add.s64 	%rd7437, %rd5855, %rd5856;
	setp.lt.u64 	%p2798, %rd5855, %rd5854;
	or.pred  	%p2799, %p2797, %p2798;
	selp.u64 	%rd5857, 1, 0, %p2799;
	setp.ne.s64 	%p2800, %rd1083, %rd5857;
	setp.gt.u64 	%p2801, %rd7437, %rd3667;
	or.pred  	%p2802, %p2800, %p2801;
	@%p2802 bra 	$L__BB7_490;
	setp.lt.u64 	%p2803, %rd7437, %rd3667;
	mov.u64 	%rd7440, %rd1084;
	@%p2803 bra 	$L__BB7_491;
	setp.gt.u64 	%p2804, %rd7438, %rd570;
	@%p2804 bra 	$L__BB7_490;
	setp.lt.u64 	%p2805, %rd7438, %rd570;
	mov.u64 	%rd7440, %rd1084;
	@%p2805 bra 	$L__BB7_491;
	setp.gt.u64 	%p2806, %rd7439, %rd571;
	@%p2806 bra 	$L__BB7_490;
	setp.lt.u64 	%p2807, %rd7439, %rd571;
	setp.lt.u64 	%p2808, %rd1084, %rd572;
	or.pred  	%p2809, %p2807, %p2808;
	mov.u64 	%rd7440, %rd1084;
	@%p2809 bra 	$L__BB7_491;
$L__BB7_490:
	sub.s64 	%rd7440, %rd1084, %rd572;
	setp.lt.u64 	%p2810, %rd1084, %rd572;
	selp.u64 	%rd5858, 1, 0, %p2810;
	sub.s64 	%rd5859, %rd7439, %rd571;
	setp.lt.u64 	%p2811, %rd7439, %rd571;
	selp.s64 	%rd5860, -1, 0, %p2810;
	add.s64 	%rd7439, %rd5859, %rd5860;
	setp.lt.u64 	%p2812, %rd5859, %rd5858;
	or.pred  	%p2813, %p2811, %p2812;
	selp.u64 	%rd5861, 1, 0, %p2813;
	sub.s64 	%rd5862, %rd7438, %rd570;
	setp.lt.u64 	%p2814, %rd7438, %rd570;
	selp.s64 	%rd5863, -1, 0, %p2813;
	add.s64 	%rd7438, %rd5862, %rd5863;
	setp.lt.u64 	%p2815, %rd5862, %rd5861;
	or.pred  	%p2816, %p2814, %p2815;
	selp.s64 	%rd5864, -1, 0, %p2816;
	sub.s64 	%rd5865, %rd7437, %rd3667;
	add.s64 	%rd7437, %rd5865, %rd5864;
$L__BB7_491:
	st.local.v2.u64 	[%rd1054], {%rd7440, %rd7439};
	st.local.v2.u64 	[%rd1054+16], {%rd7438, %rd7437};
	add.s32 	%r510, %r510, 1;
	setp.ne.s32 	%p2817, %r510, 1500;
	@%p2817 bra 	$L__BB7_470;
	mov.b64 	%rd5868, -1;
	mov.b64 	%rd5869, -4294968275;
	st.local.v2.u64 	[%rd1], {%rd5869, %rd5868};
	st.local.v2.u64 	[%rd1+16], {%rd5868, %rd5868};
	ld.const.u64 	%rd1096, [_P+24];
	ld.local.u64 	%rd1097, [%rd4+47968];
	ld.local.v2.u64 	{%rd1098, %rd1103}, [%rd4+47968];
	ld.local.u64 	%rd1100, [%rd4+47984];
	ld.local.v2.u64 	{%rd1101, %rd1104}, [%rd4+47984];
	mov.b32 	%r511, 3;
	mov.b16 	%rs20, 0;
	mov.b64 	%rd7601, 0;
	mov.b64 	%rd7600, 1;
	mov.u64 	%rd7602, %rd7601;
	mov.u64 	%rd7603, %rd7601;
$L__BB7_493:
	mul.wide.u32 	%rd5871, %r511, 8;
	add.s64 	%rd5872, %rd1, %rd5871;
	ld.local.u64 	%rd1109, [%rd5872];
	mov.b32 	%r512, 0;
	mov.b64 	%rd7581, 63;
$L__BB7_494:
	cvt.u32.u64 	%r365, %rd7581;
	shr.u64 	%rd5873, %rd1109, %r365;
	and.b64  	%rd1115, %rd5873, 1;
	and.b16  	%rs6, %rs20, 255;
	setp.ne.s16 	%p2818, %rs6, 0;
	@%p2818 bra 	$L__BB7_496;
	setp.eq.s64 	%p3044, %rd1115, 0;
	selp.b64 	%rd7600, %rd7600, %rd1098, %p3044;
	selp.b64 	%rd7601, %rd7601, %rd1103, %p3044;
	selp.b64 	%rd7602, %rd7602, %rd1101, %p3044;
	selp.b64 	%rd7603, %rd7603, %rd1104, %p3044;
	cvt.u16.u64 	%rs20, %rd1115;
	bra.uni 	$L__BB7_539;
$L__BB7_496:
	mul.lo.s64 	%rd5875, %rd7601, %rd7600;
	mul.hi.u64 	%rd5876, %rd7600, %rd7601;
	mul.lo.s64 	%rd5877, %rd7602, %rd7600;
	mul.hi.u64 	%rd5878, %rd7600, %rd7602;
	add.s64 	%rd5879, %rd5877, %rd5876;
	setp.lt.u64 	%p2819, %rd5879, %rd5877;
	selp.u64 	%rd5880, 1, 0, %p2819;
	add.s64 	%rd5881, %rd5878, %rd5880;
	mul.lo.s64 	%rd5882, %rd7603, %rd7600;
	mul.hi.u64 	%rd5883, %rd7600, %rd7603;
	add.s64 	%rd5884, %rd5882, %rd5881;
	setp.lt.u64 	%p2820, %rd5884, %rd5882;
	selp.u64 	%rd5885, 1, 0, %p2820;
	add.s64 	%rd5886, %rd5883, %rd5885;
	mul.hi.u64 	%rd5887, %rd7601, %rd7602;
	mad.lo.s64 	%rd5888, %rd7602, %rd7601, %rd5884;
	setp.lt.u64 	%p2821, %rd5888, %rd5884;
	selp.u64 	%rd5889, 1, 0, %p2821;
	add.s64 	%rd5890, %rd5887, %rd5889;
	mul.hi.u64 	%rd5891, %rd7601, %rd7603;
	mad.lo.s64 	%rd5892, %rd7603, %rd7601, %rd5886;
	setp.lt.u64 	%p2822, %rd5892, %rd5886;
	selp.u64 	%rd5893, 1, 0, %p2822;
	add.s64 	%rd5894, %rd5892, %rd5890;
	setp.lt.u64 	%p2823, %rd5894, %rd5892;
	selp.u64 	%rd5895, 1, 0, %p2823;
	add.s64 	%rd5896, %rd5891, %rd5893;
	add.s64 	%rd5897, %rd5896, %rd5895;
	mul.hi.u64 	%rd5898, %rd7602, %rd7603;
	mad.lo.s64 	%rd5899, %rd7603, %rd7602, %rd5897;
	setp.lt.u64 	%p2824, %rd5899, %rd5897;
	selp.u64 	%rd5900, 1, 0, %p2824;
	add.s64 	%rd5901, %rd5898, %rd5900;
	shl.b64 	%rd5902, %rd5875, 1;
	mov.b64 	{%r366, %r367}, %rd5875;
	mov.b64 	{%r368, %r369}, %rd5879;
	shf.l.wrap.b32 	%r370, %r367, %r368, 1;
	shf.l.wrap.b32 	%r371, %r368, %r369, 1;
	mov.b64 	%rd5903, {%r370, %r371};
	mov.b64 	{%r372, %r373}, %rd5888;
	shf.l.wrap.b32 	%r374, %r369, %r372, 1;
	shf.l.wrap.b32 	%r375, %r372, %r373, 1;
	mov.b64 	%rd5904, {%r374, %r375};
	mov.b64 	{%r376, %r377}, %rd5894;
	shf.l.wrap.b32 	%r378, %r373, %r376, 1;
	shf.l.wrap.b32 	%r379, %r376, %r377, 1;
	mov.b64 	%rd5905, {%r378, %r379};
	mov.b64 	{%r380, %r381}, %rd5899;
	shf.l.wrap.b32 	%r382, %r377, %r380, 1;
	shf.l.wrap.b32 	%r383, %r380, %r381, 1;
	mov.b64 	%rd5906, {%r382, %r383};
	shr.u64 	%rd5907, %rd5901, 63;
	mov.b64 	{%r384, %r385}, %rd5901;
	shf.l.wrap.b32 	%r386, %r381, %r384, 1;
	shf.l.wrap.b32 	%r387, %r384, %r385, 1;
	mov.b64 	%rd5908, {%r386, %r387};
	mul.hi.u64 	%rd5909, %rd7600, %rd7600;
	mul.hi.u64 	%rd5910, %rd7601, %rd7601;
	mul.hi.u64 	%rd5911, %rd7602, %rd7602;
	mul.hi.u64 	%rd5912, %rd7603, %rd7603;
	add.s64 	%rd1120, %rd5902, %rd5909;
	setp.lt.u64 	%p2825, %rd1120, %rd5902;
	selp.u64 	%rd5913, 1, 0, %p2825;
	mad.lo.s64 	%rd5914, %rd7601, %rd7601, %rd5903;
	setp.lt.u64 	%p2826, %rd5914, %rd5903;
	add.s64 	%rd1121, %rd5914, %rd5913;
	setp.lt.u64 	%p2827, %rd1121, %rd5914;
	or.pred  	%p2828, %p2826, %p2827;
	selp.u64 	%rd5915, 1, 0, %p2828;
	add.s64 	%rd5916, %rd5904, %rd5910;
	setp.lt.u64 	%p2829, %rd5916, %rd5904;
	add.s64 	%rd1122, %rd5916, %rd5915;
	setp.lt.u64 	%p2830, %rd1122, %rd5916;
	or.pred  	%p2831, %p2829, %p2830;
	selp.u64 	%rd5917, 1, 0, %p2831;
	mad.lo.s64 	%rd5918, %rd7602, %rd7602, %rd5905;
	setp.lt.u64 	%p2832, %rd5918, %rd5905;
	add.s64 	%rd5919, %rd5918, %rd5917;
	setp.lt.u64 	%p2833, %rd5919, %rd5918;
	or.pred  	%p2834, %p2832, %p2833;
	selp.u64 	%rd5920, 1, 0, %p2834;
	add.s64 	%rd5921, %rd5906, %rd5911;
	setp.lt.u64 	%p2835, %rd5921, %rd5906;
	add.s64 	%rd5922, %rd5921, %rd5920;
	setp.lt.u64 	%p2836, %rd5922, %rd5921;
	or.pred  	%p2837, %p2835, %p2836;
	selp.u64 	%rd5923, 1, 0, %p2837;
	mad.lo.s64 	%rd5924, %rd7603, %rd7603, %rd5908;
	setp.lt.u64 	%p2838, %rd5924, %rd5908;
	add.s64 	%rd5925, %rd5924, %rd5923;
	setp.lt.u64 	%p2839, %rd5925, %rd5924;
	or.pred  	%p2840, %p2838, %p2839;
	selp.u64 	%rd5926, 1, 0, %p2840;
	add.s64 	%rd5927, %rd5907, %rd5912;
	add.s64 	%rd5928, %rd5927, %rd5926;
	shl.b64 	%rd5929, %rd5919, 32;
	mov.b64 	{%r388, %r389}, %rd5919;
	mov.b64 	{%r390, %r391}, %rd5922;
	mov.b64 	%rd5930, {%r389, %r390};
	mov.b64 	{%r392, %r393}, %rd5925;
	mov.b64 	%rd5931, {%r391, %r392};
	mov.b64 	{%r394, %r395}, %rd5928;
	mov.b64 	%rd5932, {%r393, %r394};
	shr.u64 	%rd5933, %rd5928, 32;
	mul.lo.s64 	%rd5934, %rd5919, 977;
	mov.b64 	%rd5935, 977;
	mul.hi.u64 	%rd5936, %rd5919, %rd5935;
	mul.lo.s64 	%rd5937, %rd5922, 977;
	mul.hi.u64 	%rd5938, %rd5922, %rd5935;
	add.s64 	%rd5939, %rd5937, %rd5936;
	setp.lt.u64 	%p2841, %rd5939, %rd5937;
	selp.u64 	%rd5940, 1, 0, %p2841;
	add.s64 	%rd5941, %rd5938, %rd5940;
	mul.lo.s64 	%rd5942, %rd5925, 977;
	mul.hi.u64 	%rd5943, %rd5925, %rd5935;
	add.s64 	%rd5944, %rd5942, %rd5941;
	setp.lt.u64 	%p2842, %rd5944, %rd5942;
	selp.u64 	%rd5945, 1, 0, %p2842;
	add.s64 	%rd5946, %rd5943, %rd5945;
	mul.lo.s64 	%rd5947, %rd5928, 977;
	mul.hi.u64 	%rd5948, %rd5928, %rd5935;
	add.s64 	%rd5949, %rd5947, %rd5946;
	setp.lt.u64 	%p2843, %rd5949, %rd5947;
	selp.u64 	%rd5950, 1, 0, %p2843;
	add.s64 	%rd5951, %rd5948, %rd5950;
	add.s64 	%rd7586, %rd5934, %rd5929;
	setp.lt.u64 	%p2844, %rd7586, %rd5934;
	selp.u64 	%rd5952, 1, 0, %p2844;
	add.s64 	%rd5953, %rd5939, %rd5930;
	setp.lt.u64 	%p2845, %rd5953, %rd5939;
	add.s64 	%rd7587, %rd5953, %rd5952;
	setp.lt.u64 	%p2846, %rd7587, %rd5953;
	or.pred  	%p2847, %p2845, %p2846;
	selp.u64 	%rd5954, 1, 0, %p2847;
	add.s64 	%rd5955, %rd5944, %rd5931;
	setp.lt.u64 	%p2848, %rd5955, %rd5944;
	add.s64 	%rd7588, %rd5955, %rd5954;
	setp.lt.u64 	%p2849, %rd7588, %rd5955;
	or.pred  	%p2850, %p2848, %p2849;
	selp.u64 	%rd5956, 1, 0, %p2850;
	add.s64 	%rd5957, %rd5949, %rd5932;
	setp.lt.u64 	%p2851, %rd5957, %rd5949;
	add.s64 	%rd7589, %rd5957, %rd5956;
	setp.lt.u64 	%p2852, %rd7589, %rd5957;
	or.pred  	%p2853, %p2851, %p2852;
	selp.u64 	%rd5958, 1, 0, %p2853;
	add.s64 	%rd5959, %rd5951, %rd5933;
	add.s64 	%rd1127, %rd5959, %rd5958;
	setp.eq.s64 	%p2854, %rd1127, 0;
	mov.b64 	%rd7590, 0;
	@%p2854 bra 	$L__BB7_498;
	shl.b64 	%rd5960, %rd1127, 32;
	shr.u64 	%rd5961, %rd1127, 32;
	mov.b64 	%rd5962, 977;
	mul.hi.u64 	%rd5963, %rd1127, %rd5962;
	mad.lo.s64 	%rd5964, %rd1127, 977, %rd5960;
	setp.lt.u64 	%p2855, %rd5964, %rd5960;
	selp.u64 	%rd5965, 1, 0, %p2855;
	add.s64 	%rd7586, %rd5964, %rd7586;
	setp.lt.u64 	%p2856, %rd7586, %rd5964;
	selp.u64 	%rd5966, 1, 0, %p2856;
	add.s64 	%rd5967, %rd5966, %rd5965;
	add.s64 	%rd5968, %rd5961, %rd5963;
	setp.lt.u64 	%p2857, %rd5968, %rd5961;
	selp.u64 	%rd5969, 1, 0, %p2857;
	add.s64 	%rd5970, %rd7587, %rd5968;
	add.s64 	%rd5971, %rd5970, %rd5967;
	setp.lt.u64 	%p2858, %rd5971, %rd7587;
	not.b64 	%rd5972, %rd5968;
	setp.gt.u64 	%p2859, %rd5967, %rd5972;
	or.pred  	%p2860, %p2859, %p2858;
	selp.u64 	%rd5973, 1, 0, %p2860;
	add.s64 	%rd5974, %rd7588, %rd5969;
	add.s64 	%rd1130, %rd5974, %rd5973;
	setp.lt.u64 	%p2861, %rd1130, %rd7588;
	selp.u64 	%rd5975, 1, 0, %p2861;
	add.s64 	%rd1131, %rd7589, %rd5975;
	setp.lt.u64 	%p2862, %rd1131, %rd7589;
	selp.u64 	%rd7590, 1, 0, %p2862;
	mov.u64 	%rd7587, %rd5971;
	mov.u64 	%rd7588, %rd1130;
	mov.u64 	%rd7589, %rd1131;
$L__BB7_498:
	mad.lo.s64 	%rd7600, %rd7600, %rd7600, %rd7586;
	setp.lt.u64 	%p2863, %rd7600, %rd7586;
	selp.u64 	%rd5976, 1, 0, %p2863;
	add.s64 	%rd5977, %rd7587, %rd1120;
	setp.lt.u64 	%p2864, %rd5977, %rd7587;
	add.s64 	%rd7601, %rd5977, %rd5976;
	setp.lt.u64 	%p2865, %rd7601, %rd5977;
	or.pred  	%p2866, %p2864, %p2865;
	selp.u64 	%rd5978, 1, 0, %p2866;
	add.s64 	%rd5979, %rd7588, %rd1121;
	setp.lt.u64 	%p2867, %rd5979, %rd7588;
	add.s64 	%rd7602, %rd5979, %rd5978;
	setp.lt.u64 	%p2868, %rd7602, %rd5979;
	or.pred  	%p2869, %p2867, %p2868;
	selp.u64 	%rd5980, 1, 0, %p2869;
	add.s64 	%rd5981, %rd7589, %rd1122;
	setp.lt.u64 	%p2870, %rd5981, %rd7589;
	add.s64 	%rd7603, %rd5981, %rd5980;
	setp.lt.u64 	%p2871, %rd7603, %rd5981;
	or.pred  	%p2872, %p2870, %p2871;
	selp.u64 	%rd5983, 1, 0, %p2872;
	add.s64 	%rd1142, %rd7590, %rd5983;
	setp.ne.s64 	%p2873, %rd1142, 0;
	setp.gt.u64 	%p2874, %rd7603, %rd1096;
	or.pred  	%p2875, %p2873, %p2874;
	@%p2875 bra 	$L__BB7_504;
	setp.lt.u64 	%p2876, %rd7603, %rd1096;
	@%p2876 bra 	$L__BB7_517;
	setp.gt.u64 	%p2877, %rd7602, %rd570;
	@%p2877 bra 	$L__BB7_504;
	setp.lt.u64 	%p2878, %rd7602, %rd570;
	@%p2878 bra 	$L__BB7_517;
	setp.gt.u64 	%p2879, %rd7601, %rd571;
	@%p2879 bra 	$L__BB7_504;
	setp.lt.u64 	%p2880, %rd7601, %rd571;
	setp.lt.u64 	%p2881, %rd7600, %rd572;
	or.pred  	%p2882, %p2880, %p2881;
	@%p2882 bra 	$L__BB7_517;
$L__BB7_504:
	sub.s64 	%rd1143, %rd7600, %rd572;
	setp.lt.u64 	%p2883, %rd7600, %rd572;
	selp.u64 	%rd5984, 1, 0, %p2883;
	sub.s64 	%rd5985, %rd7601, %rd571;
	setp.lt.u64 	%p2884, %rd7601, %rd571;
	selp.s64 	%rd5986, -1, 0, %p2883;
	add.s64 	%rd7601, %rd5985, %rd5986;
	setp.lt.u64 	%p2885, %rd5985, %rd5984;
	or.pred  	%p2886, %p2884, %p2885;
	selp.u64 	%rd5987, 1, 0, %p2886;
	sub.s64 	%rd5988, %rd7602, %rd570;
	setp.lt.u64 	%p2887, %rd7602, %rd570;
	selp.s64 	%rd5989, -1, 0, %p2886;
	add.s64 	%rd7602, %rd5988, %rd5989;
	setp.lt.u64 	%p2888, %rd5988, %rd5987;
	or.pred  	%p2889, %p2887, %p2888;
	selp.u64 	%rd5990, 1, 0, %p2889;
	sub.s64 	%rd5991, %rd7603, %rd1096;
	setp.lt.u64 	%p2890, %rd7603, %rd1096;
	selp.s64 	%rd5992, -1, 0, %p2889;
	add.s64 	%rd7603, %rd5991, %rd5992;
	setp.lt.u64 	%p2891, %rd5991, %rd5990;
	or.pred  	%p2892, %p2890, %p2891;
	selp.s64 	%rd5993, -1, 0, %p2892;
	add.s64 	%rd1147, %rd1142, %rd5993;
	setp.ne.s64 	%p2893, %rd1147, 0;
	setp.gt.u64 	%p2894, %rd7603, %rd1096;
	or.pred  	%p2895, %p2893, %p2894;
	@%p2895 bra 	$L__BB7_510;
	setp.lt.u64 	%p2896, %rd7603, %rd1096;
	mov.u64 	%rd7600, %rd1143;
	@%p2896 bra 	$L__BB7_517;
	setp.gt.u64 	%p2897, %rd7602, %rd570;
	@%p2897 bra 	$L__BB7_510;
	setp.lt.u64 	%p2898, %rd7602, %rd570;
	mov.u64 	%rd7600, %rd1143;
	@%p2898 bra 	$L__BB7_517;
	setp.gt.u64 	%p2899, %rd7601, %rd571;
	@%p2899 bra 	$L__BB7_510;
	setp.lt.u64 	%p2900, %rd7601, %rd571;
	setp.lt.u64 	%p2901, %rd1143, %rd572;
	or.pred  	%p2902, %p2900, %p2901;
	mov.u64 	%rd7600, %rd1143;
	@%p2902 bra 	$L__BB7_517;
$L__BB7_510:
	sub.s64 	%rd1148, %rd1143, %rd572;
	setp.lt.u64 	%p2903, %rd1143, %rd572;
	selp.u64 	%rd5994, 1, 0, %p2903;
	sub.s64 	%rd5995, %rd7601, %rd571;
	setp.lt.u64 	%p2904, %rd7601, %rd571;
	selp.s64 	%rd5996, -1, 0, %p2903;
	add.s64 	%rd7601, %rd5995, %rd5996;
	setp.lt.u64 	%p2905, %rd5995, %rd5994;
	or.pred  	%p2906, %p2904, %p2905;
	selp.u64 	%rd5997, 1, 0, %p2906;
	sub.s64 	%rd5998, %rd7602, %rd570;
	setp.lt.u64 	%p2907, %rd7602, %rd570;
	selp.s64 	%rd5999, -1, 0, %p2906;
	add.s64 	%rd7602, %rd5998, %rd5999;
	setp.lt.u64 	%p2908, %rd5998, %rd5997;
	or.pred  	%p2909, %p2907, %p2908;
	selp.u64 	%rd6000, 1, 0, %p2909;
	sub.s64 	%rd6001, %rd7603, %rd1096;
	setp.lt.u64 	%p2910, %rd7603, %rd1096;
	selp.s64 	%rd6002, -1, 0, %p2909;
	add.s64 	%rd7603, %rd6001, %rd6002;
	setp.lt.u64 	%p2911, %rd6001, %rd6000;
	or.pred  	%p2912, %p2910, %p2911;
	selp.u64 	%rd6003, 1, 0, %p2912;
	setp.ne.s64 	%p2913, %rd1147, %rd6003;
	setp.gt.u64 	%p2914, %rd7603, %rd1096;
	or.pred  	%p2915, %p2913, %p2914;
	@%p2915 bra 	$L__BB7_516;
	setp.lt.u64 	%p2916, %rd7603, %rd1096;
	mov.u64 	%rd7600, %rd1148;
	@%p2916 bra 	$L__BB7_517;
	setp.gt.u64 	%p2917, %rd7602, %rd570;
	@%p2917 bra 	$L__BB7_516;
	setp.lt.u64 	%p2918, %rd7602, %rd570;
	mov.u64 	%rd7600, %rd1148;
	@%p2918 bra 	$L__BB7_517;
	setp.gt.u64 	%p2919, %rd7601, %rd571;
	@%p2919 bra 	$L__BB7_516;
	setp.lt.u64 	%p2920, %rd7601, %rd571;
	setp.lt.u64 	%p2921, %rd1148, %rd572;
	or.pred  	%p2922, %p2920, %p2921;
	mov.u64 	%rd7600, %rd1148;
	@%p2922 bra 	$L__BB7_517;
$L__BB7_516:
	sub.s64 	%rd7600, %rd1148, %rd572;
	setp.lt.u64 	%p2923, %rd1148, %rd572;
	selp.u64 	%rd6004, 1, 0, %p2923;
	sub.s64 	%rd6005, %rd7601, %rd571;
	setp.lt.u64 	%p2924, %rd7601, %rd571;
	selp.s64 	%rd6006, -1, 0, %p2923;
	add.s64 	%rd7601, %rd6005, %rd6006;
	setp.lt.u64 	%p2925, %rd6005, %rd6004;
	or.pred  	%p2926, %p2924, %p2925;
	selp.u64 	%rd6007, 1, 0, %p2926;
	sub.s64 	%rd6008, %rd7602, %rd570;
	setp.lt.u64 	%p2927, %rd7602, %rd570;
	selp.s64 	%rd6009, -1, 0, %p2926;
	add.s64 	%rd7602, %rd6008, %rd6009;
	setp.lt.u64 	%p2928, %rd6008, %rd6007;
	or.pred  	%p2929, %p2927, %p2928;
	selp.s64 	%rd6010, -1, 0, %p2929;
	sub.s64 	%rd6011, %rd7603, %rd1096;
	add.s64 	%rd7603, %rd6011, %rd6010;
$L__BB7_517:
	setp.eq.s64 	%p2930, %rd1115, 0;
	mov.b16 	%rs20, 1;
	@%p2930 bra 	$L__BB7_539;
	mul.hi.u64 	%rd6013, %rd7600, %rd1097;
	mul.lo.s64 	%rd6014, %rd1103, %rd7600;
	mul.hi.u64 	%rd6015, %rd7600, %rd1103;
	add.s64 	%rd6016, %rd6014, %rd6013;
	setp.lt.u64 	%p2931, %rd6016, %rd6014;
	selp.u64 	%rd6017, 1, 0, %p2931;
	add.s64 	%rd6018, %rd6015, %rd6017;
	mul.lo.s64 	%rd6019, %rd1100, %rd7600;
	mul.hi.u64 	%rd6020, %rd7600, %rd1100;
	add.s64 	%rd6021, %rd6019, %rd6018;
	setp.lt.u64 	%p2932, %rd6021, %rd6019;
	selp.u64 	%rd6022, 1, 0, %p2932;
	add.s64 	%rd6023, %rd6020, %rd6022;
	mul.lo.s64 	%rd6024, %rd1104, %rd7600;
	mul.hi.u64 	%rd6025, %rd7600, %rd1104;
	add.s64 	%rd6026, %rd6024, %rd6023;
	setp.lt.u64 	%p2933, %rd6026, %rd6024;
	selp.u64 	%rd6027, 1, 0, %p2933;
	add.s64 	%rd6028, %rd6025, %rd6027;
	mul.hi.u64 	%rd6029, %rd7601, %rd1097;
	mad.lo.s64 	%rd1160, %rd1097, %rd7601, %rd6016;
	setp.lt.u64 	%p2934, %rd1160, %rd6016;
	selp.u64 	%rd6030, 1, 0, %p2934;
	add.s64 	%rd6031, %rd6029, %rd6030;
	mul.hi.u64 	%rd6032, %rd7601, %rd1103;
	mad.lo.s64 	%rd6033, %rd1103, %rd7601, %rd6021;
	setp.lt.u64 	%p2935, %rd6033, %rd6021;
	selp.u64 	%rd6034, 1, 0, %p2935;
	add.s64 	%rd6035, %rd6033, %rd6031;
	setp.lt.u64 	%p2936, %rd6035, %rd6033;
	selp.u64 	%rd6036, 1, 0, %p2936;
	add.s64 	%rd6037, %rd6032, %rd6034;
	add.s64 	%rd6038, %rd6037, %rd6036;
	mul.hi.u64 	%rd6039, %rd7601, %rd1100;
	mad.lo.s64 	%rd6040, %rd1100, %rd7601, %rd6026;
	setp.lt.u64 	%p2937, %rd6040, %rd6026;
	selp.u64 	%rd6041, 1, 0, %p2937;
	add.s64 	%rd6042, %rd6040, %rd6038;
	setp.lt.u64 	%p2938, %rd6042, %rd6040;
	selp.u64 	%rd6043, 1, 0, %p2938;
	add.s64 	%rd6044, %rd6039, %rd6041;
	add.s64 	%rd6045, %rd6044, %rd6043;
	mul.hi.u64 	%rd6046, %rd7601, %rd1104;
	mad.lo.s64 	%rd6047, %rd1104, %rd7601, %rd6028;
	setp.lt.u64 	%p2939, %rd6047, %rd6028;
	selp.u64 	%rd6048, 1, 0, %p2939;
	add.s64 	%rd6049, %rd6047, %rd6045;
	setp.lt.u64 	%p2940, %rd6049, %rd6047;
	selp.u64 	%rd6050, 1, 0, %p2940;
	add.s64 	%rd6051, %rd6046, %rd6048;
	add.s64 	%rd6052, %rd6051, %rd6050;
	mul.hi.u64 	%rd6053, %rd7602, %rd1097;
	mad.lo.s64 	%rd1161, %rd1097, %rd7602, %rd6035;
	setp.lt.u64 	%p2941, %rd1161, %rd6035;
	selp.u64 	%rd6054, 1, 0, %p2941;
	add.s64 	%rd6055, %rd6053, %rd6054;
	mul.hi.u64 	%rd6056, %rd7602, %rd1103;
	mad.lo.s64 	%rd6057, %rd1103, %rd7602, %rd6042;
	setp.lt.u64 	%p2942, %rd6057, %rd6042;
	selp.u64 	%rd6058, 1, 0, %p2942;
	add.s64 	%rd6059, %rd6057, %rd6055;
	setp.lt.u64 	%p2943, %rd6059, %rd6057;
	selp.u64 	%rd6060, 1, 0, %p2943;
	add.s64 	%rd6061, %rd6056, %rd6058;
	add.s64 	%rd6062, %rd6061, %rd6060;
	mul.hi.u64 	%rd6063, %rd7602, %rd1100;
	mad.lo.s64 	%rd6064, %rd1100, %rd7602, %rd6049;
	setp.lt.u64 	%p2944, %rd6064, %rd6049;
	selp.u64 	%rd6065, 1, 0, %p2944;
	add.s64 	%rd6066, %rd6064, %rd6062;
	setp.lt.u64 	%p2945, %rd6066, %rd6064;
	selp.u64 	%rd6067, 1, 0, %p2945;
	add.s64 	%rd6068, %rd6063, %rd6065;
	add.s64 	%rd6069, %rd6068, %rd6067;
	mul.hi.u64 	%rd6070, %rd7602, %rd1104;
	mad.lo.s64 	%rd6071, %rd1104, %rd7602, %rd6052;
	setp.lt.u64 	%p2946, %rd6071, %rd6052;
	selp.u64 	%rd6072, 1, 0, %p2946;
	add.s64 	%rd6073, %rd6071, %rd6069;
	setp.lt.u64 	%p2947, %rd6073, %rd6071;
	selp.u64 	%rd6074, 1, 0, %p2947;
	add.s64 	%rd6075, %rd6070, %rd6072;
	add.s64 	%rd6076, %rd6075, %rd6074;
	mul.hi.u64 	%rd6077, %rd7603, %rd1097;
	mad.lo.s64 	%rd1162, %rd1097, %rd7603, %rd6059;
	setp.lt.u64 	%p2948, %rd1162, %rd6059;
	selp.u64 	%rd6078, 1, 0, %p2948;
	add.s64 	%rd6079, %rd6077, %rd6078;
	mul.hi.u64 	%rd6080, %rd7603, %rd1103;
	mad.lo.s64 	%rd6081, %rd1103, %rd7603, %rd6066;
	setp.lt.u64 	%p2949, %rd6081, %rd6066;
	selp.u64 	%rd6082, 1, 0, %p2949;
	add.s64 	%rd6083, %rd6081, %rd6079;
	setp.lt.u64 	%p2950, %rd6083, %rd6081;
	selp.u64 	%rd6084, 1, 0, %p2950;
	add.s64 	%rd6085, %rd6080, %rd6082;
	add.s64 	%rd6086, %rd6085, %rd6084;
	mul.hi.u64 	%rd6087, %rd7603, %rd1100;
	mad.lo.s64 	%rd6088, %rd1100, %rd7603, %rd6073;
	setp.lt.u64 	%p2951, %rd6088, %rd6073;
	selp.u64 	%rd6089, 1, 0, %p2951;
	add.s64 	%rd6090, %rd6088, %rd6086;
	setp.lt.u64 	%p2952, %rd6090, %rd6088;
	selp.u64 	%rd6091, 1, 0, %p2952;
	add.s64 	%rd6092, %rd6087, %rd6089;
	add.s64 	%rd6093, %rd6092, %rd6091;
	mul.hi.u64 	%rd6094, %rd7603, %rd1104;
	mad.lo.s64 	%rd6095, %rd1104, %rd7603, %rd6076;
	setp.lt.u64 	%p2953, %rd6095, %rd6076;
	selp.u64 	%rd6096, 1, 0, %p2953;
	add.s64 	%rd6097, %rd6095, %rd6093;
	setp.lt.u64 	%p2954, %rd6097, %rd6095;
	selp.u64 	%rd6098, 1, 0, %p2954;
	add.s64 	%rd6099, %rd6094, %rd6096;
	add.s64 	%rd6100, %rd6099, %rd6098;
	shl.b64 	%rd6101, %rd6083, 32;
	mov.b64 	{%r396, %r397}, %rd6083;
	mov.b64 	{%r398, %r399}, %rd6090;
	mov.b64 	%rd6102, {%r397, %r398};
	mov.b64 	{%r400, %r401}, %rd6097;
	mov.b64 	%rd6103, {%r399, %r400};
	mov.b64 	{%r402, %r403}, %rd6100;
	mov.b64 	%rd6104, {%r401, %r402};
	shr.u64 	%rd6105, %rd6100, 32;
	mul.lo.s64 	%rd6106, %rd6083, 977;
	mov.b64 	%rd6107, 977;
	mul.hi.u64 	%rd6108, %rd6083, %rd6107;
	mul.lo.s64 	%rd6109, %rd6090, 977;
	mul.hi.u64 	%rd6110, %rd6090, %rd6107;
	add.s64 	%rd6111, %rd6109, %rd6108;
	setp.lt.u64 	%p2955, %rd6111, %rd6109;
	selp.u64 	%rd6112, 1, 0, %p2955;
	add.s64 	%rd6113, %rd6110, %rd6112;
	mul.lo.s64 	%rd6114, %rd6097, 977;
	mul.hi.u64 	%rd6115, %rd6097, %rd6107;
	add.s64 	%rd6116, %rd6114, %rd6113;
	setp.lt.u64 	%p2956, %rd6116, %rd6114;
	selp.u64 	%rd6117, 1, 0, %p2956;
	add.s64 	%rd6118, %rd6115, %rd6117;
	mul.lo.s64 	%rd6119, %rd6100, 977;
	mul.hi.u64 	%rd6120, %rd6100, %rd6107;
	add.s64 	%rd6121, %rd6119, %rd6118;
	setp.lt.u64 	%p2957, %rd6121, %rd6119;
	selp.u64 	%rd6122, 1, 0, %p2957;
	add.s64 	%rd6123, %rd6120, %rd6122;
	add.s64 	%rd7595, %rd6106, %rd6101;
	setp.lt.u64 	%p2958, %rd7595, %rd6106;
	selp.u64 	%rd6124, 1, 0, %p2958;
	add.s64 	%rd6125, %rd6111, %rd6102;
	setp.lt.u64 	%p2959, %rd6125, %rd6111;
	add.s64 	%rd7596, %rd6125, %rd6124;
	setp.lt.u64 	%p2960, %rd7596, %rd6125;
	or.pred  	%p2961, %p2959, %p2960;
	selp.u64 	%rd6126, 1, 0, %p2961;
	add.s64 	%rd6127, %rd6116, %rd6103;
	setp.lt.u64 	%p2962, %rd6127, %rd6116;
	add.s64 	%rd7597, %rd6127, %rd6126;
	setp.lt.u64 	%p2963, %rd7597, %rd6127;
	or.pred  	%p2964, %p2962, %p2963;
	selp.u64 	%rd6128, 1, 0, %p2964;
	add.s64 	%rd6129, %rd6121, %rd6104;
	setp.lt.u64 	%p2965, %rd6129, %rd6121;
	add.s64 	%rd7598, %rd6129, %rd6128;
	setp.lt.u64 	%p2966, %rd7598, %rd6129;
	or.pred  	%p2967, %p2965, %p2966;
	selp.u64 	%rd6130, 1, 0, %p2967;
	add.s64 	%rd6131, %rd6123, %rd6105;
	add.s64 	%rd1167, %rd6131, %rd6130;
	setp.eq.s64 	%p2968, %rd1167, 0;
	mov.b64 	%rd7599, 0;
	@%p2968 bra 	$L__BB7_520;
	shl.b64 	%rd6132, %rd1167, 32;
	shr.u64 	%rd6133, %rd1167, 32;
	mov.b64 	%rd6134, 977;
	mul.hi.u64 	%rd6135, %rd1167, %rd6134;
	mad.lo.s64 	%rd6136, %rd1167, 977, %rd6132;
	setp.lt.u64 	%p2969, %rd6136, %rd6132;
	selp.u64 	%rd6137, 1, 0, %p2969;
	add.s64 	%rd7595, %rd6136, %rd7595;
	setp.lt.u64 	%p2970, %rd7595, %rd6136;
	selp.u64 	%rd6138, 1, 0, %p2970;
	add.s64 	%rd6139, %rd6138, %rd6137;
	add.s64 	%rd6140, %rd6133, %rd6135;
	setp.lt.u64 	%p2971, %rd6140, %rd6133;
	selp.u64 	%rd6141, 1, 0, %p2971;
	add.s64 	%rd6142, %rd7596, %rd6140;
	add.s64 	%rd6143, %rd6142, %rd6139;
	setp.lt.u64 	%p2972, %rd6143, %rd7596;
	not.b64 	%rd6144, %rd6140;
	setp.gt.u64 	%p2973, %rd6139, %rd6144;
	or.pred  	%p2974, %p2973, %p2972;
	selp.u64 	%rd6145, 1, 0, %p2974;
	add.s64 	%rd6146, %rd7597, %rd6141;
	add.s64 	%rd1170, %rd6146, %rd6145;
	setp.lt.u64 	%p2975, %rd1170, %rd7597;
	selp.u64 	%rd6147, 1, 0, %p2975;
	add.s64 	%rd1171, %rd7598, %rd6147;
	setp.lt.u64 	%p2976, %rd1171, %rd7598;
	selp.u64 	%rd7599, 1, 0, %p2976;
	mov.u64 	%rd7596, %rd6143;
	mov.u64 	%rd7597, %rd1170;
	mov.u64 	%rd7598, %rd1171;
$L__BB7_520:
	mad.lo.s64 	%rd7600, %rd1097, %rd7600, %rd7595;
	setp.lt.u64 	%p2977, %rd7600, %rd7595;
	selp.u64 	%rd6148, 1, 0, %p2977;
	add.s64 	%rd6149, %rd7596, %rd1160;
	setp.lt.u64 	%p2978, %rd6149, %rd7596;
	add.s64 	%rd7601, %rd6149, %rd6148;
	setp.lt.u64 	%p2979, %rd7601, %rd6149;
	or.pred  	%p2980, %p2978, %p2979;
	selp.u64 	%rd6150, 1, 0, %p2980;
	add.s64 	%rd6151, %rd7597, %rd1161;
	setp.lt.u64 	%p2981, %rd6151, %rd7597;
	add.s64 	%rd7602, %rd6151, %rd6150;
	setp.lt.u64 	%p2982, %rd7602, %rd6151;
	or.pred  	%p2983, %p2981, %p2982;
	selp.u64 	%rd6152, 1, 0, %p2983;
	add.s64 	%rd6153, %rd7598, %rd1162;
	setp.lt.u64 	%p2984, %rd6153, %rd7598;
	add.s64 	%rd7603, %rd6153, %rd6152;
	setp.lt.u64 	%p2985, %rd7603, %rd6153;
	or.pred  	%p2986, %p2984, %p2985;
	selp.u64 	%rd6155, 1, 0, %p2986;
	add.s64 	%rd1182, %rd7599, %rd6155;
	setp.ne.s64 	%p2987, %rd1182, 0;
	setp.gt.u64 	%p2988, %rd7603, %rd1096;
	or.pred  	%p2989, %p2987, %p2988;
	@%p2989 bra 	$L__BB7_526;
	setp.lt.u64 	%p2990, %rd7603, %rd1096;
	@%p2990 bra 	$L__BB7_539;
	setp.gt.u64 	%p2991, %rd7602, %rd570;
	@%p2991 bra 	$L__BB7_526;
	setp.lt.u64 	%p2992, %rd7602, %rd570;
	@%p2992 bra 	$L__BB7_539;
	setp.gt.u64 	%p2993, %rd7601, %rd571;
	@%p2993 bra 	$L__BB7_526;
	setp.lt.u64 	%p2994, %rd7601, %rd571;
	setp.lt.u64 	%p2995, %rd7600, %rd572;
	or.pred  	%p2996, %p2994, %p2995;
	@%p2996 bra 	$L__BB7_539;
$L__BB7_526:
	sub.s64 	%rd1183, %rd7600, %rd572;
	setp.lt.u64 	%p2997, %rd7600, %rd572;
	selp.u64 	%rd6156, 1, 0, %p2997;
	sub.s64 	%rd6157, %rd7601, %rd571;
	setp.lt.u64 	%p2998, %rd7601, %rd571;
	selp.s64 	%rd6158, -1, 0, %p2997;
	add.s64 	%rd7601, %rd6157, %rd6158;
	setp.lt.u64 	%p2999, %rd6157, %rd6156;
	or.pred  	%p3000, %p2998, %p2999;
	selp.u64 	%rd6159, 1, 0, %p3000;
	sub.s64 	%rd6160, %rd7602, %rd570;
	setp.lt.u64 	%p3001, %rd7602, %rd570;
	selp.s64 	%rd6161, -1, 0, %p3000;
	add.s64 	%rd7602, %rd6160, %rd6161;
	setp.lt.u64 	%p3002, %rd6160, %rd6159;
	or.pred  	%p3003, %p3001, %p3002;
	selp.u64 	%rd6162, 1, 0, %p3003;
	sub.s64 	%rd6163, %rd7603, %rd1096;
	setp.lt.u64 	%p3004, %rd7603, %rd1096;
	selp.s64 	%rd6164, -1, 0, %p3003;
	add.s64 	%rd7603, %rd6163, %rd6164;
	setp.lt.u64 	%p3005, %rd6163, %rd6162;
	or.pred  	%p3006, %p3004, %p3005;
	selp.s64 	%rd6165, -1, 0, %p3006;
	add.s64 	%rd1187, %rd1182, %rd6165;
	setp.ne.s64 	%p3007, %rd1187, 0;
	setp.gt.u64 	%p3008, %rd7603, %rd1096;
	or.pred  	%p3009, %p3007, %p3008;
	@%p3009 bra 	$L__BB7_532;
	setp.lt.u64 	%p3010, %rd7603, %rd1096;
	mov.u64 	%rd7600, %rd1183;
	@%p3010 bra 	$L__BB7_539;
	setp.gt.u64 	%p3011, %rd7602, %rd570;
	@%p3011 bra 	$L__BB7_532;
	setp.lt.u64 	%p3012, %rd7602, %rd570;
	mov.u64 	%rd7600, %rd1183;
	@%p3012 bra 	$L__BB7_539;
	setp.gt.u64 	%p3013, %rd7601, %rd571;
	@%p3013 bra 	$L__BB7_532;
	setp.lt.u64 	%p3014, %rd7601, %rd571;
	setp.lt.u64 	%p3015, %rd1183, %rd572;
	or.pred  	%p3016, %p3014, %p3015;
	mov.u64 	%rd7600, %rd1183;
	@%p3016 bra 	$L__BB7_539;
$L__BB7_532:
	sub.s64 	%rd1188, %rd1183, %rd572;
	setp.lt.u64 	%p3017, %rd1183, %rd572;
	selp.u64 	%rd6166, 1, 0, %p3017;
	sub.s64 	%rd6167, %rd7601, %rd571;
	setp.lt.u64 	%p3018, %rd7601, %rd571;
	selp.s64 	%rd6168, -1, 0, %p3017;
	add.s64 	%rd7601, %rd6167, %rd6168;
	setp.lt.u64 	%p3019, %rd6167, %rd6166;
	or.pred  	%p3020, %p3018, %p3019;
	selp.u64 	%rd6169, 1, 0, %p3020;
	sub.s64 	%rd6170, %rd7602, %rd570;
	setp.lt.u64 	%p3021, %rd7602, %rd570;
	selp.s64 	%rd6171, -1, 0, %p3020;
	add.s64 	%rd7602, %rd6170, %rd6171;
	setp.lt.u64 	%p3022, %rd6170, %rd6169;
	or.pred  	%p3023, %p3021, %p3022;
	selp.u64 	%rd6172, 1, 0, %p3023;
	sub.s64 	%rd6173, %rd7603, %rd1096;
	setp.lt.u64 	%p3024, %rd7603, %rd1096;
	selp.s64 	%rd6174, -1, 0, %p3023;
	add.s64 	%rd7603, %rd6173, %rd6174;
	setp.lt.u64 	%p3025, %rd6173, %rd6172;
	or.pred  	%p3026, %p3024, %p3025;
	selp.u64 	%rd6175, 1, 0, %p3026;
	setp.ne.s64 	%p3027, %rd1187, %rd6175;
	setp.gt.u64 	%p3028, %rd7603, %rd1096;
	or.pred  	%p3029, %p3027, %p3028;
	@%p3029 bra 	$L__BB7_538;
	setp.lt.u64 	%p3030, %rd7603, %rd1096;
	mov.u64 	%rd7600, %rd1188;
	@%p3030 bra 	$L__BB7_539;
	setp.gt.u64 	%p3031, %rd7602, %rd570;
	@%p3031 bra 	$L__BB7_538;
	setp.lt.u64 	%p3032, %rd7602, %rd570;
	mov.u64 	%rd7600, %rd1188;
	@%p3032 bra 	$L__BB7_539;
	setp.gt.u64 	%p3033, %rd7601, %rd571;
	@%p3033 bra 	$L__BB7_538;
	setp.lt.u64 	%p3034, %rd7601, %rd571;
	setp.lt.u64 	%p3035, %rd1188, %rd572;
	or.pred  	%p3036, %p3034, %p3035;
	mov.u64 	%rd7600, %rd1188;
	@%p3036 bra 	$L__BB7_539;
$L__BB7_538:
	sub.s64 	%rd7600, %rd1188, %rd572;
	setp.lt.u64 	%p3037, %rd1188, %rd572;
	selp.u64 	%rd6176, 1, 0, %p3037;
	sub.s64 	%rd6177, %rd7601, %rd571;
	setp.lt.u64 	%p3038, %rd7601, %rd571;
	selp.s64 	%rd6178, -1, 0, %p3037;
	add.s64 	%rd7601, %rd6177, %rd6178;
	setp.lt.u64 	%p3039, %rd6177, %rd6176;
	or.pred  	%p3040, %p3038, %p3039;
	selp.u64 	%rd6179, 1, 0, %p3040;
	sub.s64 	%rd6180, %rd7602, %rd570;
	setp.lt.u64 	%p3041, %rd7602, %rd570;
	selp.s64 	%rd6181, -1, 0, %p3040;
	add.s64 	%rd7602, %rd6180, %rd6181;
	setp.lt.u64 	%p3042, %rd6180, %rd6179;
	or.pred  	%p3043, %p3041, %p3042;
	selp.s64 	%rd6182, -1, 0, %p3043;
	sub.s64 	%rd6183, %rd7603, %rd1096;
	add.s64 	%rd7603, %rd6183, %rd6182;
$L__BB7_539:
	add.s32 	%r512, %r512, -1;
	add.s64 	%rd7581, %rd7581, -1;
	setp.ne.s32 	%p3045, %r512, -64;
	@%p3045 bra 	$L__BB7_494;
	add.s32 	%r11, %r511, -1;
	setp.ne.s32 	%p3046, %r511, 0;
	mov.u32 	%r511, %r11;
	@%p3046 bra 	$L__BB7_493;
	ld.const.u32 	%r12, [_num_prefixes];
	add.s32 	%r405, %r12, -1;
	mul.wide.u32 	%rd6184, %r405, 4;
	mov.u64 	%rd6185, _patterns;
	add.s64 	%rd1201, %rd6185, %rd6184;
	ld.const.u32 	%r13, [_masks];
	ld.const.u32 	%r14, [_patterns];
	ld.const.u32 	%r15, [_max_matches];
	ld.const.u64 	%rd1202, [_P+16];
	ld.const.u64 	%rd1203, [_P+8];
	mov.b32 	%r513, 1499;
	ld.const.u64 	%rd1204, [_P];
	ld.const.u64 	%rd1332, [_Beta];
	ld.const.u64 	%rd6681, [_Beta+8];
	ld.const.u64 	%rd6687, [_Beta+16];
	ld.const.u64 	%rd6693, [_Beta+24];
	ld.const.u64 	%rd1373, [_Beta2];
	ld.const.u64 	%rd6856, [_Beta2+8];
	ld.const.u64 	%rd6862, [_Beta2+16];
	ld.const.u64 	%rd6868, [_Beta2+24];
$L__BB7_542:
	setp.eq.s32 	%p3047, %r513, 0;
	mov.u64 	%rd7613, %rd7603;
	mov.u64 	%rd7614, %rd7602;
	mov.u64 	%rd7615, %rd7601;
	mov.u64 	%rd7616, %rd7600;
	@%p3047 bra 	$L__BB7_564;
	add.s32 	%r406, %r513, -1;
	mul.wide.u32 	%rd6187, %r406, 32;
	add.s64 	%rd6188, %rd4, %rd6187;
	ld.local.v2.u64 	{%rd1209, %rd6189}, [%rd6188];
	mul.hi.u64 	%rd6190, %rd7600, %rd1209;
	mul.lo.s64 	%rd6191, %rd6189, %rd7600;
	mul.hi.u64 	%rd6192, %rd7600, %rd6189;
	add.s64 	%rd6193, %rd6191, %rd6190;
	setp.lt.u64 	%p3048, %rd6193, %rd6191;
	selp.u64 	%rd6194, 1, 0, %p3048;
	add.s64 	%rd6195, %rd6192, %rd6194;
	ld.local.v2.u64 	{%rd6196, %rd6197}, [%rd6188+16];
	mul.lo.s64 	%rd6198, %rd6196, %rd7600;
	mul.hi.u64 	%rd6199, %rd7600, %rd6196;
	add.s64 	%rd6200, %rd6198, %rd6195;
	setp.lt.u64 	%p3049, %rd6200, %rd6198;
	selp.u64 	%rd6201, 1, 0, %p3049;
	add.s64 	%rd6202, %rd6199, %rd6201;
	mul.lo.s64 	%rd6203, %rd6197, %rd7600;
	mul.hi.u64 	%rd6204, %rd7600, %rd6197;
	add.s64 	%rd6205, %rd6203, %rd6202;
	setp.lt.u64 	%p3050, %rd6205, %rd6203;
	selp.u64 	%rd6206, 1, 0, %p3050;
	add.s64 	%rd6207, %rd6204, %rd6206;
	mul.hi.u64 	%rd6208, %rd7601, %rd1209;
	mad.lo.s64 	%rd1210, %rd1209, %rd7601, %rd6193;
	setp.lt.u64 	%p3051, %rd1210, %rd6193;
	selp.u64 	%rd6209, 1, 0, %p3051;
	add.s64 	%rd6210, %rd6208, %rd6209;
	mul.hi.u64 	%rd6211, %rd7601, %rd6189;
	mad.lo.s64 	%rd6212, %rd6189, %rd7601, %rd6200;
	setp.lt.u64 	%p3052, %rd6212, %rd6200;
	selp.u64 	%rd6213, 1, 0, %p3052;
	add.s64 	%rd6214, %rd6212, %rd6210;
	setp.lt.u64 	%p3053, %rd6214, %rd6212;
	selp.u64 	%rd6215, 1, 0, %p3053;
	add.s64 	%rd6216, %rd6211, %rd6213;
	add.s64 	%rd6217, %rd6216, %rd6215;
	mul.hi.u64 	%rd6218, %rd7601, %rd6196;
	mad.lo.s64 	%rd6219, %rd6196, %rd7601, %rd6205;
	setp.lt.u64 	%p3054, %rd6219, %rd6205;
	selp.u64 	%rd6220, 1, 0, %p3054;
	add.s64 	%rd6221, %rd6219, %rd6217;
	setp.lt.u64 	%p3055, %rd6221, %rd6219;
	selp.u64 	%rd6222, 1, 0, %p3055;
	add.s64 	%rd6223, %rd6218, %rd6220;
	add.s64 	%rd6224, %rd6223, %rd6222;
	mul.hi.u64 	%rd6225, %rd7601, %rd6197;
	mad.lo.s64 	%rd6226, %rd6197, %rd7601, %rd6207;
	setp.lt.u64 	%p3056, %rd6226, %rd6207;
	selp.u64 	%rd6227, 1, 0, %p3056;
	add.s64 	%rd6228, %rd6226, %rd6224;
	setp.lt.u64 	%p3057, %rd6228, %rd6226;
	selp.u64 	%rd6229, 1, 0, %p3057;
	add.s64 	%rd6230, %rd6225, %rd6227;
	add.s64 	%rd6231, %rd6230, %rd6229;
	mul.hi.u64 	%rd6232, %rd7602, %rd1209;
	mad.lo.s64 	%rd1211, %rd1209, %rd7602, %rd6214;
	setp.lt.u64 	%p3058, %rd1211, %rd6214;
	selp.u64 	%rd6233, 1, 0, %p3058;
	add.s64 	%rd6234, %rd6232, %rd6233;
	mul.hi.u64 	%rd6235, %rd7602, %rd6189;
	mad.lo.s64 	%rd6236, %rd6189, %rd7602, %rd6221;
	setp.lt.u64 	%p3059, %rd6236, %rd6221;
	selp.u64 	%rd6237, 1, 0, %p3059;
	add.s64 	%rd6238, %rd6236, %rd6234;
	setp.lt.u64 	%p3060, %rd6238, %rd6236;
	selp.u64 	%rd6239, 1, 0, %p3060;
	add.s64 	%rd6240, %rd6235, %rd6237;
	add.s64 	%rd6241, %rd6240, %rd6239;
	mul.hi.u64 	%rd6242, %rd7602, %rd6196;
	mad.lo.s64 	%rd6243, %rd6196, %rd7602, %rd6228;
	setp.lt.u64 	%p3061, %rd6243, %rd6228;
	selp.u64 	%rd6244, 1, 0, %p3061;
	add.s64 	%rd6245, %rd6243, %rd6241;
	setp.lt.u64 	%p3062, %rd6245, %rd6243;
	selp.u64 	%rd6246, 1, 0, %p3062;
	add.s64 	%rd6247, %rd6242, %rd6244;
	add.s64 	%rd6248, %rd6247, %rd6246;
	mul.hi.u64 	%rd6249, %rd7602, %rd6197;
	mad.lo.s64 	%rd6250, %rd6197, %rd7602, %rd6231;
	setp.lt.u64 	%p3063, %rd6250, %rd6231;
	selp.u64 	%rd6251, 1, 0, %p3063;
	add.s64 	%rd6252, %rd6250, %rd6248;
	setp.lt.u64 	%p3064, %rd6252, %rd6250;
	selp.u64 	%rd6253, 1, 0, %p3064;
	add.s64 	%rd6254, %rd6249, %rd6251;
	add.s64 	%rd6255, %rd6254, %rd6253;
	mul.hi.u64 	%rd6256, %rd7603, %rd1209;
	mad.lo.s64 	%rd1212, %rd1209, %rd7603, %rd6238;
	setp.lt.u64 	%p3065, %rd1212, %rd6238;
	selp.u64 	%rd6257, 1, 0, %p3065;
	add.s64 	%rd6258, %rd6256, %rd6257;
	mul.hi.u64 	%rd6259, %rd7603, %rd6189;
	mad.lo.s64 	%rd6260, %rd6189, %rd7603, %rd6245;
	setp.lt.u64 	%p3066, %rd6260, %rd6245;
	selp.u64 	%rd6261, 1, 0, %p3066;
	add.s64 	%rd6262, %rd6260, %rd6258;
	setp.lt.u64 	%p3067, %rd6262, %rd6260;
	selp.u64 	%rd6263, 1, 0, %p3067;
	add.s64 	%rd6264, %rd6259, %rd6261;
	add.s64 	%rd6265, %rd6264, %rd6263;
	mul.hi.u64 	%rd6266, %rd7603, %rd6196;
	mad.lo.s64 	%rd6267, %rd6196, %rd7603, %rd6252;
	setp.lt.u64 	%p3068, %rd6267, %rd6252;
	selp.u64 	%rd6268, 1, 0, %p3068;
	add.s64 	%rd6269, %rd6267, %rd6265;
	setp.lt.u64 	%p3069, %rd6269, %rd6267;
	selp.u64 	%rd6270, 1, 0, %p3069;
	add.s64 	%rd6271, %rd6266, %rd6268;
	add.s64 	%rd6272, %rd6271, %rd6270;
	mul.hi.u64 	%rd6273, %rd7603, %rd6197;
	mad.lo.s64 	%rd6274, %rd6197, %rd7603, %rd6255;
	setp.lt.u64 	%p3070, %rd6274, %rd6255;
	selp.u64 	%rd6275, 1, 0, %p3070;
	add.s64 	%rd6276, %rd6274, %rd6272;
	setp.lt.u64 	%p3071, %rd6276, %rd6274;
	selp.u64 	%rd6277, 1, 0, %p3071;
	add.s64 	%rd6278, %rd6273, %rd6275;
	add.s64 	%rd6279, %rd6278, %rd6277;
	shl.b64 	%rd6280, %rd6262, 32;
	mov.b64 	{%r407, %r408}, %rd6262;
	mov.b64 	{%r409, %r410}, %rd6269;
	mov.b64 	%rd6281, {%r408, %r409};
	mov.b64 	{%r411, %r412}, %rd6276;
	mov.b64 	%rd6282, {%r410, %r411};
	mov.b64 	{%r413, %r414}, %rd6279;
	mov.b64 	%rd6283, {%r412, %r413};
	shr.u64 	%rd6284, %rd6279, 32;
	mul.lo.s64 	%rd6285, %rd6262, 977;
	mov.b64 	%rd6286, 977;
	mul.hi.u64 	%rd6287, %rd6262, %rd6286;
	mul.lo.s64 	%rd6288, %rd6269, 977;
	mul.hi.u64 	%rd6289, %rd6269, %rd6286;
	add.s64 	%rd6290, %rd6288, %rd6287;
	setp.lt.u64 	%p3072, %rd6290, %rd6288;
	selp.u64 	%rd6291, 1, 0, %p3072;
	add.s64 	%rd6292, %rd6289, %rd6291;
	mul.lo.s64 	%rd6293, %rd6276, 977;
	mul.hi.u64 	%rd6294, %rd6276, %rd6286;
	add.s64 	%rd6295, %rd6293, %rd6292;
	setp.lt.u64 	%p3073, %rd6295, %rd6293;
	selp.u64 	%rd6296, 1, 0, %p3073;
	add.s64 	%rd6297, %rd6294, %rd6296;
	mul.lo.s64 	%rd6298, %rd6279, 977;
	mul.hi.u64 	%rd6299, %rd6279, %rd6286;
	add.s64 	%rd6300, %rd6298, %rd6297;
	setp.lt.u64 	%p3074, %rd6300, %rd6298;
	selp.u64 	%rd6301, 1, 0, %p3074;
	add.s64 	%rd6302, %rd6299, %rd6301;
	add.s64 	%rd7608, %rd6285, %rd6280;
	setp.lt.u64 	%p3075, %rd7608, %rd6285;
	selp.u64 	%rd6303, 1, 0, %p3075;
	add.s64 	%rd6304, %rd6290, %rd6281;
	setp.lt.u64 	%p3076, %rd6304, %rd6290;
	add.s64 	%rd7609, %rd6304, %rd6303;
	setp.lt.u64 	%p3077, %rd7609, %rd6304;
	or.pred  	%p3078, %p3076, %p3077;
	selp.u64 	%rd6305, 1, 0, %p3078;
	add.s64 	%rd6306, %rd6295, %rd6282;
	setp.lt.u64 	%p3079, %rd6306, %rd6295;
	add.s64 	%rd7610, %rd6306, %rd6305;
	setp.lt.u64 	%p3080, %rd7610, %rd6306;
	or.pred  	%p3081, %p3079, %p3080;
	selp.u64 	%rd6307, 1, 0, %p3081;
	add.s64 	%rd6308, %rd6300, %rd6283;
	setp.lt.u64 	%p3082, %rd6308, %rd6300;
	add.s64 	%rd7611, %rd6308, %rd6307;
	setp.lt.u64 	%p3083, %rd7611, %rd6308;
	or.pred  	%p3084, %p3082, %p3083;
	selp.u64 	%rd6309, 1, 0, %p3084;
	add.s64 	%rd6310, %rd6302, %rd6284;
	add.s64 	%rd1217, %rd6310, %rd6309;
	setp.eq.s64 	%p3085, %rd1217, 0;
	mov.b64 	%rd7612, 0;
	@%p3085 bra 	$L__BB7_545;
	shl.b64 	%rd6311, %rd1217, 32;
	shr.u64 	%rd6312, %rd1217, 32;
	mov.b64 	%rd6313, 977;
	mul.hi.u64 	%rd6314, %rd1217, %rd6313;
	mad.lo.s64 	%rd6315, %rd1217, 977, %rd6311;
	setp.lt.u64 	%p3086, %rd6315, %rd6311;
	selp.u64 	%rd6316, 1, 0, %p3086;
	add.s64 	%rd7608, %rd6315, %rd7608;
	setp.lt.u64 	%p3087, %rd7608, %rd6315;
	selp.u64 	%rd6317, 1, 0, %p3087;
	add.s64 	%rd6318, %rd6317, %rd6316;
	add.s64 	%rd6319, %rd6312, %rd6314;
	setp.lt.u64 	%p3088, %rd6319, %rd6312;
	selp.u64 	%rd6320, 1, 0, %p3088;
	add.s64 	%rd6321, %rd7609, %rd6319;
	add.s64 	%rd6322, %rd6321, %rd6318;
	setp.lt.u64 	%p3089, %rd6322, %rd7609;
	not.b64 	%rd6323, %rd6319;
	setp.gt.u64 	%p3090, %rd6318, %rd6323;
	or.pred  	%p3091, %p3090, %p3089;
	selp.u64 	%rd6324, 1, 0, %p3091;
	add.s64 	%rd6325, %rd7610, %rd6320;
	add.s64 	%rd1220, %rd6325, %rd6324;
	setp.lt.u64 	%p3092, %rd1220, %rd7610;
	selp.u64 	%rd6326, 1, 0, %p3092;
	add.s64 	%rd1221, %rd7611, %rd6326;
	setp.lt.u64 	%p3093, %rd1221, %rd7611;
	selp.u64 	%rd7612, 1, 0, %p3093;
	mov.u64 	%rd7609, %rd6322;
	mov.u64 	%rd7610, %rd1220;
	mov.u64 	%rd7611, %rd1221;
$L__BB7_545:
	mad.lo.s64 	%rd7616, %rd1209, %rd7600, %rd7608;
	setp.lt.u64 	%p3094, %rd7616, %rd7608;
	selp.u64 	%rd6327, 1, 0, %p3094;
	add.s64 	%rd6328, %rd7609, %rd1210;
	setp.lt.u64 	%p3095, %rd6328, %rd7609;
	add.s64 	%rd7615, %rd6328, %rd6327;
	setp.lt.u64 	%p3096, %rd7615, %rd6328;
	or.pred  	%p3097, %p3095, %p3096;
	selp.u64 	%rd6329, 1, 0, %p3097;
	add.s64 	%rd6330, %rd7610, %rd1211;
	setp.lt.u64 	%p3098, %rd6330, %rd7610;
	add.s64 	%rd7614, %rd6330, %rd6329;
	setp.lt.u64 	%p3099, %rd7614, %rd6330;
	or.pred  	%p3100, %p3098, %p3099;
	selp.u64 	%rd6331, 1, 0, %p3100;
	add.s64 	%rd6332, %rd7611, %rd1212;
	setp.lt.u64 	%p3101, %rd6332, %rd7611;
	add.s64 	%rd7613, %rd6332, %rd6331;
	setp.lt.u64 	%p3102, %rd7613, %rd6332;
	or.pred  	%p3103, %p3101, %p3102;
	selp.u64 	%rd6334, 1, 0, %p3103;
	add.s64 	%rd1232, %rd7612, %rd6334;
	setp.ne.s64 	%p3104, %rd1232, 0;
	setp.gt.u64 	%p3105, %rd7613, %rd1096;
	or.pred  	%p3106, %p3104, %p3105;
	@%p3106 bra 	$L__BB7_551;
	setp.lt.u64 	%p3107, %rd7613, %rd1096;
	@%p3107 bra 	$L__BB7_564;
	setp.gt.u64 	%p3108, %rd7614, %rd1202;
	@%p3108 bra 	$L__BB7_551;
	setp.lt.u64 	%p3109, %rd7614, %rd1202;
	@%p3109 bra 	$L__BB7_564;
	setp.gt.u64 	%p3110, %rd7615, %rd1203;
	@%p3110 bra 	$L__BB7_551;
	setp.lt.u64 	%p3111, %rd7615, %rd1203;
	setp.lt.u64 	%p3112, %rd7616, %rd1204;
	or.pred  	%p3113, %p3111, %p3112;
	@%p3113 bra 	$L__BB7_564;
$L__BB7_551:
	sub.s64 	%rd1233, %rd7616, %rd1204;
	setp.lt.u64 	%p3114, %rd7616, %rd1204;
	selp.u64 	%rd6335, 1, 0, %p3114;
	sub.s64 	%rd6336, %rd7615, %rd1203;
	setp.lt.u64 	%p3115, %rd7615, %rd1203;
	selp.s64 	%rd6337, -1, 0, %p3114;
	add.s64 	%rd7615, %rd6336, %rd6337;
	setp.lt.u64 	%p3116, %rd6336, %rd6335;
	or.pred  	%p3117, %p3115, %p3116;
	selp.u64 	%rd6338, 1, 0, %p3117;
	sub.s64 	%rd6339, %rd7614, %rd1202;
	setp.lt.u64 	%p3118, %rd7614, %rd1202;
	selp.s64 	%rd6340, -1, 0, %p3117;
	add.s64 	%rd7614, %rd6339, %rd6340;
	setp.lt.u64 	%p3119, %rd6339, %rd6338;
	or.pred  	%p3120, %p3118, %p3119;
	selp.u64 	%rd6341, 1, 0, %p3120;
	sub.s64 	%rd6342, %rd7613, %rd1096;
	setp.lt.u64 	%p3121, %rd7613, %rd1096;
	selp.s64 	%rd6343, -1, 0, %p3120;
	add.s64 	%rd7613, %rd6342, %rd6343;
	setp.lt.u64 	%p3122, %rd6342, %rd6341;
	or.pred  	%p3123, %p3121, %p3122;
	selp.s64 	%rd6344, -1, 0, %p3123;
	add.s64 	%rd1237, %rd1232, %rd6344;
	setp.ne.s64 	%p3124, %rd1237, 0;
	setp.gt.u64 	%p3125, %rd7613, %rd1096;
	or.pred  	%p3126, %p3124, %p3125;
	@%p3126 bra 	$L__BB7_557;
	setp.lt.u64 	%p3127, %rd7613, %rd1096;
	mov.u64 	%rd7616, %rd1233;
	@%p3127 bra 	$L__BB7_564;
	setp.gt.u64 	%p3128, %rd7614, %rd1202;
	@%p3128 bra 	$L__BB7_557;
	setp.lt.u64 	%p3129, %rd7614, %rd1202;
	mov.u64 	%rd7616, %rd1233;
	@%p3129 bra 	$L__BB7_564;
	setp.gt.u64 	%p3130, %rd7615, %rd1203;
	@%p3130 bra 	$L__BB7_557;
	setp.lt.u64 	%p3131, %rd7615, %rd1203;
	setp.lt.u64 	%p3132, %rd1233, %rd1204;
	or.pred  	%p3133, %p3131, %p3132;
	mov.u64 	%rd7616, %rd1233;
	@%p3133 bra 	$L__BB7_564;
$L__BB7_557:
	sub.s64 	%rd1238, %rd1233, %rd1204;
	setp.lt.u64 	%p3134, %rd1233, %rd1204;
	selp.u64 	%rd6345, 1, 0, %p3134;
	sub.s64 	%rd6346, %rd7615, %rd1203;
	setp.lt.u64 	%p3135, %rd7615, %rd1203;
	selp.s64 	%rd6347, -1, 0, %p3134;
	add.s64 	%rd7615, %rd6346, %rd6347;
	setp.lt.u64 	%p3136, %rd6346, %rd6345;
	or.pred  	%p3137, %p3135, %p3136;
	selp.u64 	%rd6348, 1, 0, %p3137;
	sub.s64 	%rd6349, %rd7614, %rd1202;
	setp.lt.u64 	%p3138, %rd7614, %rd1202;
	selp.s64 	%rd6350, -1, 0, %p3137;
	add.s64 	%rd7614, %rd6349, %rd6350;
	setp.lt.u64 	%p3139, %rd6349, %rd6348;
	or.pred  	%p3140, %p3138, %p3139;
	selp.u64 	%rd6351, 1, 0, %p3140;
	sub.s64 	%rd6352, %rd7613, %rd1096;
	setp.lt.u64 	%p3141, %rd7613, %rd1096;
	selp.s64 	%rd6353, -1, 0, %p3140;
	add.s64 	%rd7613, %rd6352, %rd6353;
	setp.lt.u64 	%p3142, %rd6352, %rd6351;
	or.pred  	%p3143, %p3141, %p3142;
	selp.u64 	%rd6354, 1, 0, %p3143;
	setp.ne.s64 	%p3144, %rd1237, %rd6354;
	setp.gt.u64 	%p3145, %rd7613, %rd1096;
	or.pred  	%p3146, %p3144, %p3145;
	@%p3146 bra 	$L__BB7_563;
	setp.lt.u64 	%p3147, %rd7613, %rd1096;
	mov.u64 	%rd7616, %rd1238;
	@%p3147 bra 	$L__BB7_564;
	setp.gt.u64 	%p3148, %rd7614, %rd1202;
	@%p3148 bra 	$L__BB7_563;
	setp.lt.u64 	%p3149, %rd7614, %rd1202;
	mov.u64 	%rd7616, %rd1238;
	@%p3149 bra 	$L__BB7_564;
	setp.gt.u64 	%p3150, %rd7615, %rd1203;
	@%p3150 bra 	$L__BB7_563;
	setp.lt.u64 	%p3151, %rd7615, %rd1203;
	setp.lt.u64 	%p3152, %rd1238, %rd1204;
	or.pred  	%p3153, %p3151, %p3152;
	mov.u64 	%rd7616, %rd1238;
	@%p3153 bra 	$L__BB7_564;
$L__BB7_563:
	sub.s64 	%rd7616, %rd1238, %rd1204;
	setp.lt.u64 	%p3154, %rd1238, %rd1204;
	selp.u64 	%rd6355, 1, 0, %p3154;
	sub.s64 	%rd6356, %rd7615, %rd1203;
	setp.lt.u64 	%p3155, %rd7615, %rd1203;
	selp.s64 	%rd6357, -1, 0, %p3154;
	add.s64 	%rd7615, %rd6356, %rd6357;
	setp.lt.u64 	%p3156, %rd6356, %rd6355;
	or.pred  	%p3157, %p3155, %p3156;
	selp.u64 	%rd6358, 1, 0, %p3157;
	sub.s64 	%rd6359, %rd7614, %rd1202;
	setp.lt.u64 	%p3158, %rd7614, %rd1202;
	selp.s64 	%rd6360, -1, 0, %p3157;
	add.s64 	%rd7614, %rd6359, %rd6360;
	setp.lt.u64 	%p3159, %rd6359, %rd6358;
	or.pred  	%p3160, %p3158, %p3159;
	selp.s64 	%rd6361, -1, 0, %p3160;
	sub.s64 	%rd6362, %rd7613, %rd1096;
	add.s64 	%rd7613, %rd6362, %rd6361;
$L__BB7_564:
	mul.lo.s64 	%rd6364, %rd7615, %rd7616;
	mul.hi.u64 	%rd6365, %rd7616, %rd7615;
	mul.lo.s64 	%rd6366, %rd7614, %rd7616;
	mul.hi.u64 	%rd6367, %rd7616, %rd7614;
	add.s64 	%rd6368, %rd6366, %rd6365;
	setp.lt.u64 	%p3161, %rd6368, %rd6366;
	selp.u64 	%rd6369, 1, 0, %p3161;
	add.s64 	%rd6370, %rd6367, %rd6369;
	mul.lo.s64 	%rd6371, %rd7613, %rd7616;
	mul.hi.u64 	%rd6372, %rd7616, %rd7613;
	add.s64 	%rd6373, %rd6371, %rd6370;
	setp.lt.u64 	%p3162, %rd6373, %rd6371;
	selp.u64 	%rd6374, 1, 0, %p3162;
	add.s64 	%rd6375, %rd6372, %rd6374;
	mul.hi.u64 	%rd6376, %rd7615, %rd7614;
	mad.lo.s64 	%rd6377, %rd7614, %rd7615, %rd6373;
	setp.lt.u64 	%p3163, %rd6377, %rd6373;
	selp.u64 	%rd6378, 1, 0, %p3163;
	add.s64 	%rd6379, %rd6376, %rd6378;
	mul.hi.u64 	%rd6380, %rd7615, %rd7613;
	mad.lo.s64 	%rd6381, %rd7613, %rd7615, %rd6375;
	setp.lt.u64 	%p3164, %rd6381, %rd6375;
	selp.u64 	%rd6382, 1, 0, %p3164;
	add.s64 	%rd6383, %rd6381, %rd6379;
	setp.lt.u64 	%p3165, %rd6383, %rd6381;
	selp.u64 	%rd6384, 1, 0, %p3165;
	add.s64 	%rd6385, %rd6380, %rd6382;
	add.s64 	%rd6386, %rd6385, %rd6384;
	mul.hi.u64 	%rd6387, %rd7614, %rd7613;
	mad.lo.s64 	%rd6388, %rd7613, %rd7614, %rd6386;
	setp.lt.u64 	%p3166, %rd6388, %rd6386;
	selp.u64 	%rd6389, 1, 0, %p3166;
	add.s64 	%rd6390, %rd6387, %rd6389;
	shl.b64 	%rd6391, %rd6364, 1;
	mov.b64 	{%r415, %r416}, %rd6364;
	mov.b64 	{%r417, %r418}, %rd6368;
	shf.l.wrap.b32 	%r419, %r416, %r417, 1;
	shf.l.wrap.b32 	%r420, %r417, %r418, 1;
	mov.b64 	%rd6392, {%r419, %r420};
	mov.b64 	{%r421, %r422}, %rd6377;
	shf.l.wrap.b32 	%r423, %r418, %r421, 1;
	shf.l.wrap.b32 	%r424, %r421, %r422, 1;
	mov.b64 	%rd6393, {%r423, %r424};
	mov.b64 	{%r425, %r426}, %rd6383;
	shf.l.wrap.b32 	%r427, %r422, %r425, 1;
	shf.l.wrap.b32 	%r428, %r425, %r426, 1;
	mov.b64 	%rd6394, {%r427, %r428};
	mov.b64 	{%r429, %r430}, %rd6388;
	shf.l.wrap.b32 	%r431, %r426, %r429, 1;
	shf.l.wrap.b32 	%r432, %r429, %r430, 1;
	mov.b64 	%rd6395, {%r431, %r432};
	shr.u64 	%rd6396, %rd6390, 63;
	mov.b64 	{%r433, %r434}, %rd6390;
	shf.l.wrap.b32 	%r435, %r430, %r433, 1;
	shf.l.wrap.b32 	%r436, %r433, %r434, 1;
	mov.b64 	%rd6397, {%r435, %r436};
	mul.hi.u64 	%rd6398, %rd7616, %rd7616;
	mul.hi.u64 	%rd6399, %rd7615, %rd7615;
	mul.hi.u64 	%rd6400, %rd7614, %rd7614;
	mul.hi.u64 	%rd6401, %rd7613, %rd7613;
	add.s64 	%rd1250, %rd6391, %rd6398;
	setp.lt.u64 	%p3167, %rd1250, %rd6391;
	selp.u64 	%rd6402, 1, 0, %p3167;
	mad.lo.s64 	%rd6403, %rd7615, %rd7615, %rd6392;
	setp.lt.u64 	%p3168, %rd6403, %rd6392;
	add.s64 	%rd1251, %rd6403, %rd6402;
	setp.lt.u64 	%p3169, %rd1251, %rd6403;
	or.pred  	%p3170, %p3168, %p3169;
	selp.u64 	%rd6404, 1, 0, %p3170;
	add.s64 	%rd6405, %rd6393, %rd6399;
	setp.lt.u64 	%p3171, %rd6405, %rd6393;
	add.s64 	%rd1252, %rd6405, %rd6404;
	setp.lt.u64 	%p3172, %rd1252, %rd6405;
	or.pred  	%p3173, %p3171, %p3172;
	selp.u64 	%rd6406, 1, 0, %p3173;
	mad.lo.s64 	%rd6407, %rd7614, %rd7614, %rd6394;
	setp.lt.u64 	%p3174, %rd6407, %rd6394;
	add.s64 	%rd6408, %rd6407, %rd6406;
	setp.lt.u64 	%p3175, %rd6408, %rd6407;
	or.pred  	%p3176, %p3174, %p3175;
	selp.u64 	%rd6409, 1, 0, %p3176;
	add.s64 	%rd6410, %rd6395, %rd6400;
	setp.lt.u64 	%p3177, %rd6410, %rd6395;
	add.s64 	%rd6411, %rd6410, %rd6409;
	setp.lt.u64 	%p3178, %rd6411, %rd6410;
	or.pred  	%p3179, %p3177, %p3178;
	selp.u64 	%rd6412, 1, 0, %p3179;
	mad.lo.s64 	%rd6413, %rd7613, %rd7613, %rd6397;
	setp.lt.u64 	%p3180, %rd6413, %rd6397;
	add.s64 	%rd6414, %rd6413, %rd6412;
	setp.lt.u64 	%p3181, %rd6414, %rd6413;
	or.pred  	%p3182, %p3180, %p3181;
	selp.u64 	%rd6415, 1, 0, %p3182;
	add.s64 	%rd6416, %rd6396, %rd6401;
	add.s64 	%rd6417, %rd6416, %rd6415;
	shl.b64 	%rd6418, %rd6408, 32;
	mov.b64 	{%r437, %r438}, %rd6408;
	mov.b64 	{%r439, %r440}, %rd6411;
	mov.b64 	%rd6419, {%r438, %r439};
	mov.b64 	{%r441, %r442}, %rd6414;
	mov.b64 	%rd6420, {%r440, %r441};
	mov.b64 	{%r443, %r444}, %rd6417;
	mov.b64 	%rd6421, {%r442, %r443};
	shr.u64 	%rd6422, %rd6417, 32;
	mul.lo.s64 	%rd6423, %rd6408, 977;
	mov.b64 	%rd6424, 977;
	mul.hi.u64 	%rd6425, %rd6408, %rd6424;
	mul.lo.s64 	%rd6426, %rd6411, 977;
	mul.hi.u64 	%rd6427, %rd6411, %rd6424;
	add.s64 	%rd6428, %rd6426, %rd6425;
	setp.lt.u64 	%p3183, %rd6428, %rd6426;
	selp.u64 	%rd6429, 1, 0, %p3183;
	add.s64 	%rd6430, %rd6427, %rd6429;
	mul.lo.s64 	%rd6431, %rd6414, 977;
	mul.hi.u64 	%rd6432, %rd6414, %rd6424;
	add.s64 	%rd6433, %rd6431, %rd6430;
	setp.lt.u64 	%p3184, %rd6433, %rd6431;
	selp.u64 	%rd6434, 1, 0, %p3184;
	add.s64 	%rd6435, %rd6432, %rd6434;
	mul.lo.s64 	%rd6436, %rd6417, 977;
	mul.hi.u64 	%rd6437, %rd6417, %rd6424;
	add.s64 	%rd6438, %rd6436, %rd6435;
	setp.lt.u64 	%p3185, %rd6438, %rd6436;
	selp.u64 	%rd6439, 1, 0, %p3185;
	add.s64 	%rd6440, %rd6437, %rd6439;
	add.s64 	%rd7617, %rd6423, %rd6418;
	setp.lt.u64 	%p3186, %rd7617, %rd6423;
	selp.u64 	%rd6441, 1, 0, %p3186;
	add.s64 	%rd6442, %rd6428, %rd6419;
	setp.lt.u64 	%p3187, %rd6442, %rd6428;
	add.s64 	%rd7618, %rd6442, %rd6441;
	setp.lt.u64 	%p3188, %rd7618, %rd6442;
	or.pred  	%p3189, %p3187, %p3188;
	selp.u64 	%rd6443, 1, 0, %p3189;
	add.s64 	%rd6444, %rd6433, %rd6420;
	setp.lt.u64 	%p3190, %rd6444, %rd6433;
	add.s64 	%rd7619, %rd6444, %rd6443;
	setp.lt.u64 	%p3191, %rd7619, %rd6444;
	or.pred  	%p3192, %p3190, %p3191;
	selp.u64 	%rd6445, 1, 0, %p3192;
	add.s64 	%rd6446, %rd6438, %rd6421;
	setp.lt.u64 	%p3193, %rd6446, %rd6438;
	add.s64 	%rd7620, %rd6446, %rd6445;
	setp.lt.u64 	%p3194, %rd7620, %rd6446;
	or.pred  	%p3195, %p3193, %p3194;
	selp.u64 	%rd6447, 1, 0, %p3195;
	add.s64 	%rd6448, %rd6440, %rd6422;
	add.s64 	%rd1257, %rd6448, %rd6447;
	setp.eq.s64 	%p3196, %rd1257, 0;
	mov.b64 	%rd7621, 0;
	@%p3196 bra 	$L__BB7_566;
	shl.b64 	%rd6449, %rd1257, 32;
	shr.u64 	%rd6450, %rd1257, 32;
	mov.b64 	%rd6451, 977;
	mul.hi.u64 	%rd6452, %rd1257, %rd6451;
	mad.lo.s64 	%rd6453, %rd1257, 977, %rd6449;
	setp.lt.u64 	%p3197, %rd6453, %rd6449;
	selp.u64 	%rd6454, 1, 0, %p3197;
	add.s64 	%rd7617, %rd6453, %rd7617;
	setp.lt.u64 	%p3198, %rd7617, %rd6453;
	selp.u64 	%rd6455, 1, 0, %p3198;
	add.s64 	%rd6456, %rd6455, %rd6454;
	add.s64 	%rd6457, %rd6450, %rd6452;
	setp.lt.u64 	%p3199, %rd6457, %rd6450;
	selp.u64 	%rd6458, 1, 0, %p3199;
	add.s64 	%rd6459, %rd7618, %rd6457;
	add.s64 	%rd6460, %rd6459, %rd6456;
	setp.lt.u64 	%p3200, %rd6460, %rd7618;
	not.b64 	%rd6461, %rd6457;
	setp.gt.u64 	%p3201, %rd6456, %rd6461;
	or.pred  	%p3202, %p3201, %p3200;
	selp.u64 	%rd6462, 1, 0, %p3202;
	add.s64 	%rd6463, %rd7619, %rd6458;
	add.s64 	%rd1260, %rd6463, %rd6462;
	setp.lt.u64 	%p3203, %rd1260, %rd7619;
	selp.u64 	%rd6464, 1, 0, %p3203;
	add.s64 	%rd1261, %rd7620, %rd6464;
	setp.lt.u64 	%p3204, %rd1261, %rd7620;
	selp.u64 	%rd7621, 1, 0, %p3204;
	mov.u64 	%rd7618, %rd6460;
	mov.u64 	%rd7619, %rd1260;
	mov.u64 	%rd7620, %rd1261;
$L__BB7_566:
	mad.lo.s64 	%rd7622, %rd7616, %rd7616, %rd7617;
	setp.lt.u64 	%p3205, %rd7622, %rd7617;
	selp.u64 	%rd6465, 1, 0, %p3205;
	add.s64 	%rd6466, %rd7618, %rd1250;
	setp.lt.u64 	%p3206, %rd6466, %rd7618;
	add.s64 	%rd7623, %rd6466, %rd6465;
	setp.lt.u64 	%p3207, %rd7623, %rd6466;
	or.pred  	%p3208, %p3206, %p3207;
	selp.u64 	%rd6467, 1, 0, %p3208;
	add.s64 	%rd6468, %rd7619, %rd1251;
	setp.lt.u64 	%p3209, %rd6468, %rd7619;
	add.s64 	%rd7624, %rd6468, %rd6467;
	setp.lt.u64 	%p3210, %rd7624, %rd6468;
	or.pred  	%p3211, %p3209, %p3210;
	selp.u64 	%rd6469, 1, 0, %p3211;
	add.s64 	%rd6470, %rd7620, %rd1252;
	setp.lt.u64 	%p3212, %rd6470, %rd7620;
	add.s64 	%rd7625, %rd6470, %rd6469;
	setp.lt.u64 	%p3213, %rd7625, %rd6470;
	or.pred  	%p3214, %p3212, %p3213;
	selp.u64 	%rd6472, 1, 0, %p3214;
	add.s64 	%rd1272, %rd7621, %rd6472;
	setp.ne.s64 	%p3215, %rd1272, 0;
	setp.gt.u64 	%p3216, %rd7625, %rd1096;
	or.pred  	%p3217, %p3215, %p3216;
	@%p3217 bra 	$L__BB7_572;
	setp.lt.u64 	%p3218, %rd7625, %rd1096;
	@%p3218 bra 	$L__BB7_585;
	setp.gt.u64 	%p3219, %rd7624, %rd1202;
	@%p3219 bra 	$L__BB7_572;
	setp.lt.u64 	%p3220, %rd7624, %rd1202;
	@%p3220 bra 	$L__BB7_585;
	setp.gt.u64 	%p3221, %rd7623, %rd1203;
	@%p3221 bra 	$L__BB7_572;
	setp.lt.u64 	%p3222, %rd7623, %rd1203;
	setp.lt.u64 	%p3223, %rd7622, %rd1204;
	or.pred  	%p3224, %p3222, %p3223;
	@%p3224 bra 	$L__BB7_585;
$L__BB7_572:
	sub.s64 	%rd1273, %rd7622, %rd1204;
	setp.lt.u64 	%p3225, %rd7622, %rd1204;
	selp.u64 	%rd6473, 1, 0, %p3225;
	sub.s64 	%rd6474, %rd7623, %rd1203;
	setp.lt.u64 	%p3226, %rd7623, %rd1203;
	selp.s64 	%rd6475, -1, 0, %p3225;
	add.s64 	%rd7623, %rd6474, %rd6475;
	setp.lt.u64 	%p3227, %rd6474, %rd6473;
	or.pred  	%p3228, %p3226, %p3227;
	selp.u64 	%rd6476, 1, 0, %p3228;
	sub.s64 	%rd6477, %rd7624, %rd1202;
	setp.lt.u64 	%p3229, %rd7624, %rd1202;
	selp.s64 	%rd6478, -1, 0, %p3228;
	add.s64 	%rd7624, %rd6477, %rd6478;
	setp.lt.u64 	%p3230, %rd6477, %rd6476;
	or.pred  	%p3231, %p3229, %p3230;
	selp.u64 	%rd6479, 1, 0, %p3231;
	sub.s64 	%rd6480, %rd7625, %rd1096;
	setp.lt.u64 	%p3232, %rd7625, %rd1096;
	selp.s64 	%rd6481, -1, 0, %p3231;
	add.s64 	%rd7625, %rd6480, %rd6481;
	setp.lt.u64 	%p3233, %rd6480, %rd6479;
	or.pred  	%p3234, %p3232, %p3233;
	selp.s64 	%rd6482, -1, 0, %p3234;
	add.s64 	%rd1277, %rd1272, %rd6482;
	setp.ne.s64 	%p3235, %rd1277, 0;
	setp.gt.u64 	%p3236, %rd7625, %rd1096;
	or.pred  	%p3237, %p3235, %p3236;
	@%p3237 bra 	$L__BB7_578;
	setp.lt.u64 	%p3238, %rd7625, %rd1096;
	mov.u64 	%rd7622, %rd1273;
	@%p3238 bra 	$L__BB7_585;
	setp.gt.u64 	%p3239, %rd7624, %rd1202;
	@%p3239 bra 	$L__BB7_578;
	setp.lt.u64 	%p3240, %rd7624, %rd1202;
	mov.u64 	%rd7622, %rd1273;
	@%p3240 bra 	$L__BB7_585;
	setp.gt.u64 	%p3241, %rd7623, %rd1203;
	@%p3241 bra 	$L__BB7_578;
	setp.lt.u64 	%p3242, %rd7623, %rd1203;
	setp.lt.u64 	%p3243, %rd1273, %rd1204;
	or.pred  	%p3244, %p3242, %p3243;
	mov.u64 	%rd7622, %rd1273;
	@%p3244 bra 	$L__BB7_585;
$L__BB7_578:
	sub.s64 	%rd1278, %rd1273, %rd1204;
	setp.lt.u64 	%p3245, %rd1273, %rd1204;
	selp.u64 	%rd6483, 1, 0, %p3245;
	sub.s64 	%rd6484, %rd7623, %rd1203;
	setp.lt.u64 	%p3246, %rd7623, %rd1203;
	selp.s64 	%rd6485, -1, 0, %p3245;
	add.s64 	%rd7623, %rd6484, %rd6485;
	setp.lt.u64 	%p3247, %rd6484, %rd6483;
	or.pred  	%p3248, %p3246, %p3247;
	selp.u64 	%rd6486, 1, 0, %p3248;
	sub.s64 	%rd6487, %rd7624, %rd1202;
	setp.lt.u64 	%p3249, %rd7624, %rd1202;
	selp.s64 	%rd6488, -1, 0, %p3248;
	add.s64 	%rd7624, %rd6487, %rd6488;
	setp.lt.u64 	%p3250, %rd6487, %rd6486;
	or.pred  	%p3251, %p3249, %p3250;
	selp.u64 	%rd6489, 1, 0, %p3251;
	sub.s64 	%rd6490, %rd7625, %rd1096;
	setp.lt.u64 	%p3252, %rd7625, %rd1096;
	selp.s64 	%rd6491, -1, 0, %p3251;
	add.s64 	%rd7625, %rd6490, %rd6491;
	setp.lt.u64 	%p3253, %rd6490, %rd6489;
	or.pred  	%p3254, %p3252, %p3253;
	selp.u64 	%rd6492, 1, 0, %p3254;
	setp.ne.s64 	%p3255, %rd1277, %rd6492;
	setp.gt.u64 	%p3256, %rd7625, %rd1096;
	or.pred  	%p3257, %p3255, %p3256;
	@%p3257 bra 	$L__BB7_584;
	setp.lt.u64 	%p3258, %rd7625, %rd1096;
	mov.u64 	%rd7622, %rd1278;
	@%p3258 bra 	$L__BB7_585;
	setp.gt.u64 	%p3259, %rd7624, %rd1202;
	@%p3259 bra 	$L__BB7_584;
	setp.lt.u64 	%p3260, %rd7624, %rd1202;
	mov.u64 	%rd7622, %rd1278;
	@%p3260 bra 	$L__BB7_585;
	setp.gt.u64 	%p3261, %rd7623, %rd1203;
	@%p3261 bra 	$L__BB7_584;
	setp.lt.u64 	%p3262, %rd7623, %rd1203;
	setp.lt.u64 	%p3263, %rd1278, %rd1204;
	or.pred  	%p3264, %p3262, %p3263;
	mov.u64 	%rd7622, %rd1278;
	@%p3264 bra 	$L__BB7_585;
$L__BB7_584:
	sub.s64 	%rd7622, %rd1278, %rd1204;
	setp.lt.u64 	%p3265, %rd1278, %rd1204;
	selp.u64 	%rd6493, 1, 0, %p3265;
	sub.s64 	%rd6494, %rd7623, %rd1203;
	setp.lt.u64 	%p3266, %rd7623, %rd1203;
	selp.s64 	%rd6495, -1, 0, %p3265;
	add.s64 	%rd7623, %rd6494, %rd6495;
	setp.lt.u64 	%p3267, %rd6494, %rd6493;
	or.pred  	%p3268, %p3266, %p3267;
	selp.u64 	%rd6496, 1, 0, %p3268;
	sub.s64 	%rd6497, %rd7624, %rd1202;
	setp.lt.u64 	%p3269, %rd7624, %rd1202;
	selp.s64 	%rd6498, -1, 0, %p3268;
	add.s64 	%rd7624, %rd6497, %rd6498;
	setp.lt.u64 	%p3270, %rd6497, %rd6496;
	or.pred  	%p3271, %p3269, %p3270;
	selp.s64 	%rd6499, -1, 0, %p3271;
	sub.s64 	%rd6500, %rd7625, %rd1096;
	add.s64 	%rd7625, %rd6500, %rd6499;
$L__BB7_585:
	cvt.u64.u32 	%rd1290, %r513;
	mul.wide.u32 	%rd6502, %r513, 32;
	add.s64 	%rd6503, %rd2, %rd6502;
	ld.local.v2.u64 	{%rd6504, %rd6505}, [%rd6503];
	mul.lo.s64 	%rd1291, %rd7622, %rd6504;
	mul.hi.u64 	%rd6506, %rd6504, %rd7622;
	mul.lo.s64 	%rd6507, %rd7623, %rd6504;
	mul.hi.u64 	%rd6508, %rd6504, %rd7623;
	add.s64 	%rd6509, %rd6507, %rd6506;
	setp.lt.u64 	%p3272, %rd6509, %rd6507;
	selp.u64 	%rd6510, 1, 0, %p3272;
	add.s64 	%rd6511, %rd6508, %rd6510;
	mul.lo.s64 	%rd6512, %rd7624, %rd6504;
	mul.hi.u64 	%rd6513, %rd6504, %rd7624;
	add.s64 	%rd6514, %rd6512, %rd6511;
	setp.lt.u64 	%p3273, %rd6514, %rd6512;
	selp.u64 	%rd6515, 1, 0, %p3273;
	add.s64 	%rd6516, %rd6513, %rd6515;
	mul.lo.s64 	%rd6517, %rd7625, %rd6504;
	mul.hi.u64 	%rd6518, %rd6504, %rd7625;
	add.s64 	%rd6519, %rd6517, %rd6516;
	setp.lt.u64 	%p3274, %rd6519, %rd6517;
	selp.u64 	%rd6520, 1, 0, %p3274;
	add.s64 	%rd6521, %rd6518, %rd6520;
	mul.hi.u64 	%rd6522, %rd6505, %rd7622;
	mad.lo.s64 	%rd1292, %rd7622, %rd6505, %rd6509;
	setp.lt.u64 	%p3275, %rd1292, %rd6509;
	selp.u64 	%rd6523, 1, 0, %p3275;
	add.s64 	%rd6524, %rd6522, %rd6523;
	mul.hi.u64 	%rd6525, %rd6505, %rd7623;
	mad.lo.s64 	%rd6526, %rd7623, %rd6505, %rd6514;
	setp.lt.u64 	%p3276, %rd6526, %rd6514;
	selp.u64 	%rd6527, 1, 0, %p3276;
	add.s64 	%rd6528, %rd6526, %rd6524;
	setp.lt.u64 	%p3277, %rd6528, %rd6526;
	selp.u64 	%rd6529, 1, 0, %p3277;
	add.s64 	%rd6530, %rd6525, %rd6527;
	add.s64 	%rd6531, %rd6530, %rd6529;
	mul.hi.u64 	%rd6532, %rd6505, %rd7624;
	mad.lo.s64 	%rd6533, %rd7624, %rd6505, %rd6519;
	setp.lt.u64 	%p3278, %rd6533, %rd6519;
	selp.u64 	%rd6534, 1, 0, %p3278;
	add.s64 	%rd6535, %rd6533, %rd6531;
	setp.lt.u64 	%p3279, %rd6535, %rd6533;
	selp.u64 	%rd6536, 1, 0, %p3279;
	add.s64 	%rd6537, %rd6532, %rd6534;
	add.s64 	%rd6538, %rd6537, %rd6536;
	mul.hi.u64 	%rd6539, %rd6505, %rd7625;
	mad.lo.s64 	%rd6540, %rd7625, %rd6505, %rd6521;
	setp.lt.u64 	%p3280, %rd6540, %rd6521;
	selp.u64 	%rd6541, 1, 0, %p3280;
	add.s64 	%rd6542, %rd6540, %rd6538;
	setp.lt.u64 	%p3281, %rd6542, %rd6540;
	selp.u64 	%rd6543, 1, 0, %p3281;
	add.s64 	%rd6544, %rd6539, %rd6541;
	add.s64 	%rd6545, %rd6544, %rd6543;
	ld.local.v2.u64 	{%rd6546, %rd6547}, [%rd6503+16];
	mul.hi.u64 	%rd6548, %rd6546, %rd7622;
	mad.lo.s64 	%rd1293, %rd7622, %rd6546, %rd6528;
	setp.lt.u64 	%p3282, %rd1293, %rd6528;
	selp.u64 	%rd6549, 1, 0, %p3282;
	add.s64 	%rd6550, %rd6548, %rd6549;
	mul.hi.u64 	%rd6551, %rd6546, %rd7623;
	mad.lo.s64 	%rd6552, %rd7623, %rd6546, %rd6535;
	setp.lt.u64 	%p3283, %rd6552, %rd6535;
	selp.u64 	%rd6553, 1, 0, %p3283;
	add.s64 	%rd6554, %rd6552, %rd6550;
	setp.lt.u64 	%p3284, %rd6554, %rd6552;
	selp.u64 	%rd6555, 1, 0, %p3284;
	add.s64 	%rd6556, %rd6551, %rd6553;
	add.s64 	%rd6557, %rd6556, %rd6555;
	mul.hi.u64 	%rd6558, %rd6546, %rd7624;
	mad.lo.s64 	%rd6559, %rd7624, %rd6546, %rd6542;
	setp.lt.u64 	%p3285, %rd6559, %rd6542;
	selp.u64 	%rd6560, 1, 0, %p3285;
	add.s64 	%rd6561, %rd6559, %rd6557;
	setp.lt.u64 	%p3286, %rd6561, %rd6559;
	selp.u64 	%rd6562, 1, 0, %p3286;
	add.s64 	%rd6563, %rd6558, %rd6560;
	add.s64 	%rd6564, %rd6563, %rd6562;
	mul.hi.u64 	%rd6565, %rd6546, %rd7625;
	mad.lo.s64 	%rd6566, %rd7625, %rd6546, %rd6545;
	setp.lt.u64 	%p3287, %rd6566, %rd6545;
	selp.u64 	%rd6567, 1, 0, %p3287;
	add.s64 	%rd6568, %rd6566, %rd6564;
	setp.lt.u64 	%p3288, %rd6568, %rd6566;
	selp.u64 	%rd6569, 1, 0, %p3288;
	add.s64 	%rd6570, %rd6565, %rd6567;
	add.s64 	%rd6571, %rd6570, %rd6569;
	mul.hi.u64 	%rd6572, %rd6547, %rd7622;
	mad.lo.s64 	%rd1294, %rd7622, %rd6547, %rd6554;
	setp.lt.u64 	%p3289, %rd1294, %rd6554;
	selp.u64 	%rd6573, 1, 0, %p3289;
	add.s64 	%rd6574, %rd6572, %rd6573;
	mul.hi.u64 	%rd6575, %rd6547, %rd7623;
	mad.lo.s64 	%rd6576, %rd7623, %rd6547, %rd6561;
	setp.lt.u64 	%p3290, %rd6576, %rd6561;
	selp.u64 	%rd6577, 1, 0, %p3290;
	add.s64 	%rd6578, %rd6576, %rd6574;
	setp.lt.u64 	%p3291, %rd6578, %rd6576;
	selp.u64 	%rd6579, 1, 0, %p3291;
	add.s64 	%rd6580, %rd6575, %rd6577;
	add.s64 	%rd6581, %rd6580, %rd6579;
	mul.hi.u64 	%rd6582, %rd6547, %rd7624;
	mad.lo.s64 	%rd6583, %rd7624, %rd6547, %rd6568;
	setp.lt.u64 	%p3292, %rd6583, %rd6568;
	selp.u64 	%rd6584, 1, 0, %p3292;
	add.s64 	%rd6585, %rd6583, %rd6581;
	setp.lt.u64 	%p3293, %rd6585, %rd6583;
	selp.u64 	%rd6586, 1, 0, %p3293;
	add.s64 	%rd6587, %rd6582, %rd6584;
	add.s64 	%rd6588, %rd6587, %rd6586;
	mul.hi.u64 	%rd6589, %rd6547, %rd7625;
	mad.lo.s64 	%rd6590, %rd7625, %rd6547, %rd6571;
	setp.lt.u64 	%p3294, %rd6590, %rd6571;
	selp.u64 	%rd6591, 1, 0, %p3294;
	add.s64 	%rd6592, %rd6590, %rd6588;
	setp.lt.u64 	%p3295, %rd6592, %rd6590;
	selp.u64 	%rd6593, 1, 0, %p3295;
	add.s64 	%rd6594, %rd6589, %rd6591;
	add.s64 	%rd6595, %rd6594, %rd6593;
	shl.b64 	%rd6596, %rd6578, 32;
	mov.b64 	{%r445, %r446}, %rd6578;
	mov.b64 	{%r447, %r448}, %rd6585;
	mov.b64 	%rd6597, {%r446, %r447};
	mov.b64 	{%r449, %r450}, %rd6592;
	mov.b64 	%rd6598, {%r448, %r449};
	mov.b64 	{%r451, %r452}, %rd6595;
	mov.b64 	%rd6599, {%r450, %r451};
	shr.u64 	%rd6600, %rd6595, 32;
	mul.lo.s64 	%rd6601, %rd6578, 977;
	mov.b64 	%rd6602, 977;
	mul.hi.u64 	%rd6603, %rd6578, %rd6602;
	mul.lo.s64 	%rd6604, %rd6585, 977;
	mul.hi.u64 	%rd6605, %rd6585, %rd6602;
	add.s64 	%rd6606, %rd6604, %rd6603;
	setp.lt.u64 	%p3296, %rd6606, %rd6604;
	selp.u64 	%rd6607, 1, 0, %p3296;
	add.s64 	%rd6608, %rd6605, %rd6607;
	mul.lo.s64 	%rd6609, %rd6592, 977;
	mul.hi.u64 	%rd6610, %rd6592, %rd6602;
	add.s64 	%rd6611, %rd6609, %rd6608;
	setp.lt.u64 	%p3297, %rd6611, %rd6609;
	selp.u64 	%rd6612, 1, 0, %p3297;
	add.s64 	%rd6613, %rd6610, %rd6612;
	mul.lo.s64 	%rd6614, %rd6595, 977;
	mul.hi.u64 	%rd6615, %rd6595, %rd6602;
	add.s64 	%rd6616, %rd6614, %rd6613;
	setp.lt.u64 	%p3298, %rd6616, %rd6614;
	selp.u64 	%rd6617, 1, 0, %p3298;
	add.s64 	%rd6618, %rd6615, %rd6617;
	add.s64 	%rd7626, %rd6601, %rd6596;
	setp.lt.u64 	%p3299, %rd7626, %rd6601;
	selp.u64 	%rd6619, 1, 0, %p3299;
	add.s64 	%rd6620, %rd6606, %rd6597;
	setp.lt.u64 	%p3300, %rd6620, %rd6606;
	add.s64 	%rd7627, %rd6620, %rd6619;
	setp.lt.u64 	%p3301, %rd7627, %rd6620;
	or.pred  	%p3302, %p3300, %p3301;
	selp.u64 	%rd6621, 1, 0, %p3302;
	add.s64 	%rd6622, %rd6611, %rd6598;
	setp.lt.u64 	%p3303, %rd6622, %rd6611;
	add.s64 	%rd7628, %rd6622, %rd6621;
	setp.lt.u64 	%p3304, %rd7628, %rd6622;
	or.pred  	%p3305, %p3303, %p3304;
	selp.u64 	%rd6623, 1, 0, %p3305;
	add.s64 	%rd6624, %rd6616, %rd6599;
	setp.lt.u64 	%p3306, %rd6624, %rd6616;
	add.s64 	%rd7629, %rd6624, %rd6623;
	setp.lt.u64 	%p3307, %rd7629, %rd6624;
	or.pred  	%p3308, %p3306, %p3307;
	selp.u64 	%rd6625, 1, 0, %p3308;
	add.s64 	%rd6626, %rd6618, %rd6600;
	add.s64 	%rd1299, %rd6626, %rd6625;
	setp.eq.s64 	%p3309, %rd1299, 0;
	mov.b64 	%rd7630, 0;
	@%p3309 bra 	$L__BB7_587;
	shl.b64 	%rd6627, %rd1299, 32;
	shr.u64 	%rd6628, %rd1299, 32;
	mov.b64 	%rd6629, 977;
	mul.hi.u64 	%rd6630, %rd1299, %rd6629;
	mad.lo.s64 	%rd6631, %rd1299, 977, %rd6627;
	setp.lt.u64 	%p3310, %rd6631, %rd6627;
	selp.u64 	%rd6632, 1, 0, %p3310;
	add.s64 	%rd7626, %rd6631, %rd7626;
	setp.lt.u64 	%p3311, %rd7626, %rd6631;
	selp.u64 	%rd6633, 1, 0, %p3311;
	add.s64 	%rd6634, %rd6633, %rd6632;
	add.s64 	%rd6635, %rd6628, %rd6630;
	setp.lt.u64 	%p3312, %rd6635, %rd6628;
	selp.u64 	%rd6636, 1, 0, %p3312;
	add.s64 	%rd6637, %rd7627, %rd6635;
	add.s64 	%rd6638, %rd6637, %rd6634;
	setp.lt.u64 	%p3313, %rd6638, %rd7627;
	not.b64 	%rd6639, %rd6635;
	setp.gt.u64 	%p3314, %rd6634, %rd6639;
	or.pred  	%p3315, %p3314, %p3313;
	selp.u64 	%rd6640, 1, 0, %p3315;
	add.s64 	%rd6641, %rd7628, %rd6636;
	add.s64 	%rd1302, %rd6641, %rd6640;
	setp.lt.u64 	%p3316, %rd1302, %rd7628;
	selp.u64 	%rd6642, 1, 0, %p3316;
	add.s64 	%rd1303, %rd7629, %rd6642;
	setp.lt.u64 	%p3317, %rd1303, %rd7629;
	selp.u64 	%rd7630, 1, 0, %p3317;
	mov.u64 	%rd7627, %rd6638;
	mov.u64 	%rd7628, %rd1302;
	mov.u64 	%rd7629, %rd1303;
$L__BB7_587:
	add.s64 	%rd7631, %rd7626, %rd1291;
	setp.lt.u64 	%p3318, %rd7631, %rd7626;
	selp.u64 	%rd6643, 1, 0, %p3318;
	add.s64 	%rd6644, %rd7627, %rd1292;
	setp.lt.u64 	%p3319, %rd6644, %rd7627;
	add.s64 	%rd7632, %rd6644, %rd6643;
	setp.lt.u64 	%p3320, %rd7632, %rd6644;
	or.pred  	%p3321, %p3319, %p3320;
	selp.u64 	%rd6645, 1, 0, %p3321;
	add.s64 	%rd6646, %rd7628, %rd1293;
	setp.lt.u64 	%p3322, %rd6646, %rd7628;
	add.s64 	%rd7633, %rd6646, %rd6645;
	setp.lt.u64 	%p3323, %rd7633, %rd6646;
	or.pred  	%p3324, %p3322, %p3323;
	selp.u64 	%rd6647, 1, 0, %p3324;
	add.s64 	%rd6648, %rd7629, %rd1294;
	setp.lt.u64 	%p3325, %rd6648, %rd7629;
	add.s64 	%rd7634, %rd6648, %rd6647;
	setp.lt.u64 	%p3326, %rd7634, %rd6648;
	or.pred  	%p3327, %p3325, %p3326;
	selp.u64 	%rd6650, 1, 0, %p3327;
	add.s64 	%rd1314, %rd7630, %rd6650;
	setp.ne.s64 	%p3328, %rd1314, 0;
	setp.gt.u64 	%p3329, %rd7634, %rd1096;
	or.pred  	%p3330, %p3328, %p3329;
	@%p3330 bra 	$L__BB7_593;
	setp.lt.u64 	%p3331, %rd7634, %rd1096;
	@%p3331 bra 	$L__BB7_606;
	setp.gt.u64 	%p3332, %rd7633, %rd1202;
	@%p3332 bra 	$L__BB7_593;
	setp.lt.u64 	%p3333, %rd7633, %rd1202;
	@%p3333 bra 	$L__BB7_606;
	setp.gt.u64 	%p3334, %rd7632, %rd1203;
	@%p3334 bra 	$L__BB7_593;
	setp.lt.u64 	%p3335, %rd7632, %rd1203;
	setp.lt.u64 	%p3336, %rd7631, %rd1204;
	or.pred  	%p3337, %p3335, %p3336;
	@%p3337 bra 	$L__BB7_606;
$L__BB7_593:
	sub.s64 	%rd1315, %rd7631, %rd1204;
	setp.lt.u64 	%p3338, %rd7631, %rd1204;
	selp.u64 	%rd6651, 1, 0, %p3338;
	sub.s64 	%rd6652, %rd7632, %rd1203;
	setp.lt.u64 	%p3339, %rd7632, %rd1203;
	selp.s64 	%rd6653, -1, 0, %p3338;
	add.s64 	%rd7632, %rd6652, %rd6653;
	setp.lt.u64 	%p3340, %rd6652, %rd6651;
	or.pred  	%p3341, %p3339, %p3340;
	selp.u64 	%rd6654, 1, 0, %p3341;
	sub.s64 	%rd6655, %rd7633, %rd1202;
	setp.lt.u64 	%p3342, %rd7633, %rd1202;
	selp.s64 	%rd6656, -1, 0, %p3341;
	add.s64 	%rd7633, %rd6655, %rd6656;
	setp.lt.u64 	%p3343, %rd6655, %rd6654;
	or.pred  	%p3344, %p3342, %p3343;
	selp.u64 	%rd6657, 1, 0, %p3344;
	sub.s64 	%rd6658, %rd7634, %rd1096;
	setp.lt.u64 	%p3345, %rd7634, %rd1096;
	selp.s64 	%rd6659, -1, 0, %p3344;
	add.s64 	%rd7634, %rd6658, %rd6659;
	setp.lt.u64 	%p3346, %rd6658, %rd6657;
	or.pred  	%p3347, %p3345, %p3346;
	selp.s64 	%rd6660, -1, 0, %p3347;
	add.s64 	%rd1319, %rd1314, %rd6660;
	setp.ne.s64 	%p3348, %rd1319, 0;
	setp.gt.u64 	%p3349, %rd7634, %rd1096;
	or.pred  	%p3350, %p3348, %p3349;
	@%p3350 bra 	$L__BB7_599;
	setp.lt.u64 	%p3351, %rd7634, %rd1096;
	mov.u64 	%rd7631, %rd1315;
	@%p3351 bra 	$L__BB7_606;
	setp.gt.u64 	%p3352, %rd7633, %rd1202;
	@%p3352 bra 	$L__BB7_599;
	setp.lt.u64 	%p3353, %rd7633, %rd1202;
	mov.u64 	%rd7631, %rd1315;
	@%p3353 bra 	$L__BB7_606;
	setp.gt.u64 	%p3354, %rd7632, %rd1203;
	@%p3354 bra 	$L__BB7_599;
	setp.lt.u64 	%p3355, %rd7632, %rd1203;
	setp.lt.u64 	%p3356, %rd1315, %rd1204;
	or.pred  	%p3357, %p3355, %p3356;
	mov.u64 	%rd7631, %rd1315;
	@%p3357 bra 	$L__BB7_606;
$L__BB7_599:
	sub.s64 	%rd1320, %rd1315, %rd1204;
	setp.lt.u64 	%p3358, %rd1315, %rd1204;
	selp.u64 	%rd6661, 1, 0, %p3358;
	sub.s64 	%rd6662, %rd7632, %rd1203;
	setp.lt.u64 	%p3359, %rd7632, %rd1203;
	selp.s64 	%rd6663, -1, 0, %p3358;
	add.s64 	%rd7632, %rd6662, %rd6663;
	setp.lt.u64 	%p3360, %rd6662, %rd6661;
	or.pred  	%p3361, %p3359, %p3360;
	selp.u64 	%rd6664, 1, 0, %p3361;
	sub.s64 	%rd6665, %rd7633, %rd1202;
	setp.lt.u64 	%p3362, %rd7633, %rd1202;
	selp.s64 	%rd6666, -1, 0, %p3361;
	add.s64 	%rd7633, %rd6665, %rd6666;
	setp.lt.u64 	%p3363, %rd6665, %rd6664;
	or.pred  	%p3364, %p3362, %p3363;
	selp.u64 	%rd6667, 1, 0, %p3364;
	sub.s64 	%rd6668, %rd7634, %rd1096;
	setp.lt.u64 	%p3365, %rd7634, %rd1096;
	selp.s64 	%rd6669, -1, 0, %p3364;
	add.s64 	%rd7634, %rd6668, %rd6669;
	setp.lt.u64 	%p3366, %rd6668, %rd6667;
	or.pred  	%p3367, %p3365, %p3366;
	selp.u64 	%rd6670, 1, 0, %p3367;
	setp.ne.s64 	%p3368, %rd1319, %rd6670;
	setp.gt.u64 	%p3369, %rd7634, %rd1096;
	or.pred  	%p3370, %p3368, %p3369;
	@%p3370 bra 	$L__BB7_605;
	setp.lt.u64 	%p3371, %rd7634, %rd1096;
	mov.u64 	%rd7631, %rd1320;
	@%p3371 bra 	$L__BB7_606;
	setp.gt.u64 	%p3372, %rd7633, %rd1202;
	@%p3372 bra 	$L__BB7_605;
	setp.lt.u64 	%p3373, %rd7633, %rd1202;
	mov.u64 	%rd7631, %rd1320;
	@%p3373 bra 	$L__BB7_606;
	setp.gt.u64 	%p3374, %rd7632, %rd1203;
	@%p3374 bra 	$L__BB7_605;
	setp.lt.u64 	%p3375, %rd7632, %rd1203;
	setp.lt.u64 	%p3376, %rd1320, %rd1204;
	or.pred  	%p3377, %p3375, %p3376;
	mov.u64 	%rd7631, %rd1320;
	@%p3377 bra 	$L__BB7_606;
$L__BB7_605:
	sub.s64 	%rd7631, %rd1320, %rd1204;
	setp.lt.u64 	%p3378, %rd1320, %rd1204;
	selp.u64 	%rd6671, 1, 0, %p3378;
	sub.s64 	%rd6672, %rd7632, %rd1203;
	setp.lt.u64 	%p3379, %rd7632, %rd1203;
	selp.s64 	%rd6673, -1, 0, %p3378;
	add.s64 	%rd7632, %rd6672, %rd6673;
	setp.lt.u64 	%p3380, %rd6672, %rd6671;
	or.pred  	%p3381, %p3379, %p3380;
	selp.u64 	%rd6674, 1, 0, %p3381;
	sub.s64 	%rd6675, %rd7633, %rd1202;
	setp.lt.u64 	%p3382, %rd7633, %rd1202;
	selp.s64 	%rd6676, -1, 0, %p3381;
	add.s64 	%rd7633, %rd6675, %rd6676;
	setp.lt.u64 	%p3383, %rd6675, %rd6674;
	or.pred  	%p3384, %p3382, %p3383;
	selp.s64 	%rd6677, -1, 0, %p3384;
	sub.s64 	%rd6678, %rd7634, %rd1096;
	add.s64 	%rd7634, %rd6678, %rd6677;
$L__BB7_606:
	mul.hi.u64 	%rd6680, %rd7631, %rd1332;
	mul.lo.s64 	%rd6682, %rd6681, %rd7631;
	mul.hi.u64 	%rd6683, %rd7631, %rd6681;
	add.s64 	%rd6684, %rd6682, %rd6680;
	setp.lt.u64 	%p3385, %rd6684, %rd6682;
	selp.u64 	%rd6685, 1, 0, %p3385;
	add.s64 	%rd6686, %rd6683, %rd6685;
	mul.lo.s64 	%rd6688, %rd6687, %rd7631;
	mul.hi.u64 	%rd6689, %rd7631, %rd6687;
	add.s64 	%rd6690, %rd6688, %rd6686;
	setp.lt.u64 	%p3386, %rd6690, %rd6688;
	selp.u64 	%rd6691, 1, 0, %p3386;
	add.s64 	%rd6692, %rd6689, %rd6691;
	mul.lo.s64 	%rd6694, %rd6693, %rd7631;
	mul.hi.u64 	%rd6695, %rd7631, %rd6693;
	add.s64 	%rd6696, %rd6694, %rd6692;
	setp.lt.u64 	%p3387, %rd6696, %rd6694;
	selp.u64 	%rd6697, 1, 0, %p3387;
	add.s64 	%rd6698, %rd6695, %rd6697;
	mul.hi.u64 	%rd6699, %rd7632, %rd1332;
	mad.lo.s64 	%rd1333, %rd1332, %rd7632, %rd6684;
	setp.lt.u64 	%p3388, %rd1333, %rd6684;
	selp.u64 	%rd6700, 1, 0, %p3388;
	add.s64 	%rd6701, %rd6699, %rd6700;
	mul.hi.u64 	%rd6702, %rd7632, %rd6681;
	mad.lo.s64 	%rd6703, %rd6681, %rd7632, %rd6690;
	setp.lt.u64 	%p3389, %rd6703, %rd6690;
	selp.u64 	%rd6704, 1, 0, %p3389;
	add.s64 	%rd6705, %rd6703, %rd6701;
	setp.lt.u64 	%p3390, %rd6705, %rd6703;
	selp.u64 	%rd6706, 1, 0, %p3390;
	add.s64 	%rd6707, %rd6702, %rd6704;
	add.s64 	%rd6708, %rd6707, %rd6706;
	mul.hi.u64 	%rd6709, %rd7632, %rd6687;
	mad.lo.s64 	%rd6710, %rd6687, %rd7632, %rd6696;
	setp.lt.u64 	%p3391, %rd6710, %rd6696;
	selp.u64 	%rd6711, 1, 0, %p3391;
	add.s64 	%rd6712, %rd6710, %rd6708;
	setp.lt.u64 	%p3392, %rd6712, %rd6710;
	selp.u64 	%rd6713, 1, 0, %p3392;
	add.s64 	%rd6714, %rd6709, %rd6711;
	add.s64 	%rd6715, %rd6714, %rd6713;
	mul.hi.u64 	%rd6716, %rd7632, %rd6693;
	mad.lo.s64 	%rd6717, %rd6693, %rd7632, %rd6698;
	setp.lt.u64 	%p3393, %rd6717, %rd6698;
	selp.u64 	%rd6718, 1, 0, %p3393;
	add.s64 	%rd6719, %rd6717, %rd6715;
	setp.lt.u64 	%p3394, %rd6719, %rd6717;
	selp.u64 	%rd6720, 1, 0, %p3394;
	add.s64 	%rd6721, %rd6716, %rd6718;
	add.s64 	%rd6722, %rd6721, %rd6720;
	mul.hi.u64 	%rd6723, %rd7633, %rd1332;
	mad.lo.s64 	%rd1334, %rd1332, %rd7633, %rd6705;
	setp.lt.u64 	%p3395, %rd1334, %rd6705;
	selp.u64 	%rd6724, 1, 0, %p3395;
	add.s64 	%rd6725, %rd6723, %rd6724;
	mul.hi.u64 	%rd6726, %rd7633, %rd6681;
	mad.lo.s64 	%rd6727, %rd6681, %rd7633, %rd6712;
	setp.lt.u64 	%p3396, %rd6727, %rd6712;
	selp.u64 	%rd6728, 1, 0, %p3396;
	add.s64 	%rd6729, %rd6727, %rd6725;
	setp.lt.u64 	%p3397, %rd6729, %rd6727;
	selp.u64 	%rd6730, 1, 0, %p3397;
	add.s64 	%rd6731, %rd6726, %rd6728;
	add.s64 	%rd6732, %rd6731, %rd6730;
	mul.hi.u64 	%rd6733, %rd7633, %rd6687;
	mad.lo.s64 	%rd6734, %rd6687, %rd7633, %rd6719;
	setp.lt.u64 	%p3398, %rd6734, %rd6719;
	selp.u64 	%rd6735, 1, 0, %p3398;
	add.s64 	%rd6736, %rd6734, %rd6732;
	setp.lt.u64 	%p3399, %rd6736, %rd6734;
	selp.u64 	%rd6737, 1, 0, %p3399;
	add.s64 	%rd6738, %rd6733, %rd6735;
	add.s64 	%rd6739, %rd6738, %rd6737;
	mul.hi.u64 	%rd6740, %rd7633, %rd6693;
	mad.lo.s64 	%rd6741, %rd6693, %rd7633, %rd6722;
	setp.lt.u64 	%p3400, %rd6741, %rd6722;
	selp.u64 	%rd6742, 1, 0, %p3400;
	add.s64 	%rd6743, %rd6741, %rd6739;
	setp.lt.u64 	%p3401, %rd6743, %rd6741;
	selp.u64 	%rd6744, 1, 0, %p3401;
	add.s64 	%rd6745, %rd6740, %rd6742;
	add.s64 	%rd6746, %rd6745, %rd6744;
	mul.hi.u64 	%rd6747, %rd7634, %rd1332;
	mad.lo.s64 	%rd1335, %rd1332, %rd7634, %rd6729;
	setp.lt.u64 	%p3402, %rd1335, %rd6729;
	selp.u64 	%rd6748, 1, 0, %p3402;
	add.s64 	%rd6749, %rd6747, %rd6748;
	mul.hi.u64 	%rd6750, %rd7634, %rd6681;
	mad.lo.s64 	%rd6751, %rd6681, %rd7634, %rd6736;
	setp.lt.u64 	%p3403, %rd6751, %rd6736;
	selp.u64 	%rd6752, 1, 0, %p3403;
	add.s64 	%rd6753, %rd6751, %rd6749;
	setp.lt.u64 	%p3404, %rd6753, %rd6751;
	selp.u64 	%rd6754, 1, 0, %p3404;
	add.s64 	%rd6755, %rd6750, %rd6752;
	add.s64 	%rd6756, %rd6755, %rd6754;
	mul.hi.u64 	%rd6757, %rd7634, %rd6687;
	mad.lo.s64 	%rd6758, %rd6687, %rd7634, %rd6743;
	setp.lt.u64 	%p3405, %rd6758, %rd6743;
	selp.u64 	%rd6759, 1, 0, %p3405;
	add.s64 	%rd6760, %rd6758, %rd6756;
	setp.lt.u64 	%p3406, %rd6760, %rd6758;
	selp.u64 	%rd6761, 1, 0, %p3406;
	add.s64 	%rd6762, %rd6757, %rd6759;
	add.s64 	%rd6763, %rd6762, %rd6761;
	mul.hi.u64 	%rd6764, %rd7634, %rd6693;
	mad.lo.s64 	%rd6765, %rd6693, %rd7634, %rd6746;
	setp.lt.u64 	%p3407, %rd6765, %rd6746;
	selp.u64 	%rd6766, 1, 0, %p3407;
	add.s64 	%rd6767, %rd6765, %rd6763;
	setp.lt.u64 	%p3408, %rd6767, %rd6765;
	selp.u64 	%rd6768, 1, 0, %p3408;
	add.s64 	%rd6769, %rd6764, %rd6766;
	add.s64 	%rd6770, %rd6769, %rd6768;
	shl.b64 	%rd6771, %rd6753, 32;
	mov.b64 	{%r453, %r454}, %rd6753;
	mov.b64 	{%r455, %r456}, %rd6760;
	mov.b64 	%rd6772, {%r454, %r455};
	mov.b64 	{%r457, %r458}, %rd6767;
	mov.b64 	%rd6773, {%r456, %r457};
	mov.b64 	{%r459, %r460}, %rd6770;
	mov.b64 	%rd6774, {%r458, %r459};
	shr.u64 	%rd6775, %rd6770, 32;
	mul.lo.s64 	%rd6776, %rd6753, 977;
	mov.b64 	%rd6777, 977;
	mul.hi.u64 	%rd6778, %rd6753, %rd6777;
	mul.lo.s64 	%rd6779, %rd6760, 977;
	mul.hi.u64 	%rd6780, %rd6760, %rd6777;
	add.s64 	%rd6781, %rd6779, %rd6778;
	setp.lt.u64 	%p3409, %rd6781, %rd6779;
	selp.u64 	%rd6782, 1, 0, %p3409;
	add.s64 	%rd6783, %rd6780, %rd6782;
	mul.lo.s64 	%rd6784, %rd6767, 977;
	mul.hi.u64 	%rd6785, %rd6767, %rd6777;
	add.s64 	%rd6786, %rd6784, %rd6783;
	setp.lt.u64 	%p3410, %rd6786, %rd6784;
	selp.u64 	%rd6787, 1, 0, %p3410;
	add.s64 	%rd6788, %rd6785, %rd6787;
	mul.lo.s64 	%rd6789, %rd6770, 977;
	mul.hi.u64 	%rd6790, %rd6770, %rd6777;
	add.s64 	%rd6791, %rd6789, %rd6788;
	setp.lt.u64 	%p3411, %rd6791, %rd6789;
	selp.u64 	%rd6792, 1, 0, %p3411;
	add.s64 	%rd6793, %rd6790, %rd6792;
	add.s64 	%rd7635, %rd6776, %rd6771;
	setp.lt.u64 	%p3412, %rd7635, %rd6776;
	selp.u64 	%rd6794, 1, 0, %p3412;
	add.s64 	%rd6795, %rd6781, %rd6772;
	setp.lt.u64 	%p3413, %rd6795, %rd6781;
	add.s64 	%rd7636, %rd6795, %rd6794;
	setp.lt.u64 	%p3414, %rd7636, %rd6795;
	or.pred  	%p3415, %p3413, %p3414;
	selp.u64 	%rd6796, 1, 0, %p3415;
	add.s64 	%rd6797, %rd6786, %rd6773;
	setp.lt.u64 	%p3416, %rd6797, %rd6786;
	add.s64 	%rd7637, %rd6797, %rd6796;
	setp.lt.u64 	%p3417, %rd7637, %rd6797;
	or.pred  	%p3418, %p3416, %p3417;
	selp.u64 	%rd6798, 1, 0, %p3418;
	add.s64 	%rd6799, %rd6791, %rd6774;
	setp.lt.u64 	%p3419, %rd6799, %rd6791;
	add.s64 	%rd7638, %rd6799, %rd6798;
	setp.lt.u64 	%p3420, %rd7638, %rd6799;
	or.pred  	%p3421, %p3419, %p3420;
	selp.u64 	%rd6800, 1, 0, %p3421;
	add.s64 	%rd6801, %rd6793, %rd6775;
	add.s64 	%rd1340, %rd6801, %rd6800;
	setp.eq.s64 	%p3422, %rd1340, 0;
	mov.b64 	%rd7639, 0;
	@%p3422 bra 	$L__BB7_608;
	shl.b64 	%rd6802, %rd1340, 32;
	shr.u64 	%rd6803, %rd1340, 32;
	mov.b64 	%rd6804, 977;
	mul.hi.u64 	%rd6805, %rd1340, %rd6804;
	mad.lo.s64 	%rd6806, %rd1340, 977, %rd6802;
	setp.lt.u64 	%p3423, %rd6806, %rd6802;
	selp.u64 	%rd6807, 1, 0, %p3423;
	add.s64 	%rd7635, %rd6806, %rd7635;
	setp.lt.u64 	%p3424, %rd7635, %rd6806;
	selp.u64 	%rd6808, 1, 0, %p3424;
	add.s64 	%rd6809, %rd6808, %rd6807;
	add.s64 	%rd6810, %rd6803, %rd6805;
	setp.lt.u64 	%p3425, %rd6810, %rd6803;
	selp.u64 	%rd6811, 1, 0, %p3425;
	add.s64 	%rd6812, %rd7636, %rd6810;
	add.s64 	%rd6813, %rd6812, %rd6809;
	setp.lt.u64 	%p3426, %rd6813, %rd7636;
	not.b64 	%rd6814, %rd6810;
	setp.gt.u64 	%p3427, %rd6809, %rd6814;
	or.pred  	%p3428, %p3427, %p3426;
	selp.u64 	%rd6815, 1, 0, %p3428;
	add.s64 	%rd6816, %rd7637, %rd6811;
	add.s64 	%rd1343, %rd6816, %rd6815;
	setp.lt.u64 	%p3429, %rd1343, %rd7637;
	selp.u64 	%rd6817, 1, 0, %p3429;
	add.s64 	%rd1344, %rd7638, %rd6817;
	setp.lt.u64 	%p3430, %rd1344, %rd7638;
	selp.u64 	%rd7639, 1, 0, %p3430;
	mov.u64 	%rd7636, %rd6813;
	mov.u64 	%rd7637, %rd1343;
	mov.u64 	%rd7638, %rd1344;
$L__BB7_608:
	mad.lo.s64 	%rd7640, %rd1332, %rd7631, %rd7635;
	setp.lt.u64 	%p3431, %rd7640, %rd7635;
	selp.u64 	%rd6818, 1, 0, %p3431;
	add.s64 	%rd6819, %rd7636, %rd1333;
	setp.lt.u64 	%p3432, %rd6819, %rd7636;
	add.s64 	%rd7641, %rd6819, %rd6818;
	setp.lt.u64 	%p3433, %rd7641, %rd6819;
	or.pred  	%p3434, %p3432, %p3433;
	selp.u64 	%rd6820, 1, 0, %p3434;
	add.s64 	%rd6821, %rd7637, %rd1334;
	setp.lt.u64 	%p3435, %rd6821, %rd7637;
	add.s64 	%rd7642, %rd6821, %rd6820;
	setp.lt.u64 	%p3436, %rd7642, %rd6821;
	or.pred  	%p3437, %p3435, %p3436;
	selp.u64 	%rd6822, 1, 0, %p3437;
	add.s64 	%rd6823, %rd7638, %rd1335;
	setp.lt.u64 	%p3438, %rd6823, %rd7638;
	add.s64 	%rd7643, %rd6823, %rd6822;
	setp.lt.u64 	%p3439, %rd7643, %rd6823;
	or.pred  	%p3440, %p3438, %p3439;
	selp.u64 	%rd6825, 1, 0, %p3440;
	add.s64 	%rd1355, %rd7639, %rd6825;
	setp.ne.s64 	%p3441, %rd1355, 0;
	setp.gt.u64 	%p3442, %rd7643, %rd1096;
	or.pred  	%p3443, %p3441, %p3442;
	@%p3443 bra 	$L__BB7_614;
	setp.lt.u64 	%p3444, %rd7643, %rd1096;
	@%p3444 bra 	$L__BB7_627;
	setp.gt.u64 	%p3445, %rd7642, %rd1202;
	@%p3445 bra 	$L__BB7_614;
	setp.lt.u64 	%p3446, %rd7642, %rd1202;
	@%p3446 bra 	$L__BB7_627;
	setp.gt.u64 	%p3447, %rd7641, %rd1203;
	@%p3447 bra 	$L__BB7_614;
	setp.lt.u64 	%p3448, %rd7641, %rd1203;
	setp.lt.u64 	%p3449, %rd7640, %rd1204;
	or.pred  	%p3450, %p3448, %p3449;
	@%p3450 bra 	$L__BB7_627;
$L__BB7_614:
	sub.s64 	%rd1356, %rd7640, %rd1204;
	setp.lt.u64 	%p3451, %rd7640, %rd1204;
	selp.u64 	%rd6826, 1, 0, %p3451;
	sub.s64 	%rd6827, %rd7641, %rd1203;
	setp.lt.u64 	%p3452, %rd7641, %rd1203;
	selp.s64 	%rd6828, -1, 0, %p3451;
	add.s64 	%rd7641, %rd6827, %rd6828;
	setp.lt.u64 	%p3453, %rd6827, %rd6826;
	or.pred  	%p3454, %p3452, %p3453;
	selp.u64 	%rd6829, 1, 0, %p3454;
	sub.s64 	%rd6830, %rd7642, %rd1202;
	setp.lt.u64 	%p3455, %rd7642, %rd1202;
	selp.s64 	%rd6831, -1, 0, %p3454;
	add.s64 	%rd7642, %rd6830, %rd6831;
	setp.lt.u64 	%p3456, %rd6830, %rd6829;
	or.pred  	%p3457, %p3455, %p3456;
	selp.u64 	%rd6832, 1, 0, %p3457;
	sub.s64 	%rd6833, %rd7643, %rd1096;
	setp.lt.u64 	%p3458, %rd7643, %rd1096;
	selp.s64 	%rd6834, -1, 0, %p3457;
	add.s64 	%rd7643, %rd6833, %rd6834;
	setp.lt.u64 	%p3459, %rd6833, %rd6832;
	or.pred  	%p3460, %p3458, %p3459;
	selp.s64 	%rd6835, -1, 0, %p3460;
	add.s64 	%rd1360, %rd1355, %rd6835;
	setp.ne.s64 	%p3461, %rd1360, 0;
	setp.gt.u64 	%p3462, %rd7643, %rd1096;
	or.pred  	%p3463, %p3461, %p3462;
	@%p3463 bra 	$L__BB7_620;
	setp.lt.u64 	%p3464, %rd7643, %rd1096;
	mov.u64 	%rd7640, %rd1356;
	@%p3464 bra 	$L__BB7_627;
	setp.gt.u64 	%p3465, %rd7642, %rd1202;
	@%p3465 bra 	$L__BB7_620;
	setp.lt.u64 	%p3466, %rd7642, %rd1202;
	mov.u64 	%rd7640, %rd1356;
	@%p3466 bra 	$L__BB7_627;
	setp.gt.u64 	%p3467, %rd7641, %rd1203;
	@%p3467 bra 	$L__BB7_620;
	setp.lt.u64 	%p3468, %rd7641, %rd1203;
	setp.lt.u64 	%p3469, %rd1356, %rd1204;
	or.pred  	%p3470, %p3468, %p3469;
	mov.u64 	%rd7640, %rd1356;
	@%p3470 bra 	$L__BB7_627;
$L__BB7_620:
	sub.s64 	%rd1361, %rd1356, %rd1204;
	setp.lt.u64 	%p3471, %rd1356, %rd1204;
	selp.u64 	%rd6836, 1, 0, %p3471;
	sub.s64 	%rd6837, %rd7641, %rd1203;
	setp.lt.u64 	%p3472, %rd7641, %rd1203;
	selp.s64 	%rd6838, -1, 0, %p3471;
	add.s64 	%rd7641, %rd6837, %rd6838;
	setp.lt.u64 	%p3473, %rd6837, %rd6836;
	or.pred  	%p3474, %p3472, %p3473;
	selp.u64 	%rd6839, 1, 0, %p3474;
	sub.s64 	%rd6840, %rd7642, %rd1202;
	setp.lt.u64 	%p3475, %rd7642, %rd1202;
	selp.s64 	%rd6841, -1, 0, %p3474;
	add.s64 	%rd7642, %rd6840, %rd6841;
	setp.lt.u64 	%p3476, %rd6840, %rd6839;
	or.pred  	%p3477, %p3475, %p3476;
	selp.u64 	%rd6842, 1, 0, %p3477;
	sub.s64 	%rd6843, %rd7643, %rd1096;
	setp.lt.u64 	%p3478, %rd7643, %rd1096;
	selp.s64 	%rd6844, -1, 0, %p3477;
	add.s64 	%rd7643, %rd6843, %rd6844;
	setp.lt.u64 	%p3479, %rd6843, %rd6842;
	or.pred  	%p3480, %p3478, %p3479;
	selp.u64 	%rd6845, 1, 0, %p3480;
	setp.ne.s64 	%p3481, %rd1360, %rd6845;
	setp.gt.u64 	%p3482, %rd7643, %rd1096;
	or.pred  	%p3483, %p3481, %p3482;
	@%p3483 bra 	$L__BB7_626;
	setp.lt.u64 	%p3484, %rd7643, %rd1096;
	mov.u64 	%rd7640, %rd1361;
	@%p3484 bra 	$L__BB7_627;
	setp.gt.u64 	%p3485, %rd7642, %rd1202;
	@%p3485 bra 	$L__BB7_626;
	setp.lt.u64 	%p3486, %rd7642, %rd1202;
	mov.u64 	%rd7640, %rd1361;
	@%p3486 bra 	$L__BB7_627;
	setp.gt.u64 	%p3487, %rd7641, %rd1203;
	@%p3487 bra 	$L__BB7_626;
	setp.lt.u64 	%p3488, %rd7641, %rd1203;
	setp.lt.u64 	%p3489, %rd1361, %rd1204;
	or.pred  	%p3490, %p3488, %p3489;
	mov.u64 	%rd7640, %rd1361;
	@%p3490 bra 	$L__BB7_627;
$L__BB7_626:
	sub.s64 	%rd7640, %rd1361, %rd1204;
	setp.lt.u64 	%p3491, %rd1361, %rd1204;
	selp.u64 	%rd6846, 1, 0, %p3491;
	sub.s64 	%rd6847, %rd7641, %rd1203;
	setp.lt.u64 	%p3492, %rd7641, %rd1203;
	selp.s64 	%rd6848, -1, 0, %p3491;
	add.s64 	%rd7641, %rd6847, %rd6848;
	setp.lt.u64 	%p3493, %rd6847, %rd6846;
	or.pred  	%p3494, %p3492, %p3493;
	selp.u64 	%rd6849, 1, 0, %p3494;
	sub.s64 	%rd6850, %rd7642, %rd1202;
	setp.lt.u64 	%p3495, %rd7642, %rd1202;
	selp.s64 	%rd6851, -1, 0, %p3494;
	add.s64 	%rd7642, %rd6850, %rd6851;
	setp.lt.u64 	%p3496, %rd6850, %rd6849;
	or.pred  	%p3497, %p3495, %p3496;
	selp.s64 	%rd6852, -1, 0, %p3497;
	sub.s64 	%rd6853, %rd7643, %rd1096;
	add.s64 	%rd7643, %rd6853, %rd6852;
$L__BB7_627:
	mul.hi.u64 	%rd6855, %rd7631, %rd1373;
	mul.lo.s64 	%rd6857, %rd6856, %rd7631;
	mul.hi.u64 	%rd6858, %rd7631, %rd6856;
	add.s64 	%rd6859, %rd6857, %rd6855;
	setp.lt.u64 	%p3498, %rd6859, %rd6857;
	selp.u64 	%rd6860, 1, 0, %p3498;
	add.s64 	%rd6861, %rd6858, %rd6860;
	mul.lo.s64 	%rd6863, %rd6862, %rd7631;
	mul.hi.u64 	%rd6864, %rd7631, %rd6862;
	add.s64 	%rd6865, %rd6863, %rd6861;
	setp.lt.u64 	%p3499, %rd6865, %rd6863;
	selp.u64 	%rd6866, 1, 0, %p3499;
	add.s64 	%rd6867, %rd6864, %rd6866;
	mul.lo.s64 	%rd6869, %rd6868, %rd7631;
	mul.hi.u64 	%rd6870, %rd7631, %rd6868;
	add.s64 	%rd6871, %rd6869, %rd6867;
	setp.lt.u64 	%p3500, %rd6871, %rd6869;
	selp.u64 	%rd6872, 1, 0, %p3500;
	add.s64 	%rd6873, %rd6870, %rd6872;
	mul.hi.u64 	%rd6874, %rd7632, %rd1373;
	mad.lo.s64 	%rd1374, %rd1373, %rd7632, %rd6859;
	setp.lt.u64 	%p3501, %rd1374, %rd6859;
	selp.u64 	%rd6875, 1, 0, %p3501;
	add.s64 	%rd6876, %rd6874, %rd6875;
	mul.hi.u64 	%rd6877, %rd7632, %rd6856;
	mad.lo.s64 	%rd6878, %rd6856, %rd7632, %rd6865;
	setp.lt.u64 	%p3502, %rd6878, %rd6865;
	selp.u64 	%rd6879, 1, 0, %p3502;
	add.s64 	%rd6880, %rd6878, %rd6876;
	setp.lt.u64 	%p3503, %rd6880, %rd6878;
	selp.u64 	%rd6881, 1, 0, %p3503;
	add.s64 	%rd6882, %rd6877, %rd6879;
	add.s64 	%rd6883, %rd6882, %rd6881;
	mul.hi.u64 	%rd6884, %rd7632, %rd6862;
	mad.lo.s64 	%rd6885, %rd6862, %rd7632, %rd6871;
	setp.lt.u64 	%p3504, %rd6885, %rd6871;
	selp.u64 	%rd6886, 1, 0, %p3504;
	add.s64 	%rd6887, %rd6885, %rd6883;
	setp.lt.u64 	%p3505, %rd6887, %rd6885;
	selp.u64 	%rd6888, 1, 0, %p3505;
	add.s64 	%rd6889, %rd6884, %rd6886;
	add.s64 	%rd6890, %rd6889, %rd6888;
	mul.hi.u64 	%rd6891, %rd7632, %rd6868;
	mad.lo.s64 	%rd6892, %rd6868, %rd7632, %rd6873;
	setp.lt.u64 	%p3506, %rd6892, %rd6873;
	selp.u64 	%rd6893, 1, 0, %p3506;
	add.s64 	%rd6894, %rd6892, %rd6890;
	setp.lt.u64 	%p3507, %rd6894, %rd6892;
	selp.u64 	%rd6895, 1, 0, %p3507;
	add.s64 	%rd6896, %rd6891, %rd6893;
	add.s64 	%rd6897, %rd6896, %rd6895;
	mul.hi.u64 	%rd6898, %rd7633, %rd1373;
	mad.lo.s64 	%rd1375, %rd1373, %rd7633, %rd6880;
	setp.lt.u64 	%p3508, %rd1375, %rd6880;
	selp.u64 	%rd6899, 1, 0, %p3508;
	add.s64 	%rd6900, %rd6898, %rd6899;
	mul.hi.u64 	%rd6901, %rd7633, %rd6856;
	mad.lo.s64 	%rd6902, %rd6856, %rd7633, %rd6887;
	setp.lt.u64 	%p3509, %rd6902, %rd6887;
	selp.u64 	%rd6903, 1, 0, %p3509;
	add.s64 	%rd6904, %rd6902, %rd6900;
	setp.lt.u64 	%p3510, %rd6904, %rd6902;
	selp.u64 	%rd6905, 1, 0, %p3510;
	add.s64 	%rd6906, %rd6901, %rd6903;
	add.s64 	%rd6907, %rd6906, %rd6905;
	mul.hi.u64 	%rd6908, %rd7633, %rd6862;
	mad.lo.s64 	%rd6909, %rd6862, %rd7633, %rd6894;
	setp.lt.u64 	%p3511, %rd6909, %rd6894;
	selp.u64 	%rd6910, 1, 0, %p3511;
	add.s64 	%rd6911, %rd6909, %rd6907;
	setp.lt.u64 	%p3512, %rd6911, %rd6909;
	selp.u64 	%rd6912, 1, 0, %p3512;
	add.s64 	%rd6913, %rd6908, %rd6910;
	add.s64 	%rd6914, %rd6913, %rd6912;
	mul.hi.u64 	%rd6915, %rd7633, %rd6868;
	mad.lo.s64 	%rd6916, %rd6868, %rd7633, %rd6897;
	setp.lt.u64 	%p3513, %rd6916, %rd6897;
	selp.u64 	%rd6917, 1, 0, %p3513;
	add.s64 	%rd6918, %rd6916, %rd6914;
	setp.lt.u64 	%p3514, %rd6918, %rd6916;
	selp.u64 	%rd6919, 1, 0, %p3514;
	add.s64 	%rd6920, %rd6915, %rd6917;
	add.s64 	%rd6921, %rd6920, %rd6919;
	mul.hi.u64 	%rd6922, %rd7634, %rd1373;
	mad.lo.s64 	%rd1376, %rd1373, %rd7634, %rd6904;
	setp.lt.u64 	%p3515, %rd1376, %rd6904;
	selp.u64 	%rd6923, 1, 0, %p3515;
	add.s64 	%rd6924, %rd6922, %rd6923;
	mul.hi.u64 	%rd6925, %rd7634, %rd6856;
	mad.lo.s64 	%rd6926, %rd6856, %rd7634, %rd6911;
	setp.lt.u64 	%p3516, %rd6926, %rd6911;
	selp.u64 	%rd6927, 1, 0, %p3516;
	add.s64 	%rd6928, %rd6926, %rd6924;
	setp.lt.u64 	%p3517, %rd6928, %rd6926;
	selp.u64 	%rd6929, 1, 0, %p3517;
	add.s64 	%rd6930, %rd6925, %rd6927;
	add.s64 	%rd6931, %rd6930, %rd6929;
	mul.hi.u64 	%rd6932, %rd7634, %rd6862;
	mad.lo.s64 	%rd6933, %rd6862, %rd7634, %rd6918;
	setp.lt.u64 	%p3518, %rd6933, %rd6918;
	selp.u64 	%rd6934, 1, 0, %p3518;
	add.s64 	%rd6935, %rd6933, %rd6931;
	setp.lt.u64 	%p3519, %rd6935, %rd6933;
	selp.u64 	%rd6936, 1, 0, %p3519;
	add.s64 	%rd6937, %rd6932, %rd6934;
	add.s64 	%rd6938, %rd6937, %rd6936;
	mul.hi.u64 	%rd6939, %rd7634, %rd6868;
	mad.lo.s64 	%rd6940, %rd6868, %rd7634, %rd6921;
	setp.lt.u64 	%p3520, %rd6940, %rd6921;
	selp.u64 	%rd6941, 1, 0, %p3520;
	add.s64 	%rd6942, %rd6940, %rd6938;
	setp.lt.u64 	%p3521, %rd6942, %rd6940;
	selp.u64 	%rd6943, 1, 0, %p3521;
	add.s64 	%rd6944, %rd6939, %rd6941;
	add.s64 	%rd6945, %rd6944, %rd6943;
	shl.b64 	%rd6946, %rd6928, 32;
	mov.b64 	{%r461, %r462}, %rd6928;
	mov.b64 	{%r463, %r464}, %rd6935;
	mov.b64 	%rd6947, {%r462, %r463};
	mov.b64 	{%r465, %r466}, %rd6942;
	mov.b64 	%rd6948, {%r464, %r465};
	mov.b64 	{%r467, %r468}, %rd6945;
	mov.b64 	%rd6949, {%r466, %r467};
	shr.u64 	%rd6950, %rd6945, 32;
	mul.lo.s64 	%rd6951, %rd6928, 977;
	mov.b64 	%rd6952, 977;
	mul.hi.u64 	%rd6953, %rd6928, %rd6952;
	mul.lo.s64 	%rd6954, %rd6935, 977;
	mul.hi.u64 	%rd6955, %rd6935, %rd6952;
	add.s64 	%rd6956, %rd6954, %rd6953;
	setp.lt.u64 	%p3522, %rd6956, %rd6954;
	selp.u64 	%rd6957, 1, 0, %p3522;
	add.s64 	%rd6958, %rd6955, %rd6957;
	mul.lo.s64 	%rd6959, %rd6942, 977;
	mul.hi.u64 	%rd6960, %rd6942, %rd6952;
	add.s64 	%rd6961, %rd6959, %rd6958;
	setp.lt.u64 	%p3523, %rd6961, %rd6959;
	selp.u64 	%rd6962, 1, 0, %p3523;
	add.s64 	%rd6963, %rd6960, %rd6962;
	mul.lo.s64 	%rd6964, %rd6945, 977;
	mul.hi.u64 	%rd6965, %rd6945, %rd6952;
	add.s64 	%rd6966, %rd6964, %rd6963;
	setp.lt.u64 	%p3524, %rd6966, %rd6964;
	selp.u64 	%rd6967, 1, 0, %p3524;
	add.s64 	%rd6968, %rd6965, %rd6967;
	add.s64 	%rd7644, %rd6951, %rd6946;
	setp.lt.u64 	%p3525, %rd7644, %rd6951;
	selp.u64 	%rd6969, 1, 0, %p3525;
	add.s64 	%rd6970, %rd6956, %rd6947;
	setp.lt.u64 	%p3526, %rd6970, %rd6956;
	add.s64 	%rd7645, %rd6970, %rd6969;
	setp.lt.u64 	%p3527, %rd7645, %rd6970;
	or.pred  	%p3528, %p3526, %p3527;
	selp.u64 	%rd6971, 1, 0, %p3528;
	add.s64 	%rd6972, %rd6961, %rd6948;
	setp.lt.u64 	%p3529, %rd6972, %rd6961;
	add.s64 	%rd7646, %rd6972, %rd6971;
	setp.lt.u64 	%p3530, %rd7646, %rd6972;
	or.pred  	%p3531, %p3529, %p3530;
	selp.u64 	%rd6973, 1, 0, %p3531;
	add.s64 	%rd6974, %rd6966, %rd6949;
	setp.lt.u64 	%p3532, %rd6974, %rd6966;
	add.s64 	%rd7647, %rd6974, %rd6973;
	setp.lt.u64 	%p3533, %rd7647, %rd6974;
	or.pred  	%p3534, %p3532, %p3533;
	selp.u64 	%rd6975, 1, 0, %p3534;
	add.s64 	%rd6976, %rd6968, %rd6950;
	add.s64 	%rd1381, %rd6976, %rd6975;
	setp.eq.s64 	%p3535, %rd1381, 0;
	mov.b64 	%rd7648, 0;
	@%p3535 bra 	$L__BB7_629;
	shl.b64 	%rd6977, %rd1381, 32;
	shr.u64 	%rd6978, %rd1381, 32;
	mov.b64 	%rd6979, 977;
	mul.hi.u64 	%rd6980, %rd1381, %rd6979;
	mad.lo.s64 	%rd6981, %rd1381, 977, %rd6977;
	setp.lt.u64 	%p3536, %rd6981, %rd6977;
	selp.u64 	%rd6982, 1, 0, %p3536;
	add.s64 	%rd7644, %rd6981, %rd7644;
	setp.lt.u64 	%p3537, %rd7644, %rd6981;
	selp.u64 	%rd6983, 1, 0, %p3537;
	add.s64 	%rd6984, %rd6983, %rd6982;
	add.s64 	%rd6985, %rd6978, %rd6980;
	setp.lt.u64 	%p3538, %rd6985, %rd6978;
	selp.u64 	%rd6986, 1, 0, %p3538;
	add.s64 	%rd6987, %rd7645, %rd6985;
	add.s64 	%rd6988, %rd6987, %rd6984;
	setp.lt.u64 	%p3539, %rd6988, %rd7645;
	not.b64 	%rd6989, %rd6985;
	setp.gt.u64 	%p3540, %rd6984, %rd6989;
	or.pred  	%p3541, %p3540, %p3539;
	selp.u64 	%rd6990, 1, 0, %p3541;
	add.s64 	%rd6991, %rd7646, %rd6986;
	add.s64 	%rd1384, %rd6991, %rd6990;
	setp.lt.u64 	%p3542, %rd1384, %rd7646;
	selp.u64 	%rd6992, 1, 0, %p3542;
	add.s64 	%rd1385, %rd7647, %rd6992;
	setp.lt.u64 	%p3543, %rd1385, %rd7647;
	selp.u64 	%rd7648, 1, 0, %p3543;
	mov.u64 	%rd7645, %rd6988;
	mov.u64 	%rd7646, %rd1384;
	mov.u64 	%rd7647, %rd1385;
$L__BB7_629:
	mad.lo.s64 	%rd7649, %rd1373, %rd7631, %rd7644;
	setp.lt.u64 	%p3544, %rd7649, %rd7644;
	selp.u64 	%rd6993, 1, 0, %p3544;
	add.s64 	%rd6994, %rd7645, %rd1374;
	setp.lt.u64 	%p3545, %rd6994, %rd7645;
	add.s64 	%rd7650, %rd6994, %rd6993;
	setp.lt.u64 	%p3546, %rd7650, %rd6994;
	or.pred  	%p3547, %p3545, %p3546;
	selp.u64 	%rd6995, 1, 0, %p3547;
	add.s64 	%rd6996, %rd7646, %rd1375;
	setp.lt.u64 	%p3548, %rd6996, %rd7646;
	add.s64 	%rd7651, %rd6996, %rd6995;
	setp.lt.u64 	%p3549, %rd7651, %rd6996;
	or.pred  	%p3550, %p3548, %p3549;
	selp.u64 	%rd6997, 1, 0, %p3550;
	add.s64 	%rd6998, %rd7647, %rd1376;
	setp.lt.u64 	%p3551, %rd6998, %rd7647;
	add.s64 	%rd7652, %rd6998, %rd6997;
	setp.lt.u64 	%p3552, %rd7652, %rd6998;
	or.pred  	%p3553, %p3551, %p3552;
	selp.u64 	%rd7000, 1, 0, %p3553;
	add.s64 	%rd1396, %rd7648, %rd7000;
	setp.ne.s64 	%p3554, %rd1396, 0;
	setp.gt.u64 	%p3555, %rd7652, %rd1096;
	or.pred  	%p3556, %p3554, %p3555;
	@%p3556 bra 	$L__BB7_635;
	setp.lt.u64 	%p3557, %rd7652, %rd1096;
	@%p3557 bra 	$L__BB7_648;
	setp.gt.u64 	%p3558, %rd7651, %rd1202;
	@%p3558 bra 	$L__BB7_635;
	setp.lt.u64 	%p3559, %rd7651, %rd1202;
	@%p3559 bra 	$L__BB7_648;
	setp.gt.u64 	%p3560, %rd7650, %rd1203;
	@%p3560 bra 	$L__BB7_635;
	setp.lt.u64 	%p3561, %rd7650, %rd1203;
	setp.lt.u64 	%p3562, %rd7649, %rd1204;
	or.pred  	%p3563, %p3561, %p3562;
	@%p3563 bra 	$L__BB7_648;
$L__BB7_635:
	sub.s64 	%rd1397, %rd7649, %rd1204;
	setp.lt.u64 	%p3564, %rd7649, %rd1204;
	selp.u64 	%rd7001, 1, 0, %p3564;
	sub.s64 	%rd7002, %rd7650, %rd1203;
	setp.lt.u64 	%p3565, %rd7650, %rd1203;
	selp.s64 	%rd7003, -1, 0, %p3564;
	add.s64 	%rd7650, %rd7002, %rd7003;
	setp.lt.u64 	%p3566, %rd7002, %rd7001;
	or.pred  	%p3567, %p3565, %p3566;
	selp.u64 	%rd7004, 1, 0, %p3567;
	sub.s64 	%rd7005, %rd7651, %rd1202;
	setp.lt.u64 	%p3568, %rd7651, %rd1202;
	selp.s64 	%rd7006, -1, 0, %p3567;
	add.s64 	%rd7651, %rd7005, %rd7006;
	setp.lt.u64 	%p3569, %rd7005, %rd7004;
	or.pred  	%p3570, %p3568, %p3569;
	selp.u64 	%rd7007, 1, 0, %p3570;
	sub.s64 	%rd7008, %rd7652, %rd1096;
	setp.lt.u64 	%p3571, %rd7652, %rd1096;
	selp.s64 	%rd7009, -1, 0, %p3570;
	add.s64 	%rd7652, %rd7008, %rd7009;
	setp.lt.u64 	%p3572, %rd7008, %rd7007;
	or.pred  	%p3573, %p3571, %p3572;
	selp.s64 	%rd7010, -1, 0, %p3573;
	add.s64 	%rd1401, %rd1396, %rd7010;
	setp.ne.s64 	%p3574, %rd1401, 0;
	setp.gt.u64 	%p3575, %rd7652, %rd1096;
	or.pred  	%p3576, %p3574, %p3575;
	@%p3576 bra 	$L__BB7_641;
	setp.lt.u64 	%p3577, %rd7652, %rd1096;
	mov.u64 	%rd7649, %rd1397;
	@%p3577 bra 	$L__BB7_648;
	setp.gt.u64 	%p3578, %rd7651, %rd1202;
	@%p3578 bra 	$L__BB7_641;
	setp.lt.u64 	%p3579, %rd7651, %rd1202;
	mov.u64 	%rd7649, %rd1397;
	@%p3579 bra 	$L__BB7_648;
	setp.gt.u64 	%p3580, %rd7650, %rd1203;
	@%p3580 bra 	$L__BB7_641;
	setp.lt.u64 	%p3581, %rd7650, %rd1203;
	setp.lt.u64 	%p3582, %rd1397, %rd1204;
	or.pred  	%p3583, %p3581, %p3582;
	mov.u64 	%rd7649, %rd1397;
	@%p3583 bra 	$L__BB7_648;
$L__BB7_641:
	sub.s64 	%rd1402, %rd1397, %rd1204;
	setp.lt.u64 	%p3584, %rd1397, %rd1204;
	selp.u64 	%rd7011, 1, 0, %p3584;
	sub.s64 	%rd7012, %rd7650, %rd1203;
	setp.lt.u64 	%p3585, %rd7650, %rd1203;
	selp.s64 	%rd7013, -1, 0, %p3584;
	add.s64 	%rd7650, %rd7012, %rd7013;
	setp.lt.u64 	%p3586, %rd7012, %rd7011;
	or.pred  	%p3587, %p3585, %p3586;
	selp.u64 	%rd7014, 1, 0, %p3587;
	sub.s64 	%rd7015, %rd7651, %rd1202;
	setp.lt.u64 	%p3588, %rd7651, %rd1202;
	selp.s64 	%rd7016, -1, 0, %p3587;
	add.s64 	%rd7651, %rd7015, %rd7016;
	setp.lt.u64 	%p3589, %rd7015, %rd7014;
	or.pred  	%p3590, %p3588, %p3589;
	selp.u64 	%rd7017, 1, 0, %p3590;
	sub.s64 	%rd7018, %rd7652, %rd1096;
	setp.lt.u64 	%p3591, %rd7652, %rd1096;
	selp.s64 	%rd7019, -1, 0, %p3590;
	add.s64 	%rd7652, %rd7018, %rd7019;
	setp.lt.u64 	%p3592, %rd7018, %rd7017;
	or.pred  	%p3593, %p3591, %p3592;
	selp.u64 	%rd7020, 1, 0, %p3593;
	setp.ne.s64 	%p3594, %rd1401, %rd7020;
	setp.gt.u64 	%p3595, %rd7652, %rd1096;
	or.pred  	%p3596, %p3594, %p3595;
	@%p3596 bra 	$L__BB7_647;
	setp.lt.u64 	%p3597, %rd7652, %rd1096;
	mov.u64 	%rd7649, %rd1402;
	@%p3597 bra 	$L__BB7_648;
	setp.gt.u64 	%p3598, %rd7651, %rd1202;
	@%p3598 bra 	$L__BB7_647;
	setp.lt.u64 	%p3599, %rd7651, %rd1202;
	mov.u64 	%rd7649, %rd1402;
	@%p3599 bra 	$L__BB7_648;
	setp.gt.u64 	%p3600, %rd7650, %rd1203;
	@%p3600 bra 	$L__BB7_647;
	setp.lt.u64 	%p3601, %rd7650, %rd1203;
	setp.lt.u64 	%p3602, %rd1402, %rd1204;
	or.pred  	%p3603, %p3601, %p3602;
	mov.u64 	%rd7649, %rd1402;
	@%p3603 bra 	$L__BB7_648;
$L__BB7_647:
	sub.s64 	%rd7649, %rd1402, %rd1204;
	setp.lt.u64 	%p3604, %rd1402, %rd1204;
	selp.u64 	%rd7021, 1, 0, %p3604;
	sub.s64 	%rd7022, %rd7650, %rd1203;
	setp.lt.u64 	%p3605, %rd7650, %rd1203;
	selp.s64 	%rd7023, -1, 0, %p3604;
	add.s64 	%rd7650, %rd7022, %rd7023;
	setp.lt.u64 	%p3606, %rd7022, %rd7021;
	or.pred  	%p3607, %p3605, %p3606;
	selp.u64 	%rd7024, 1, 0, %p3607;
	sub.s64 	%rd7025, %rd7651, %rd1202;
	setp.lt.u64 	%p3608, %rd7651, %rd1202;
	selp.s64 	%rd7026, -1, 0, %p3607;
	add.s64 	%rd7651, %rd7025, %rd7026;
	setp.lt.u64 	%p3609, %rd7025, %rd7024;
	or.pred  	%p3610, %p3608, %p3609;
	selp.s64 	%rd7027, -1, 0, %p3610;
	sub.s64 	%rd7028, %rd7652, %rd1096;
	add.s64 	%rd7652, %rd7028, %rd7027;
$L__BB7_648:
	ld.param.u64 	%rd7317, [generate_pubkeys_sequential_param_6];
	mov.u32 	%r469, %ctaid.x;
	mov.u32 	%r470, %ntid.x;
	mov.u32 	%r471, %tid.x;
	mad.lo.s32 	%r17, %r469, %r470, %r471;
	add.s32 	%r472, %r12, -1;
	mul.wide.u32 	%rd7029, %r472, 4;
	mov.u64 	%rd7030, _masks;
	add.s64 	%rd1414, %rd7030, %rd7029;
	shr.u32 	%r18, %r12, 1;
	cvta.to.global.u64 	%rd1415, %rd7317;
	setp.eq.s32 	%p3611, %r12, 1;
	add.s64 	%rd1416, %rd5, %rd1290;
	{ .reg .b32 tmp; mov.b64 {tmp, %r19}, %rd7634; }
	@%p3611 bra 	$L__BB7_655;
	setp.lt.u32 	%p3612, %r12, 2;
	@%p3612 bra 	$L__BB7_653;
	mov.b32 	%r514, 0;
	bra.uni 	$L__BB7_652;
$L__BB7_651:
	add.s32 	%r514, %r514, 1;
	setp.eq.s32 	%p3616, %r514, %r18;
	@%p3616 bra 	$L__BB7_653;
$L__BB7_652:
	shl.b32 	%r474, %r514, 1;
	mul.wide.u32 	%rd7031, %r474, 4;
	mov.u64 	%rd7032, _patterns;
	add.s64 	%rd7033, %rd7032, %rd7031;
	ld.const.u32 	%rd7034, [%rd7033+4];
	shl.b64 	%rd7035, %rd7034, 32;
	ld.const.u32 	%rd7036, [%rd7033];
	or.b64  	%rd7037, %rd7035, %rd7036;
	mov.u64 	%rd7038, _masks;
	add.s64 	%rd7039, %rd7038, %rd7031;
	ld.const.u32 	%rd7040, [%rd7039+4];
	ld.const.u32 	%rd7041, [%rd7039];
	and.b64  	%rd7042, %rd7634, -4294967296;
	shr.u64 	%rd7043, %rd7634, 32;
	or.b64  	%rd7044, %rd7042, %rd7043;
	xor.b64  	%rd7045, %rd7037, %rd7044;
	and.b64  	%rd7046, %rd7045, %rd7041;
	setp.eq.s64 	%p3613, %rd7046, 0;
	shr.u64 	%rd7047, %rd7045, 32;
	and.b64  	%rd7048, %rd7047, %rd7040;
	setp.eq.s64 	%p3614, %rd7048, 0;
	or.pred  	%p3615, %p3613, %p3614;
	@%p3615 bra 	$L__BB7_656;
	bra.uni 	$L__BB7_651;
$L__BB7_653:
	and.b32  	%r475, %r12, 1;
	setp.eq.b32 	%p3617, %r475, 1;
	not.pred 	%p3618, %p3617;
	@%p3618 bra 	$L__BB7_658;
	ld.const.u32 	%r476, [%rd1414];
	and.b32  	%r477, %r476, %r19;
	ld.const.u32 	%r478, [%rd1201];
	setp.eq.s32 	%p3619, %r477, %r478;
	@%p3619 bra 	$L__BB7_656;
	bra.uni 	$L__BB7_658;
$L__BB7_655:
	and.b32  	%r479, %r13, %r19;
	setp.ne.s32 	%p3620, %r479, %r14;
	@%p3620 bra 	$L__BB7_658;
$L__BB7_656:
	ld.param.u64 	%rd7320, [generate_pubkeys_sequential_param_8];
	cvta.to.global.u64 	%rd7050, %rd7320;
	atom.global.add.u32 	%r22, [%rd7050], 1;
	setp.ge.u32 	%p3621, %r22, %r15;
	@%p3621 bra 	$L__BB7_658;
	ld.param.u64 	%rd7318, [generate_pubkeys_sequential_param_7];
	ld.param.u64 	%rd7314, [generate_pubkeys_sequential_param_5];
	ld.param.u64 	%rd7312, [generate_pubkeys_sequential_param_4];
	ld.param.u64 	%rd7310, [generate_pubkeys_sequential_param_3];
	setp.lt.u64 	%p3622, %rd1416, %rd5;
	cvta.to.global.u64 	%rd7051, %rd7310;
	mul.wide.u32 	%rd7052, %r22, 4;
	add.s64 	%rd7053, %rd7051, %rd7052;
	st.global.u32 	[%rd7053], %r17;
	cvta.to.global.u64 	%rd7054, %rd7312;
	add.s64 	%rd7055, %rd7054, %rd7052;
	st.global.u32 	[%rd7055], %r513;
	cvta.to.global.u64 	%rd7056, %rd7318;
	add.s64 	%rd7057, %rd7056, %rd7052;
	mov.b32 	%r480, 0;
	st.global.u32 	[%rd7057], %r480;
	shl.b32 	%r481, %r22, 2;
	cvta.to.global.u64 	%rd7058, %rd7314;
	mul.wide.u32 	%rd7059, %r481, 8;
	add.s64 	%rd7060, %rd7058, %rd7059;
	st.global.u64 	[%rd7060], %rd7631;
	st.global.u64 	[%rd7060+8], %rd7632;
	st.global.u64 	[%rd7060+16], %rd7633;
	st.global.u64 	[%rd7060+24], %rd7634;
	selp.u64 	%rd7061, 1, 0, %p3622;
	add.s64 	%rd7062, %rd6, %rd7061;
	setp.lt.u64 	%p3623, %rd7062, %rd6;
	selp.u64 	%rd7063, 1, 0, %p3623;
	add.s64 	%rd7064, %rd7, %rd7063;
	setp.lt.u64 	%p3624, %rd7064, %rd7;
	selp.u64 	%rd7065, 1, 0, %p3624;
	add.s64 	%rd7066, %rd8, %rd7065;
	add.s64 	%rd7067, %rd1415, %rd7059;
	st.global.u64 	[%rd7067], %rd1416;
	st.global.u64 	[%rd7067+8], %rd7062;
	st.global.u64 	[%rd7067+16], %rd7064;
	st.global.u64 	[%rd7067+24], %rd7066;
$L__BB7_658:
	ld.param.u64 	%rd7321, [generate_pubkeys_sequential_param_8];
	ld.param.u64 	%rd7319, [generate_pubkeys_sequential_param_7];
	ld.param.u64 	%rd7313, [generate_pubkeys_sequential_param_4];
	ld.param.u64 	%rd7311, [generate_pubkeys_sequential_param_3];
	cvta.to.global.u64 	%rd1417, %rd7321;
	cvta.to.global.u64 	%rd1418, %rd7311;
	cvta.to.global.u64 	%rd1419, %rd7313;
	cvta.to.global.u64 	%rd1420, %rd7319;
	{ .reg .b32 tmp; mov.b64 {tmp, %r23}, %rd7643; }
	@%p3611 bra 	$L__BB7_665;
	setp.lt.u32 	%p3626, %r12, 2;
	@%p3626 bra 	$L__BB7_663;
	mov.b32 	%r515, 0;
$L__BB7_661:
	shl.b32 	%r483, %r515, 1;
	mul.wide.u32 	%rd7068, %r483, 4;
	mov.u64 	%rd7069, _patterns;
	add.s64 	%rd7070, %rd7069, %rd7068;
	ld.const.u32 	%rd7071, [%rd7070+4];
	shl.b64 	%rd7072, %rd7071, 32;
	ld.const.u32 	%rd7073, [%rd7070];
	or.b64  	%rd7074, %rd7072, %rd7073;
	mov.u64 	%rd7075, _masks;
	add.s64 	%rd7076, %rd7075, %rd7068;
	ld.const.u32 	%rd7077, [%rd7076+4];
	ld.const.u32 	%rd7078, [%rd7076];
	and.b64  	%rd7079, %rd7643, -4294967296;
	shr.u64 	%rd7080, %rd7643, 32;
	or.b64  	%rd7081, %rd7079, %rd7080;
	xor.b64  	%rd7082, %rd7074, %rd7081;
	and.b64  	%rd7083, %rd7082, %rd7078;
	setp.eq.s64 	%p3627, %rd7083, 0;
	shr.u64 	%rd7084, %rd7082, 32;
	and.b64  	%rd7085, %rd7084, %rd7077;
	setp.eq.s64 	%p3628, %rd7085, 0;
	or.pred  	%p3629, %p3627, %p3628;
	@%p3629 bra 	$L__BB7_666;
	add.s32 	%r515, %r515, 1;
	setp.ne.s32 	%p3630, %r515, %r18;
	@%p3630 bra 	$L__BB7_661;
$L__BB7_663:
	and.b32  	%r484, %r12, 1;
	setp.eq.b32 	%p3631, %r484, 1;
	not.pred 	%p3632, %p3631;
	@%p3632 bra 	$L__BB7_668;
	ld.const.u32 	%r485, [%rd1414];
	and.b32  	%r486, %r485, %r23;
	ld.const.u32 	%r487, [%rd1201];
	setp.eq.s32 	%p3633, %r486, %r487;
	@%p3633 bra 	$L__BB7_666;
	bra.uni 	$L__BB7_668;
$L__BB7_665:
	and.b32  	%r488, %r13, %r23;
	setp.ne.s32 	%p3634, %r488, %r14;
	@%p3634 bra 	$L__BB7_668;
$L__BB7_666:
	atom.global.add.u32 	%r26, [%rd1417], 1;
	setp.ge.u32 	%p3635, %r26, %r15;
	@%p3635 bra 	$L__BB7_668;
	ld.param.u64 	%rd7315, [generate_pubkeys_sequential_param_5];
	setp.lt.u64 	%p3636, %rd1416, %rd5;
	mul.wide.u32 	%rd7087, %r26, 4;
	add.s64 	%rd7088, %rd1418, %rd7087;
	st.global.u32 	[%rd7088], %r17;
	add.s64 	%rd7089, %rd1419, %rd7087;
	st.global.u32 	[%rd7089], %r513;
	add.s64 	%rd7090, %rd1420, %rd7087;
	mov.b32 	%r489, 1;
	st.global.u32 	[%rd7090], %r489;
	shl.b32 	%r490, %r26, 2;
	cvta.to.global.u64 	%rd7091, %rd7315;
	mul.wide.u32 	%rd7092, %r490, 8;
	add.s64 	%rd7093, %rd7091, %rd7092;
	st.global.u64 	[%rd7093], %rd7640;
	st.global.u64 	[%rd7093+8], %rd7641;
	st.global.u64 	[%rd7093+16], %rd7642;
	st.global.u64 	[%rd7093+24], %rd7643;
	selp.u64 	%rd7094, 1, 0, %p3636;
	add.s64 	%rd7095, %rd6, %rd7094;
	setp.lt.u64 	%p3637, %rd7095, %rd6;
	selp.u64 	%rd7096, 1, 0, %p3637;
	add.s64 	%rd7097, %rd7, %rd7096;
	setp.lt.u64 	%p3638, %rd7097, %rd7;
	selp.u64 	%rd7098, 1, 0, %p3638;
	add.s64 	%rd7099, %rd8, %rd7098;
	add.s64 	%rd7100, %rd1415, %rd7092;
	st.global.u64 	[%rd7100], %rd1416;
	st.global.u64 	[%rd7100+8], %rd7095;
	st.global.u64 	[%rd7100+16], %rd7097;
	st.global.u64 	[%rd7100+24], %rd7099;
$L__BB7_668:
	shr.u64 	%rd1421, %rd7652, 32;
	{ .reg .b32 tmp; mov.b64 {tmp, %r27}, %rd7652; }
	@%p3611 bra 	$L__BB7_675;
	setp.lt.u32 	%p3640, %r12, 2;
	@%p3640 bra 	$L__BB7_673;
	and.b64  	%rd7101, %rd7652, -4294967296;
	or.b64  	%rd1422, %rd7101, %rd1421;
	mov.b32 	%r516, 0;
$L__BB7_671:
	shl.b32 	%r492, %r516, 1;
	mul.wide.u32 	%rd7102, %r492, 4;
	mov.u64 	%rd7103, _patterns;
	add.s64 	%rd7104, %rd7103, %rd7102;
	ld.const.u32 	%rd7105, [%rd7104+4];
	shl.b64 	%rd7106, %rd7105, 32;
	ld.const.u32 	%rd7107, [%rd7104];
	or.b64  	%rd7108, %rd7106, %rd7107;
	mov.u64 	%rd7109, _masks;
	add.s64 	%rd7110, %rd7109, %rd7102;
	ld.const.u32 	%rd7111, [%rd7110+4];
	ld.const.u32 	%rd7112, [%rd7110];
	xor.b64  	%rd7113, %rd7108, %rd1422;
	and.b64  	%rd7114, %rd7113, %rd7112;
	setp.eq.s64 	%p3641, %rd7114, 0;
	shr.u64 	%rd7115, %rd7113, 32;
	and.b64  	%rd7116, %rd7115, %rd7111;
	setp.eq.s64 	%p3642, %rd7116, 0;
	or.pred  	%p3643, %p3641, %p3642;
	@%p3643 bra 	$L__BB7_676;
	add.s32 	%r516, %r516, 1;
	setp.ne.s32 	%p3644, %r516, %r18;
	@%p3644 bra 	$L__BB7_671;
$L__BB7_673:
	and.b32  	%r493, %r12, 1;
	setp.eq.b32 	%p3645, %r493, 1;
	not.pred 	%p3646, %p3645;
	@%p3646 bra 	$L__BB7_678;
	ld.const.u32 	%r494, [%rd1414];
	and.b32  	%r495, %r494, %r27;
	ld.const.u32 	%r496, [%rd1201];
	setp.eq.s32 	%p3647, %r495, %r496;
	@%p3647 bra 	$L__BB7_676;
	bra.uni 	$L__BB7_678;
$L__BB7_675:
	and.b32  	%r497, %r13, %r27;
	setp.ne.s32 	%p3648, %r497, %r14;
	@%p3648 bra 	$L__BB7_678;
$L__BB7_676:
	atom.global.add.u32 	%r30, [%rd1417], 1;
	setp.ge.u32 	%p3649, %r30, %r15;
	@%p3649 bra 	$L__BB7_678;
	ld.param.u64 	%rd7316, [generate_pubkeys_sequential_param_5];
	setp.lt.u64 	%p3650, %rd1416, %rd5;
	mul.wide.u32 	%rd7118, %r30, 4;
	add.s64 	%rd7119, %rd1418, %rd7118;
	st.global.u32 	[%rd7119], %r17;
	add.s64 	%rd7120, %rd1419, %rd7118;
	st.global.u32 	[%rd7120], %r513;
	add.s64 	%rd7121, %rd1420, %rd7118;
	mov.b32 	%r498, 2;
	st.global.u32 	[%rd7121], %r498;
	shl.b32 	%r499, %r30, 2;
	cvta.to.global.u64 	%rd7122, %rd7316;
	mul.wide.u32 	%rd7123, %r499, 8;
	add.s64 	%rd7124, %rd7122, %rd7123;
	st.global.u64 	[%rd7124], %rd7649;
	st.global.u64 	[%rd7124+8], %rd7650;
	st.global.u64 	[%rd7124+16], %rd7651;
	st.global.u64 	[%rd7124+24], %rd7652;
	selp.u64 	%rd7125, 1, 0, %p3650;
	add.s64 	%rd7126, %rd6, %rd7125;
	setp.lt.u64 	%p3651, %rd7126, %rd6;
	selp.u64 	%rd7127, 1, 0, %p3651;
	add.s64 	%rd7128, %rd7, %rd7127;
	setp.lt.u64 	%p3652, %rd7128, %rd7;
	selp.u64 	%rd7129, 1, 0, %p3652;
	add.s64 	%rd7130, %rd8, %rd7129;
	add.s64 	%rd7131, %rd1415, %rd7123;
	st.global.u64 	[%rd7131], %rd1416;
	st.global.u64 	[%rd7131+8], %rd7126;
	st.global.u64 	[%rd7131+16], %rd7128;
	st.global.u64 	[%rd7131+24], %rd7130;
$L__BB7_678:
	setp.eq.s32 	%p3653, %r513, 0;
	@%p3653 bra 	$L__BB7_700;
	shl.b64 	%rd7133, %rd1290, 5;
	add.s64 	%rd7134, %rd3, %rd7133;
	ld.local.v2.u64 	{%rd7135, %rd7136}, [%rd7134];
	mul.lo.s64 	%rd1423, %rd7135, %rd7600;
	mul.hi.u64 	%rd7137, %rd7600, %rd7135;
	mul.lo.s64 	%rd7138, %rd7136, %rd7600;
	mul.hi.u64 	%rd7139, %rd7600, %rd7136;
	add.s64 	%rd7140, %rd7138, %rd7137;
	setp.lt.u64 	%p3654, %rd7140, %rd7138;
	selp.u64 	%rd7141, 1, 0, %p3654;
	add.s64 	%rd7142, %rd7139, %rd7141;
	ld.local.v2.u64 	{%rd7143, %rd7144}, [%rd7134+16];
	mul.lo.s64 	%rd7145, %rd7143, %rd7600;
	mul.hi.u64 	%rd7146, %rd7600, %rd7143;
	add.s64 	%rd7147, %rd7145, %rd7142;
	setp.lt.u64 	%p3655, %rd7147, %rd7145;
	selp.u64 	%rd7148, 1, 0, %p3655;
	add.s64 	%rd7149, %rd7146, %rd7148;
	mul.lo.s64 	%rd7150, %rd7144, %rd7600;
	mul.hi.u64 	%rd7151, %rd7600, %rd7144;
	add.s64 	%rd7152, %rd7150, %rd7149;
	setp.lt.u64 	%p3656, %rd7152, %rd7150;
	selp.u64 	%rd7153, 1, 0, %p3656;
	add.s64 	%rd7154, %rd7151, %rd7153;
	mul.hi.u64 	%rd7155, %rd7601, %rd7135;
	mad.lo.s64 	%rd1424, %rd7135, %rd7601, %rd7140;
	setp.lt.u64 	%p3657, %rd1424, %rd7140;
	selp.u64 	%rd7156, 1, 0, %p3657;
	add.s64 	%rd7157, %rd7155, %rd7156;
	mul.hi.u64 	%rd7158, %rd7601, %rd7136;
	mad.lo.s64 	%rd7159, %rd7136, %rd7601, %rd7147;
	setp.lt.u64 	%p3658, %rd7159, %rd7147;
	selp.u64 	%rd7160, 1, 0, %p3658;
	add.s64 	%rd7161, %rd7159, %rd7157;
	setp.lt.u64 	%p3659, %rd7161, %rd7159;
	selp.u64 	%rd7162, 1, 0, %p3659;
	add.s64 	%rd7163, %rd7158, %rd7160;
	add.s64 	%rd7164, %rd7163, %rd7162;
	mul.hi.u64 	%rd7165, %rd7601, %rd7143;
	mad.lo.s64 	%rd7166, %rd7143, %rd7601, %rd7152;
	setp.lt.u64 	%p3660, %rd7166, %rd7152;
	selp.u64 	%rd7167, 1, 0, %p3660;
	add.s64 	%rd7168, %rd7166, %rd7164;
	setp.lt.u64 	%p3661, %rd7168, %rd7166;
	selp.u64 	%rd7169, 1, 0, %p3661;
	add.s64 	%rd7170, %rd7165, %rd7167;
	add.s64 	%rd7171, %rd7170, %rd7169;
	mul.hi.u64 	%rd7172, %rd7601, %rd7144;
	mad.lo.s64 	%rd7173, %rd7144, %rd7601, %rd7154;
	setp.lt.u64 	%p3662, %rd7173, %rd7154;
	selp.u64 	%rd7174, 1, 0, %p3662;
	add.s64 	%rd7175, %rd7173, %rd7171;
	setp.lt.u64 	%p3663, %rd7175, %rd7173;
	selp.u64 	%rd7176, 1, 0, %p3663;
	add.s64 	%rd7177, %rd7172, %rd7174;
	add.s64 	%rd7178, %rd7177, %rd7176;
	mul.hi.u64 	%rd7179, %rd7602, %rd7135;
	mad.lo.s64 	%rd1425, %rd7135, %rd7602, %rd7161;
	setp.lt.u64 	%p3664, %rd1425, %rd7161;
	selp.u64 	%rd7180, 1, 0, %p3664;
	add.s64 	%rd7181, %rd7179, %rd7180;
	mul.hi.u64 	%rd7182, %rd7602, %rd7136;
	mad.lo.s64 	%rd7183, %rd7136, %rd7602, %rd7168;
	setp.lt.u64 	%p3665, %rd7183, %rd7168;
	selp.u64 	%rd7184, 1, 0, %p3665;
	add.s64 	%rd7185, %rd7183, %rd7181;
	setp.lt.u64 	%p3666, %rd7185, %rd7183;
	selp.u64 	%rd7186, 1, 0, %p3666;
	add.s64 	%rd7187, %rd7182, %rd7184;
	add.s64 	%rd7188, %rd7187, %rd7186;
	mul.hi.u64 	%rd7189, %rd7602, %rd7143;
	mad.lo.s64 	%rd7190, %rd7143, %rd7602, %rd7175;
	setp.lt.u64 	%p3667, %rd7190, %rd7175;
	selp.u64 	%rd7191, 1, 0, %p3667;
	add.s64 	%rd7192, %rd7190, %rd7188;
	setp.lt.u64 	%p3668, %rd7192, %rd7190;
	selp.u64 	%rd7193, 1, 0, %p3668;
	add.s64 	%rd7194, %rd7189, %rd7191;
	add.s64 	%rd7195, %rd7194, %rd7193;
	mul.hi.u64 	%rd7196, %rd7602, %rd7144;
	mad.lo.s64 	%rd7197, %rd7144, %rd7602, %rd7178;
	setp.lt.u64 	%p3669, %rd7197, %rd7178;
	selp.u64 	%rd7198, 1, 0, %p3669;
	add.s64 	%rd7199, %rd7197, %rd7195;
	setp.lt.u64 	%p3670, %rd7199, %rd7197;
	selp.u64 	%rd7200, 1, 0, %p3670;
	add.s64 	%rd7201, %rd7196, %rd7198;
	add.s64 	%rd7202, %rd7201, %rd7200;
	mul.hi.u64 	%rd7203, %rd7603, %rd7135;
	mad.lo.s64 	%rd1426, %rd7135, %rd7603, %rd7185;
	setp.lt.u64 	%p3671, %rd1426, %rd7185;
	selp.u64 	%rd7204, 1, 0, %p3671;
	add.s64 	%rd7205, %rd7203, %rd7204;
	mul.hi.u64 	%rd7206, %rd7603, %rd7136;
	mad.lo.s64 	%rd7207, %rd7136, %rd7603, %rd7192;
	setp.lt.u64 	%p3672, %rd7207, %rd7192;
	selp.u64 	%rd7208, 1, 0, %p3672;
	add.s64 	%rd7209, %rd7207, %rd7205;
	setp.lt.u64 	%p3673, %rd7209, %rd7207;
	selp.u64 	%rd7210, 1, 0, %p3673;
	add.s64 	%rd7211, %rd7206, %rd7208;
	add.s64 	%rd7212, %rd7211, %rd7210;
	mul.hi.u64 	%rd7213, %rd7603, %rd7143;
	mad.lo.s64 	%rd7214, %rd7143, %rd7603, %rd7199;
	setp.lt.u64 	%p3674, %rd7214, %rd7199;
	selp.u64 	%rd7215, 1, 0, %p3674;
	add.s64 	%rd7216, %rd7214, %rd7212;
	setp.lt.u64 	%p3675, %rd7216, %rd7214;
	selp.u64 	%rd7217, 1, 0, %p3675;
	add.s64 	%rd7218, %rd7213, %rd7215;
	add.s64 	%rd7219, %rd7218, %rd7217;
	mul.hi.u64 	%rd7220, %rd7603, %rd7144;
	mad.lo.s64 	%rd7221, %rd7144, %rd7603, %rd7202;
	setp.lt.u64 	%p3676, %rd7221, %rd7202;
	selp.u64 	%rd7222, 1, 0, %p3676;
	add.s64 	%rd7223, %rd7221, %rd7219;
	setp.lt.u64 	%p3677, %rd7223, %rd7221;
	selp.u64 	%rd7224, 1, 0, %p3677;
	add.s64 	%rd7225, %rd7220, %rd7222;
	add.s64 	%rd7226, %rd7225, %rd7224;
	shl.b64 	%rd7227, %rd7209, 32;
	mov.b64 	{%r500, %r501}, %rd7209;
	mov.b64 	{%r502, %r503}, %rd7216;
	mov.b64 	%rd7228, {%r501, %r502};
	mov.b64 	{%r504, %r505}, %rd7223;
	mov.b64 	%rd7229, {%r503, %r504};
	mov.b64 	{%r506, %r507}, %rd7226;
	mov.b64 	%rd7230, {%r505, %r506};
	shr.u64 	%rd7231, %rd7226, 32;
	mul.lo.s64 	%rd7232, %rd7209, 977;
	mov.b64 	%rd7233, 977;
	mul.hi.u64 	%rd7234, %rd7209, %rd7233;
	mul.lo.s64 	%rd7235, %rd7216, 977;
	mul.hi.u64 	%rd7236, %rd7216, %rd7233;
	add.s64 	%rd7237, %rd7235, %rd7234;
	setp.lt.u64 	%p3678, %rd7237, %rd7235;
	selp.u64 	%rd7238, 1, 0, %p3678;
	add.s64 	%rd7239, %rd7236, %rd7238;
	mul.lo.s64 	%rd7240, %rd7223, 977;
	mul.hi.u64 	%rd7241, %rd7223, %rd7233;
	add.s64 	%rd7242, %rd7240, %rd7239;
	setp.lt.u64 	%p3679, %rd7242, %rd7240;
	selp.u64 	%rd7243, 1, 0, %p3679;
	add.s64 	%rd7244, %rd7241, %rd7243;
	mul.lo.s64 	%rd7245, %rd7226, 977;
	mul.hi.u64 	%rd7246, %rd7226, %rd7233;
	add.s64 	%rd7247, %rd7245, %rd7244;
	setp.lt.u64 	%p3680, %rd7247, %rd7245;
	selp.u64 	%rd7248, 1, 0, %p3680;
	add.s64 	%rd7249, %rd7246, %rd7248;
	add.s64 	%rd7653, %rd7232, %rd7227;
	setp.lt.u64 	%p3681, %rd7653, %rd7232;
	selp.u64 	%rd7250, 1, 0, %p3681;
	add.s64 	%rd7251, %rd7237, %rd7228;
	setp.lt.u64 	%p3682, %rd7251, %rd7237;
	add.s64 	%rd7654, %rd7251, %rd7250;
	setp.lt.u64 	%p3683, %rd7654, %rd7251;
	or.pred  	%p3684, %p3682, %p3683;
	selp.u64 	%rd7252, 1, 0, %p3684;
	add.s64 	%rd7253, %rd7242, %rd7229;
	setp.lt.u64 	%p3685, %rd7253, %rd7242;
	add.s64 	%rd7655, %rd7253, %rd7252;
	setp.lt.u64 	%p3686, %rd7655, %rd7253;
	or.pred  	%p3687, %p3685, %p3686;
	selp.u64 	%rd7254, 1, 0, %p3687;
	add.s64 	%rd7255, %rd7247, %rd7230;
	setp.lt.u64 	%p3688, %rd7255, %rd7247;
	add.s64 	%rd7656, %rd7255, %rd7254;
	setp.lt.u64 	%p3689, %rd7656, %rd7255;
	or.pred  	%p3690, %p3688, %p3689;
	selp.u64 	%rd7256, 1, 0, %p3690;
	add.s64 	%rd7257, %rd7249, %rd7231;
	add.s64 	%rd1431, %rd7257, %rd7256;
	setp.eq.s64 	%p3691, %rd1431, 0;
	mov.b64 	%rd7657, 0;
	@%p3691 bra 	$L__BB7_681;
	shl.b64 	%rd7258, %rd1431, 32;
	shr.u64 	%rd7259, %rd1431, 32;
	mov.b64 	%rd7260, 977;
	mul.hi.u64 	%rd7261, %rd1431, %rd7260;
	mad.lo.s64 	%rd7262, %rd1431, 977, %rd7258;
	setp.lt.u64 	%p3692, %rd7262, %rd7258;
	selp.u64 	%rd7263, 1, 0, %p3692;
	add.s64 	%rd7653, %rd7262, %rd7653;
	setp.lt.u64 	%p3693, %rd7653, %rd7262;
	selp.u64 	%rd7264, 1, 0, %p3693;
	add.s64 	%rd7265, %rd7264, %rd7263;
	add.s64 	%rd7266, %rd7259, %rd7261;
	setp.lt.u64 	%p3694, %rd7266, %rd7259;
	selp.u64 	%rd7267, 1, 0, %p3694;
	add.s64 	%rd7268, %rd7654, %rd7266;
	add.s64 	%rd7269, %rd7268, %rd7265;
	setp.lt.u64 	%p3695, %rd7269, %rd7654;
	not.b64 	%rd7270, %rd7266;
	setp.gt.u64 	%p3696, %rd7265, %rd7270;
	or.pred  	%p3697, %p3696, %p3695;
	selp.u64 	%rd7271, 1, 0, %p3697;
	add.s64 	%rd7272, %rd7655, %rd7267;
	add.s64 	%rd1434, %rd7272, %rd7271;
	setp.lt.u64 	%p3698, %rd1434, %rd7655;
	selp.u64 	%rd7273, 1, 0, %p3698;
	add.s64 	%rd1435, %rd7656, %rd7273;
	setp.lt.u64 	%p3699, %rd1435, %rd7656;
	selp.u64 	%rd7657, 1, 0, %p3699;
	mov.u64 	%rd7654, %rd7269;
	mov.u64 	%rd7655, %rd1434;
	mov.u64 	%rd7656, %rd1435;
$L__BB7_681:
	add.s64 	%rd7600, %rd7653, %rd1423;
	setp.lt.u64 	%p3700, %rd7600, %rd7653;
	selp.u64 	%rd7274, 1, 0, %p3700;
	add.s64 	%rd7275, %rd7654, %rd1424;
	setp.lt.u64 	%p3701, %rd7275, %rd7654;
	add.s64 	%rd7601, %rd7275, %rd7274;
	setp.lt.u64 	%p3702, %rd7601, %rd7275;
	or.pred  	%p3703, %p3701, %p3702;
	selp.u64 	%rd7276, 1, 0, %p3703;
	add.s64 	%rd7277, %rd7655, %rd1425;
	setp.lt.u64 	%p3704, %rd7277, %rd7655;
	add.s64 	%rd7602, %rd7277, %rd7276;
	setp.lt.u64 	%p3705, %rd7602, %rd7277;
	or.pred  	%p3706, %p3704, %p3705;
	selp.u64 	%rd7278, 1, 0, %p3706;
	add.s64 	%rd7279, %rd7656, %rd1426;
	setp.lt.u64 	%p3707, %rd7279, %rd7656;
	add.s64 	%rd7603, %rd7279, %rd7278;
	setp.lt.u64 	%p3708, %rd7603, %rd7279;
	or.pred  	%p3709, %p3707, %p3708;
	selp.u64 	%rd7281, 1, 0, %p3709;
	add.s64 	%rd1446, %rd7657, %rd7281;
	setp.ne.s64 	%p3710, %rd1446, 0;
	setp.gt.u64 	%p3711, %rd7603, %rd1096;
	or.pred  	%p3712, %p3710, %p3711;
	@%p3712 bra 	$L__BB7_687;
	setp.lt.u64 	%p3713, %rd7603, %rd1096;
	@%p3713 bra 	$L__BB7_700;
	setp.gt.u64 	%p3714, %rd7602, %rd1202;
	@%p3714 bra 	$L__BB7_687;
	setp.lt.u64 	%p3715, %rd7602, %rd1202;
	@%p3715 bra 	$L__BB7_700;
	setp.gt.u64 	%p3716, %rd7601, %rd1203;
	@%p3716 bra 	$L__BB7_687;
	setp.lt.u64 	%p3717, %rd7601, %rd1203;
	setp.lt.u64 	%p3718, %rd7600, %rd1204;
	or.pred  	%p3719, %p3717, %p3718;
	@%p3719 bra 	$L__BB7_700;
$L__BB7_687:
	sub.s64 	%rd1447, %rd7600, %rd1204;
	setp.lt.u64 	%p3720, %rd7600, %rd1204;
	selp.u64 	%rd7282, 1, 0, %p3720;
	sub.s64 	%rd7283, %rd7601, %rd1203;
	setp.lt.u64 	%p3721, %rd7601, %rd1203;
	selp.s64 	%rd7284, -1, 0, %p3720;
	add.s64 	%rd7601, %rd7283, %rd7284;
	setp.lt.u64 	%p3722, %rd7283, %rd7282;
	or.pred  	%p3723, %p3721, %p3722;
	selp.u64 	%rd7285, 1, 0, %p3723;
	sub.s64 	%rd7286, %rd7602, %rd1202;
	setp.lt.u64 	%p3724, %rd7602, %rd1202;
	selp.s64 	%rd7287, -1, 0, %p3723;
	add.s64 	%rd7602, %rd7286, %rd7287;
	setp.lt.u64 	%p3725, %rd7286, %rd7285;
	or.pred  	%p3726, %p3724, %p3725;
	selp.u64 	%rd7288, 1, 0, %p3726;
	sub.s64 	%rd7289, %rd7603, %rd1096;
	setp.lt.u64 	%p3727, %rd7603, %rd1096;
	selp.s64 	%rd7290, -1, 0, %p3726;
	add.s64 	%rd7603, %rd7289, %rd7290;
	setp.lt.u64 	%p3728, %rd7289, %rd7288;
	or.pred  	%p3729, %p3727, %p3728;
	selp.s64 	%rd7291, -1, 0, %p3729;
	add.s64 	%rd1451, %rd1446, %rd7291;
	setp.ne.s64 	%p3730, %rd1451, 0;
	setp.gt.u64 	%p3731, %rd7603, %rd1096;
	or.pred  	%p3732, %p3730, %p3731;
	@%p3732 bra 	$L__BB7_693;
	setp.lt.u64 	%p3733, %rd7603, %rd1096;
	mov.u64 	%rd7600, %rd1447;
	@%p3733 bra 	$L__BB7_700;
	setp.gt.u64 	%p3734, %rd7602, %rd1202;
	@%p3734 bra 	$L__BB7_693;
	setp.lt.u64 	%p3735, %rd7602, %rd1202;
	mov.u64 	%rd7600, %rd1447;
	@%p3735 bra 	$L__BB7_700;
	setp.gt.u64 	%p3736, %rd7601, %rd1203;
	@%p3736 bra 	$L__BB7_693;
	setp.lt.u64 	%p3737, %rd7601, %rd1203;
	setp.lt.u64 	%p3738, %rd1447, %rd1204;
	or.pred  	%p3739, %p3737, %p3738;
	mov.u64 	%rd7600, %rd1447;
	@%p3739 bra 	$L__BB7_700;
$L__BB7_693:
	sub.s64 	%rd1452, %rd1447, %rd1204;
	setp.lt.u64 	%p3740, %rd1447, %rd1204;
	selp.u64 	%rd7292, 1, 0, %p3740;
	sub.s64 	%rd7293, %rd7601, %rd1203;
	setp.lt.u64 	%p3741, %rd7601, %rd1203;
	selp.s64 	%rd7294, -1, 0, %p3740;
	add.s64 	%rd7601, %rd7293, %rd7294;
	setp.lt.u64 	%p3742, %rd7293, %rd7292;
	or.pred  	%p3743, %p3741, %p3742;
	selp.u64 	%rd7295, 1, 0, %p3743;
	sub.s64 	%rd7296, %rd7602, %rd1202;
	setp.lt.u64 	%p3744, %rd7602, %rd1202;
	selp.s64 	%rd7297, -1, 0, %p3743;
	add.s64 	%rd7602, %rd7296, %rd7297;
	setp.lt.u64 	%p3745, %rd7296, %rd7295;
	or.pred  	%p3746, %p3744, %p3745;
	selp.u64 	%rd7298, 1, 0, %p3746;
	sub.s64 	%rd7299, %rd7603, %rd1096;
	setp.lt.u64 	%p3747, %rd7603, %rd1096;
	selp.s64 	%rd7300, -1, 0, %p3746;
	add.s64 	%rd7603, %rd7299, %rd7300;
	setp.lt.u64 	%p3748, %rd7299, %rd7298;
	or.pred  	%p3749, %p3747, %p3748;
	selp.u64 	%rd7301, 1, 0, %p3749;
	setp.ne.s64 	%p3750, %rd1451, %rd7301;
	setp.gt.u64 	%p3751, %rd7603, %rd1096;
	or.pred  	%p3752, %p3750, %p3751;
	@%p3752 bra 	$L__BB7_699;
	setp.lt.u64 	%p3753, %rd7603, %rd1096;
	mov.u64 	%rd7600, %rd1452;
	@%p3753 bra 	$L__BB7_700;
	setp.gt.u64 	%p3754, %rd7602, %rd1202;
	@%p3754 bra 	$L__BB7_699;
	setp.lt.u64 	%p3755, %rd7602, %rd1202;
	mov.u64 	%rd7600, %rd1452;
	@%p3755 bra 	$L__BB7_700;
	setp.gt.u64 	%p3756, %rd7601, %rd1203;
	@%p3756 bra 	$L__BB7_699;
	setp.lt.u64 	%p3757, %rd7601, %rd1203;
	setp.lt.u64 	%p3758, %rd1452, %rd1204;
	or.pred  	%p3759, %p3757, %p3758;
	mov.u64 	%rd7600, %rd1452;
	@%p3759 bra 	$L__BB7_700;
$L__BB7_699:
	sub.s64 	%rd7600, %rd1452, %rd1204;
	setp.lt.u64 	%p3760, %rd1452, %rd1204;
	selp.u64 	%rd7302, 1, 0, %p3760;
	sub.s64 	%rd7303, %rd7601, %rd1203;
	setp.lt.u64 	%p3761, %rd7601, %rd1203;
	selp.s64 	%rd7304, -1, 0, %p3760;
	add.s64 	%rd7601, %rd7303, %rd7304;
	setp.lt.u64 	%p3762, %rd7303, %rd7302;
	or.pred  	%p3763, %p3761, %p3762;
	selp.u64 	%rd7305, 1, 0, %p3763;
	sub.s64 	%rd7306, %rd7602, %rd1202;
	setp.lt.u64 	%p3764, %rd7602, %rd1202;
	selp.s64 	%rd7307, -1, 0, %p3763;
	add.s64 	%rd7602, %rd7306, %rd7307;
	setp.lt.u64 	%p3765, %rd7306, %rd7305;
	or.pred  	%p3766, %p3764, %p3765;
	selp.s64 	%rd7308, -1, 0, %p3766;
	sub.s64 	%rd7309, %rd7603, %rd1096;
	add.s64 	%rd7603, %rd7309, %rd7308;
$L__BB7_700:
	setp.ne.s32 	%p3767, %r513, 0;
	add.s32 	%r513, %r513, -1;
	@%p3767 bra 	$L__BB7_542;
$L__BB7_701:
	ret;

}


// ===== COMPILED SASS (sm_100) =====

	.target	sm_100

	.elftype	@"ET_EXEC"


//--------------------- .note.nv.tkinfo           --------------------------
	.section	.note.nv.tkinfo,"",@"SHT_NOTE"
	.sectionflags	@"SHF_NOTE_NV_TKINFO"
	.tkinfo
        /*0018*/ 	.word	0x00000002
        /*0030*/ 	.string	""
        /*0030*/ 	.string	"ptxas"
        /*0030*/ 	.string	"Cuda compilation tools, release 13.0, V13.0.88"
        /*0030*/ 	.string	"Build cuda_13.0.r13.0/compiler.36424714_0"
        /*0030*/ 	.string	"-arch sm_100 -m 64 "



//--------------------- .note.nv.cuinfo           --------------------------
	.section	.note.nv.cuinfo,"",@"SHT_NOTE"
	.sectionflags	@"SHF_NOTE_NV_CUINFO"
        /*0018*/ 	.short	0x0002
        /*001a*/ 	.short	0x0064
        /*001c*/ 	.short	0x0082
	.zero		2


//--------------------- .nv.info                  --------------------------
	.section	.nv.info,"",@"SHT_CUDA_INFO"
	.align	4


	//----- nvinfo : EIATTR_REGCOUNT
	.align		4
        /*0000*/ 	.byte	0x04, 0x2f
        /*0002*/ 	.short	(.L_12 - .L_11)
	.align		4
.L_11:
        /*0004*/ 	.word	index@(test_mod_add)
        /*0008*/ 	.word	0x0000001c


	//----- nvinfo : EIATTR_FRAME_SIZE
	.align		4
.L_12:
        /*000c*/ 	.byte	0x04, 0x11
        /*000e*/ 	.short	(.L_14 - .L_13)
	.align		4
.L_13:
        /*0010*/ 	.word	index@(test_mod_add)
        /*0014*/ 	.word	0x00000000


	//----- nvinfo : EIATTR_REGCOUNT
	.align		4
.L_14:
        /*0018*/ 	.byte	0x04, 0x2f
        /*001a*/ 	.short	(.L_16 - .L_15)
	.align		4
.L_15:
        /*001c*/ 	.word	index@(test_mod_mult)
        /*0020*/ 	.word	0x00000030


	//----- nvinfo : EIATTR_FRAME_SIZE
	.align		4
.L_16:
        /*0024*/ 	.byte	0x04, 0x11
        /*0026*/ 	.short	(.L_18 - .L_17)
	.align		4
.L_17:
        /*0028*/ 	.word	index@(test_mod_mult)
        /*002c*/ 	.word	0x00000000


	//----- nvinfo : EIATTR_REGCOUNT
	.align		4
.L_18:
        /*0030*/ 	.byte	0x04, 0x2f
        /*0032*/ 	.short	(.L_20 - .L_19)
	.align		4
.L_19:
        /*0034*/ 	.word	index@(test_mod_inv)
        /*0038*/ 	.word	0x00000030


	//----- nvinfo : EIATTR_FRAME_SIZE
	.align		4
.L_20:
        /*003c*/ 	.byte	0x04, 0x11
        /*003e*/ 	.short	(.L_22 - .L_21)
	.align		4
.L_21:
        /*0040*/ 	.word	index@(test_mod_inv)
        /*0044*/ 	.word	0x00000020


	//----- nvinfo : EIATTR_REGCOUNT
	.align		4
.L_22:
        /*0048*/ 	.byte	0x04, 0x2f
        /*004a*/ 	.short	(.L_24 - .L_23)
	.align		4
.L_23:
        /*004c*/ 	.word	index@(test_mod_square)
        /*0050*/ 	.word	0x00000026


	//----- nvinfo : EIATTR_FRAME_SIZE
	.align		4
.L_24:
        /*0054*/ 	.byte	0x04, 0x11
        /*0056*/ 	.short	(.L_26 - .L_25)
	.align		4
.L_25:
        /*0058*/ 	.word	index@(test_mod_square)
        /*005c*/ 	.word	0x00000000


	//----- nvinfo : EIATTR_REGCOUNT
	.align		4
.L_26:
        /*0060*/ 	.byte	0x04, 0x2f
        /*0062*/ 	.short	(.L_28 - .L_27)
	.align		4
.L_27:
        /*0064*/ 	.word	index@(test_point_double)
        /*0068*/ 	.word	0x00000050


	//----- nvinfo : EIATTR_FRAME_SIZE
	.align		4
.L_28:
        /*006c*/ 	.byte	0x04, 0x11
        /*006e*/ 	.short	(.L_30 - .L_29)
	.align		4
.L_29:
        /*0070*/ 	.word	index@(test_point_double)
        /*0074*/ 	.word	0x00000020


	//----- nvinfo : EIATTR_REGCOUNT
	.align		4
.L_30:
        /*0078*/ 	.byte	0x04, 0x2f
        /*007a*/ 	.short	(.L_32 - .L_31)
	.align		4
.L_31:
        /*007c*/ 	.word	index@(test_reduce512)
        /*0080*/ 	.word	0x0000001e


	//----- nvinfo : EIATTR_FRAME_SIZE
	.align		4
.L_32:
        /*0084*/ 	.byte	0x04, 0x11
        /*0086*/ 	.short	(.L_34 - .L_33)
	.align		4
.L_33:
        /*0088*/ 	.word	index@(test_reduce512)
        /*008c*/ 	.word	0x00000000


	//----- nvinfo : EIATTR_REGCOUNT
	.align		4
.L_34:
        /*0090*/ 	.byte	0x04, 0x2f
        /*0092*/ 	.short	(.L_36 - .L_35)
	.align		4
.L_35:
        /*0094*/ 	.word	index@(test_point_mult)
        /*0098*/ 	.word	0x00000080


	//----- nvinfo : EIATTR_FRAME_SIZE
	.align		4
.L_36:
        /*009c*/ 	.byte	0x04, 0x11
        /*009e*/ 	.short	(.L_38 - .L_37)
	.align		4
.L_37:
        /*00a0*/ 	.word	index@(test_point_mult)
        /*00a4*/ 	.word	0x00000040


	//----- nvinfo : EIATTR_REGCOUNT
	.align		4
.L_38:
        /*00a8*/ 	.byte	0x04, 0x2f
        /*00aa*/ 	.short	(.L_40 - .L_39)
	.align		4
.L_39:
        /*00ac*/ 	.word	index@(generate_pubkeys_sequential)
        /*00b0*/ 	.word	0x00000060


	//----- nvinfo : EIATTR_FRAME_SIZE
	.align		4
.L_40:
        /*00b4*/ 	.byte	0x04, 0x11
        /*00b6*/ 	.short	(.L_42 - .L_41)
	.align		4
.L_41:
        /*00b8*/ 	.word	index@(generate_pubkeys_sequential)
        /*00bc*/ 	.word	0x000232e0


	//----- nvinfo : EIATTR_MIN_STACK_SIZE
	.align		4
.L_42:
        /*00c0*/ 	.byte	0x04, 0x12
        /*00c2*/ 	.short	(.L_44 - .L_43)
	.align		4
.L_43:
        /*00c4*/ 	.word	index@(generate_pubkeys_sequential)
        /*00c8*/ 	.word	0x000232e0


	//----- nvinfo : EIATTR_MIN_STACK_SIZE
	.align		4
.L_44:
        /*00cc*/ 	.byte	0x04, 0x12
        /*00ce*/ 	.short	(.L_46 - .L_45)
	.align		4
.L_45:
        /*00d0*/ 	.word	index@(test_point_mult)
        /*00d4*/ 	.word	0x00000040


	//----- nvinfo : EIATTR_MIN_STACK_SIZE
	.align		4
.L_46:
        /*00d8*/ 	.byte	0x04, 0x12
        /*00da*/ 	.short	(.L_48 - .L_47)
	.align		4
.L_47:
        /*00dc*/ 	.word	index@(test_reduce512)
        /*00e0*/ 	.word	0x00000000


	//----- nvinfo : EIATTR_MIN_STACK_SIZE
	.align		4
.L_48:
        /*00e4*/ 	.byte	0x04, 0x12
        /*00e6*/ 	.short	(.L_50 - .L_49)
	.align		4
.L_49:
        /*00e8*/ 	.word	index@(test_point_double)
        /*00ec*/ 	.word	0x00000020


	//----- nvinfo : EIATTR_MIN_STACK_SIZE
	.align		4
.L_50:
        /*00f0*/ 	.byte	0x04, 0x12
        /*00f2*/ 	.short	(.L_52 - .L_51)
	.align		4
.L_51:
        /*00f4*/ 	.word	index@(test_mod_square)
        /*00f8*/ 	.word	0x00000000


	//----- nvinfo : EIATTR_MIN_STACK_SIZE
	.align		4
.L_52:
        /*00fc*/ 	.byte	0x04, 0x12
        /*00fe*/ 	.short	(.L_54 - .L_53)
	.align		4
.L_53:
        /*0100*/ 	.word	index@(test_mod_inv)
        /*0104*/ 	.word	0x00000020


	//----- nvinfo : EIATTR_MIN_STACK_SIZE
	.align		4
.L_54:
        /*0108*/ 	.byte	0x04, 0x12
        /*010a*/ 	.short	(.L_56 - .L_55)
	.align		4
.L_55:
        /*010c*/ 	.word	index@(test_mod_mult)
        /*0110*/ 	.word	0x00000000


	//----- nvinfo : EIATTR_MIN_STACK_SIZE
	.align		4
.L_56:
        /*0114*/ 	.byte	0x04, 0x12
        /*0116*/ 	.short	(.L_58 - .L_57)
	.align		4
.L_57:
        /*0118*/ 	.word	index@(test_mod_add)
        /*011c*/ 	.word	0x00000000
.L_58:


//--------------------- .nv.compat                --------------------------
	.section	.nv.compat,"",@"SHT_CUDA_COMPAT_INFO"
	.align	4
        /*0000*/ 	.byte	0x02, 0x09, 0x00, 0x00, 0x02, 0x02, 0x01, 0x00, 0x02, 0x05, 0x05, 0x00, 0x03, 0x07, 0x01, 0x01
        /*0010*/ 	.byte	0x02, 0x03, 0x00, 0x00, 0x02, 0x06, 0x01, 0x00, 0x04, 0x0b, 0x08, 0x00, 0x09, 0x00, 0x00, 0x00
        /*0020*/ 	.byte	0x00, 0x00, 0x00, 0x00


//--------------------- .nv.info.generate_pubkeys_sequential --------------------------
	.section	.nv.info.generate_pubkeys_sequential,"",@"SHT_CUDA_INFO"
	.sectionflags	@""
	.align	4


	//----- nvinfo : EIATTR_CUDA_API_VERSION
	.align		4
        /*0000*/ 	.byte	0x04, 0x37
        /*0002*/ 	.short	(.L_60 - .L_59)
.L_59:
        /*0004*/ 	.word	0x00000082


	//----- nvinfo : EIATTR_KPARAM_INFO
	.align		4
.L_60:
        /*0008*/ 	.byte	0x04, 0x17
        /*000a*/ 	.short	(.L_62 - .L_61)
.L_61:
        /*000c*/ 	.word	0x00000000
        /*0010*/ 	.short	0x0008
        /*0012*/ 	.short	0x0040
        /*0014*/ 	.byte	0x00, 0xf5, 0x21, 0x00


	//----- nvinfo : EIATTR_KPARAM_INFO
	.align		4
.L_62:
        /*0018*/ 	.byte	0x04, 0x17
        /*001a*/ 	.short	(.L_64 - .L_63)
.L_63:
        /*001c*/ 	.word	0x00000000
        /*0020*/ 	.short	0x0007
        /*0022*/ 	.short	0x0038
        /*0024*/ 	.byte	0x00, 0xf5, 0x21, 0x00


	//----- nvinfo : EIATTR_KPARAM_INFO
	.align		4
.L_64:
        /*0028*/ 	.byte	0x04, 0x17
        /*002a*/ 	.short	(.L_66 - .L_65)
.L_65:
        /*002c*/ 	.word	0x00000000
        /*0030*/ 	.short	0x0006
        /*0032*/ 	.short	0x0030
        /*0034*/ 	.byte	0x00, 0xf5, 0x21, 0x00


	//----- nvinfo : EIATTR_KPARAM_INFO
	.align		4
.L_66:
        /*0038*/ 	.byte	0x04, 0x17
        /*003a*/ 	.short	(.L_68 - .L_67)
.L_67:
        /*003c*/ 	.word	0x00000000
        /*0040*/ 	.short	0x0005
        /*0042*/ 	.short	0x0028
        /*0044*/ 	.byte	0x00, 0xf5, 0x21, 0x00


	//----- nvinfo : EIATTR_KPARAM_INFO
	.align		4
.L_68:
        /*0048*/ 	.byte	0x04, 0x17
        /*004a*/ 	.short	(.L_70 - .L_69)
.L_69:
        /*004c*/ 	.word	0x00000000
        /*0050*/ 	.short	0x0004
        /*0052*/ 	.short	0x0020
        /*0054*/ 	.byte	0x00, 0xf5, 0x21, 0x00


	//----- nvinfo : EIATTR_KPARAM_INFO
	.align		4
.L_70:
        /*0058*/ 	.byte	0x04, 0x17
        /*005a*/ 	.short	(.L_72 - .L_71)
.L_71:
        /*005c*/ 	.word	0x00000000
        /*0060*/ 	.short	0x0003
        /*0062*/ 	.short	0x0018
        /*0064*/ 	.byte	0x00, 0xf5, 0x21, 0x00


	//----- nvinfo : EIATTR_KPARAM_INFO
	.align		4
.L_72:
        /*0068*/ 	.byte	0x04, 0x17
        /*006a*/ 	.short	(.L_74 - .L_73)
.L_73:
        /*006c*/ 	.word	0x00000000
        /*0070*/ 	.short	0x0002
        /*0072*/ 	.short	0x0010
        /*0074*/ 	.byte	0x00, 0xf5, 0x21, 0x00


	//----- nvinfo : EIATTR_KPARAM_INFO
	.align		4
.L_74:
        /*0078*/ 	.byte	0x04, 0x17
        /*007a*/ 	.short	(.L_76 - .L_75)
.L_75:
        /*007c*/ 	.word	0x00000000
        /*0080*/ 	.short	0x0001
        /*0082*/ 	.short	0x0008
        /*0084*/ 	.byte	0x00, 0xf5, 0x21, 0x00


	//----- nvinfo : EIATTR_KPARAM_INFO
	.align		4
.L_76:
        /*0088*/ 	.byte	0x04, 0x17
        /*008a*/ 	.short	(.L_78 - .L_77)
.L_77:
        /*008c*/ 	.word	0x00000000
        /*0090*/ 	.short	0x0000
        /*0092*/ 	.short	0x0000
        /*0094*/ 	.byte	0x00, 0xf5, 0x21, 0x00


	//----- nvinfo : EIATTR_SPARSE_MMA_MASK
	.align		4
.L_78:
        /*0098*/ 	.byte	0x03, 0x50
        /*009a*/ 	.short	0x0000


	//----- nvinfo : EIATTR_MAXREG_COUNT
	.align		4
        /*009c*/ 	.byte	0x03, 0x1b
        /*009e*/ 	.short	0x0060


	//----- nvinfo : EIATTR_ANNOTATIONS
	.align		4
        /*00a0*/ 	.byte	0x04, 0x55
        /*00a2*/ 	.short	(.L_80 - .L_79)


	//   ....[0]....
.L_79:
        /*00a4*/ 	.word	0x00000001
        /*00a8*/ 	.byte	0x80, 0x00, 0x00, 0x00, 0x01, 0x00, 0x00, 0x00, 0x60, 0x02, 0x00, 0x00, 0x01, 0x00, 0x00, 0x00
        /* <DEDUP_REMOVED lines=17> */
        /*01c8*/ 	.byte	0x70, 0xea, 0x04, 0x00


	//----- nvinfo : EIATTR_MERCURY_ISA_VERSION
	.align		4
.L_80:
        /*01cc*/ 	.byte	0x03, 0x5f
        /*01ce*/ 	.short	0x0101


	//----- nvinfo : EIATTR_INT_WARP_WIDE_INSTR_OFFSETS
	.align		4
        /*01d0*/ 	.byte	0x04, 0x31
        /*01d2*/ 	.short	(.L_82 - .L_81)


	//   ....[0]....
.L_81:
        /*01d4*/ 	.word	0x0004dcd0


	//   ....[1]....
        /*01d8*/ 	.word	0x0004dd70


	//   ....[2]....
        /*01dc*/ 	.word	0x0004e2c0


	//   ....[3]....
        /*01e0*/ 	.word	0x0004e360


	//   ....[4]....
        /*01e4*/ 	.word	0x0004e900


	//   ....[5]....
        /*01e8*/ 	.word	0x0004e9a0


	//----- nvinfo : EIATTR_VRC_CTA_INIT_COUNT
	.align		4
.L_82:
        /*01ec*/ 	.byte	0x02, 0x4a
	.zero		1
	.zero		1


	//----- nvinfo : EIATTR_EXIT_INSTR_OFFSETS
	.align		4
        /*01f0*/ 	.byte	0x04, 0x1c
        /*01f2*/ 	.short	(.L_84 - .L_83)


	//   ....[0]....
.L_83:
        /*01f4*/ 	.word	0x000000b0


	//   ....[1]....
        /*01f8*/ 	.word	0x00051660


	//----- nvinfo : EIATTR_MAX_THREADS
	.align		4
.L_84:
        /*01fc*/ 	.byte	0x04, 0x05
        /*01fe*/ 	.short	(.L_86 - .L_85)
.L_85:
        /*0200*/ 	.word	0x00000080
        /*0204*/ 	.word	0x00000001
        /*0208*/ 	.word	0x00000001


	//----- nvinfo : EIATTR_CRS_STACK_SIZE
	.align		4
.L_86:
        /*020c*/ 	.byte	0x04, 0x1e
        /*020e*/ 	.short	(.L_88 - .L_87)
.L_87:
        /*0210*/ 	.word	0x00000000


	//----- nvinfo : EIATTR_CBANK_PARAM_SIZE
	.align		4
.L_88:
        /*0214*/ 	.byte	0x03, 0x19
        /*0216*/ 	.short	0x0048


	//----- nvinfo : EIATTR_PARAM_CBANK
	.align		4
        /*0218*/ 	.byte	0x04, 0x0a
        /*021a*/ 	.short	(.L_90 - .L_89)
	.align		4
.L_89:
        /*021c*/ 	.word	index@(.nv.constant0.generate_pubkeys_sequential)
        /*0220*/ 	.short	0x0380
        /*0222*/ 	.short	0x0048


	//----- nvinfo : EIATTR_SW_WAR
	.align		4
.L_90:
        /*0224*/ 	.byte	0x04, 0x36
        /*0226*/ 	.short	(.L_92 - .L_91)
.L_91:
        /*0228*/ 	.word	0x00000008
.L_92:


//--------------------- .nv.info.test_point_mult  --------------------------
	.section	.nv.info.test_point_mult,"",@"SHT_CUDA_INFO"
	.sectionflags	@""
	.align	4


	//----- nvinfo : EIATTR_CUDA_API_VERSION
	.align		4
        /*0000*/ 	.byte	0x04, 0x37
        /*0002*/ 	.short	(.L_94 - .L_93)
.L_93:
        /*0004*/ 	.word	0x00000082


	//----- nvinfo : EIATTR_KPARAM_INFO
	.align		4
.L_94:
        /*0008*/ 	.byte	0x04, 0x17
        /*000a*/ 	.short	(.L_96 - .L_95)
.L_95:
        /*000c*/ 	.word	0x00000000
        /*0010*/ 	.short	0x0004
        /*0012*/ 	.short	0x0020
        /*0014*/ 	.byte	0x00, 0xf5, 0x21, 0x00


	//----- nvinfo : EIATTR_KPARAM_INFO
	.align		4
.L_96:
        /*0018*/ 	.byte	0x04, 0x17
        /*001a*/ 	.short	(.L_98 - .L_97)
.L_97:
        /*001c*/ 	.word	0x00000000
        /*0020*/ 	.short	0x0003
        /*0022*/ 	.short	0x0018
        /*0024*/ 	.byte	0x00, 0xf5, 0x21, 0x00


	//----- nvinfo : EIATTR_KPARAM_INFO
	.align		4
.L_98:
        /*0028*/ 	.byte	0x04, 0x17
        /*002a*/ 	.short	(.L_100 - .L_99)
.L_99:
        /*002c*/ 	.word	0x00000000
        /*0030*/ 	.short	0x0002
        /*0032*/ 	.short	0x0010
        /*0034*/ 	.byte	0x00, 0xf5, 0x21, 0x00


	//----- nvinfo : EIATTR_KPARAM_INFO
	.align		4
.L_100:
        /*0038*/ 	.byte	0x04, 0x17
        /*003a*/ 	.short	(.L_102 - .L_101)
.L_101:
        /*003c*/ 	.word	0x00000000
        /*0040*/ 	.short	0x0001
        /*0042*/ 	.short	0x0008
        /*0044*/ 	.byte	0x00, 0xf5, 0x21, 0x00


	//----- nvinfo : EIATTR_KPARAM_INFO
	.align		4
.L_102:
        /*0048*/ 	.byte	0x04, 0x17
        /*004a*/ 	.short	(.L_104 - .L_103)
.L_103:
        /*004c*/ 	.word	0x00000000
        /*0050*/ 	.short	0x0000
        /*0052*/ 	.short	0x0000
        /*0054*/ 	.byte	0x00, 0xf5, 0x21, 0x00


	//----- nvinfo : EIATTR_SPARSE_MMA_MASK
	.align		4
.L_104:
        /*0058*/ 	.byte	0x03, 0x50
        /*005a*/ 	.short	0x0000


	//----- nvinfo : EIATTR_MAXREG_COUNT
	.align		4
        /*005c*/ 	.byte	0x03, 0x1b
        /*005e*/ 	.short	0x00ff


	//----- nvinfo : EIATTR_MERCURY_ISA_VERSION
	.align		4
        /*0060*/ 	.byte	0x03, 0x5f
        /*0062*/ 	.short	0x0101


	//----- nvinfo : EIATTR_VRC_CTA_INIT_COUNT
	.align		4
        /*0064*/ 	.byte	0x02, 0x4a
	.zero		1
	.zero		1


	//----- nvinfo : EIATTR_EXIT_INSTR_OFFSETS
	.align		4
        /*0068*/ 	.byte	0x04, 0x1c
        /*006a*/ 	.short	(.L_106 - .L_105)


	//   ....[0]....
.L_105:
        /*006c*/ 	.word	0x000000a0


	//   ....[1]....
        /*0070*/ 	.word	0x0003e8c0


	//----- nvinfo : EIATTR_CBANK_PARAM_SIZE
	.align		4
.L_106:
        /*0074*/ 	.byte	0x03, 0x19
        /*0076*/ 	.short	0x0028


	//----- nvinfo : EIATTR_PARAM_CBANK
	.align		4
        /*0078*/ 	.byte	0x04, 0x0a
        /*007a*/ 	.short	(.L_108 - .L_107)
	.align		4
.L_107:
        /*007c*/ 	.word	index@(.nv.constant0.test_point_mult)
        /*0080*/ 	.short	0x0380
        /*0082*/ 	.short	0x0028


	//----- nvinfo : EIATTR_SW_WAR
	.align		4
.L_108:
        /*0084*/ 	.byte	0x04, 0x36
        /*0086*/ 	.short	(.L_110 - .L_109)
.L_109:
        /*0088*/ 	.word	0x00000008
.L_110:


//--------------------- .nv.info.test_reduce512   --------------------------
	.section	.nv.info.test_reduce512,"",@"SHT_CUDA_INFO"
	.sectionflags	@""
	.align	4


	//----- nvinfo : EIATTR_CUDA_API_VERSION
	.align		4
        /*0000*/ 	.byte	0x04, 0x37
        /*0002*/ 	.short	(.L_112 - .L_111)
.L_111:
        /*0004*/ 	.word	0x00000082


	//----- nvinfo : EIATTR_KPARAM_INFO
	.align		4
.L_112:
        /*0008*/ 	.byte	0x04, 0x17
        /*000a*/ 	.short	(.L_114 - .L_113)
.L_113:
        /*000c*/ 	.word	0x00000000
        /*0010*/ 	.short	0x0001
        /*0012*/ 	.short	0x0008
        /*0014*/ 	.byte	0x00, 0xf5, 0x21, 0x00


	//----- nvinfo : EIATTR_KPARAM_INFO
	.align		4
.L_114:
        /*0018*/ 	.byte	0x04, 0x17
        /*001a*/ 	.short	(.L_116 - .L_115)
.L_115:
        /*001c*/ 	.word	0x00000000
        /*0020*/ 	.short	0x0000
        /*0022*/ 	.short	0x0000
        /*0024*/ 	.byte	0x00, 0xf5, 0x21, 0x00


	//----- nvinfo : EIATTR_SPARSE_MMA_MASK
	.align		4
.L_116:
        /*0028*/ 	.byte	0x03, 0x50
        /*002a*/ 	.short	0x0000


	//----- nvinfo : EIATTR_MAXREG_COUNT
	.align		4
        /*002c*/ 	.byte	0x03, 0x1b
        /*002e*/ 	.short	0x00ff


	//----- nvinfo : EIATTR_MERCURY_ISA_VERSION
	.align		4
        /*0030*/ 	.byte	0x03, 0x5f
        /*0032*/ 	.short	0x0101


	//----- nvinfo : EIATTR_VRC_CTA_INIT_COUNT
	.align		4
        /*0034*/ 	.byte	0x02, 0x4a
	.zero		1
	.zero		1


	//----- nvinfo : EIATTR_EXIT_INSTR_OFFSETS
	.align		4
        /*0038*/ 	.byte	0x04, 0x1c
        /*003a*/ 	.short	(.L_118 - .L_117)


	//   ....[0]....
.L_117:
        /*003c*/ 	.word	0x00000070


	//   ....[1]....
        /*0040*/ 	.word	0x00001b10


	//----- nvinfo : EIATTR_CBANK_PARAM_SIZE
	.align		4
.L_118:
        /*0044*/ 	.byte	0x03, 0x19
        /*0046*/ 	.short	0x0010


	//----- nvinfo : EIATTR_PARAM_CBANK
	.align		4
        /*0048*/ 	.byte	0x04, 0x0a
        /*004a*/ 	.short	(.L_120 - .L_119)
	.align		4
.L_119:
        /*004c*/ 	.word	index@(.nv.constant0.test_reduce512)
        /*0050*/ 	.short	0x0380
        /*0052*/ 	.short	0x0010


	//----- nvinfo : EIATTR_SW_WAR
	.align		4
.L_120:
        /*0054*/ 	.byte	0x04, 0x36
        /*0056*/ 	.short	(.L_122 - .L_121)
.L_121:
        /*0058*/ 	.word	0x00000008
.L_122:


//--------------------- .nv.info.test_point_double --------------------------
	.section	.nv.info.test_point_double,"",@"SHT_CUDA_INFO"
	.sectionflags	@""
	.align	4


	//----- nvinfo : EIATTR_CUDA_API_VERSION
	.align		4
        /*0000*/ 	.byte	0x04, 0x37
        /*0002*/ 	.short	(.L_124 - .L_123)
.L_123:
        /*0004*/ 	.word	0x00000082


	//----- nvinfo : EIATTR_KPARAM_INFO
	.align		4
.L_124:
        /*0008*/ 	.byte	0x04, 0x17
        /*000a*/ 	.short	(.L_126 - .L_125)
.L_125:
        /*000c*/ 	.word	0x00000000
        /*0010*/ 	.short	0x0004
        /*0012*/ 	.short	0x0020
        /*0014*/ 	.byte	0x00, 0xf5, 0x21, 0x00


	//----- nvinfo : EIATTR_KPARAM_INFO
	.align		4
.L_126:
        /*0018*/ 	.byte	0x04, 0x17
        /*001a*/ 	.short	(.L_128 - .L_127)
.L_127:
        /*001c*/ 	.word	0x00000000
        /*0020*/ 	.short	0x0003
        /*0022*/ 	.short	0x0018
        /*0024*/ 	.byte	0x00, 0xf5, 0x21, 0x00


	//----- nvinfo : EIATTR_KPARAM_INFO
	.align		4
.L_128:
        /*0028*/ 	.byte	0x04, 0x17
        /*002a*/ 	.short	(.L_130 - .L_129)
.L_129:
        /*002c*/ 	.word	0x00000000
        /*0030*/ 	.short	0x0002
        /*0032*/ 	.short	0x0010
        /*0034*/ 	.byte	0x00, 0xf5, 0x21, 0x00


	//----- nvinfo : EIATTR_KPARAM_INFO
	.align		4
.L_130:
        /*0038*/ 	.byte	0x04, 0x17
        /*003a*/ 	.short	(.L_132 - .L_131)
.L_131:
        /*003c*/ 	.word	0x00000000
        /*0040*/ 	.short	0x0001
        /*0042*/ 	.short	0x0008
        /*0044*/ 	.byte	0x00, 0xf5, 0x21, 0x00


	//----- nvinfo : EIATTR_KPARAM_INFO
	.align		4
.L_132:
        /*0048*/ 	.byte	0x04, 0x17
        /*004a*/ 	.short	(.L_134 - .L_133)
.L_133:
        /*004c*/ 	.word	0x00000000
        /*0050*/ 	.short	0x0000
        /*0052*/ 	.short	0x0000
        /*0054*/ 	.byte	0x00, 0xf5, 0x21, 0x00


	//----- nvinfo : EIATTR_SPARSE_MMA_MASK
	.align		4
.L_134:
        /*0058*/ 	.byte	0x03, 0x50
        /*005a*/ 	.short	0x0000


	//----- nvinfo : EIATTR_MAXREG_COUNT
	.align		4
        /*005c*/ 	.byte	0x03, 0x1b
        /*005e*/ 	.short	0x00ff


	//----- nvinfo : EIATTR_MERCURY_ISA_VERSION
	.align		4
        /*0060*/ 	.byte	0x03, 0x5f
        /*0062*/ 	.short	0x0101


	//----- nvinfo : EIATTR_VRC_CTA_INIT_COUNT
	.align		4
        /*0064*/ 	.byte	0x02, 0x4a
	.zero		1
	.zero		1


	//----- nvinfo : EIATTR_EXIT_INSTR_OFFSETS
	.align		4
        /*0068*/ 	.byte	0x04, 0x1c
        /*006a*/ 	.short	(.L_136 - .L_135)


	//   ....[0]....
.L_135:
        /*006c*/ 	.word	0x00000080


	//   ....[1]....
        /*0070*/ 	.word	0x000222a0


	//----- nvinfo : EIATTR_CBANK_PARAM_SIZE
	.align		4
.L_136:
        /*0074*/ 	.byte	0x03, 0x19
        /*0076*/ 	.short	0x0028


	//----- nvinfo : EIATTR_PARAM_CBANK
	.align		4
        /*0078*/ 	.byte	0x04, 0x0a
        /*007a*/ 	.short	(.L_138 - .L_137)
	.align		4
.L_137:
        /*007c*/ 	.word	index@(.nv.constant0.test_point_double)
        /*0080*/ 	.short	0x0380
        /*0082*/ 	.short	0x0028


	//----- nvinfo : EIATTR_SW_WAR
	.align		4
.L_138:
        /*0084*/ 	.byte	0x04, 0x36
        /*0086*/ 	.short	(.L_140 - .L_139)
.L_139:
        /*0088*/ 	.word	0x00000008
.L_140:


//--------------------- .nv.info.test_mod_square  --------------------------
	.section	.nv.info.test_mod_square,"",@"SHT_CUDA_INFO"
	.sectionflags	@""
	.align	4


	//----- nvinfo : EIATTR_CUDA_API_VERSION
	.align		4
        /*0000*/ 	.byte	0x04, 0x37
        /*0002*/ 	.short	(.L_142 - .L_141)
.L_141:
        /*0004*/ 	.word	0x00000082


	//----- nvinfo : EIATTR_KPARAM_INFO
	.align		4
.L_142:
        /*0008*/ 	.byte	0x04, 0x17
        /*000a*/ 	.short	(.L_144 - .L_143)
.L_143:
        /*000c*/ 	.word	0x00000000
        /*0010*/ 	.short	0x0001
        /*0012*/ 	.short	0x0008
        /*0014*/ 	.byte	0x00, 0xf5, 0x21, 0x00


	//----- nvinfo : EIATTR_KPARAM_INFO
	.align		4
.L_144:
        /*0018*/ 	.byte	0x04, 0x17
        /*001a*/ 	.short	(.L_146 - .L_145)
.L_145:
        /*001c*/ 	.word	0x00000000
        /*0020*/ 	.short	0x0000
        /*0022*/ 	.short	0x0000
        /*0024*/ 	.byte	0x00, 0xf5, 0x21, 0x00


	//----- nvinfo : EIATTR_SPARSE_MMA_MASK
	.align		4
.L_146:
        /*0028*/ 	.byte	0x03, 0x50
        /*002a*/ 	.short	0x0000


	//----- nvinfo : EIATTR_MAXREG_COUNT
	.align		4
        /*002c*/ 	.byte	0x03, 0x1b
        /*002e*/ 	.short	0x00ff


	//----- nvinfo : EIATTR_MERCURY_ISA_VERSION
	.align		4
        /*0030*/ 	.byte	0x03, 0x5f
        /*0032*/ 	.short	0x0101


	//----- nvinfo : EIATTR_VRC_CTA_INIT_COUNT
	.align		4
        /*0034*/ 	.byte	0x02, 0x4a
	.zero		1
	.zero		1


	//----- nvinfo : EIATTR_EXIT_INSTR_OFFSETS
	.align		4
        /*0038*/ 	.byte	0x04, 0x1c
        /*003a*/ 	.short	(.L_148 - .L_147)


	//   ....[0]....
.L_147:
        /*003c*/ 	.word	0x00002450


	//----- nvinfo : EIATTR_CRS_STACK_SIZE
	.align		4
.L_148:
        /*0040*/ 	.byte	0x04, 0x1e
        /*0042*/ 	.short	(.L_150 - .L_149)
.L_149:
        /*0044*/ 	.word	0x00000000


	//----- nvinfo : EIATTR_CBANK_PARAM_SIZE
	.align		4
.L_150:
        /*0048*/ 	.byte	0x03, 0x19
        /*004a*/ 	.short	0x0010


	//----- nvinfo : EIATTR_PARAM_CBANK
	.align		4
        /*004c*/ 	.byte	0x04, 0x0a
        /*004e*/ 	.short	(.L_152 - .L_151)
	.align		4
.L_151:
        /*0050*/ 	.word	index@(.nv.constant0.test_mod_square)
        /*0054*/ 	.short	0x0380
        /*0056*/ 	.short	0x0010


	//----- nvinfo : EIATTR_SW_WAR
	.align		4
.L_152:
        /*0058*/ 	.byte	0x04, 0x36
        /*005a*/ 	.short	(.L_154 - .L_153)
.L_153:
        /*005c*/ 	.word	0x00000008
.L_154:


//--------------------- .nv.info.test_mod_inv     --------------------------
	.section	.nv.info.test_mod_inv,"",@"SHT_CUDA_INFO"
	.sectionflags	@""
	.align	4


	//----- nvinfo : EIATTR_CUDA_API_VERSION
	.align		4
        /*0000*/ 	.byte	0x04, 0x37
        /*0002*/ 	.short	(.L_156 - .L_155)
.L_155:
        /*0004*/ 	.word	0x00000082


	//----- nvinfo : EIATTR_KPARAM_INFO
	.align		4
.L_156:
        /*0008*/ 	.byte	0x04, 0x17
        /*000a*/ 	.short	(.L_158 - .L_157)
.L_157:
        /*000c*/ 	.word	0x00000000
        /*0010*/ 	.short	0x0001
        /*0012*/ 	.short	0x0008
        /*0014*/ 	.byte	0x00, 0xf5, 0x21, 0x00


	//----- nvinfo : EIATTR_KPARAM_INFO
	.align		4
.L_158:
        /*0018*/ 	.byte	0x04, 0x17
        /*001a*/ 	.short	(.L_160 - .L_159)
.L_159:
        /*001c*/ 	.word	0x00000000
        /*0020*/ 	.short	0x0000
        /*0022*/ 	.short	0x0000
        /*0024*/ 	.byte	0x00, 0xf5, 0x21, 0x00


	//----- nvinfo : EIATTR_SPARSE_MMA_MASK
	.align		4
.L_160:
        /*0028*/ 	.byte	0x03, 0x50
        /*002a*/ 	.short	0x0000


	//----- nvinfo : EIATTR_MAXREG_COUNT
	.align		4
        /*002c*/ 	.byte	0x03, 0x1b
        /*002e*/ 	.short	0x00ff


	//----- nvinfo : EIATTR_MERCURY_ISA_VERSION
	.align		4
        /*0030*/ 	.byte	0x03, 0x5f
        /*0032*/ 	.short	0x0101


	//----- nvinfo : EIATTR_VRC_CTA_INIT_COUNT
	.align		4
        /*0034*/ 	.byte	0x02, 0x4a
	.zero		1
	.zero		1


	//----- nvinfo : EIATTR_EXIT_INSTR_OFFSETS
	.align		4
        /*0038*/ 	.byte	0x04, 0x1c
        /*003a*/ 	.short	(.L_162 - .L_161)


	//   ....[0]....
.L_161:
        /*003c*/ 	.word	0x00005090


	//----- nvinfo : EIATTR_CRS_STACK_SIZE
	.align		4
.L_162:
        /*0040*/ 	.byte	0x04, 0x1e
        /*0042*/ 	.short	(.L_164 - .L_163)
.L_163:
        /*0044*/ 	.word	0x00000000


	//----- nvinfo : EIATTR_CBANK_PARAM_SIZE
	.align		4
.L_164:
        /*0048*/ 	.byte	0x03, 0x19
        /*004a*/ 	.short	0x0010


	//----- nvinfo : EIATTR_PARAM_CBANK
	.align		4
        /*004c*/ 	.byte	0x04, 0x0a
        /*004e*/ 	.short	(.L_166 - .L_165)
	.align		4
.L_165:
        /*0050*/ 	.word	index@(.nv.constant0.test_mod_inv)
        /*0054*/ 	.short	0x0380
        /*0056*/ 	.short	0x0010


	//----- nvinfo : EIATTR_SW_WAR
	.align		4
.L_166:
        /*0058*/ 	.byte	0x04, 0x36
        /*005a*/ 	.short	(.L_168 - .L_167)
.L_167:
        /*005c*/ 	.word	0x00000008
.L_168:


//--------------------- .nv.info.test_mod_mult    --------------------------
	.section	.nv.info.test_mod_mult,"",@"SHT_CUDA_INFO"
	.sectionflags	@""
	.align	4


	//----- nvinfo : EIATTR_CUDA_API_VERSION
	.align		4
        /*0000*/ 	.byte	0x04, 0x37
        /*0002*/ 	.short	(.L_170 - .L_169)
.L_169:
        /*0004*/ 	.word	0x00000082


	//----- nvinfo : EIATTR_KPARAM_INFO
	.align		4
.L_170:
        /*0008*/ 	.byte	0x04, 0x17
        /*000a*/ 	.short	(.L_172 - .L_171)
.L_171:
        /*000c*/ 	.word	0x00000000
        /*0010*/ 	.short	0x0002
        /*0012*/ 	.short	0x0010
        /*0014*/ 	.byte	0x00, 0xf5, 0x21, 0x00


	//----- nvinfo : EIATTR_KPARAM_INFO
	.align		4
.L_172:
        /*0018*/ 	.byte	0x04, 0x17
        /*001a*/ 	.short	(.L_174 - .L_173)
.L_173:
        /*001c*/ 	.word	0x00000000
        /*0020*/ 	.short	0x0001
        /*0022*/ 	.short	0x0008
        /*0024*/ 	.byte	0x00, 0xf5, 0x21, 0x00


	//----- nvinfo : EIATTR_KPARAM_INFO
	.align		4
.L_174:
        /*0028*/ 	.byte	0x04, 0x17
        /*002a*/ 	.short	(.L_176 - .L_175)
.L_175:
        /*002c*/ 	.word	0x00000000
        /*0030*/ 	.short	0x0000
        /*0032*/ 	.short	0x0000
        /*0034*/ 	.byte	0x00, 0xf5, 0x21, 0x00


	//----- nvinfo : EIATTR_SPARSE_MMA_MASK
	.align		4
.L_176:
        /*0038*/ 	.byte	0x03, 0x50
        /*003a*/ 	.short	0x0000


	//----- nvinfo : EIATTR_MAXREG_COUNT
	.align		4
        /*003c*/ 	.byte	0x03, 0x1b
        /*003e*/ 	.short	0x00ff


	//----- nvinfo : EIATTR_MERCURY_ISA_VERSION
	.align		4
        /*0040*/ 	.byte	0x03, 0x5f
        /*0042*/ 	.short	0x0101


	//----- nvinfo : EIATTR_VRC_CTA_INIT_COUNT
	.align		4
        /*0044*/ 	.byte	0x02, 0x4a
	.zero		1
	.zero		1


	//----- nvinfo : EIATTR_EXIT_INSTR_OFFSETS
	.align		4
        /*0048*/ 	.byte	0x04, 0x1c
        /*004a*/ 	.short	(.L_178 - .L_177)


	//   ....[0]....
.L_177:
        /*004c*/ 	.word	0x00002a80


	//----- nvinfo : EIATTR_CRS_STACK_SIZE
	.align		4
.L_178:
        /*0050*/ 	.byte	0x04, 0x1e
        /*0052*/ 	.short	(.L_180 - .L_179)
.L_179:
        /*0054*/ 	.word	0x00000000


	//----- nvinfo : EIATTR_CBANK_PARAM_SIZE
	.align		4
.L_180:
        /*0058*/ 	.byte	0x03, 0x19
        /*005a*/ 	.short	0x0018


	//----- nvinfo : EIATTR_PARAM_CBANK
	.align		4
        /*005c*/ 	.byte	0x04, 0x0a
        /*005e*/ 	.short	(.L_182 - .L_181)
	.align		4
.L_181:
        /*0060*/ 	.word	index@(.nv.constant0.test_mod_mult)
        /*0064*/ 	.short	0x0380
        /*0066*/ 	.short	0x0018


	//----- nvinfo : EIATTR_SW_WAR
	.align		4
.L_182:
        /*0068*/ 	.byte	0x04, 0x36
        /*006a*/ 	.short	(.L_184 - .L_183)
.L_183:
        /*006c*/ 	.word	0x00000008
.L_184:


//--------------------- .nv.info.test_mod_add     --------------------------
	.section	.nv.info.test_mod_add,"",@"SHT_CUDA_INFO"
	.sectionflags	@""
	.align	4


	//----- nvinfo : EIATTR_CUDA_API_VERSION
	.align		4
        /*0000*/ 	.byte	0x04, 0x37
        /*0002*/ 	.short	(.L_186 - .L_185)
.L_185:
        /*0004*/ 	.word	0x00000082


	//----- nvinfo : EIATTR_KPARAM_INFO
	.align		4
.L_186:
        /*0008*/ 	.byte	0x04, 0x17
        /*000a*/ 	.short	(.L_188 - .L_187)
.L_187:
        /*000c*/ 	.word	0x00000000
        /*0010*/ 	.short	0x0002
        /*0012*/ 	.short	0x0010
        /*0014*/ 	.byte	0x00, 0xf5, 0x21, 0x00


	//----- nvinfo : EIATTR_KPARAM_INFO
	.align		4
.L_188:
        /*0018*/ 	.byte	0x04, 0x17
        /*001a*/ 	.short	(.L_190 - .L_189)
.L_189:
        /*001c*/ 	.word	0x00000000
        /*0020*/ 	.short	0x0001
        /*0022*/ 	.short	0x0008
        /*0024*/ 	.byte	0x00, 0xf5, 0x21, 0x00


	//----- nvinfo : EIATTR_KPARAM_INFO
	.align		4
.L_190:
        /*0028*/ 	.byte	0x04, 0x17
        /*002a*/ 	.short	(.L_192 - .L_191)
.L_191:
        /*002c*/ 	.word	0x00000000
        /*0030*/ 	.short	0x0000
        /*0032*/ 	.short	0x0000
        /*0034*/ 	.byte	0x00, 0xf5, 0x21, 0x00


	//----- nvinfo : EIATTR_SPARSE_MMA_MASK
	.align		4
.L_192:
        /*0038*/ 	.byte	0x03, 0x50
        /*003a*/ 	.short	0x0000


	//----- nvinfo : EIATTR_MAXREG_COUNT
	.align		4
        /*003c*/ 	.byte	0x03, 0x1b
        /*003e*/ 	.short	0x00ff


	//----- nvinfo : EIATTR_MERCURY_ISA_VERSION
	.align		4
        /*0040*/ 	.byte	0x03, 0x5f
        /*0042*/ 	.short	0x0101


	//----- nvinfo : EIATTR_VRC_CTA_INIT_COUNT
	.align		4
        /*0044*/ 	.byte	0x02, 0x4a
	.zero		1
	.zero		1


	//----- nvinfo : EIATTR_EXIT_INSTR_OFFSETS
	.align		4
        /*0048*/ 	.byte	0x04, 0x1c
        /*004a*/ 	.short	(.L_194 - .L_193)


	//   ....[0]....
.L_193:
        /*004c*/ 	.word	0x00000780


	//----- nvinfo : EIATTR_CBANK_PARAM_SIZE
	.align		4
.L_194:
        /*0050*/ 	.byte	0x03, 0x19
        /*0052*/ 	.short	0x0018


	//----- nvinfo : EIATTR_PARAM_CBANK
	.align		4
        /*0054*/ 	.byte	0x04, 0x0a
        /*0056*/ 	.short	(.L_196 - .L_195)
	.align		4
.L_195:
        /*0058*/ 	.word	index@(.nv.constant0.test_mod_add)
        /*005c*/ 	.short	0x0380
        /*005e*/ 	.short	0x0018


	//----- nvinfo : EIATTR_SW_WAR
	.align		4
.L_196:
        /*0060*/ 	.byte	0x04, 0x36
        /*0062*/ 	.short	(.L_198 - .L_197)
.L_197:
        /*0064*/ 	.word	0x00000008
.L_198:


//--------------------- .nv.callgraph             --------------------------
	.section	.nv.callgraph,"",@"SHT_CUDA_CALLGRAPH"
	.align	4
	.sectionentsize	8
	.align		4
        /*0000*/ 	.word	0x00000000
	.align		4
        /*0004*/ 	.word	0xffffffff
	.align		4
        /*0008*/ 	.word	0x00000000
	.align		4
        /*000c*/ 	.word	0xfffffffe
	.align		4
        /*0010*/ 	.word	0x00000000
	.align		4
        /*0014*/ 	.word	0xfffffffd
	.align		4
        /*0018*/ 	.word	0x00000000
	.align		4
        /*001c*/ 	.word	0xfffffffc


//--------------------- .nv.constant3             --------------------------
	.section	.nv.constant3,"a",@progbits
	.align	8
.nv.constant3:
	.type		_P,@object
	.size		_P,(_Gx - _P)
_P:
        /*0000*/ 	.byte	0x2f, 0xfc, 0xff, 0xff, 0xfe, 0xff, 0xff, 0xff, 0xff, 0xff, 0xff, 0xff, 0xff, 0xff, 0xff, 0xff
        /*0010*/ 	.byte	0xff, 0xff, 0xff, 0xff, 0xff, 0xff, 0xff, 0xff, 0xff, 0xff, 0xff, 0xff, 0xff, 0xff, 0xff, 0xff
	.type		_Gx,@object
	.size		_Gx,(_Gy - _Gx)
_Gx:
        /*0020*/ 	.byte	0x98, 0x17, 0xf8, 0x16, 0x5b, 0x81, 0xf2, 0x59, 0xd9, 0x28, 0xce, 0x2d, 0xdb, 0xfc, 0x9b, 0x02
        /*0030*/ 	.byte	0x07, 0x0b, 0x87, 0xce, 0x95, 0x62, 0xa0, 0x55, 0xac, 0xbb, 0xdc, 0xf9, 0x7e, 0x66, 0xbe, 0x79
	.type		_Gy,@object
	.size		_Gy,(_Beta - _Gy)
_Gy:
        /*0040*/ 	.byte	0xb8, 0xd4, 0x10, 0xfb, 0x8f, 0xd0, 0x47, 0x9c, 0x19, 0x54, 0x85, 0xa6, 0x48, 0xb4, 0x17, 0xfd
        /*0050*/ 	.byte	0xa8, 0x08, 0x11, 0x0e, 0xfc, 0xfb, 0xa4, 0x5d, 0x65, 0xc4, 0xa3, 0x26, 0x77, 0xda, 0x3a, 0x48
	.type		_Beta,@object
	.size		_Beta,(_Beta2 - _Beta)
_Beta:
        /*0060*/ 	.byte	0xee, 0x01, 0x95, 0x71, 0x28, 0x6c, 0x39, 0xc1, 0x95, 0x89, 0xf5, 0x12, 0x75, 0x49, 0xf0, 0x9c
        /*0070*/ 	.byte	0xe9, 0x34, 0x34, 0xac, 0x9e, 0x47, 0x64, 0x6e, 0x10, 0x07, 0x7c, 0x65, 0x2b, 0x6a, 0xe9, 0x7a
	.type		_Beta2,@object
	.size		_Beta2,(_dG_table - _Beta2)
_Beta2:
        /*0080*/ 	.byte	0x40, 0xfa, 0x6a, 0x8e, 0xd6, 0x93, 0xc6, 0x3e, 0x6a, 0x76, 0x0a, 0xed, 0x8a, 0xb6, 0x0f, 0x63
        /*0090*/ 	.byte	0x16, 0xcb, 0xcb, 0x53, 0x61, 0xb8, 0x9b, 0x91, 0xef, 0xf8, 0x83, 0x9a, 0xd4, 0x95, 0x16, 0x85
	.type		_dG_table,@object
	.size		_dG_table,(_patterns - _dG_table)
_dG_table:
	.zero		1536
	.type		_patterns,@object
	.size		_patterns,(_masks - _patterns)
_patterns:
	.zero		1024
	.type		_masks,@object
	.size		_masks,(_num_prefixes - _masks)
_masks:
	.zero		1024
	.type		_num_prefixes,@object
	.size		_num_prefixes,(_num_threads - _num_prefixes)
_num_prefixes:
	.zero		4
	.type		_num_threads,@object
	.size		_num_threads,(_max_matches - _num_threads)
_num_threads:
	.zero		4
	.type		_max_matches,@object
	.size		_max_matches,(.L_10 - _max_matches)
_max_matches:
	.zero		4
.L_10:


//--------------------- .text.generate_pubkeys_sequential --------------------------
	.section	.text.generate_pubkeys_sequential,"ax",@progbits
	.align	128
        .global         generate_pubkeys_sequential
        .type           generate_pubkeys_sequential,@function
        .size           generate_pubkeys_sequential,(.L_x_579 - generate_pubkeys_sequential)
        .other          generate_pubkeys_sequential,@"STO_CUDA_ENTRY STV_DEFAULT"
generate_pubkeys_sequential:
.text.generate_pubkeys_sequential:
[----:B------:R-:W0:Y:S01]  /*0000*/  LDC R1, c[0x0][0x37c] ;  /* 0x0000df00ff017b82 */ /* 0x000e220000000800 */
[----:B------:R-:W1:Y:S07]  /*0010*/  S2R R3, SR_TID.X ;  /* 0x0000000000037919 */ /* 0x000e6e0000002100 */
[----:B------:R-:W1:Y:S01]  /*0020*/  S2UR UR4, SR_CTAID.X ;  /* 0x00000000000479c3 */ /* 0x000e620000002500 */
[----:B------:R-:W2:Y:S01]  /*0030*/  LDCU UR5, c[0x3][0xea4] ;  /* 0x00c1d480ff0577ac */ /* 0x000ea20008000800 */
[----:B0-----:R-:W-:-:S05]  /*0040*/  VIADD R1, R1, 0xfffdcd20 ;  /* 0xfffdcd2001017836 */ /* 0x001fca0000000000 */
[----:B------:R-:W-:Y:S01]  /*0050*/  R2UR UR11, R1 ;  /* 0x00000000010b72ca */ /* 0x000fe200000e0000 */
[----:B------:R-:W1:Y:S02]  /*0060*/  LDC R0, c[0x0][0x360] ;  /* 0x0000d800ff007b82 */ /* 0x000e640000000800 */
[----:B-1----:R-:W-:-:S05]  /*0070*/  IMAD R16, R0, UR4, R3 ;  /* 0x0000000400107c24 */ /* 0x002fca000f8e0203 */
[----:B------:R0:W-:Y:S01]  /*0080*/  STL [R1+0x232a8], R16 ;  /* 0x0232a81001007387 */ /* 0x0001e20000100800 */
[----:B--2---:R-:W-:Y:S02]  /*0090*/  ISETP.GE.U32.AND P0, PT, R16, UR5, PT ;  /* 0x0000000510007c0c */ /* 0x004fe4000bf06070 */
[----:B------:R-:W-:-:S11]  /*00a0*/  R2UR UR5, R1 ;  /* 0x00000000010572ca */ /* 0x000fd600000e0000 */
[----:B0-----:R-:W-:Y:S05]  /*00b0*/  @P0 EXIT ;  /* 0x000000000000094d */ /* 0x001fea0003800000 */
[----:B------:R-:W0:Y:S01]  /*00c0*/  LDC.64 R2, c[0x0][0x380] ;  /* 0x0000e000ff027b82 */ /* 0x000e220000000a00 */
[----:B------:R-:W0:Y:S01]  /*00d0*/  LDCU.64 UR8, c[0x0][0x358] ;  /* 0x00006b00ff0877ac */ /* 0x000e220008000a00 */
[----:B------:R-:W1:Y:S01]  /*00e0*/  LDCU.128 UR12, c[0x3][URZ] ;  /* 0x00c00000ff0c77ac */ /* 0x000e620008000c00 */
[----:B0-----:R-:W2:Y:S04]  /*00f0*/  LDG.E.64 R4, desc[UR8][R2.64] ;  /* 0x0000000802047981 */ /* 0x001ea8000c1e1b00 */
[----:B------:R-:W3:Y:S04]  /*0100*/  LDG.E.64 R6, desc[UR8][R2.64+0x8] ;  /* 0x0000080802067981 */ /* 0x000ee8000c1e1b00 */
[----:B------:R-:W4:Y:S01]  /*0110*/  LDG.E.64 R8, desc[UR8][R2.64+0x10] ;  /* 0x0000100802087981 */ /* 0x000f22000c1e1b00 */
[----:B------:R-:W0:Y:S03]  /*0120*/  LDC.64 R12, c[0x0][0x388] ;  /* 0x0000e200ff0c7b82 */ /* 0x000e260000000a00 */
[----:B------:R1:W4:Y:S05]  /*0130*/  LDG.E.64 R10, desc[UR8][R2.64+0x18] ;  /* 0x00001808020a7981 */ /* 0x00032a000c1e1b00 */
[----:B------:R-:W1:Y:S01]  /*0140*/  LDC.64 R14, c[0x0][0x390] ;  /* 0x0000e400ff0e7b82 */ /* 0x000e620000000a00 */
[----:B0-----:R0:W5:Y:S04]  /*0150*/  LDG.E.64 R32, desc[UR8][R12.64] ;  /* 0x000000080c207981 */ /* 0x001168000c1e1b00 */
[----:B------:R0:W5:Y:S04]  /*0160*/  LDG.E.64 R34, desc[UR8][R12.64+0x8] ;  /* 0x000008080c227981 */ /* 0x000168000c1e1b00 */
[----:B------:R0:W5:Y:S04]  /*0170*/  LDG.E.64 R36, desc[UR8][R12.64+0x10] ;  /* 0x000010080c247981 */ /* 0x000168000c1e1b00 */
[----:B------:R0:W5:Y:S04]  /*0180*/  LDG.E.64 R38, desc[UR8][R12.64+0x18] ;  /* 0x000018080c267981 */ /* 0x000168000c1e1b00 */
[----:B-1----:R0:W5:Y:S04]  /*0190*/  LDG.E.64 R40, desc[UR8][R14.64] ;  /* 0x000000080e287981 */ /* 0x002168000c1e1b00 */
[----:B------:R0:W5:Y:S04]  /*01a0*/  LDG.E.64 R42, desc[UR8][R14.64+0x8] ;  /* 0x000008080e2a7981 */ /* 0x000168000c1e1b00 */
[----:B------:R0:W5:Y:S04]  /*01b0*/  LDG.E.64 R44, desc[UR8][R14.64+0x10] ;  /* 0x000010080e2c7981 */ /* 0x000168000c1e1b00 */
[----:B------:R0:W5:Y:S01]  /*01c0*/  LDG.E.64 R46, desc[UR8][R14.64+0x18] ;  /* 0x000018080e2e7981 */ /* 0x000162000c1e1b00 */
[----:B------:R-:W-:Y:S01]  /*01d0*/  UIADD3 UR10, UPT, UPT, UR5, 0x20, URZ ;  /* 0x00000020050a7890 */ /* 0x000fe2000fffe0ff */
[----:B------:R-:W-:Y:S01]  /*01e0*/  BSSY.RECONVERGENT B1, `(.L_x_0) ;  /* 0x0001d0a000017945 */ /* 0x000fe20003800200 */
[----:B------:R-:W-:Y:S01]  /*01f0*/  CS2R R86, SRZ ;  /* 0x0000000000567805 */ /* 0x000fe2000001ff00 */
[----:B--2---:R-:W-:-:S03]  /*0200*/  IMAD.WIDE.U32 R18, R16, 0x5dc, R4 ;  /* 0x000005dc10127825 */ /* 0x004fc600078e0004 */
[----:B------:R-:W-:-:S04]  /*0210*/  ISETP.GE.U32.AND P0, PT, R18, R4, PT ;  /* 0x000000041200720c */ /* 0x000fc80003f06070 */
[----:B------:R-:W-:-:S04]  /*0220*/  ISETP.GE.U32.AND.EX P0, PT, R19, R5, PT, P0 ;  /* 0x000000051300720c */ /* 0x000fc80003f06100 */
[----:B------:R-:W-:-:S04]  /*0230*/  SEL R3, RZ, 0x1, P0 ;  /* 0x00000001ff037807 */ /* 0x000fc80000000000 */
[----:B---3--:R-:W-:-:S04]  /*0240*/  IADD3 R0, P1, PT, R6, R3, RZ ;  /* 0x0000000306007210 */ /* 0x008fc80007f3e0ff */
[----:B------:R-:W-:Y:S01]  /*0250*/  ISETP.GE.U32.AND P0, PT, R0, R6, PT ;  /* 0x000000060000720c */ /* 0x000fe20003f06070 */
[----:B------:R1:W-:Y:S02]  /*0260*/  STL [R1+0x232c0], R0 ;  /* 0x0232c00001007387 */ /* 0x0003e40000100800 */
[----:B-1----:R-:W-:-:S05]  /*0270*/  IMAD.X R0, RZ, RZ, R7, P1 ;  /* 0x000000ffff007224 */ /* 0x002fca00008e0607 */
[----:B------:R-:W-:Y:S01]  /*0280*/  ISETP.GE.U32.AND.EX P0, PT, R0, R7, PT, P0 ;  /* 0x000000070000720c */ /* 0x000fe20003f06100 */
[----:B------:R4:W-:Y:S03]  /*0290*/  STL [R1+0x232bc], R0 ;  /* 0x0232bc0001007387 */ /* 0x0009e60000100800 */
[----:B------:R-:W-:-:S04]  /*02a0*/  SEL R3, RZ, 0x1, P0 ;  /* 0x00000001ff037807 */ /* 0x000fc80000000000 */
[----:B----4-:R-:W-:-:S04]  /*02b0*/  IADD3 R0, P1, PT, R8, R3, RZ ;  /* 0x0000000308007210 */ /* 0x010fc80007f3e0ff */
[----:B------:R-:W-:Y:S01]  /*02c0*/  ISETP.GE.U32.AND P0, PT, R0, R8, PT ;  /* 0x000000080000720c */ /* 0x000fe20003f06070 */
[----:B------:R1:W-:Y:S02]  /*02d0*/  STL [R1+0x232c8], R0 ;  /* 0x0232c80001007387 */ /* 0x0003e40000100800 */
[----:B-1----:R-:W-:-:S05]  /*02e0*/  IMAD.X R0, RZ, RZ, R9, P1 ;  /* 0x000000ffff007224 */ /* 0x002fca00008e0609 */
[----:B------:R-:W-:-:S04]  /*02f0*/  ISETP.GE.U32.AND.EX P0, PT, R0, R9, PT, P0 ;  /* 0x000000090000720c */ /* 0x000fc80003f06100 */
[----:B------:R-:W-:Y:S01]  /*0300*/  SEL R3, RZ, 0x1, P0 ;  /* 0x00000001ff037807 */ /* 0x000fe20000000000 */
[----:B------:R-:W-:Y:S03]  /*0310*/  STL.64 [R1+0x232b0], R18 ;  /* 0x0232b01201007387 */ /* 0x000fe60000100a00 */
[----:B------:R-:W-:Y:S01]  /*0320*/  IADD3 R2, P0, PT, R10, R3, RZ ;  /* 0x000000030a027210 */ /* 0x000fe20007f1e0ff */
[----:B------:R1:W-:Y:S04]  /*0330*/  STL [R1+0x232c4], R0 ;  /* 0x0232c40001007387 */ /* 0x0003e80000100800 */
[----:B-1----:R-:W-:Y:S01]  /*0340*/  IMAD.X R0, RZ, RZ, R11, P0 ;  /* 0x000000ffff007224 */ /* 0x002fe200000e060b */
[----:B------:R-:W-:Y:S01]  /*0350*/  ISETP.NE.AND P0, PT, R16, RZ, PT ;  /* 0x000000ff1000720c */ /* 0x000fe20003f05270 */
[----:B------:R1:W-:Y:S01]  /*0360*/  STL [R1+0x232d0], R2 ;  /* 0x0232d00201007387 */ /* 0x0003e20000100800 */
[----:B------:R-:W-:Y:S01]  /*0370*/  CS2R R4, SRZ ;  /* 0x0000000000047805 */ /* 0x000fe2000001ff00 */
[----:B------:R-:W-:-:S02]  /*0380*/  IMAD.MOV.U32 R6, RZ, RZ, RZ ;  /* 0x000000ffff067224 */ /* 0x000fc400078e00ff */
[----:B------:R2:W-:Y:S01]  /*0390*/  STL [R1+0x232cc], R0 ;  /* 0x0232cc0001007387 */ /* 0x0005e20000100800 */
[----:B-1----:R-:W-:Y:S01]  /*03a0*/  CS2R R2, SRZ ;  /* 0x0000000000027805 */ /* 0x002fe2000001ff00 */
[----:B--2---:R-:W-:-:S06]  /*03b0*/  IMAD.MOV.U32 R0, RZ, RZ, 0x1 ;  /* 0x00000001ff007424 */ /* 0x004fcc00078e00ff */
[----:B0-----:R-:W-:Y:S05]  /*03c0*/  @!P0 BRA `(.L_x_1) ;  /* 0x000001cc00ac8947 */ /* 0x001fea0003800000 */
[----:B------:R0:W-:Y:S01]  /*03d0*/  STL [R1+0x232a4], RZ ;  /* 0x0232a4ff01007387 */ /* 0x0001e20000100800 */
[----:B------:R-:W-:Y:S01]  /*03e0*/  IMAD.MOV.U32 R0, RZ, RZ, 0x1 ;  /* 0x00000001ff007424 */ /* 0x000fe200078e00ff */
[----:B------:R-:W-:Y:S01]  /*03f0*/  CS2R R86, SRZ ;  /* 0x0000000000567805 */ /* 0x000fe2000001ff00 */
[----:B------:R-:W-:-:S07]  /*0400*/  IMAD.MOV.U32 R2, RZ, RZ, RZ ;  /* 0x000000ffff027224 */ /* 0x000fce00078e00ff */
.L_x_112:
[----:B------:R-:W2:Y:S04]  /*0410*/  LDL R7, [R1+0x232a8] ;  /* 0x0232a80001077983 */ /* 0x000ea80000100800 */
[----:B------:R-:W2:Y:S01]  /*0420*/  LDL R64, [R1+0x232a4] ;  /* 0x0232a40001407983 */ /* 0x000ea20000100800 */
[----:B------:R-:W-:Y:S01]  /*0430*/  BSSY.RECONVERGENT B0, `(.L_x_2) ;  /* 0x0001cdf000007945 */ /* 0x000fe20003800200 */
[----:B--2---:R-:W-:-:S04]  /*0440*/  SHF.R.U32.HI R7, RZ, R64, R7 ;  /* 0x00000040ff077219 */ /* 0x004fc80000011607 */
[----:B------:R-:W-:-:S04]  /*0450*/  LOP3.LUT R7, R7, 0x1, RZ, 0xc0, !PT ;  /* 0x0000000107077812 */ /* 0x000fc800078ec0ff */
[----:B------:R-:W-:-:S13]  /*0460*/  ISETP.NE.U32.AND P0, PT, R7, 0x1, PT ;  /* 0x000000010700780c */ /* 0x000fda0003f05070 */
[----:B------:R-:W-:Y:S05]  /*0470*/  @P0 BRA `(.L_x_3) ;  /* 0x000001cc00680947 */ /* 0x000fea0003800000 */
[C---:B------:R-:W-:Y:S01]  /*0480*/  IMAD.WIDE.U32 R8, R87.reuse, R5, RZ ;  /* 0x0000000557087225 */ /* 0x040fe200078e00ff */
[----:B------:R-:W-:Y:S03]  /*0490*/  BSSY.RECONVERGENT B2, `(.L_x_4) ;  /* 0x0000143000027945 */ /* 0x000fe60003800200 */
[----:B------:R-:W-:-:S04]  /*04a0*/  IMAD.WIDE.U32 R12, R87, R3, RZ ;  /* 0x00000003570c7225 */ /* 0x000fc800078e00ff */
[----:B------:R-:W-:-:S04]  /*04b0*/  IMAD.WIDE.U32 R10, P0, R6, R0, R8 ;  /* 0x00000000060a7225 */ /* 0x000fc80007800008 */
[----:B------:R-:W-:-:S04]  /*04c0*/  IMAD.WIDE.U32 R8, R0, R5, RZ ;  /* 0x0000000500087225 */ /* 0x000fc800078e00ff */
[----:B------:R-:W-:-:S04]  /*04d0*/  IMAD.WIDE.U32 R14, R0, R3, RZ ;  /* 0x00000003000e7225 */ /* 0x000fc800078e00ff */
[----:B------:R-:W-:-:S04]  /*04e0*/  IMAD.WIDE.U32 R18, P2, R4, R0, R12 ;  /* 0x0000000004127225 */ /* 0x000fc8000784000c */
[----:B------:R-:W-:Y:S01]  /*04f0*/  IMAD.X R13, RZ, RZ, RZ, P0 ;  /* 0x000000ffff0d7224 */ /* 0x000fe200000e06ff */
[----:B------:R-:W-:Y:S01]  /*0500*/  IADD3 RZ, P0, PT, R9, R10, RZ ;  /* 0x0000000a09ff7210 */ /* 0x000fe20007f1e0ff */
[----:B------:R-:W-:Y:S01]  /*0510*/  IMAD.MOV.U32 R12, RZ, RZ, R11 ;  /* 0x000000ffff0c7224 */ /* 0x000fe200078e000b */
[----:B------:R-:W-:Y:S01]  /*0520*/  IADD3 RZ, P3, PT, R15, R18, RZ ;  /* 0x000000120fff7210 */ /* 0x000fe20007f7e0ff */
[-C--:B------:R-:W-:Y:S02]  /*0530*/  IMAD R18, R4, R0.reuse, RZ ;  /* 0x0000000004127224 */ /* 0x080fe400078e02ff */
[----:B------:R-:W-:-:S04]  /*0540*/  IMAD.WIDE.U32 R16, R3, R0, RZ ;  /* 0x0000000003107225 */ /* 0x000fc800078e00ff */
[----:B------:R-:W-:-:S04]  /*0550*/  IMAD.WIDE.U32.X R10, R6, R87, R12, P0 ;  /* 0x00000057060a7225 */ /* 0x000fc800000e040c */
[----:B------:R-:W-:Y:S01]  /*0560*/  IMAD.WIDE.U32 R8, R87, R2, RZ ;  /* 0x0000000257087225 */ /* 0x000fe200078e00ff */
[----:B------:R-:W-:-:S03]  /*0570*/  IADD3 R23, P5, PT, R10, R16, RZ ;  /* 0x000000100a177210 */ /* 0x000fc60007fbe0ff */
[----:B------:R-:W-:Y:S01]  /*0580*/  IMAD R7, R3, R87, R18 ;  /* 0x0000005703077224 */ /* 0x000fe200078e0212 */
[----:B------:R-:W-:Y:S01]  /*0590*/  ISETP.GE.U32.AND P0, PT, R23, R16, PT ;  /* 0x000000101700720c */ /* 0x000fe20003f06070 */
[----:B------:R-:W-:-:S04]  /*05a0*/  IMAD.WIDE.U32 R14, R6, R3, RZ ;  /* 0x00000003060e7225 */ /* 0x000fc800078e00ff */
[----:B------:R-:W-:Y:S02]  /*05b0*/  IMAD.IADD R7, R17, 0x1, R7 ;  /* 0x0000000111077824 */ /* 0x000fe400078e0207 */
[----:B------:R-:W-:-:S04]  /*05c0*/  IMAD.WIDE.U32 R12, R0, R2, RZ ;  /* 0x00000002000c7225 */ /* 0x000fc800078e00ff */
[----:B------:R-:W-:-:S04]  /*05d0*/  IMAD.WIDE.U32 R8, P1, R86, R0, R8 ;  /* 0x0000000056087225 */ /* 0x000fc80007820008 */
[----:B------:R-:W-:Y:S01]  /*05e0*/  IMAD.X R22, R7, 0x1, R11, P5 ;  /* 0x0000000107167824 */ /* 0x000fe200028e060b */
[----:B------:R-:W-:Y:S01]  /*05f0*/  IADD3 RZ, P6, PT, R13, R8, RZ ;  /* 0x000000080dff7210 */ /* 0x000fe20007fde0ff */
[----:B------:R-:W-:-:S03]  /*0600*/  IMAD.WIDE.U32 R20, R5, R3, RZ ;  /* 0x0000000305147225 */ /* 0x000fc600078e00ff */
[----:B------:R-:W-:Y:S01]  /*0610*/  ISETP.GE.U32.AND.EX P0, PT, R22, R7, PT, P0 ;  /* 0x000000071600720c */ /* 0x000fe20003f06100 */
[----:B------:R-:W-:-:S04]  /*0620*/  IMAD.WIDE.U32 R14, P4, R5, R4, R14 ;  /* 0x00000004050e7225 */ /* 0x000fc8000788000e */
[----:B------:R-:W-:-:S04]  /*0630*/  IMAD.WIDE.U32 R10, R87, R0, RZ ;  /* 0x00000000570a7225 */ /* 0x000fc800078e00ff */
[----:B------:R-:W-:Y:S02]  /*0640*/  IMAD R8, R6, R0, RZ ;  /* 0x0000000006087224 */ /* 0x000fe400078e02ff */
[----:B------:R-:W-:Y:S01]  /*0650*/  IMAD.X R17, RZ, RZ, RZ, P2 ;  /* 0x000000ffff117224 */ /* 0x000fe200010e06ff */
[----:B------:R-:W-:Y:S01]  /*0660*/  IADD3 RZ, P2, PT, R21, R14, RZ ;  /* 0x0000000e15ff7210 */ /* 0x000fe20007f5e0ff */
[-C--:B------:R-:W-:Y:S02]  /*0670*/  IMAD R7, R86, R0.reuse, RZ ;  /* 0x0000000056077224 */ /* 0x080fe400078e02ff */
[----:B------:R-:W-:Y:S02]  /*0680*/  IMAD.MOV.U32 R16, RZ, RZ, R19 ;  /* 0x000000ffff107224 */ /* 0x000fe400078e0013 */
[----:B------:R-:W-:-:S04]  /*0690*/  IMAD.WIDE.U32 R20, R0, R0, RZ ;  /* 0x0000000000147225 */ /* 0x000fc800078e00ff */
[----:B------:R-:W-:-:S04]  /*06a0*/  IMAD.WIDE.U32 R10, P5, R0, R87, R10 ;  /* 0x00000057000a7225 */ /* 0x000fc800078a000a */
[----:B------:R-:W-:-:S04]  /*06b0*/  IMAD.WIDE.U32 R18, R5, R0, RZ ;  /* 0x0000000005127225 */ /* 0x000fc800078e00ff */
[-C--:B------:R-:W-:Y:S02]  /*06c0*/  IMAD R25, R5, R87.reuse, R8 ;  /* 0x0000005705197224 */ /* 0x080fe400078e0208 */
[----:B------:R-:W-:Y:S01]  /*06d0*/  IMAD R51, R2, R87, R7 ;  /* 0x0000005702337224 */ /* 0x000fe200078e0207 */
[----:B------:R-:W-:Y:S01]  /*06e0*/  SEL R7, RZ, 0x1, P0 ;  /* 0x00000001ff077807 */ /* 0x000fe20000000000 */
[----:B------:R-:W-:Y:S01]  /*06f0*/  IMAD.IADD R28, R19, 0x1, R25 ;  /* 0x00000001131c7824 */ /* 0x000fe200078e0219 */
[----:B------:R-:W-:Y:S01]  /*0700*/  IADD3 RZ, P0, PT, R21, R10, RZ ;  /* 0x0000000a15ff7210 */ /* 0x000fe20007f1e0ff */
[----:B------:R-:W-:Y:S02]  /*0710*/  IMAD.X R25, RZ, RZ, RZ, P5 ;  /* 0x000000ffff197224 */ /* 0x000fe400028e06ff */
[----:B------:R-:W-:Y:S01]  /*0720*/  IMAD.MOV.U32 R24, RZ, RZ, R11 ;  /* 0x000000ffff187224 */ /* 0x000fe200078e000b */
[C---:B------:R-:W-:Y:S01]  /*0730*/  SHF.L.U64.HI R14, R18.reuse, 0x1, R28 ;  /* 0x00000001120e7819 */ /* 0x040fe2000001021c */
[----:B------:R-:W-:-:S02]  /*0740*/  IMAD.SHL.U32 R49, R18, 0x2, RZ ;  /* 0x0000000212317824 */ /* 0x000fc400078e00ff */
[----:B------:R-:W-:-:S04]  /*0750*/  IMAD.WIDE.U32 R26, R6, R2, RZ ;  /* 0x00000002061a7225 */ /* 0x000fc800078e00ff */
[----:B------:R-:W-:-:S04]  /*0760*/  IMAD.WIDE.U32.X R24, R87, R87, R24, P0 ;  /* 0x0000005757187225 */ /* 0x000fc800000e0418 */
[----:B------:R-:W-:-:S04]  /*0770*/  IMAD.WIDE.U32 R12, R2, R0, RZ ;  /* 0x00000000020c7225 */ /* 0x000fc800078e00ff */
[----:B------:R-:W-:-:S04]  /*0780*/  IMAD.WIDE.U32.X R16, R4, R87, R16, P3 ;  /* 0x0000005704107225 */ /* 0x000fc800018e0410 */
[----:B------:R-:W-:Y:S01]  /*0790*/  IMAD.X R29, RZ, RZ, RZ, P1 ;  /* 0x000000ffff1d7224 */ /* 0x000fe200008e06ff */
[----:B------:R-:W-:Y:S01]  /*07a0*/  IADD3 R8, P1, PT, R49, R24, RZ ;  /* 0x0000001831087210 */ /* 0x000fe20007f3e0ff */
[----:B------:R-:W-:Y:S01]  /*07b0*/  IMAD.WIDE.U32 R26, P0, R5, R86, R26 ;  /* 0x00000056051a7225 */ /* 0x000fe2000780001a */
[----:B------:R-:W-:Y:S02]  /*07c0*/  IADD3 R16, P3, P5, R12, R16, R7 ;  /* 0x000000100c107210 */ /* 0x000fe40007d7e007 */
[----:B------:R-:W-:Y:S01]  /*07d0*/  SHF.L.W.U32.HI R24, R28, 0x1, R23 ;  /* 0x000000011c187819 */ /* 0x000fe20000010e17 */
[----:B------:R-:W-:Y:S02]  /*07e0*/  IMAD.IADD R51, R13, 0x1, R51 ;  /* 0x000000010d337824 */ /* 0x000fe400078e0233 */
[----:B------:R-:W-:Y:S01]  /*07f0*/  IMAD.X R7, R14, 0x1, R25, P1 ;  /* 0x000000010e077824 */ /* 0x000fe200008e0619 */
[----:B------:R-:W-:Y:S01]  /*0800*/  SHF.L.W.U32.HI R25, R23, 0x1, R22 ;  /* 0x0000000117197819 */ /* 0x000fe20000010e16 */
[----:B------:R-:W-:Y:S01]  /*0810*/  IMAD.X R13, RZ, RZ, RZ, P0 ;  /* 0x000000ffff0d7224 */ /* 0x000fe200000e06ff */
[----:B------:R-:W-:Y:S01]  /*0820*/  ISETP.GE.U32.AND P0, PT, R8, R49, PT ;  /* 0x000000310800720c */ /* 0x000fe20003f06070 */
[----:B------:R-:W-:Y:S01]  /*0830*/  IMAD.WIDE.U32 R18, R6, R5, RZ ;  /* 0x0000000506127225 */ /* 0x000fe200078e00ff */
[----:B------:R-:W-:-:S02]  /*0840*/  IADD3.X R17, PT, PT, R51, R17, RZ, P3, P5 ;  /* 0x0000001133117210 */ /* 0x000fc40001fea4ff */
[----:B------:R-:W-:Y:S01]  /*0850*/  ISETP.GE.U32.AND P1, PT, R16, R12, PT ;  /* 0x0000000c1000720c */ /* 0x000fe20003f26070 */
[----:B------:R-:W-:Y:S01]  /*0860*/  IMAD.WIDE.U32 R20, R5, R2, RZ ;  /* 0x0000000205147225 */ /* 0x000fe200078e00ff */
[----:B------:R-:W-:Y:S02]  /*0870*/  ISETP.GE.U32.AND.EX P0, PT, R7, R14, PT, P0 ;  /* 0x0000000e0700720c */ /* 0x000fe40003f06100 */
[----:B------:R-:W-:Y:S01]  /*0880*/  ISETP.GE.U32.AND.EX P1, PT, R17, R51, PT, P1 ;  /* 0x000000331100720c */ /* 0x000fe20003f26110 */
[----:B------:R-:W-:Y:S01]  /*0890*/  IMAD.MOV.U32 R20, RZ, RZ, R15 ;  /* 0x000000ffff147224 */ /* 0x000fe200078e000f */
[----:B------:R-:W-:Y:S01]  /*08a0*/  IADD3 RZ, P3, PT, R21, R26, RZ ;  /* 0x0000001a15ff7210 */ /* 0x000fe20007f7e0ff */
[----:B------:R-:W-:Y:S01]  /*08b0*/  IMAD.WIDE.U32 R14, R5, R5, R24 ;  /* 0x00000005050e7225 */ /* 0x000fe200078e0018 */
[----:B------:R-:W-:-:S03]  /*08c0*/  SEL R23, RZ, 0x1, P1 ;  /* 0x00000001ff177807 */ /* 0x000fc60000800000 */
[----:B------:R-:W-:Y:S01]  /*08d0*/  IMAD.MOV.U32 R28, RZ, RZ, R9 ;  /* 0x000000ffff1c7224 */ /* 0x000fe200078e0009 */
[----:B------:R-:W-:Y:S01]  /*08e0*/  SEL R9, RZ, 0x1, P0 ;  /* 0x00000001ff097807 */ /* 0x000fe20000000000 */
[----:B------:R-:W-:Y:S01]  /*08f0*/  IMAD.WIDE.U32 R18, P5, R5, R6, R18 ;  /* 0x0000000605127225 */ /* 0x000fe200078a0012 */
[----:B------:R-:W-:Y:S02]  /*0900*/  ISETP.LT.U32.AND P0, PT, R14, R24, PT ;  /* 0x000000180e00720c */ /* 0x000fe40003f01070 */
[----:B------:R-:W-:Y:S01]  /*0910*/  IADD3 R9, P1, PT, R9, R14, RZ ;  /* 0x0000000e09097210 */ /* 0x000fe20007f3e0ff */
[----:B------:R-:W-:-:S04]  /*0920*/  IMAD.WIDE.U32 R30, R5, R5, RZ ;  /* 0x00000005051e7225 */ /* 0x000fc800078e00ff */
[----:B------:R-:W-:Y:S02]  /*0930*/  IMAD R24, R4, R5, RZ ;  /* 0x0000000504187224 */ /* 0x000fe400078e02ff */
[----:B------:R-:W-:Y:S02]  /*0940*/  IMAD.IADD R15, R18, 0x1, R15 ;  /* 0x00000001120f7824 */ /* 0x000fe400078e020f */
[----:B------:R-:W-:Y:S01]  /*0950*/  IMAD.WIDE.U32.X R28, R86, R87, R28, P6 ;  /* 0x00000057561c7225 */ /* 0x000fe200030e041c */
[----:B------:R-:W-:-:S03]  /*0960*/  ISETP.GE.U32.AND P6, PT, R9, R14, PT ;  /* 0x0000000e0900720c */ /* 0x000fc60003fc6070 */
[----:B------:R-:W-:Y:S02]  /*0970*/  IMAD.MOV.U32 R12, RZ, RZ, R27 ;  /* 0x000000ffff0c7224 */ /* 0x000fe400078e001b */
[----:B------:R-:W-:Y:S01]  /*0980*/  IMAD.X R21, RZ, RZ, RZ, P4 ;  /* 0x000000ffff157224 */ /* 0x000fe200020e06ff */
[----:B------:R-:W-:Y:S01]  /*0990*/  IADD3 RZ, P4, PT, R31, R18, RZ ;  /* 0x000000121fff7210 */ /* 0x000fe20007f9e0ff */
[----:B------:R-:W-:-:S04]  /*09a0*/  IMAD.WIDE.U32 R26, R5, R3, R16 ;  /* 0x00000003051a7225 */ /* 0x000fc800078e0010 */
[----:B------:R-:W-:Y:S02]  /*09b0*/  IMAD R49, R6, R3, R24 ;  /* 0x0000000306317224 */ /* 0x000fe400078e0218 */
[----:B------:R-:W-:Y:S01]  /*09c0*/  IMAD.X R14, RZ, RZ, R15, P1 ;  /* 0x000000ffff0e7224 */ /* 0x000fe200008e060f */
[----:B------:R-:W-:Y:S01]  /*09d0*/  ISETP.GE.U32.AND P1, PT, R26, R16, PT ;  /* 0x000000101a00720c */ /* 0x000fe20003f26070 */
[----:B------:R-:W-:Y:S01]  /*09e0*/  IMAD.X R31, RZ, RZ, RZ, P5 ;  /* 0x000000ffff1f7224 */ /* 0x000fe200028e06ff */
[----:B------:R-:W-:Y:S01]  /*09f0*/  IADD3 R18, P5, PT, R23, R28, RZ ;  /* 0x0000001c17127210 */ /* 0x000fe20007fbe0ff */
[----:B------:R-:W-:Y:S01]  /*0a00*/  IMAD.IADD R23, R27, 0x1, R49 ;  /* 0x000000011b177824 */ /* 0x000fe200078e0231 */
[----:B------:R-:W-:Y:S01]  /*0a10*/  ISETP.GE.U32.AND.EX P6, PT, R14, R15, PT, P6 ;  /* 0x0000000f0e00720c */ /* 0x000fe20003fc6160 */
[----:B------:R-:W-:Y:S02]  /*0a20*/  IMAD.MOV.U32 R30, RZ, RZ, R19 ;  /* 0x000000ffff1e7224 */ /* 0x000fe400078e0013 */
[----:B------:R-:W-:Y:S01]  /*0a30*/  IMAD.X R19, RZ, RZ, R29, P5 ;  /* 0x000000ffff137224 */ /* 0x000fe200028e061d */
[----:B------:R-:W-:Y:S01]  /*0a40*/  ISETP.GE.U32.AND.EX P1, PT, R23, R17, PT, P1 ;  /* 0x000000111700720c */ /* 0x000fe20003f26110 */
[----:B------:R-:W-:Y:S01]  /*0a50*/  IMAD.WIDE.U32.X R16, R6, R6, R30, P4 ;  /* 0x0000000606107225 */ /* 0x000fe200020e041e */
[----:B------:R-:W-:-:S02]  /*0a60*/  ISETP.LT.U32.OR.EX P0, PT, R15, R25, !P6, P0 ;  /* 0x000000190f00720c */ /* 0x000fc40007701500 */
[----:B------:R-:W-:Y:S01]  /*0a70*/  SHF.L.W.U32.HI R15, R22, 0x1, R26 ;  /* 0x00000001160f7819 */ /* 0x000fe20000010e1a */
[----:B------:R-:W-:Y:S01]  /*0a80*/  IMAD R25, R86, R5, RZ ;  /* 0x0000000556197224 */ /* 0x000fe200078e02ff */
[----:B------:R-:W-:Y:S01]  /*0a90*/  SHF.L.W.U32.HI R29, R26, 0x1, R23 ;  /* 0x000000011a1d7819 */ /* 0x000fe20000010e17 */
[C---:B------:R-:W-:Y:S01]  /*0aa0*/  IMAD.WIDE.U32.X R20, R6.reuse, R4, R20, P2 ;  /* 0x0000000406147225 */ /* 0x040fe200010e0414 */
[----:B------:R-:W-:Y:S02]  /*0ab0*/  IADD3 R22, P2, PT, R15, R16, RZ ;  /* 0x000000100f167210 */ /* 0x000fe40007f5e0ff */
[----:B------:R-:W-:Y:S01]  /*0ac0*/  SEL R27, RZ, 0x1, P1 ;  /* 0x00000001ff1b7807 */ /* 0x000fe20000800000 */
[-C--:B------:R-:W-:Y:S02]  /*0ad0*/  IMAD R31, R6, R2.reuse, R25 ;  /* 0x00000002061f7224 */ /* 0x080fe400078e0219 */
[----:B------:R-:W-:-:S04]  /*0ae0*/  IMAD.WIDE.U32 R24, R5, R2, R18 ;  /* 0x0000000205187225 */ /* 0x000fc800078e0012 */
[----:B------:R-:W-:Y:S01]  /*0af0*/  IMAD.X R28, R29, 0x1, R17, P2 ;  /* 0x000000011d1c7824 */ /* 0x000fe200010e0611 */
[----:B------:R-:W-:Y:S01]  /*0b00*/  SEL R17, RZ, 0x1, !P0 ;  /* 0x00000001ff117807 */ /* 0x000fe20004000000 */
[----:B------:R-:W-:Y:S01]  /*0b10*/  IMAD.WIDE.U32.X R12, R6, R86, R12, P3 ;  /* 0x00000056060c7225 */ /* 0x000fe200018e040c */
[----:B------:R-:W-:Y:S02]  /*0b20*/  ISETP.LT.U32.AND P0, PT, R22, R15, PT ;  /* 0x0000000f1600720c */ /* 0x000fe40003f01070 */
[----:B------:R-:W-:Y:S01]  /*0b30*/  IADD3 R30, P1, P6, R24, R20, R27 ;  /* 0x00000014181e7210 */ /* 0x000fe20007e3e01b */
[----:B------:R-:W-:Y:S01]  /*0b40*/  IMAD.IADD R15, R25, 0x1, R31 ;  /* 0x00000001190f7824 */ /* 0x000fe200078e021f */
[----:B------:R-:W-:Y:S01]  /*0b50*/  IADD3 R16, P5, PT, R22, R17, RZ ;  /* 0x0000001116107210 */ /* 0x000fe20007fbe0ff */
[C---:B------:R-:W-:Y:S01]  /*0b60*/  IMAD.WIDE.U32 R26, R3.reuse, R2, RZ ;  /* 0x00000002031a7225 */ /* 0x040fe200078e00ff */
[----:B------:R-:W-:Y:S02]  /*0b70*/  ISETP.GE.U32.AND P2, PT, R24, R18, PT ;  /* 0x000000121800720c */ /* 0x000fe40003f46070 */
[----:B------:R-:W-:Y:S01]  /*0b80*/  ISETP.GE.U32.AND P4, PT, R30, R24, PT ;  /* 0x000000181e00720c */ /* 0x000fe20003f86070 */
[----:B------:R-:W-:Y:S01]  /*0b90*/  IMAD.WIDE.U32 R24, R3, R3, RZ ;  /* 0x0000000303187225 */ /* 0x000fe200078e00ff */
[----:B------:R-:W-:-:S02]  /*0ba0*/  IADD3.X R17, PT, PT, R15, R21, RZ, P1, P6 ;  /* 0x000000150f117210 */ /* 0x000fc40000fec4ff */
[----:B------:R-:W-:Y:S01]  /*0bb0*/  ISETP.GE.U32.AND.EX P2, PT, R15, R19, PT, P2 ;  /* 0x000000130f00720c */ /* 0x000fe20003f46120 */
[----:B------:R-:W-:Y:S01]  /*0bc0*/  IMAD.WIDE.U32 R20, R4, R3, RZ ;  /* 0x0000000304147225 */ /* 0x000fe200078e00ff */
[----:B------:R-:W-:Y:S02]  /*0bd0*/  ISETP.GE.U32.AND.EX P4, PT, R17, R15, PT, P4 ;  /* 0x0000000f1100720c */ /* 0x000fe40003f86140 */
[----:B------:R-:W-:Y:S01]  /*0be0*/  ISETP.GE.U32.AND P1, PT, R16, R22, PT ;  /* 0x000000161000720c */ /* 0x000fe20003f26070 */
[----:B------:R-:W-:Y:S01]  /*0bf0*/  IMAD.X R15, RZ, RZ, R28, P5 ;  /* 0x000000ffff0f7224 */ /* 0x000fe200028e061c */
[----:B------:R-:W-:Y:S01]  /*0c00*/  SEL R22, RZ, 0x1, P2 ;  /* 0x00000001ff167807 */ /* 0x000fe20001000000 */
[----:B------:R-:W-:Y:S01]  /*0c10*/  IMAD.WIDE.U32 R18, R4, R2, RZ ;  /* 0x0000000204127225 */ /* 0x000fe200078e00ff */
[----:B------:R-:W-:Y:S02]  /*0c20*/  SEL R31, RZ, 0x1, P4 ;  /* 0x00000001ff1f7807 */ /* 0x000fe40002000000 */
[----:B------:R-:W-:Y:S01]  /*0c30*/  ISETP.GE.U32.AND.EX P3, PT, R15, R28, PT, P1 ;  /* 0x0000001c0f00720c */ /* 0x000fe20003f66110 */
[----:B------:R-:W-:Y:S01]  /*0c40*/  IMAD.WIDE.U32 R20, P1, R3, R4, R20 ;  /* 0x0000000403147225 */ /* 0x000fe20007820014 */
[----:B------:R-:W-:-:S02]  /*0c50*/  SHF.L.W.U32.HI R24, R23, 0x1, R30 ;  /* 0x0000000117187819 */ /* 0x000fc40000010e1e */
[----:B------:R-:W-:Y:S01]  /*0c60*/  ISETP.LT.U32.OR.EX P0, PT, R28, R29, !P3, P0 ;  /* 0x0000001d1c00720c */ /* 0x000fe20005f01500 */
[----:B------:R-:W-:Y:S01]  /*0c70*/  IMAD.WIDE.U32 R18, P6, R3, R86, R18 ;  /* 0x0000005603127225 */ /* 0x000fe200078c0012 */
[----:B------:R-:W-:Y:S02]  /*0c80*/  IADD3 R22, P3, P4, R31, R12, R22 ;  /* 0x0000000c1f167210 */ /* 0x000fe40007c7e016 */
[----:B------:R-:W-:Y:S01]  /*0c90*/  IADD3 RZ, P5, PT, R25, R20, RZ ;  /* 0x0000001419ff7210 */ /* 0x000fe20007fbe0ff */
[----:B------:R-:W-:Y:S01]  /*0ca0*/  IMAD.WIDE.U32 R28, R86, R2, RZ ;  /* 0x00000002561c7225 */ /* 0x000fe200078e00ff */
[----:B------:R-:W-:Y:S02]  /*0cb0*/  SHF.L.W.U32.HI R25, R30, 0x1, R17 ;  /* 0x000000011e197819 */ /* 0x000fe40000010e11 */
[----:B------:R-:W-:Y:S01]  /*0cc0*/  IADD3 RZ, P2, PT, R27, R18, RZ ;  /* 0x000000121bff7210 */ /* 0x000fe20007f5e0ff */
[----:B------:R-:W-:Y:S01]  /*0cd0*/  IMAD.WIDE.U32 R26, R2, R2, RZ ;  /* 0x00000002021a7225 */ /* 0x000fe200078e00ff */
[----:B------:R-:W-:-:S02]  /*0ce0*/  IADD3.X R23, PT, PT, RZ, R13, RZ, P3, P4 ;  /* 0x0000000dff177210 */ /* 0x000fc40001fe84ff */
[----:B------:R-:W-:Y:S01]  /*0cf0*/  SEL R31, RZ, 0x1, !P0 ;  /* 0x00000001ff1f7807 */ /* 0x000fe20004000000 */
[----:B------:R-:W-:-:S04]  /*0d00*/  IMAD.WIDE.U32 R12, P4, R2, R86, R28 ;  /* 0x00000056020c7225 */ /* 0x000fc8000788001c */
[----:B------:R-:W-:Y:S01]  /*0d10*/  IMAD.WIDE.U32 R28, R3, R3, R24 ;  /* 0x00000003031c7225 */ /* 0x000fe200078e0018 */
[----:B------:R-:W-:-:S03]  /*0d20*/  IADD3 RZ, P3, PT, R27, R12, RZ ;  /* 0x0000000c1bff7210 */ /* 0x000fc60007f7e0ff */
[----:B------:R-:W-:Y:S02]  /*0d30*/  IMAD R49, R86, R3, RZ ;  /* 0x0000000356317224 */ /* 0x000fe400078e02ff */
[----:B------:R-:W-:Y:S01]  /*0d40*/  IMAD.X R27, RZ, RZ, RZ, P6 ;  /* 0x000000ffff1b7224 */ /* 0x000fe200030e06ff */
[----:B------:R-:W-:Y:S01]  /*0d50*/  IADD3 R31, P6, PT, R31, R28, RZ ;  /* 0x0000001c1f1f7210 */ /* 0x000fe20007fde0ff */
[----:B------:R-:W-:Y:S02]  /*0d60*/  IMAD.IADD R51, R20, 0x1, R29 ;  /* 0x0000000114337824 */ /* 0x000fe400078e021d */
[----:B------:R-:W-:Y:S01]  /*0d70*/  IMAD R53, R4, R2, R49 ;  /* 0x0000000204357224 */ /* 0x000fe200078e0231 */
[----:B------:R-:W-:Y:S01]  /*0d80*/  ISETP.GE.U32.AND P0, PT, R31, R28, PT ;  /* 0x0000001c1f00720c */ /* 0x000fe20003f06070 */
[----:B------:R-:W-:-:S04]  /*0d90*/  IMAD.WIDE.U32 R48, R3, R2, R22 ;  /* 0x0000000203307225 */ /* 0x000fc800078e0016 */
[----:B------:R-:W-:Y:S01]  /*0da0*/  IMAD.X R30, RZ, RZ, R51, P6 ;  /* 0x000000ffff1e7224 */ /* 0x000fe200030e0633 */
[----:B------:R-:W-:Y:S01]  /*0db0*/  ISETP.LT.U32.AND P6, PT, R28, R24, PT ;  /* 0x000000181c00720c */ /* 0x000fe20003fc1070 */
[----:B------:R-:W-:Y:S01]  /*0dc0*/  IMAD.X R29, RZ, RZ, RZ, P1 ;  /* 0x000000ffff1d7224 */ /* 0x000fe200008e06ff */
[----:B------:R-:W-:Y:S01]  /*0dd0*/  ISETP.GE.U32.AND P1, PT, R48, R22, PT ;  /* 0x000000163000720c */ /* 0x000fe20003f26070 */
[----:B------:R-:W-:Y:S01]  /*0de0*/  IMAD.IADD R53, R49, 0x1, R53 ;  /* 0x0000000131357824 */ /* 0x000fe200078e0235 */
[----:B------:R-:W-:Y:S01]  /*0df0*/  ISETP.GE.U32.AND.EX P0, PT, R30, R51, PT, P0 ;  /* 0x000000331e00720c */ /* 0x000fe20003f06100 */
[----:B------:R-:W-:Y:S02]  /*0e00*/  IMAD.MOV.U32 R28, RZ, RZ, R21 ;  /* 0x000000ffff1c7224 */ /* 0x000fe400078e0015 */
[----:B------:R-:W-:Y:S01]  /*0e10*/  IMAD.MOV.U32 R26, RZ, RZ, R19 ;  /* 0x000000ffff1a7224 */ /* 0x000fe200078e0013 */
[----:B------:R-:W-:Y:S01]  /*0e20*/  ISETP.GE.U32.AND.EX P1, PT, R53, R23, PT, P1 ;  /* 0x000000173500720c */ /* 0x000fe20003f26110 */
[----:B------:R-:W-:Y:S01]  /*0e30*/  IMAD.WIDE.U32.X R28, R4, R4, R28, P5 ;  /* 0x00000004041c7225 */ /* 0x000fe200028e041c */
[----:B------:R-:W-:-:S02]  /*0e40*/  ISETP.LT.U32.OR.EX P0, PT, R51, R25, !P0, P6 ;  /* 0x000000193300720c */ /* 0x000fc40004701560 */
[----:B------:R-:W-:Y:S01]  /*0e50*/  SHF.L.W.U32.HI R23, R17, 0x1, R48 ;  /* 0x0000000111177819 */ /* 0x000fe20000010e30 */
[----:B------:R-:W-:Y:S01]  /*0e60*/  IMAD.WIDE.U32.X R26, R4, R86, R26, P2 ;  /* 0x00000056041a7225 */ /* 0x000fe200010e041a */
[----:B------:R-:W-:Y:S02]  /*0e70*/  SHF.L.W.U32.HI R49, R48, 0x1, R53 ;  /* 0x0000000130317819 */ /* 0x000fe40000010e35 */
[----:B------:R-:W-:Y:S01]  /*0e80*/  IADD3 R22, P5, PT, R23, R28, RZ ;  /* 0x0000001c17167210 */ /* 0x000fe20007fbe0ff */
[----:B------:R-:W-:Y:S01]  /*0e90*/  IMAD.WIDE.U32 R20, R30, 0x3d1, RZ ;  /* 0x000003d11e147825 */ /* 0x000fe200078e00ff */
[----:B------:R-:W-:Y:S02]  /*0ea0*/  SEL R55, RZ, 0x1, !P0 ;  /* 0x00000001ff377807 */ /* 0x000fe40004000000 */
[----:B------:R-:W-:Y:S01]  /*0eb0*/  SEL R25, RZ, 0x1, P1 ;  /* 0x00000001ff197807 */ /* 0x000fe20000800000 */
[----:B------:R-:W-:Y:S01]  /*0ec0*/  IMAD.X R28, R49, 0x1, R29, P5 ;  /* 0x00000001311c7824 */ /* 0x000fe200028e061d */
[----:B------:R-:W-:Y:S01]  /*0ed0*/  IADD3 R55, P0, PT, R22, R55, RZ ;  /* 0x0000003716377210 */ /* 0x000fe20007f1e0ff */
[----:B------:R-:W-:Y:S01]  /*0ee0*/  IMAD.WIDE.U32 R18, R31, 0x3d1, RZ ;  /* 0x000003d11f127825 */ /* 0x000fe200078e00ff */
[----:B------:R-:W-:-:S03]  /*0ef0*/  IADD3 R24, P1, PT, R25, R26, RZ ;  /* 0x0000001a19187210 */ /* 0x000fc60007f3e0ff */
[----:B------:R-:W-:Y:S01]  /*0f00*/  IMAD.WIDE.U32 R20, P6, RZ, R31, R20 ;  /* 0x0000001fff147225 */ /* 0x000fe200078c0014 */
[----:B------:R-:W-:-:S03]  /*0f10*/  IADD3 R17, P2, PT, RZ, R18, RZ ;  /* 0x00000012ff117210 */ /* 0x000fc60007f5e0ff */
[----:B------:R-:W-:Y:S01]  /*0f20*/  IMAD.X R51, RZ, RZ, R28, P0 ;  /* 0x000000ffff337224 */ /* 0x000fe200000e061c */
[----:B------:R-:W-:Y:S01]  /*0f30*/  ISETP.GE.U32.AND P0, PT, R55, R22, PT ;  /* 0x000000163700720c */ /* 0x000fe20003f06070 */
[----:B------:R-:W-:Y:S01]  /*0f40*/  IMAD.X R59, RZ, RZ, R27, P1 ;  /* 0x000000ffff3b7224 */ /* 0x000fe200008e061b */
[----:B------:R-:W-:Y:S01]  /*0f50*/  IADD3 R48, P5, PT, R19, R20, RZ ;  /* 0x0000001413307210 */ /* 0x000fe20007fbe0ff */
[----:B------:R-:W-:Y:S01]  /*0f60*/  IMAD.X R19, RZ, RZ, RZ, P4 ;  /* 0x000000ffff137224 */ /* 0x000fe200020e06ff */
[----:B------:R-:W-:Y:S01]  /*0f70*/  ISETP.LT.U32.AND P4, PT, R22, R23, PT ;  /* 0x000000171600720c */ /* 0x000fe20003f81070 */
[----:B------:R-:W-:Y:S01]  /*0f80*/  IMAD.MOV.U32 R26, RZ, RZ, R21 ;  /* 0x000000ffff1a7224 */ /* 0x000fe200078e0015 */
[C---:B------:R-:W-:Y:S01]  /*0f90*/  ISETP.GE.U32.AND.EX P0, PT, R51.reuse, R28, PT, P0 ;  /* 0x0000001c3300720c */ /* 0x040fe20003f06100 */
[----:B------:R-:W-:Y:S01]  /*0fa0*/  IMAD.WIDE.U32 R20, R51, 0x3d1, RZ ;  /* 0x000003d133147825 */ /* 0x000fe200078e00ff */
[----:B------:R-:W-:Y:S02]  /*0fb0*/  SHF.L.W.U32.HI R22, R53, 0x1, R24 ;  /* 0x0000000135167819 */ /* 0x000fe40000010e18 */
[----:B------:R-:W-:Y:S01]  /*0fc0*/  SHF.L.W.U32.HI R23, R24, 0x1, R59 ;  /* 0x0000000118177819 */ /* 0x000fe20000010e3b */
[----:B------:R-:W-:Y:S01]  /*0fd0*/  IMAD.X R27, RZ, RZ, RZ, P6 ;  /* 0x000000ffff1b7224 */ /* 0x000fe200030e06ff */
[----:B------:R-:W-:Y:S01]  /*0fe0*/  ISETP.LT.U32.OR.EX P0, PT, R28, R49, !P0, P4 ;  /* 0x000000311c00720c */ /* 0x000fe20004701540 */
[----:B------:R-:W-:Y:S01]  /*0ff0*/  IMAD.WIDE.U32 R28, R55, 0x3d1, RZ ;  /* 0x000003d1371c7825 */ /* 0x000fe200078e00ff */
[----:B------:R-:W-:-:S02]  /*1000*/  ISETP.GE.U32.AND P1, PT, R17, R18, PT ;  /* 0x000000121100720c */ /* 0x000fc40003f26070 */
[----:B------:R-:W-:Y:S01]  /*1010*/  SEL R53, RZ, 0x1, !P0 ;  /* 0x00000001ff357807 */ /* 0x000fe20004000000 */
[----:B------:R-:W-:-:S04]  /*1020*/  IMAD.WIDE.U32 R24, R2, R2, R22 ;  /* 0x0000000202187225 */ /* 0x000fc800078e0016 */
[----:B------:R-:W-:Y:S01]  /*1030*/  IMAD.WIDE.U32.X R26, RZ, R30, R26, P5 ;  /* 0x0000001eff1a7225 */ /* 0x000fe200028e041a */
[----:B------:R-:W-:-:S03]  /*1040*/  IADD3 R53, P0, PT, R53, R24, RZ ;  /* 0x0000001835357210 */ /* 0x000fc60007f1e0ff */
[----:B------:R-:W-:-:S04]  /*1050*/  IMAD.WIDE.U32 R20, P6, RZ, R55, R20 ;  /* 0x00000037ff147225 */ /* 0x000fc800078c0014 */
[----:B------:R-:W-:Y:S01]  /*1060*/  IMAD.IADD R50, R12, 0x1, R25 ;  /* 0x000000010c327824 */ /* 0x000fe200078e0219 */
[----:B------:R-:W-:Y:S01]  /*1070*/  IADD3 R57, P4, PT, R29, R20, RZ ;  /* 0x000000141d397210 */ /* 0x000fe20007f9e0ff */
[----:B------:R-:W-:Y:S01]  /*1080*/  IMAD.X R25, R48, 0x1, R31, P2 ;  /* 0x0000000130197824 */ /* 0x000fe200010e061f */
[----:B------:R-:W-:Y:S01]  /*1090*/  IADD3 R31, P5, PT, R26, R28, RZ ;  /* 0x0000001c1a1f7210 */ /* 0x000fe20007fbe0ff */
[----:B------:R-:W-:Y:S01]  /*10a0*/  IMAD.X R49, RZ, RZ, R50, P0 ;  /* 0x000000ffff317224 */ /* 0x000fe200000e0632 */
[----:B------:R-:W-:Y:S01]  /*10b0*/  ISETP.GE.U32.AND P2, PT, R53, R24, PT ;  /* 0x000000183500720c */ /* 0x000fe20003f46070 */
[----:B------:R-:W-:Y:S01]  /*10c0*/  IMAD.MOV.U32 R18, RZ, RZ, R13 ;  /* 0x000000ffff127224 */ /* 0x000fe200078e000d */
[----:B------:R-:W-:Y:S01]  /*10d0*/  ISETP.GE.U32.AND.EX P1, PT, R25, R48, PT, P1 ;  /* 0x000000301900720c */ /* 0x000fe20003f26110 */
[----:B------:R-:W-:Y:S01]  /*10e0*/  IMAD.X R12, R57, 0x1, R27, P5 ;  /* 0x00000001390c7824 */ /* 0x000fe200028e061b */
[----:B------:R-:W-:Y:S01]  /*10f0*/  ISETP.LT.U32.AND P0, PT, R24, R22, PT ;  /* 0x000000161800720c */ /* 0x000fe20003f01070 */
[----:B------:R-:W-:Y:S01]  /*1100*/  IMAD.X R29, RZ, RZ, RZ, P6 ;  /* 0x000000ffff1d7224 */ /* 0x000fe200030e06ff */
[----:B------:R-:W-:Y:S01]  /*1110*/  ISETP.GE.U32.AND.EX P2, PT, R49, R50, PT, P2 ;  /* 0x000000323100720c */ /* 0x000fe20003f46120 */
[----:B------:R-:W-:Y:S01]  /*1120*/  IMAD.WIDE.U32.X R18, R86, R86, R18, P3 ;  /* 0x0000005656127225 */ /* 0x000fe200018e0412 */
[----:B------:R-:W-:-:S02]  /*1130*/  SEL R13, RZ, 0x1, P1 ;  /* 0x00000001ff0d7807 */ /* 0x000fc40000800000 */
[----:B------:R-:W-:Y:S01]  /*1140*/  IADD3 R30, P5, PT, R31, R30, RZ ;  /* 0x0000001e1f1e7210 */ /* 0x000fe20007fbe0ff */
[----:B------:R-:W-:Y:S01]  /*1150*/  IMAD.WIDE.U32 R26, R49, 0x3d1, RZ ;  /* 0x000003d1311a7825 */ /* 0x000fe200078e00ff */
[----:B------:R-:W-:Y:S02]  /*1160*/  ISETP.LT.U32.OR.EX P0, PT, R50, R23, !P2, P0 ;  /* 0x000000173200720c */ /* 0x000fe40005701500 */
[----:B------:R-:W-:Y:S01]  /*1170*/  IADD3 R23, P6, PT, R30, R13, RZ ;  /* 0x0000000d1e177210 */ /* 0x000fe20007fde0ff */
[C---:B------:R-:W-:Y:S01]  /*1180*/  IMAD.X R55, R12.reuse, 0x1, R55, P5 ;  /* 0x000000010c377824 */ /* 0x040fe200028e0637 */
[----:B------:R-:W-:Y:S01]  /*1190*/  ISETP.GE.U32.AND P1, PT, R31, R28, PT ;  /* 0x0000001c1f00720c */ /* 0x000fe20003f26070 */
[----:B------:R-:W-:Y:S01]  /*11a0*/  IMAD.MOV.U32 R28, RZ, RZ, R21 ;  /* 0x000000ffff1c7224 */ /* 0x000fe200078e0015 */
[----:B------:R-:W-:Y:S01]  /*11b0*/  ISETP.GE.U32.AND P3, PT, R23, R30, PT ;  /* 0x0000001e1700720c */ /* 0x000fe20003f66070 */
[----:B------:R-:W-:Y:S01]  /*11c0*/  IMAD.X R20, RZ, RZ, R55, P6 ;  /* 0x000000ffff147224 */ /* 0x000fe200030e0637 */
[----:B------:R-:W-:Y:S01]  /*11d0*/  ISETP.GE.U32.AND.EX P1, PT, R12, R57, PT, P1 ;  /* 0x000000390c00720c */ /* 0x000fe20003f26110 */
[----:B------:R-:W-:Y:S01]  /*11e0*/  IMAD.WIDE.U32.X R28, RZ, R51, R28, P4 ;  /* 0x00000033ff1c7225 */ /* 0x000fe200020e041c */
[----:B------:R-:W-:-:S02]  /*11f0*/  ISETP.LT.U32.AND P2, PT, R30, R31, PT ;  /* 0x0000001f1e00720c */ /* 0x000fc40003f41070 */
[----:B------:R-:W-:Y:S01]  /*1200*/  SEL R13, RZ, 0x1, P1 ;  /* 0x00000001ff0d7807 */ /* 0x000fe20000800000 */
[----:B------:R-:W-:Y:S01]  /*1210*/  IMAD.WIDE.U32 R30, R53, 0x3d1, RZ ;  /* 0x000003d1351e7825 */ /* 0x000fe200078e00ff */
[----:B------:R-:W-:Y:S02]  /*1220*/  ISETP.GE.U32.AND.EX P3, PT, R20, R55, PT, P3 ;  /* 0x000000371400720c */ /* 0x000fe40003f66130 */
[----:B------:R-:W-:Y:S01]  /*1230*/  SEL R21, RZ, 0x1, !P0 ;  /* 0x00000001ff157807 */ /* 0x000fe20004000000 */
[----:B------:R-:W-:Y:S01]  /*1240*/  IMAD.WIDE.U32 R26, P1, RZ, R53, R26 ;  /* 0x00000035ff1a7225 */ /* 0x000fe2000782001a */
[----:B------:R-:W-:Y:S02]  /*1250*/  ISETP.LT.U32.OR.EX P0, PT, R55, R12, !P3, P2 ;  /* 0x0000000c3700720c */ /* 0x000fe40005f01520 */
[----:B------:R-:W-:Y:S02]  /*1260*/  SHF.R.U32.HI R22, RZ, 0x1f, R59 ;  /* 0x0000001fff167819 */ /* 0x000fe4000001163b */
[----:B------:R-:W-:Y:S01]  /*1270*/  IADD3 R12, P5, P3, R30, R28, R13 ;  /* 0x0000001c1e0c7210 */ /* 0x000fe20007bbe00d */
[----:B------:R-:W-:Y:S01]  /*1280*/  IMAD.X R13, RZ, RZ, RZ, P1 ;  /* 0x000000ffff0d7224 */ /* 0x000fe200008e06ff */
[----:B------:R-:W-:Y:S01]  /*1290*/  IADD3 R28, P6, PT, R31, R26, RZ ;  /* 0x0000001a1f1c7210 */ /* 0x000fe20007fde0ff */
[----:B------:R-:W-:Y:S01]  /*12a0*/  IMAD.MOV.U32 R26, RZ, RZ, RZ ;  /* 0x000000ffff1a7224 */ /* 0x000fe200078e00ff */
[----:B------:R-:W-:-:S02]  /*12b0*/  IADD3 R55, P4, P2, R21, R22, R18 ;  /* 0x0000001615377210 */ /* 0x000fc40007a9e012 */
[----:B------:R-:W-:Y:S02]  /*12c0*/  IADD3 R51, P1, PT, R12, R51, RZ ;  /* 0x000000330c337210 */ /* 0x000fe40007f3e0ff */
[----:B------:R-:W-:Y:S02]  /*12d0*/  SEL R18, RZ, 0x1, !P0 ;  /* 0x00000001ff127807 */ /* 0x000fe40004000000 */
[----:B------:R-:W-:Y:S02]  /*12e0*/  IADD3.X R21, PT, PT, R28, R29, RZ, P5, P3 ;  /* 0x0000001d1c157210 */ /* 0x000fe40002fe64ff */
[----:B------:R-:W-:Y:S02]  /*12f0*/  IADD3.X R57, PT, PT, RZ, RZ, R19, P4, P2 ;  /* 0x000000ffff397210 */ /* 0x000fe400027e4413 */
[----:B------:R-:W-:Y:S01]  /*1300*/  IADD3 R18, P2, PT, R51, R18, RZ ;  /* 0x0000001233127210 */ /* 0x000fe20007f5e0ff */
[----:B------:R-:W-:Y:S01]  /*1310*/  IMAD.X R22, R21, 0x1, R53, P1 ;  /* 0x0000000115167824 */ /* 0x000fe200008e0635 */
[----:B------:R-:W-:-:S02]  /*1320*/  ISETP.GE.U32.AND P0, PT, R12, R30, PT ;  /* 0x0000001e0c00720c */ /* 0x000fc40003f06070 */
[----:B------:R-:W-:Y:S01]  /*1330*/  ISETP.LT.U32.AND P3, PT, R51, R12, PT ;  /* 0x0000000c3300720c */ /* 0x000fe20003f61070 */
[----:B------:R-:W-:Y:S01]  /*1340*/  IMAD.MOV.U32 R12, RZ, RZ, R27 ;  /* 0x000000ffff0c7224 */ /* 0x000fe200078e001b */
[----:B------:R-:W-:Y:S01]  /*1350*/  ISETP.GE.U32.AND P1, PT, R18, R51, PT ;  /* 0x000000331200720c */ /* 0x000fe20003f26070 */
[----:B------:R-:W-:Y:S01]  /*1360*/  IMAD.WIDE.U32 R50, R57, 0x3d1, RZ ;  /* 0x000003d139327825 */ /* 0x000fe200078e00ff */
[----:B------:R-:W-:-:S03]  /*1370*/  ISETP.GE.U32.AND.EX P0, PT, R21, R28, PT, P0 ;  /* 0x0000001c1500720c */ /* 0x000fc60003f06100 */
[----:B------:R-:W-:Y:S01]  /*1380*/  IMAD.X R27, RZ, RZ, R22, P2 ;  /* 0x000000ffff1b7224 */ /* 0x000fe200010e0616 */
[----:B------:R-:W-:Y:S01]  /*1390*/  SEL R19, RZ, 0x1, P0 ;  /* 0x00000001ff137807 */ /* 0x000fe20000000000 */
[----:B------:R-:W-:-:S03]  /*13a0*/  IMAD.WIDE.U32.X R30, RZ, R49, R12, P6 ;  /* 0x00000031ff1e7225 */ /* 0x000fc600030e040c */
[----:B------:R-:W-:Y:S01]  /*13b0*/  ISETP.GE.U32.AND.EX P0, PT, R27, R22, PT, P1 ;  /* 0x000000161b00720c */ /* 0x000fe20003f06110 */
[----:B------:R-:W-:-:S03]  /*13c0*/  IMAD.WIDE.U32 R28, R55, 0x3d1, RZ ;  /* 0x000003d1371c7825 */ /* 0x000fc600078e00ff */
[----:B------:R-:W-:Y:S01]  /*13d0*/  ISETP.LT.U32.OR.EX P3, PT, R22, R21, !P0, P3 ;  /* 0x000000151600720c */ /* 0x000fe20004761530 */
[----:B------:R-:W-:Y:S01]  /*13e0*/  IMAD.WIDE.U32 R12, P1, RZ, R55, R50 ;  /* 0x00000037ff0c7225 */ /* 0x000fe20007820032 */
[----:B------:R-:W-:Y:S02]  /*13f0*/  IADD3 R51, P2, P5, R28, R30, R19 ;  /* 0x0000001e1c337210 */ /* 0x000fe40007d5e013 */
[----:B------:R-:W-:Y:S02]  /*1400*/  SEL R19, RZ, 0x1, !P3 ;  /* 0x00000001ff137807 */ /* 0x000fe40005800000 */
[----:B------:R-:W-:Y:S01]  /*1410*/  IADD3 R53, P4, PT, R29, R12, RZ ;  /* 0x0000000c1d357210 */ /* 0x000fe20007f9e0ff */
[----:B------:R-:W-:Y:S01]  /*1420*/  IMAD.X R29, RZ, RZ, RZ, P1 ;  /* 0x000000ffff1d7224 */ /* 0x000fe200008e06ff */
[----:B------:R-:W-:Y:S02]  /*1430*/  IADD3 R12, P0, PT, R51, R49, RZ ;  /* 0x00000031330c7210 */ /* 0x000fe40007f1e0ff */
[----:B------:R-:W-:-:S02]  /*1440*/  IADD3.X R30, PT, PT, R53, R31, RZ, P2, P5 ;  /* 0x0000001f351e7210 */ /* 0x000fc400017ea4ff */
[----:B------:R-:W-:-:S03]  /*1450*/  IADD3 R19, P2, PT, R12, R19, RZ ;  /* 0x000000130c137210 */ /* 0x000fc60007f5e0ff */
[C---:B------:R-:W-:Y:S01]  /*1460*/  IMAD.X R21, R30.reuse, 0x1, R55, P0 ;  /* 0x000000011e157824 */ /* 0x040fe200000e0637 */
[----:B------:R-:W-:Y:S01]  /*1470*/  ISETP.GE.U32.AND P0, PT, R51, R28, PT ;  /* 0x0000001c3300720c */ /* 0x000fe20003f06070 */
[----:B------:R-:W-:Y:S01]  /*1480*/  IMAD.MOV.U32 R28, RZ, RZ, R13 ;  /* 0x000000ffff1c7224 */ /* 0x000fe200078e000d */
[----:B------:R-:W-:Y:S01]  /*1490*/  ISETP.GE.U32.AND P1, PT, R19, R12, PT ;  /* 0x0000000c1300720c */ /* 0x000fe20003f26070 */
[----:B------:R-:W-:Y:S01]  /*14a0*/  IMAD.X R22, RZ, RZ, R21, P2 ;  /* 0x000000ffff167224 */ /* 0x000fe200010e0615 */
[----:B------:R-:W-:Y:S01]  /*14b0*/  ISETP.GE.U32.AND.EX P0, PT, R30, R53, PT, P0 ;  /* 0x000000351e00720c */ /* 0x000fe20003f06100 */
[----:B------:R-:W-:Y:S01]  /*14c0*/  IMAD.WIDE.U32.X R28, RZ, R57, R28, P4 ;  /* 0x00000039ff1c7225 */ /* 0x000fe200020e041c */
[----:B------:R-:W-:Y:S02]  /*14d0*/  ISETP.LT.U32.AND P2, PT, R12, R51, PT ;  /* 0x000000330c00720c */ /* 0x000fe40003f41070 */
[----:B------:R-:W-:Y:S02]  /*14e0*/  ISETP.GE.U32.AND.EX P1, PT, R22, R21, PT, P1 ;  /* 0x000000151600720c */ /* 0x000fe40003f26110 */
[----:B------:R-:W-:-:S02]  /*14f0*/  SEL R13, RZ, 0x1, P0 ;  /* 0x00000001ff0d7807 */ /* 0x000fc40000000000 */
[----:B------:R-:W-:Y:S02]  /*1500*/  ISETP.LT.U32.OR.EX P0, PT, R21, R30, !P1, P2 ;  /* 0x0000001e1500720c */ /* 0x000fe40004f01520 */
[----:B------:R-:W-:Y:S02]  /*1510*/  IADD3 R12, P1, P2, R57, R28, R13 ;  /* 0x0000001c390c7210 */ /* 0x000fe40007a3e00d */
[----:B------:R-:W-:Y:S02]  /*1520*/  SEL R13, RZ, 0x1, !P0 ;  /* 0x00000001ff0d7807 */ /* 0x000fe40004000000 */
[----:B------:R-:W-:Y:S02]  /*1530*/  IADD3.X R28, PT, PT, RZ, R29, RZ, P1, P2 ;  /* 0x0000001dff1c7210 */ /* 0x000fe40000fe44ff */
[----:B------:R-:W-:-:S05]  /*1540*/  IADD3 R21, P0, PT, R12, R13, RZ ;  /* 0x0000000d0c157210 */ /* 0x000fca0007f1e0ff */
[----:B------:R-:W-:Y:S01]  /*1550*/  IMAD.X R49, RZ, RZ, R28, P0 ;  /* 0x000000ffff317224 */ /* 0x000fe200000e061c */
[----:B------:R-:W-:-:S04]  /*1560*/  ISETP.NE.U32.AND P0, PT, R21, RZ, PT ;  /* 0x000000ff1500720c */ /* 0x000fc80003f05070 */
[----:B------:R-:W-:-:S13]  /*1570*/  ISETP.NE.AND.EX P0, PT, R49, RZ, PT, P0 ;  /* 0x000000ff3100720c */ /* 0x000fda0003f05300 */
[----:B------:R-:W-:Y:S05]  /*1580*/  @!P0 BRA `(.L_x_5) ;  /* 0x0000000000cc8947 */ /* 0x000fea0003800000 */
[----:B------:R-:W-:-:S04]  /*1590*/  IMAD.WIDE.U32 R28, R49, 0x3d1, RZ ;  /* 0x000003d1311c7825 */ /* 0x000fc800078e00ff */
[----:B------:R-:W-:Y:S02]  /*15a0*/  IMAD.MOV.U32 R12, RZ, RZ, RZ ;  /* 0x000000ffff0c7224 */ /* 0x000fe400078e00ff */
[----:B------:R-:W-:Y:S02]  /*15b0*/  IMAD.MOV.U32 R13, RZ, RZ, R21 ;  /* 0x000000ffff0d7224 */ /* 0x000fe400078e0015 */
[----:B------:R-:W-:-:S04]  /*15c0*/  IMAD.WIDE.U32 R28, P2, RZ, R21, R28 ;  /* 0x00000015ff1c7225 */ /* 0x000fc8000784001c */
[----:B------:R-:W-:-:S04]  /*15d0*/  IMAD.WIDE.U32 R12, R21, 0x3d1, R12 ;  /* 0x000003d1150c7825 */ /* 0x000fc800078e000c */
[----:B------:R-:W-:Y:S01]  /*15e0*/  IMAD.IADD R24, R28, 0x1, R13 ;  /* 0x000000011c187824 */ /* 0x000fe200078e020d */
[-C--:B------:R-:W-:Y:S01]  /*15f0*/  IADD3 R17, P3, PT, R17, R12.reuse, RZ ;  /* 0x0000000c11117210 */ /* 0x080fe20007f7e0ff */
[----:B------:R-:W-:Y:S01]  /*1600*/  IMAD.WIDE.U32 R30, R21, 0x3d1, RZ ;  /* 0x000003d1151e7825 */ /* 0x000fe200078e00ff */
[----:B------:R-:W-:Y:S02]  /*1610*/  ISETP.GE.U32.AND P0, PT, R12, RZ, PT ;  /* 0x000000ff0c00720c */ /* 0x000fe40003f06070 */
[----:B------:R-:W-:Y:S01]  /*1620*/  ISETP.GE.U32.AND P1, PT, R17, R12, PT ;  /* 0x0000000c1100720c */ /* 0x000fe20003f26070 */
[C---:B------:R-:W-:Y:S01]  /*1630*/  IMAD.X R25, R24.reuse, 0x1, R25, P3 ;  /* 0x0000000118197824 */ /* 0x040fe200018e0619 */
[----:B------:R-:W-:Y:S01]  /*1640*/  ISETP.GE.U32.AND.EX P0, PT, R24, R21, PT, P0 ;  /* 0x000000151800720c */ /* 0x000fe20003f06100 */
[----:B------:R-:W-:Y:S01]  /*1650*/  IMAD.X R13, RZ, RZ, RZ, P2 ;  /* 0x000000ffff0d7224 */ /* 0x000fe200010e06ff */
[----:B------:R-:W-:Y:S01]  /*1660*/  IADD3 RZ, P2, PT, R31, R28, RZ ;  /* 0x0000001c1fff7210 */ /* 0x000fe20007f5e0ff */
[----:B------:R-:W-:Y:S01]  /*1670*/  IMAD.MOV.U32 R12, RZ, RZ, R29 ;  /* 0x000000ffff0c7224 */ /* 0x000fe200078e001d */
[----:B------:R-:W-:-:S02]  /*1680*/  ISETP.GE.U32.AND.EX P1, PT, R25, R24, PT, P1 ;  /* 0x000000181900720c */ /* 0x000fc40003f26110 */
[----:B------:R-:W-:Y:S01]  /*1690*/  SEL R26, RZ, 0x1, P0 ;  /* 0x00000001ff1a7807 */ /* 0x000fe20000000000 */
[----:B------:R-:W-:Y:S01]  /*16a0*/  IMAD.WIDE.U32.X R12, RZ, R49, R12, P2 ;  /* 0x00000031ff0c7225 */ /* 0x000fe200010e040c */
[----:B------:R-:W-:Y:S02]  /*16b0*/  SEL R21, RZ, 0x1, P1 ;  /* 0x00000001ff157807 */ /* 0x000fe40000800000 */
[----:B------:R-:W-:Y:S02]  /*16c0*/  IADD3 R24, P1, PT, R49, R12, RZ ;  /* 0x0000000c31187210 */ /* 0x000fe40007f3e0ff */
[----:B------:R-:W-:Y:S02]  /*16d0*/  IADD3 R21, P0, PT, R21, R26, RZ ;  /* 0x0000001a15157210 */ /* 0x000fe40007f1e0ff */
[----:B------:R-:W-:Y:S01]  /*16e0*/  LOP3.LUT R12, RZ, R24, RZ, 0x33, !PT ;  /* 0x00000018ff0c7212 */ /* 0x000fe200078e33ff */
[----:B------:R-:W-:Y:S01]  /*16f0*/  IMAD.X R13, RZ, RZ, R13, P1 ;  /* 0x000000ffff0d7224 */ /* 0x000fe200008e060d */
[----:B------:R-:W-:Y:S01]  /*1700*/  IADD3 R26, P2, P3, R21, R23, R24 ;  /* 0x00000017151a7210 */ /* 0x000fe20007b5e018 */
[----:B------:R-:W-:Y:S01]  /*1710*/  IMAD.X R31, RZ, RZ, RZ, P0 ;  /* 0x000000ffff1f7224 */ /* 0x000fe200000e06ff */
[----:B------:R-:W-:-:S02]  /*1720*/  ISETP.GE.U32.AND P1, PT, R24, R49, PT ;  /* 0x000000311800720c */ /* 0x000fc40003f26070 */
[----:B------:R-:W-:Y:S01]  /*1730*/  ISETP.GE.U32.AND P0, PT, R26, R23, PT ;  /* 0x000000171a00720c */ /* 0x000fe20003f06070 */
[----:B------:R-:W-:Y:S01]  /*1740*/  IMAD.MOV.U32 R23, RZ, RZ, R26 ;  /* 0x000000ffff177224 */ /* 0x000fe200078e001a */
[----:B------:R-:W-:Y:S02]  /*1750*/  IADD3.X R29, PT, PT, R31, R20, R13, P2, P3 ;  /* 0x000000141f1d7210 */ /* 0x000fe400017e640d */
[----:B------:R-:W-:Y:S02]  /*1760*/  ISETP.GT.U32.AND P2, PT, R21, R12, PT ;  /* 0x0000000c1500720c */ /* 0x000fe40003f44070 */
[----:B------:R-:W-:Y:S01]  /*1770*/  ISETP.GE.U32.AND.EX P0, PT, R29, R20, PT, P0 ;  /* 0x000000141d00720c */ /* 0x000fe20003f06100 */
[----:B------:R-:W-:Y:S01]  /*1780*/  IMAD.MOV.U32 R20, RZ, RZ, R29 ;  /* 0x000000ffff147224 */ /* 0x000fe200078e001d */
[----:B------:R-:W-:Y:S02]  /*1790*/  LOP3.LUT R12, RZ, R13, RZ, 0x33, !PT ;  /* 0x0000000dff0c7212 */ /* 0x000fe400078e33ff */
[----:B------:R-:W-:-:S02]  /*17a0*/  ISETP.GE.U32.AND.EX P1, PT, R13, RZ, PT, P1 ;  /* 0x000000ff0d00720c */ /* 0x000fc40003f26110 */
[----:B------:R-:W-:Y:S02]  /*17b0*/  ISETP.GT.U32.OR.EX P0, PT, R31, R12, !P0, P2 ;  /* 0x0000000c1f00720c */ /* 0x000fe40004704520 */
[----:B------:R-:W-:Y:S02]  /*17c0*/  SEL R12, RZ, 0x1, P1 ;  /* 0x00000001ff0c7807 */ /* 0x000fe40000800000 */
[----:B------:R-:W-:-:S04]  /*17d0*/  SEL R21, RZ, 0x1, !P0 ;  /* 0x00000001ff157807 */ /* 0x000fc80004000000 */
[----:B------:R-:W-:-:S04]  /*17e0*/  IADD3 R21, P1, P2, R21, R18, R12 ;  /* 0x0000001215157210 */ /* 0x000fc80007a3e00c */
[----:B------:R-:W-:Y:S01]  /*17f0*/  ISETP.GE.U32.AND P0, PT, R21, R18, PT ;  /* 0x000000121500720c */ /* 0x000fe20003f06070 */
[----:B------:R-:W-:Y:S01]  /*1800*/  IMAD.MOV.U32 R18, RZ, RZ, R21 ;  /* 0x000000ffff127224 */ /* 0x000fe200078e0015 */
[----:B------:R-:W-:-:S04]  /*1810*/  IADD3.X R24, PT, PT, RZ, R27, RZ, P1, P2 ;  /* 0x0000001bff187210 */ /* 0x000fc80000fe44ff */
[----:B------:R-:W-:Y:S01]  /*1820*/  ISETP.GE.U32.AND.EX P0, PT, R24, R27, PT, P0 ;  /* 0x0000001b1800720c */ /* 0x000fe20003f06100 */
[----:B------:R-:W-:-:S03]  /*1830*/  IMAD.MOV.U32 R27, RZ, RZ, R24 ;  /* 0x000000ffff1b7224 */ /* 0x000fc600078e0018 */
[----:B------:R-:W-:-:S04]  /*1840*/  SEL R12, RZ, 0x1, P0 ;  /* 0x00000001ff0c7807 */ /* 0x000fc80000000000 */
[----:B------:R-:W-:-:S04]  /*1850*/  IADD3 R12, P1, PT, R12, R19, RZ ;  /* 0x000000130c0c7210 */ /* 0x000fc80007f3e0ff */
[----:B------:R-:W-:Y:S01]  /*1860*/  ISETP.GE.U32.AND P0, PT, R12, R19, PT ;  /* 0x000000130c00720c */ /* 0x000fe20003f06070 */
[----:B------:R-:W-:Y:S02]  /*1870*/  IMAD.X R13, RZ, RZ, R22, P1 ;  /* 0x000000ffff0d7224 */ /* 0x000fe400008e0616 */
[----:B------:R-:W-:-:S03]  /*1880*/  IMAD.MOV.U32 R19, RZ, RZ, R12 ;  /* 0x000000ffff137224 */ /* 0x000fc600078e000c */
[----:B------:R-:W-:Y:S01]  /*1890*/  ISETP.GE.U32.AND.EX P0, PT, R13, R22, PT, P0 ;  /* 0x000000160d00720c */ /* 0x000fe20003f06100 */
[----:B------:R-:W-:-:S03]  /*18a0*/  IMAD.MOV.U32 R22, RZ, RZ, R13 ;  /* 0x000000ffff167224 */ /* 0x000fc600078e000d */
[----:B------:R-:W-:-:S09]  /*18b0*/  SEL R26, RZ, 0x1, P0 ;  /* 0x00000001ff1a7807 */ /* 0x000fd20000000000 */
.L_x_5:
[----:B------:R-:W-:Y:S05]  /*18c0*/  BSYNC.RECONVERGENT B2 ;  /* 0x0000000000027941 */ /* 0x000fea0003800200 */
.L_x_4:
[----:B------:R-:W-:Y:S01]  /*18d0*/  IMAD.MOV.U32 R24, RZ, RZ, R17 ;  /* 0x000000ffff187224 */ /* 0x000fe200078e0011 */
[----:B------:R-:W-:Y:S01]  /*18e0*/  IADD3 R11, P1, PT, R23, R8, RZ ;  /* 0x00000008170b7210 */ /* 0x000fe20007f3e0ff */
[----:B------:R-:W1:Y:S01]  /*18f0*/  LDC.64 R48, c[0x3][0x18] ;  /* 0x00c00600ff307b82 */ /* 0x000e620000000a00 */
[----:B------:R-:W-:Y:S01]  /*1900*/  BSSY.RECONVERGENT B2, `(.L_x_6) ;  /* 0x00000e2000027945 */ /* 0x000fe20003800200 */
[----:B------:R-:W-:-:S03]  /*1910*/  IMAD.WIDE.U32 R12, R0, R0, R24 ;  /* 0x00000000000c7225 */ /* 0x000fc600078e0018 */
[----:B------:R-:W-:Y:S01]  /*1920*/  BSSY.RELIABLE B3, `(.L_x_7) ;  /* 0x000003b000037945 */ /* 0x000fe20003800100 */
[----:B------:R-:W-:Y:S01]  /*1930*/  IMAD.IADD R10, R10, 0x1, R13 ;  /* 0x000000010a0a7824 */ /* 0x000fe200078e020d */
[----:B------:R-:W-:Y:S01]  /*1940*/  ISETP.GE.U32.AND P0, PT, R12, R17, PT ;  /* 0x000000110c00720c */ /* 0x000fe20003f06070 */
[----:B------:R-:W-:Y:S01]  /*1950*/  IMAD.X R7, R20, 0x1, R7, P1 ;  /* 0x0000000114077824 */ /* 0x000fe200008e0607 */
[----:B------:R-:W-:Y:S02]  /*1960*/  ISETP.LT.U32.AND P1, PT, R11, R23, PT ;  /* 0x000000170b00720c */ /* 0x000fe40003f21070 */
[----:B------:R-:W-:-:S04]  /*1970*/  ISETP.GE.U32.AND.EX P0, PT, R10, R25, PT, P0 ;  /* 0x000000190a00720c */ /* 0x000fc80003f06100 */
[----:B------:R-:W-:-:S04]  /*1980*/  SEL R66, RZ, 0x1, P0 ;  /* 0x00000001ff427807 */ /* 0x000fc80000000000 */
[----:B------:R-:W-:-:S04]  /*1990*/  IADD3 R66, P2, PT, R11, R66, RZ ;  /* 0x000000420b427210 */ /* 0x000fc80007f5e0ff */
[----:B------:R-:W-:Y:S01]  /*19a0*/  ISETP.GE.U32.AND P0, PT, R66, R11, PT ;  /* 0x0000000b4200720c */ /* 0x000fe20003f06070 */
[----:B------:R-:W-:-:S05]  /*19b0*/  IMAD.X R8, RZ, RZ, R7, P2 ;  /* 0x000000ffff087224 */ /* 0x000fca00010e0607 */
[----:B------:R-:W-:-:S04]  /*19c0*/  ISETP.GE.U32.AND.EX P0, PT, R8, R7, PT, P0 ;  /* 0x000000070800720c */ /* 0x000fc80003f06100 */
[----:B------:R-:W-:Y:S02]  /*19d0*/  ISETP.LT.U32.OR.EX P0, PT, R7, R20, !P0, P1 ;  /* 0x000000140700720c */ /* 0x000fe40004701510 */
[----:B------:R-:W-:Y:S02]  /*19e0*/  IADD3 R7, P1, PT, R18, R9, RZ ;  /* 0x0000000912077210 */ /* 0x000fe40007f3e0ff */
[----:B------:R-:W-:-:S03]  /*19f0*/  SEL R20, RZ, 0x1, !P0 ;  /* 0x00000001ff147807 */ /* 0x000fc60004000000 */
[----:B------:R-:W-:Y:S01]  /*1a00*/  IMAD.X R14, R27, 0x1, R14, P1 ;  /* 0x000000011b0e7824 */ /* 0x000fe200008e060e */
[C---:B------:R-:W-:Y:S02]  /*1a10*/  IADD3 R9, P2, PT, R7.reuse, R20, RZ ;  /* 0x0000001407097210 */ /* 0x040fe40007f5e0ff */
[----:B------:R-:W-:Y:S02]  /*1a20*/  ISETP.LT.U32.AND P1, PT, R7, R18, PT ;  /* 0x000000120700720c */ /* 0x000fe40003f21070 */
        /* <DEDUP_REMOVED lines=8> */
[----:B------:R-:W-:Y:S01]  /*1ab0*/  ISETP.LT.U32.AND P1, PT, R16, R19, PT ;  /* 0x000000131000720c */ /* 0x000fe20003f21070 */
[----:B------:R-:W-:Y:S01]  /*1ac0*/  IMAD.MOV.U32 R19, RZ, RZ, R12 ;  /* 0x000000ffff137224 */ /* 0x000fe200078e000c */
[----:B------:R-:W-:Y:S01]  /*1ad0*/  ISETP.GE.U32.AND P0, PT, R7, R16, PT ;  /* 0x000000100700720c */ /* 0x000fe20003f06070 */
[----:B------:R-:W-:-:S05]  /*1ae0*/  IMAD.X R20, RZ, RZ, R15, P2 ;  /* 0x000000ffff147224 */ /* 0x000fca00010e060f */
[----:B------:R-:W-:-:S04]  /*1af0*/  ISETP.GE.U32.AND.EX P0, PT, R20, R15, PT, P0 ;  /* 0x0000000f1400720c */ /* 0x000fc80003f06100 */
[----:B------:R-:W-:Y:S02]  /*1b00*/  ISETP.LT.U32.OR.EX P0, PT, R15, R22, !P0, P1 ;  /* 0x000000160f00720c */ /* 0x000fe40004701510 */
[----:B------:R-:W2:Y:S02]  /*1b10*/  LDC.64 R14, c[0x3][0x10] ;  /* 0x00c00400ff0e7b82 */ /* 0x000ea40000000a00 */
[----:B------:R-:W-:Y:S02]  /*1b20*/  SEL R11, RZ, 0x1, !P0 ;  /* 0x00000001ff0b7807 */ /* 0x000fe40004000000 */
[----:B-1----:R-:W-:Y:S02]  /*1b30*/  ISETP.GT.U32.AND P0, PT, R7, R48, PT ;  /* 0x000000300700720c */ /* 0x002fe40003f04070 */
[----:B------:R-:W-:Y:S01]  /*1b40*/  IADD3 R26, P1, PT, R26, R11, RZ ;  /* 0x0000000b1a1a7210 */ /* 0x000fe20007f3e0ff */
[----:B------:R-:W-:Y:S01]  /*1b50*/  IMAD.MOV.U32 R11, RZ, RZ, RZ ;  /* 0x000000ffff0b7224 */ /* 0x000fe200078e00ff */
[----:B------:R-:W-:-:S03]  /*1b60*/  ISETP.GT.U32.AND.EX P0, PT, R20, R49, PT, P0 ;  /* 0x000000311400720c */ /* 0x000fc60003f04100 */
[----:B------:R-:W-:Y:S01]  /*1b70*/  IMAD.X R24, RZ, RZ, R11, P1 ;  /* 0x000000ffff187224 */ /* 0x000fe200008e060b */
[----:B------:R-:W-:-:S04]  /*1b80*/  ISETP.NE.U32.AND P1, PT, R26, RZ, PT ;  /* 0x000000ff1a00720c */ /* 0x000fc80003f25070 */
[----:B------:R-:W-:-:S13]  /*1b90*/  ISETP.NE.OR.EX P0, PT, R24, RZ, P0, P1 ;  /* 0x000000ff1800720c */ /* 0x000fda0000705710 */
[----:B------:R-:W-:Y:S05]  /*1ba0*/  @P0 BRA `(.L_x_8) ;  /* 0x0000000000480947 */ /* 0x000fea0003800000 */
[----:B------:R-:W-:-:S04]  /*1bb0*/  ISETP.GE.U32.AND P0, PT, R7, R48, PT ;  /* 0x000000300700720c */ /* 0x000fc80003f06070 */
[----:B------:R-:W-:-:S13]  /*1bc0*/  ISETP.GE.U32.AND.EX P0, PT, R20, R49, PT, P0 ;  /* 0x000000311400720c */ /* 0x000fda0003f06100 */
[----:B------:R-:W-:Y:S05]  /*1bd0*/  @!P0 BREAK.RELIABLE B3 ;  /* 0x0000000000038942 */ /* 0x000fea0003800100 */
[----:B------:R-:W-:Y:S05]  /*1be0*/  @!P0 BRA `(.L_x_9) ;  /* 0x0000000800cc8947 */ /* 0x000fea0003800000 */
[----:B--2---:R-:W-:-:S04]  /*1bf0*/  ISETP.GT.U32.AND P0, PT, R9, R14, PT ;  /* 0x0000000e0900720c */ /* 0x004fc80003f04070 */
[----:B------:R-:W-:-:S13]  /*1c00*/  ISETP.GT.U32.AND.EX P0, PT, R21, R15, PT, P0 ;  /* 0x0000000f1500720c */ /* 0x000fda0003f04100 */
[----:B------:R-:W-:Y:S05]  /*1c10*/  @P0 BRA `(.L_x_8) ;  /* 0x00000000002c0947 */ /* 0x000fea0003800000 */
[----:B------:R-:W-:Y:S02]  /*1c20*/  ISETP.GE.U32.AND P0, PT, R19, UR12, PT ;  /* 0x0000000c13007c0c */ /* 0x000fe4000bf06070 */
[C---:B------:R-:W-:Y:S02]  /*1c30*/  ISETP.LT.U32.AND P3, PT, R66.reuse, UR14, PT ;  /* 0x0000000e42007c0c */ /* 0x040fe4000bf61070 */
[----:B------:R-:W-:Y:S02]  /*1c40*/  ISETP.GE.U32.AND P1, PT, R9, R14, PT ;  /* 0x0000000e0900720c */ /* 0x000fe40003f26070 */
[----:B------:R-:W-:Y:S02]  /*1c50*/  ISETP.GT.U32.AND P2, PT, R66, UR14, PT ;  /* 0x0000000e42007c0c */ /* 0x000fe4000bf44070 */
[----:B------:R-:W-:Y:S02]  /*1c60*/  ISETP.GE.U32.AND.EX P0, PT, R10, UR13, PT, P0 ;  /* 0x0000000d0a007c0c */ /* 0x000fe4000bf06100 */
[----:B------:R-:W-:-:S02]  /*1c70*/  ISETP.GE.U32.AND.EX P1, PT, R21, R15, PT, P1 ;  /* 0x0000000f1500720c */ /* 0x000fc40003f26110 */
[C---:B------:R-:W-:Y:S02]  /*1c80*/  ISETP.GT.U32.AND.EX P2, PT, R8.reuse, UR15, PT, P2 ;  /* 0x0000000f08007c0c */ /* 0x040fe4000bf44120 */
[----:B------:R-:W-:-:S04]  /*1c90*/  ISETP.LT.U32.OR.EX P0, PT, R8, UR15, !P0, P3 ;  /* 0x0000000f08007c0c */ /* 0x000fc8000c701530 */
[----:B------:R-:W-:-:S13]  /*1ca0*/  PLOP3.LUT P0, PT, P1, P2, P0, 0x2f, 0x0 ;  /* 0x000000000000781c */ /* 0x000fda0000f04507 */
[----:B------:R-:W-:Y:S05]  /*1cb0*/  @P0 BREAK.RELIABLE B3 ;  /* 0x0000000000030942 */ /* 0x000fea0003800100 */
[----:B------:R-:W-:Y:S05]  /*1cc0*/  @P0 BRA `(.L_x_9) ;  /* 0x0000000800940947 */ /* 0x000fea0003800000 */
.L_x_8:
[----:B------:R-:W-:Y:S05]  /*1cd0*/  BSYNC.RELIABLE B3 ;  /* 0x0000000000037941 */ /* 0x000fea0003800100 */
.L_x_7:
[----:B------:R-:W1:Y:S01]  /*1ce0*/  LDC.64 R12, c[0x3][RZ] ;  /* 0x00c00000ff0c7b82 */ /* 0x000e620000000a00 */
[----:B--2---:R-:W-:Y:S01]  /*1cf0*/  ISETP.LT.U32.AND P3, PT, R9, R14, PT ;  /* 0x0000000e0900720c */ /* 0x004fe20003f61070 */
[----:B------:R-:W-:Y:S01]  /*1d00*/  BSSY.RELIABLE B3, `(.L_x_10) ;  /* 0x0000043000037945 */ /* 0x000fe20003800100 */
[----:B------:R-:W-:-:S05]  /*1d10*/  ISETP.LT.U32.AND P4, PT, R7, R48, PT ;  /* 0x000000300700720c */ /* 0x000fca0003f81070 */
[----:B------:R-:W2:Y:S01]  /*1d20*/  LDC.64 R16, c[0x3][0x8] ;  /* 0x00c00200ff107b82 */ /* 0x000ea20000000a00 */
[----:B-1----:R-:W-:-:S04]  /*1d30*/  ISETP.GE.U32.AND P0, PT, R19, R12, PT ;  /* 0x0000000c1300720c */ /* 0x002fc80003f06070 */
[----:B------:R-:W-:Y:S02]  /*1d40*/  ISETP.GE.U32.AND.EX P0, PT, R10, R13, PT, P0 ;  /* 0x0000000d0a00720c */ /* 0x000fe40003f06100 */
[CC--:B--2---:R-:W-:Y:S02]  /*1d50*/  IADD3 R23, P1, PT, R66.reuse, -R16.reuse, RZ ;  /* 0x8000001042177210 */ /* 0x0c4fe40007f3e0ff */
[----:B------:R-:W-:Y:S02]  /*1d60*/  SEL R18, RZ, 0x1, P0 ;  /* 0x00000001ff127807 */ /* 0x000fe40000000000 */
[----:B------:R-:W-:Y:S01]  /*1d70*/  ISETP.LT.U32.AND P2, PT, R66, R16, PT ;  /* 0x000000104200720c */ /* 0x000fe20003f41070 */
[----:B------:R-:W-:Y:S01]  /*1d80*/  IMAD.X R25, R8, 0x1, ~R17, P1 ;  /* 0x0000000108197824 */ /* 0x000fe200008e0e11 */
[----:B------:R-:W-:-:S04]  /*1d90*/  ISETP.GE.U32.AND P1, PT, R23, R18, PT ;  /* 0x000000121700720c */ /* 0x000fc80003f26070 */
[----:B------:R-:W-:-:S04]  /*1da0*/  ISETP.GE.U32.AND.EX P1, PT, R25, RZ, PT, P1 ;  /* 0x000000ff1900720c */ /* 0x000fc80003f26110 */
[----:B------:R-:W-:Y:S02]  /*1db0*/  ISETP.LT.U32.OR.EX P1, PT, R8, R17, !P1, P2 ;  /* 0x000000110800720c */ /* 0x000fe40004f21520 */
[----:B------:R-:W-:Y:S02]  /*1dc0*/  IADD3 R18, P2, PT, R9, -R14, RZ ;  /* 0x8000000e09127210 */ /* 0x000fe40007f5e0ff */
[----:B------:R-:W-:-:S03]  /*1dd0*/  SEL R11, RZ, 0x1, !P1 ;  /* 0x00000001ff0b7807 */ /* 0x000fc60004800000 */
[----:B------:R-:W-:Y:S01]  /*1de0*/  IMAD.X R22, R21, 0x1, ~R15, P2 ;  /* 0x0000000115167824 */ /* 0x000fe200010e0e0f */
[----:B------:R-:W-:-:S04]  /*1df0*/  ISETP.GE.U32.AND P2, PT, R18, R11, PT ;  /* 0x0000000b1200720c */ /* 0x000fc80003f46070 */
[----:B------:R-:W-:-:S04]  /*1e00*/  ISETP.GE.U32.AND.EX P2, PT, R22, RZ, PT, P2 ;  /* 0x000000ff1600720c */ /* 0x000fc80003f46120 */
[----:B------:R-:W-:Y:S02]  /*1e10*/  ISETP.LT.U32.OR.EX P2, PT, R21, R15, !P2, P3 ;  /* 0x0000000f1500720c */ /* 0x000fe40005741530 */
[----:B------:R-:W-:Y:S02]  /*1e20*/  IADD3 R11, P3, PT, R7, -R48, RZ ;  /* 0x80000030070b7210 */ /* 0x000fe40007f7e0ff */
[----:B------:R-:W-:Y:S02]  /*1e30*/  SEL R8, RZ, 0x1, !P2 ;  /* 0x00000001ff087807 */ /* 0x000fe40005000000 */
[----:B------:R-:W-:Y:S01]  /*1e40*/  SEL R21, RZ, 0xffffffff, !P1 ;  /* 0xffffffffff157807 */ /* 0x000fe20004800000 */
[----:B------:R-:W-:Y:S01]  /*1e50*/  IMAD.X R9, R20, 0x1, ~R49, P3 ;  /* 0x0000000114097824 */ /* 0x000fe200018e0e31 */
[----:B------:R-:W-:Y:S02]  /*1e60*/  ISETP.GE.U32.AND P3, PT, R11, R8, PT ;  /* 0x000000080b00720c */ /* 0x000fe40003f66070 */
[----:B------:R-:W-:-:S02]  /*1e70*/  SEL R8, RZ, 0xffffffff, P0 ;  /* 0xffffffffff087807 */ /* 0x000fc40000000000 */
[----:B------:R-:W-:-:S04]  /*1e80*/  ISETP.GE.U32.AND.EX P3, PT, R9, RZ, PT, P3 ;  /* 0x000000ff0900720c */ /* 0x000fc80003f66130 */
[----:B------:R-:W-:Y:S02]  /*1e90*/  ISETP.LT.U32.OR.EX P3, PT, R20, R49, !P3, P4 ;  /* 0x000000311400720c */ /* 0x000fe40005f61540 */
[----:B------:R-:W-:Y:S02]  /*1ea0*/  SEL R20, RZ, 0xffffffff, !P2 ;  /* 0xffffffffff147807 */ /* 0x000fe40005000000 */
[----:B------:R-:W-:Y:S02]  /*1eb0*/  SEL R7, RZ, 0xffffffff, !P3 ;  /* 0xffffffffff077807 */ /* 0x000fe40005800000 */
[C---:B------:R-:W-:Y:S02]  /*1ec0*/  IADD3 R11, P2, PT, R20.reuse, R11, RZ ;  /* 0x0000000b140b7210 */ /* 0x040fe40007f5e0ff */
[----:B------:R-:W-:Y:S02]  /*1ed0*/  IADD3 R26, P3, PT, R7, R26, RZ ;  /* 0x0000001a071a7210 */ /* 0x000fe40007f7e0ff */
[----:B------:R-:W-:Y:S01]  /*1ee0*/  ISETP.GT.U32.AND P0, PT, R11, R48, PT ;  /* 0x000000300b00720c */ /* 0x000fe20003f04070 */
[----:B------:R-:W-:Y:S01]  /*1ef0*/  IMAD.X R20, R20, 0x1, R9, P2 ;  /* 0x0000000114147824 */ /* 0x000fe200010e0609 */
[----:B------:R-:W-:Y:S01]  /*1f00*/  ISETP.NE.U32.AND P1, PT, R26, RZ, PT ;  /* 0x000000ff1a00720c */ /* 0x000fe20003f25070 */
[----:B------:R-:W-:Y:S01]  /*1f10*/  IMAD.X R24, R7, 0x1, R24, P3 ;  /* 0x0000000107187824 */ /* 0x000fe200018e0618 */
[----:B------:R-:W-:Y:S01]  /*1f20*/  IADD3 R19, P2, PT, R19, -R12, RZ ;  /* 0x8000000c13137210 */ /* 0x000fe20007f5e0ff */
[----:B------:R-:W-:Y:S01]  /*1f30*/  IMAD.MOV.U32 R7, RZ, RZ, R11 ;  /* 0x000000ffff077224 */ /* 0x000fe200078e000b */
[----:B------:R-:W-:-:S02]  /*1f40*/  ISETP.GT.U32.AND.EX P0, PT, R20, R49, PT, P0 ;  /* 0x000000311400720c */ /* 0x000fc40003f04100 */
[----:B------:R-:W-:Y:S02]  /*1f50*/  IADD3 R66, P3, PT, R8, R23, RZ ;  /* 0x0000001708427210 */ /* 0x000fe40007f7e0ff */
[----:B------:R-:W-:Y:S02]  /*1f60*/  ISETP.NE.OR.EX P0, PT, R24, RZ, P0, P1 ;  /* 0x000000ff1800720c */ /* 0x000fe40000705710 */
[C---:B------:R-:W-:Y:S01]  /*1f70*/  IADD3 R9, P4, PT, R21.reuse, R18, RZ ;  /* 0x0000001215097210 */ /* 0x040fe20007f9e0ff */
[----:B------:R-:W-:Y:S02]  /*1f80*/  IMAD.X R8, R8, 0x1, R25, P3 ;  /* 0x0000000108087824 */ /* 0x000fe400018e0619 */
[----:B------:R-:W-:Y:S02]  /*1f90*/  IMAD.X R18, R10, 0x1, ~R13, P2 ;  /* 0x000000010a127824 */ /* 0x000fe400010e0e0d */
[----:B------:R-:W-:-:S06]  /*1fa0*/  IMAD.X R21, R21, 0x1, R22, P4 ;  /* 0x0000000115157824 */ /* 0x000fcc00020e0616 */
[----:B------:R-:W-:Y:S05]  /*1fb0*/  @P0 BRA `(.L_x_11) ;  /* 0x00000000005c0947 */ /* 0x000fea0003800000 */
[----:B------:R-:W-:Y:S01]  /*1fc0*/  ISETP.GE.U32.AND P0, PT, R7, R48, PT ;  /* 0x000000300700720c */ /* 0x000fe20003f06070 */
[----:B------:R-:W-:-:S03]  /*1fd0*/  IMAD.MOV.U32 R10, RZ, RZ, R18 ;  /* 0x000000ffff0a7224 */ /* 0x000fc600078e0012 */
[----:B------:R-:W-:-:S13]  /*1fe0*/  ISETP.GE.U32.AND.EX P0, PT, R20, R49, PT, P0 ;  /* 0x000000311400720c */ /* 0x000fda0003f06100 */
[----:B------:R-:W-:Y:S05]  /*1ff0*/  @!P0 BREAK.RELIABLE B3 ;  /* 0x0000000000038942 */ /* 0x000fea0003800100 */
[----:B------:R-:W-:Y:S05]  /*2000*/  @!P0 BRA `(.L_x_9) ;  /* 0x0000000400c48947 */ /* 0x000fea0003800000 */
[----:B------:R-:W-:-:S04]  /*2010*/  ISETP.GT.U32.AND P0, PT, R9, R14, PT ;  /* 0x0000000e0900720c */ /* 0x000fc80003f04070 */
[----:B------:R-:W-:-:S13]  /*2020*/  ISETP.GT.U32.AND.EX P0, PT, R21, R15, PT, P0 ;  /* 0x0000000f1500720c */ /* 0x000fda0003f04100 */
        /* <DEDUP_REMOVED lines=10> */
[----:B------:R-:W-:Y:S01]  /*20d0*/  IMAD.MOV.U32 R10, RZ, RZ, R18 ;  /* 0x000000ffff0a7224 */ /* 0x000fe200078e0012 */
[----:B------:R-:W-:Y:S02]  /*20e0*/  ISETP.LT.U32.AND P1, PT, R66, R16, PT ;  /* 0x000000104200720c */ /* 0x000fe40003f21070 */
[----:B------:R-:W-:-:S04]  /*20f0*/  ISETP.GE.U32.AND.EX P0, PT, R18, R13, PT, P0 ;  /* 0x0000000d1200720c */ /* 0x000fc80003f06100 */
[----:B------:R-:W-:-:S13]  /*2100*/  ISETP.LT.U32.OR.EX P0, PT, R8, R17, !P0, P1 ;  /* 0x000000110800720c */ /* 0x000fda0004701510 */
[----:B------:R-:W-:Y:S05]  /*2110*/  @P0 BREAK.RELIABLE B3 ;  /* 0x0000000000030942 */ /* 0x000fea0003800100 */
[----:B------:R-:W-:Y:S05]  /*2120*/  @P0 BRA `(.L_x_9) ;  /* 0x00000004007c0947 */ /* 0x000fea0003800000 */
.L_x_11:
[----:B------:R-:W-:Y:S05]  /*2130*/  BSYNC.RELIABLE B3 ;  /* 0x0000000000037941 */ /* 0x000fea0003800100 */
.L_x_10:
[----:B------:R-:W-:Y:S01]  /*2140*/  ISETP.GE.U32.AND P0, PT, R19, R12, PT ;  /* 0x0000000c1300720c */ /* 0x000fe20003f06070 */
[----:B------:R-:W-:Y:S01]  /*2150*/  BSSY.RELIABLE B3, `(.L_x_12) ;  /* 0x0000040000037945 */ /* 0x000fe20003800100 */
[-C--:B------:R-:W-:Y:S02]  /*2160*/  IADD3 R23, P1, PT, R66, -R16.reuse, RZ ;  /* 0x8000001042177210 */ /* 0x080fe40007f3e0ff */
[----:B------:R-:W-:Y:S02]  /*2170*/  ISETP.GE.U32.AND.EX P0, PT, R18, R13, PT, P0 ;  /* 0x0000000d1200720c */ /* 0x000fe40003f06100 */
[----:B------:R-:W-:Y:S01]  /*2180*/  ISETP.LT.U32.AND P2, PT, R66, R16, PT ;  /* 0x000000104200720c */ /* 0x000fe20003f41070 */
[----:B------:R-:W-:Y:S01]  /*2190*/  IMAD.X R25, R8, 0x1, ~R17, P1 ;  /* 0x0000000108197824 */ /* 0x000fe200008e0e11 */
[----:B------:R-:W-:Y:S02]  /*21a0*/  SEL R10, RZ, 0x1, P0 ;  /* 0x00000001ff0a7807 */ /* 0x000fe40000000000 */
[----:B------:R-:W-:-:S02]  /*21b0*/  ISETP.LT.U32.AND P3, PT, R9, R14, PT ;  /* 0x0000000e0900720c */ /* 0x000fc40003f61070 */
[----:B------:R-:W-:Y:S02]  /*21c0*/  ISETP.GE.U32.AND P1, PT, R23, R10, PT ;  /* 0x0000000a1700720c */ /* 0x000fe40003f26070 */
[----:B------:R-:W-:Y:S02]  /*21d0*/  ISETP.LT.U32.AND P4, PT, R7, R48, PT ;  /* 0x000000300700720c */ /* 0x000fe40003f81070 */
[----:B------:R-:W-:Y:S02]  /*21e0*/  ISETP.GE.U32.AND.EX P1, PT, R25, RZ, PT, P1 ;  /* 0x000000ff1900720c */ /* 0x000fe40003f26110 */
[----:B------:R-:W-:Y:S02]  /*21f0*/  SEL R10, RZ, 0xffffffff, P0 ;  /* 0xffffffffff0a7807 */ /* 0x000fe40000000000 */
[----:B------:R-:W-:Y:S02]  /*2200*/  ISETP.LT.U32.OR.EX P1, PT, R8, R17, !P1, P2 ;  /* 0x000000110800720c */ /* 0x000fe40004f21520 */
[----:B------:R-:W-:-:S02]  /*2210*/  IADD3 R22, P2, PT, R9, -R14, RZ ;  /* 0x8000000e09167210 */ /* 0x000fc40007f5e0ff */
        /* <DEDUP_REMOVED lines=10> */
[----:B------:R-:W-:-:S02]  /*22c0*/  SEL R8, RZ, 0xffffffff, !P2 ;  /* 0xffffffffff087807 */ /* 0x000fc40005000000 */
[----:B------:R-:W-:-:S04]  /*22d0*/  ISETP.GE.U32.AND.EX P3, PT, R9, RZ, PT, P3 ;  /* 0x000000ff0900720c */ /* 0x000fc80003f66130 */
[----:B------:R-:W-:Y:S02]  /*22e0*/  ISETP.LT.U32.OR.EX P2, PT, R20, R49, !P3, P4 ;  /* 0x000000311400720c */ /* 0x000fe40005f41540 */
[C---:B------:R-:W-:Y:S02]  /*22f0*/  IADD3 R11, P3, PT, R8.reuse, R11, RZ ;  /* 0x0000000b080b7210 */ /* 0x040fe40007f7e0ff */
[----:B------:R-:W-:Y:S02]  /*2300*/  SEL R7, RZ, 0x1, !P2 ;  /* 0x00000001ff077807 */ /* 0x000fe40005000000 */
[----:B------:R-:W-:Y:S01]  /*2310*/  ISETP.GT.U32.AND P0, PT, R11, R48, PT ;  /* 0x000000300b00720c */ /* 0x000fe20003f04070 */
[----:B------:R-:W-:Y:S01]  /*2320*/  IMAD.X R20, R8, 0x1, R9, P3 ;  /* 0x0000000108147824 */ /* 0x000fe200018e0609 */
[----:B------:R-:W-:Y:S01]  /*2330*/  ISETP.NE.U32.AND P1, PT, R26, R7, PT ;  /* 0x000000071a00720c */ /* 0x000fe20003f25070 */
[----:B------:R-:W-:Y:S01]  /*2340*/  IMAD.MOV.U32 R7, RZ, RZ, R11 ;  /* 0x000000ffff077224 */ /* 0x000fe200078e000b */
[----:B------:R-:W-:-:S02]  /*2350*/  IADD3 R66, P3, PT, R10, R23, RZ ;  /* 0x000000170a427210 */ /* 0x000fc40007f7e0ff */
[----:B------:R-:W-:Y:S02]  /*2360*/  ISETP.GT.U32.AND.EX P0, PT, R20, R49, PT, P0 ;  /* 0x000000311400720c */ /* 0x000fe40003f04100 */
[----:B------:R-:W-:Y:S01]  /*2370*/  IADD3 R9, P4, PT, R21, R22, RZ ;  /* 0x0000001615097210 */ /* 0x000fe20007f9e0ff */
[----:B------:R-:W-:Y:S01]  /*2380*/  IMAD.X R8, R10, 0x1, R25, P3 ;  /* 0x000000010a087824 */ /* 0x000fe200018e0619 */
[----:B------:R-:W-:Y:S02]  /*2390*/  ISETP.NE.OR.EX P0, PT, R24, RZ, P0, P1 ;  /* 0x000000ff1800720c */ /* 0x000fe40000705710 */
[----:B------:R-:W-:Y:S01]  /*23a0*/  IADD3 R19, P2, PT, R19, -R12, RZ ;  /* 0x8000000c13137210 */ /* 0x000fe20007f5e0ff */
[----:B------:R-:W-:-:S04]  /*23b0*/  IMAD.X R21, R21, 0x1, R28, P4 ;  /* 0x0000000115157824 */ /* 0x000fc800020e061c */
[----:B------:R-:W-:-:S06]  /*23c0*/  IMAD.X R18, R18, 0x1, ~R13, P2 ;  /* 0x0000000112127824 */ /* 0x000fcc00010e0e0d */
        /* <DEDUP_REMOVED lines=24> */
.L_x_13:
[----:B------:R-:W-:Y:S05]  /*2550*/  BSYNC.RELIABLE B3 ;  /* 0x0000000000037941 */ /* 0x000fea0003800100 */
.L_x_12:
[----:B------:R-:W-:Y:S02]  /*2560*/  ISETP.GE.U32.AND P0, PT, R19, R12, PT ;  /* 0x0000000c1300720c */ /* 0x000fe40003f06070 */
[-C--:B------:R-:W-:Y:S02]  /*2570*/  IADD3 R22, P1, PT, R66, -R16.reuse, RZ ;  /* 0x8000001042167210 */ /* 0x080fe40007f3e0ff */
[----:B------:R-:W-:Y:S02]  /*2580*/  ISETP.GE.U32.AND.EX P0, PT, R18, R13, PT, P0 ;  /* 0x0000000d1200720c */ /* 0x000fe40003f06100 */
[----:B------:R-:W-:Y:S01]  /*2590*/  ISETP.LT.U32.AND P2, PT, R66, R16, PT ;  /* 0x000000104200720c */ /* 0x000fe20003f41070 */
[----:B------:R-:W-:Y:S01]  /*25a0*/  IMAD.X R24, R8, 0x1, ~R17, P1 ;  /* 0x0000000108187824 */ /* 0x000fe200008e0e11 */
[----:B------:R-:W-:Y:S02]  /*25b0*/  SEL R10, RZ, 0x1, P0 ;  /* 0x00000001ff0a7807 */ /* 0x000fe40000000000 */
[----:B------:R-:W-:-:S02]  /*25c0*/  ISETP.LT.U32.AND P3, PT, R9, R14, PT ;  /* 0x0000000e0900720c */ /* 0x000fc40003f61070 */
[----:B------:R-:W-:Y:S02]  /*25d0*/  ISETP.GE.U32.AND P1, PT, R22, R10, PT ;  /* 0x0000000a1600720c */ /* 0x000fe40003f26070 */
[----:B------:R-:W-:Y:S02]  /*25e0*/  SEL R11, RZ, 0xffffffff, P0 ;  /* 0xffffffffff0b7807 */ /* 0x000fe40000000000 */
[----:B------:R-:W-:Y:S02]  /*25f0*/  ISETP.GE.U32.AND.EX P1, PT, R24, RZ, PT, P1 ;  /* 0x000000ff1800720c */ /* 0x000fe40003f26110 */
[----:B------:R-:W-:Y:S02]  /*2600*/  IADD3 R19, P0, PT, R19, -R12, RZ ;  /* 0x8000000c13137210 */ /* 0x000fe40007f1e0ff */
[----:B------:R-:W-:Y:S02]  /*2610*/  ISETP.LT.U32.OR.EX P1, PT, R8, R17, !P1, P2 ;  /* 0x000000110800720c */ /* 0x000fe40004f21520 */
[----:B------:R-:W-:-:S02]  /*2620*/  IADD3 R10, P2, PT, R9, -R14, RZ ;  /* 0x8000000e090a7210 */ /* 0x000fc40007f5e0ff */
[----:B------:R-:W-:-:S03]  /*2630*/  SEL R8, RZ, 0x1, !P1 ;  /* 0x00000001ff087807 */ /* 0x000fc60004800000 */
[----:B------:R-:W-:Y:S01]  /*2640*/  IMAD.X R16, R21, 0x1, ~R15, P2 ;  /* 0x0000000115107824 */ /* 0x000fe200010e0e0f */
[----:B------:R-:W-:-:S04]  /*2650*/  ISETP.GE.U32.AND P2, PT, R10, R8, PT ;  /* 0x000000080a00720c */ /* 0x000fc80003f46070 */
[----:B------:R-:W-:-:S04]  /*2660*/  ISETP.GE.U32.AND.EX P2, PT, R16, RZ, PT, P2 ;  /* 0x000000ff1000720c */ /* 0x000fc80003f46120 */
[----:B------:R-:W-:Y:S02]  /*2670*/  ISETP.LT.U32.OR.EX P2, PT, R21, R15, !P2, P3 ;  /* 0x0000000f1500720c */ /* 0x000fe40005741530 */
[----:B------:R-:W-:Y:S02]  /*2680*/  SEL R21, RZ, 0xffffffff, !P1 ;  /* 0xffffffffff157807 */ /* 0x000fe40004800000 */
[----:B------:R-:W-:Y:S02]  /*2690*/  SEL R8, RZ, 0xffffffff, !P2 ;  /* 0xffffffffff087807 */ /* 0x000fe40005000000 */
[----:B------:R-:W-:Y:S02]  /*26a0*/  IADD3 R66, P1, PT, R11, R22, RZ ;  /* 0x000000160b427210 */ /* 0x000fe40007f3e0ff */
[----:B------:R-:W-:Y:S01]  /*26b0*/  IADD3 R9, P2, PT, R21, R10, RZ ;  /* 0x0000000a15097210 */ /* 0x000fe20007f5e0ff */
[----:B------:R-:W-:Y:S01]  /*26c0*/  IMAD.X R10, R18, 0x1, ~R13, P0 ;  /* 0x00000001120a7824 */ /* 0x000fe200000e0e0d */
[----:B------:R-:W-:Y:S01]  /*26d0*/  IADD3 R7, P3, P4, R8, -R48, R7 ;  /* 0x8000003008077210 */ /* 0x000fe20007c7e007 */
[----:B------:R-:W-:-:S02]  /*26e0*/  IMAD.X R11, R11, 0x1, R24, P1 ;  /* 0x000000010b0b7824 */ /* 0x000fc400008e0618 */
[----:B------:R-:W-:Y:S01]  /*26f0*/  IMAD.X R21, R21, 0x1, R16, P2 ;  /* 0x0000000115157824 */ /* 0x000fe200010e0610 */
[----:B------:R-:W-:Y:S01]  /*2700*/  IADD3.X R20, PT, PT, R8, ~R49, R20, P3, P4 ;  /* 0x8000003108147210 */ /* 0x000fe20001fe8414 */
[----:B------:R-:W-:-:S08]  /*2710*/  IMAD.MOV.U32 R8, RZ, RZ, R11 ;  /* 0x000000ffff087224 */ /* 0x000fd000078e000b */
.L_x_9:
[----:B------:R-:W-:Y:S05]  /*2720*/  BSYNC.RECONVERGENT B2 ;  /* 0x0000000000027941 */ /* 0x000fea0003800200 */
.L_x_6:
[C---:B------:R-:W-:Y:S01]  /*2730*/  IMAD.WIDE.U32 R12, R10.reuse, R0, RZ ;  /* 0x000000000a0c7225 */ /* 0x040fe200078e00ff */
[----:B------:R-:W-:Y:S03]  /*2740*/  BSSY.RECONVERGENT B2, `(.L_x_14) ;  /* 0x00001a7000027945 */ /* 0x000fe60003800200 */
[----:B------:R-:W-:-:S04]  /*2750*/  IMAD.WIDE.U32 R24, R10, R5, RZ ;  /* 0x000000050a187225 */ /* 0x000fc800078e00ff */
[----:B--2---:R-:W-:-:S04]  /*2760*/  IMAD.WIDE.U32 R14, P0, R19, R87, R12 ;  /* 0x00000057130e7225 */ /* 0x004fc8000780000c */
[----:B------:R-:W-:-:S04]  /*2770*/  IMAD.WIDE.U32 R12, R19, R0, RZ ;  /* 0x00000000130c7225 */ /* 0x000fc800078e00ff */
[----:B------:R-:W-:Y:S01]  /*2780*/  IMAD.X R17, RZ, RZ, RZ, P0 ;  /* 0x000000ffff117224 */ /* 0x000fe200000e06ff */
[----:B------:R-:W-:Y:S01]  /*2790*/  IADD3 RZ, P0, PT, R13, R14, RZ ;  /* 0x0000000e0dff7210 */ /* 0x000fe20007f1e0ff */
[----:B------:R-:W-:Y:S02]  /*27a0*/  IMAD.MOV.U32 R16, RZ, RZ, R15 ;  /* 0x000000ffff107224 */ /* 0x000fe400078e000f */
[-C--:B------:R-:W-:Y:S02]  /*27b0*/  IMAD R11, R6, R19.reuse, RZ ;  /* 0x00000013060b7224 */ /* 0x080fe400078e02ff */
[----:B------:R-:W-:-:S04]  /*27c0*/  IMAD.WIDE.U32 R22, R5, R19, RZ ;  /* 0x0000001305167225 */ /* 0x000fc800078e00ff */
[----:B------:R-:W-:-:S04]  /*27d0*/  IMAD.WIDE.U32.X R12, R10, R87, R16, P0 ;  /* 0x000000570a0c7225 */ /* 0x000fc800000e0410 */
[-C--:B------:R-:W-:Y:S02]  /*27e0*/  IMAD R11, R10, R5.reuse, R11 ;  /* 0x000000050a0b7224 */ /* 0x080fe400078e020b */
[----:B------:R-:W-:Y:S01]  /*27f0*/  IMAD.WIDE.U32 R14, R19, R5, RZ ;  /* 0x00000005130e7225 */ /* 0x000fe200078e00ff */
[----:B------:R-:W-:-:S03]  /*2800*/  IADD3 R14, P2, PT, R12, R22, RZ ;  /* 0x000000160c0e7210 */ /* 0x000fc60007f5e0ff */
[----:B------:R-:W-:-:S04]  /*2810*/  IMAD.WIDE.U32 R24, P0, R19, R6, R24 ;  /* 0x0000000613187225 */ /* 0x000fc80007800018 */
[----:B------:R-:W-:Y:S01]  /*2820*/  IMAD.IADD R11, R23, 0x1, R11 ;  /* 0x00000001170b7824 */ /* 0x000fe200078e020b */
[----:B------:R-:W-:Y:S01]  /*2830*/  IADD3 RZ, P1, PT, R15, R24, RZ ;  /* 0x000000180fff7210 */ /* 0x000fe20007f3e0ff */
[----:B------:R-:W-:Y:S01]  /*2840*/  IMAD.X R23, RZ, RZ, RZ, P0 ;  /* 0x000000ffff177224 */ /* 0x000fe200000e06ff */
[----:B------:R-:W-:Y:S01]  /*2850*/  ISETP.GE.U32.AND P0, PT, R14, R22, PT ;  /* 0x000000160e00720c */ /* 0x000fe20003f06070 */
[----:B------:R-:W-:Y:S02]  /*2860*/  IMAD.X R15, R11, 0x1, R13, P2 ;  /* 0x000000010b0f7824 */ /* 0x000fe400010e060d */
[----:B------:R-:W-:-:S03]  /*2870*/  IMAD.WIDE.U32 R16, R10, R3, RZ ;  /* 0x000000030a107225 */ /* 0x000fc600078e00ff */
[----:B------:R-:W-:Y:S01]  /*2880*/  ISETP.GE.U32.AND.EX P0, PT, R15, R11, PT, P0 ;  /* 0x0000000b0f00720c */ /* 0x000fe20003f06100 */
[-C--:B------:R-:W-:Y:S02]  /*2890*/  IMAD R18, R4, R19.reuse, RZ ;  /* 0x0000001304127224 */ /* 0x080fe400078e02ff */
[----:B------:R-:W-:Y:S01]  /*28a0*/  IMAD.MOV.U32 R22, RZ, RZ, R25 ;  /* 0x000000ffff167224 */ /* 0x000fe200078e0019 */
[----:B------:R-:W-:Y:S01]  /*28b0*/  SEL R51, RZ, 0x1, P0 ;  /* 0x00000001ff337807 */ /* 0x000fe20000000000 */
[----:B------:R-:W-:-:S04]  /*28c0*/  IMAD.WIDE.U32 R12, R3, R19, RZ ;  /* 0x00000013030c7225 */ /* 0x000fc800078e00ff */
[C---:B------:R-:W-:Y:S02]  /*28d0*/  IMAD R11, R10.reuse, R3, R18 ;  /* 0x000000030a0b7224 */ /* 0x040fe400078e0212 */
[----:B------:R-:W-:-:S04]  /*28e0*/  IMAD.WIDE.U32.X R22, R10, R6, R22, P1 ;  /* 0x000000060a167225 */ /* 0x000fc800008e0416 */
[----:B------:R-:W-:Y:S01]  /*28f0*/  IMAD.WIDE.U32 R28, P2, R19, R4, R16 ;  /* 0x00000004131c7225 */ /* 0x000fe20007840010 */
[----:B------:R-:W-:-:S03]  /*2900*/  IADD3 R50, P0, P3, R12, R22, R51 ;  /* 0x000000160c327210 */ /* 0x000fc60007b1e033 */
[----:B------:R-:W-:Y:S01]  /*2910*/  IMAD.WIDE.U32 R26, R19, R3, RZ ;  /* 0x00000003131a7225 */ /* 0x000fe200078e00ff */
[----:B------:R-:W-:-:S03]  /*2920*/  ISETP.GE.U32.AND P1, PT, R50, R12, PT ;  /* 0x0000000c3200720c */ /* 0x000fc60003f26070 */
[----:B------:R-:W-:Y:S02]  /*2930*/  IMAD.IADD R11, R13, 0x1, R11 ;  /* 0x000000010d0b7824 */ /* 0x000fe400078e020b */
[----:B------:R-:W-:Y:S01]  /*2940*/  IMAD.X R17, RZ, RZ, RZ, P2 ;  /* 0x000000ffff117224 */ /* 0x000fe200010e06ff */
[----:B------:R-:W-:Y:S01]  /*2950*/  IADD3 RZ, P2, PT, R27, R28, RZ ;  /* 0x0000001c1bff7210 */ /* 0x000fe20007f5e0ff */
[----:B------:R-:W-:Y:S01]  /*2960*/  IMAD R27, R87, R66, RZ ;  /* 0x00000042571b7224 */ /* 0x000fe200078e02ff */
[----:B------:R-:W-:Y:S01]  /*2970*/  IADD3.X R51, PT, PT, R11, R23, RZ, P0, P3 ;  /* 0x000000170b337210 */ /* 0x000fe200007e64ff */
[----:B------:R-:W-:-:S03]  /*2980*/  IMAD.WIDE.U32 R24, R66, R0, R14 ;  /* 0x0000000042187225 */ /* 0x000fc600078e000e */
[----:B------:R-:W-:Y:S01]  /*2990*/  ISETP.GE.U32.AND.EX P1, PT, R51, R11, PT, P1 ;  /* 0x0000000b3300720c */ /* 0x000fe20003f26110 */
[----:B------:R-:W-:Y:S01]  /*29a0*/  IMAD.WIDE.U32 R22, R8, R0, RZ ;  /* 0x0000000008167225 */ /* 0x000fe200078e00ff */
[----:B------:R-:W-:-:S03]  /*29b0*/  ISETP.GE.U32.AND P0, PT, R24, R14, PT ;  /* 0x0000000e1800720c */ /* 0x000fc60003f06070 */
[-C--:B------:R-:W-:Y:S01]  /*29c0*/  IMAD R31, R8, R0.reuse, R27 ;  /* 0x00000000081f7224 */ /* 0x080fe200078e021b */
[----:B------:R-:W-:Y:S01]  /*29d0*/  SEL R27, RZ, 0x1, P1 ;  /* 0x00000001ff1b7807 */ /* 0x000fe20000800000 */
[----:B------:R-:W-:Y:S02]  /*29e0*/  IMAD.MOV.U32 R16, RZ, RZ, R29 ;  /* 0x000000ffff107224 */ /* 0x000fe400078e001d */
[----:B------:R-:W-:Y:S02]  /*29f0*/  IMAD R11, R86, R19, RZ ;  /* 0x00000013560b7224 */ /* 0x000fe400078e02ff */
[----:B------:R-:W-:-:S04]  /*2a00*/  IMAD.WIDE.U32 R12, R66, R0, RZ ;  /* 0x00000000420c7225 */ /* 0x000fc800078e00ff */
[----:B------:R-:W-:-:S04]  /*2a10*/  IMAD.WIDE.U32 R22, P3, R66, R87, R22 ;  /* 0x0000005742167225 */ /* 0x000fc80007860016 */
[----:B------:R-:W-:Y:S02]  /*2a20*/  IMAD.IADD R14, R25, 0x1, R31 ;  /* 0x00000001190e7824 */ /* 0x000fe400078e021f */
[----:B------:R-:W-:-:S03]  /*2a30*/  IMAD.WIDE.U32 R28, R2, R19, RZ ;  /* 0x00000013021c7225 */ /* 0x000fc600078e00ff */
[----:B------:R-:W-:Y:S01]  /*2a40*/  ISETP.GE.U32.AND.EX P0, PT, R14, R15, PT, P0 ;  /* 0x0000000f0e00720c */ /* 0x000fe20003f06100 */
[C---:B------:R-:W-:Y:S02]  /*2a50*/  IMAD R11, R10.reuse, R2, R11 ;  /* 0x000000020a0b7224 */ /* 0x040fe400078e020b */
[----:B------:R-:W-:-:S04]  /*2a60*/  IMAD.WIDE.U32.X R16, R10, R4, R16, P2 ;  /* 0x000000040a107225 */ /* 0x000fc800010e0410 */
[----:B------:R-:W-:Y:S01]  /*2a70*/  IMAD.X R59, RZ, RZ, RZ, P3 ;  /* 0x000000ffff3b7224 */ /* 0x000fe200018e06ff */
[----:B------:R-:W-:Y:S01]  /*2a80*/  IADD3 RZ, P3, PT, R13, R22, RZ ;  /* 0x000000160dff7210 */ /* 0x000fe20007f7e0ff */
[----:B------:R-:W-:Y:S01]  /*2a90*/  IMAD.MOV.U32 R58, RZ, RZ, R23 ;  /* 0x000000ffff3a7224 */ /* 0x000fe200078e0017 */
[----:B------:R-:W-:Y:S01]  /*2aa0*/  IADD3 R16, P1, P2, R28, R16, R27 ;  /* 0x000000101c107210 */ /* 0x000fe20007a3e01b */
[----:B------:R-:W-:Y:S02]  /*2ab0*/  IMAD R15, R6, R66, RZ ;  /* 0x00000042060f7224 */ /* 0x000fe400078e02ff */
[----:B------:R-:W-:Y:S01]  /*2ac0*/  IMAD.IADD R11, R29, 0x1, R11 ;  /* 0x000000011d0b7824 */ /* 0x000fe200078e020b */
[----:B------:R-:W-:Y:S01]  /*2ad0*/  SEL R29, RZ, 0x1, P0 ;  /* 0x00000001ff1d7807 */ /* 0x000fe20000000000 */
[----:B------:R-:W-:-:S03]  /*2ae0*/  IMAD.WIDE.U32 R30, R10, R2, RZ ;  /* 0x000000020a1e7225 */ /* 0x000fc600078e00ff */
[----:B------:R-:W-:Y:S01]  /*2af0*/  IADD3.X R17, PT, PT, R11, R17, RZ, P1, P2 ;  /* 0x000000110b117210 */ /* 0x000fe20000fe44ff */
[----:B------:R-:W-:-:S04]  /*2b00*/  IMAD.WIDE.U32 R56, R8, R3, RZ ;  /* 0x0000000308387225 */ /* 0x000fc800078e00ff */
[-C--:B------:R-:W-:Y:S02]  /*2b10*/  IMAD R15, R8, R5.reuse, R15 ;  /* 0x00000005080f7224 */ /* 0x080fe400078e020f */
[----:B------:R-:W-:-:S04]  /*2b20*/  IMAD.WIDE.U32 R22, R66, R5, R50 ;  /* 0x0000000542167225 */ /* 0x000fc800078e0032 */
[----:B------:R-:W-:Y:S01]  /*2b30*/  IMAD.WIDE.U32.X R58, R8, R87, R58, P3 ;  /* 0x00000057083a7225 */ /* 0x000fe200018e043a */
[----:B------:R-:W-:-:S03]  /*2b40*/  ISETP.GE.U32.AND P0, PT, R22, R50, PT ;  /* 0x000000321600720c */ /* 0x000fc60003f06070 */
[----:B------:R-:W-:Y:S01]  /*2b50*/  IMAD.WIDE.U32 R12, R19, R2, RZ ;  /* 0x00000002130c7225 */ /* 0x000fe200078e00ff */
[----:B------:R-:W-:-:S03]  /*2b60*/  IADD3 R12, P2, P4, R22, R58, R29 ;  /* 0x0000003a160c7210 */ /* 0x000fc60007c5e01d */
[----:B------:R-:W-:-:S04]  /*2b70*/  IMAD.WIDE.U32 R26, R8, R5, RZ ;  /* 0x00000005081a7225 */ /* 0x000fc800078e00ff */
[----:B------:R-:W-:-:S04]  /*2b80*/  IMAD.WIDE.U32 R30, P1, R19, R86, R30 ;  /* 0x00000056131e7225 */ /* 0x000fc8000782001e */
[----:B------:R-:W-:Y:S01]  /*2b90*/  IMAD.IADD R15, R23, 0x1, R15 ;  /* 0x00000001170f7824 */ /* 0x000fe200078e020f */
[----:B------:R-:W-:Y:S01]  /*2ba0*/  IADD3 RZ, P5, PT, R13, R30, RZ ;  /* 0x0000001e0dff7210 */ /* 0x000fe20007fbe0ff */
[----:B------:R-:W-:-:S03]  /*2bb0*/  IMAD.WIDE.U32 R52, R66, R3, RZ ;  /* 0x0000000342347225 */ /* 0x000fc600078e00ff */
[C---:B------:R-:W-:Y:S01]  /*2bc0*/  IADD3.X R13, PT, PT, R15.reuse, R59, RZ, P2, P4 ;  /* 0x0000003b0f0d7210 */ /* 0x040fe200017e84ff */
[----:B------:R-:W-:Y:S01]  /*2bd0*/  IMAD.WIDE.U32 R56, P6, R66, R4, R56 ;  /* 0x0000000442387225 */ /* 0x000fe200078c0038 */
[----:B------:R-:W-:-:S03]  /*2be0*/  ISETP.GE.U32.AND.EX P0, PT, R15, R51, PT, P0 ;  /* 0x000000330f00720c */ /* 0x000fc60003f06100 */
[C---:B------:R-:W-:Y:S01]  /*2bf0*/  IMAD.WIDE.U32 R54, R66.reuse, R5, RZ ;  /* 0x0000000542367225 */ /* 0x040fe200078e00ff */
[----:B------:R-:W-:Y:S02]  /*2c00*/  IADD3 RZ, P4, PT, R53, R56, RZ ;  /* 0x0000003835ff7210 */ /* 0x000fe40007f9e0ff */
[----:B------:R-:W-:Y:S01]  /*2c10*/  SEL R18, RZ, 0x1, P0 ;  /* 0x00000001ff127807 */ /* 0x000fe20000000000 */
[----:B------:R-:W-:Y:S01]  /*2c20*/  IMAD.WIDE.U32 R26, P3, R66, R6, R26 ;  /* 0x00000006421a7225 */ /* 0x000fe2000786001a */
[----:B------:R-:W-:-:S03]  /*2c30*/  ISETP.GE.U32.AND P0, PT, R16, R28, PT ;  /* 0x0000001c1000720c */ /* 0x000fc60003f06070 */
[----:B------:R-:W-:Y:S01]  /*2c40*/  IMAD.X R23, RZ, RZ, RZ, P1 ;  /* 0x000000ffff177224 */ /* 0x000fe200008e06ff */
[----:B------:R-:W-:Y:S01]  /*2c50*/  ISETP.GE.U32.AND P1, PT, R12, R22, PT ;  /* 0x000000160c00720c */ /* 0x000fe20003f26070 */
[----:B------:R-:W-:Y:S01]  /*2c60*/  IMAD.WIDE.U32 R52, R8, R2, RZ ;  /* 0x0000000208347225 */ /* 0x000fe200078e00ff */
[----:B------:R-:W-:Y:S02]  /*2c70*/  IADD3 RZ, P2, PT, R55, R26, RZ ;  /* 0x0000001a37ff7210 */ /* 0x000fe40007f5e0ff */
[----:B------:R-:W-:Y:S01]  /*2c80*/  ISETP.GE.U32.AND.EX P1, PT, R13, R15, PT, P1 ;  /* 0x0000000f0d00720c */ /* 0x000fe20003f26110 */
[----:B------:R-:W-:Y:S01]  /*2c90*/  IMAD.X R55, RZ, RZ, RZ, P3 ;  /* 0x000000ffff377224 */ /* 0x000fe200018e06ff */
[----:B------:R-:W-:Y:S01]  /*2ca0*/  ISETP.GE.U32.AND.EX P0, PT, R17, R11, PT, P0 ;  /* 0x0000000b1100720c */ /* 0x000fe20003f06100 */
[----:B------:R-:W-:Y:S01]  /*2cb0*/  IMAD.MOV.U32 R54, RZ, RZ, R27 ;  /* 0x000000ffff367224 */ /* 0x000fe200078e001b */
[----:B------:R-:W-:Y:S01]  /*2cc0*/  SEL R15, RZ, 0x1, P1 ;  /* 0x00000001ff0f7807 */ /* 0x000fe20000800000 */
[----:B------:R-:W-:-:S04]  /*2cd0*/  IMAD.WIDE.U32 R50, R66, R2, RZ ;  /* 0x0000000242327225 */ /* 0x000fc800078e00ff */
[----:B------:R-:W-:-:S04]  /*2ce0*/  IMAD.WIDE.U32 R28, P3, R66, R86, R52 ;  /* 0x00000056421c7225 */ /* 0x000fc80007860034 */
[----:B------:R-:W-:Y:S01]  /*2cf0*/  IMAD.WIDE.U32.X R54, R8, R6, R54, P2 ;  /* 0x0000000608367225 */ /* 0x000fe200010e0436 */
[----:B------:R-:W-:Y:S02]  /*2d00*/  IADD3 RZ, P2, PT, R51, R28, RZ ;  /* 0x0000001c33ff7210 */ /* 0x000fe40007f5e0ff */
[----:B------:R-:W-:Y:S01]  /*2d10*/  SEL R51, RZ, 0x1, P0 ;  /* 0x00000001ff337807 */ /* 0x000fe20000000000 */
[----:B------:R-:W-:Y:S01]  /*2d20*/  IMAD.MOV.U32 R22, RZ, RZ, R31 ;  /* 0x000000ffff167224 */ /* 0x000fe200078e001f */
[----:B------:R-:W-:Y:S01]  /*2d30*/  IADD3 R15, P0, P1, R15, R54, R18 ;  /* 0x000000360f0f7210 */ /* 0x000fe2000791e012 */
[----:B------:R-:W-:Y:S02]  /*2d40*/  IMAD R11, R4, R66, RZ ;  /* 0x00000042040b7224 */ /* 0x000fe400078e02ff */
[----:B------:R-:W-:Y:S01]  /*2d50*/  IMAD.WIDE.U32.X R26, R10, R86, R22, P5 ;  /* 0x000000560a1a7225 */ /* 0x000fe200028e0416 */
[----:B------:R-:W-:-:S03]  /*2d60*/  IADD3.X R54, PT, PT, RZ, R55, RZ, P0, P1 ;  /* 0x00000037ff367210 */ /* 0x000fc600007e24ff */
[----:B------:R-:W-:Y:S01]  /*2d70*/  IMAD.WIDE.U32 R30, R21, R0, RZ ;  /* 0x00000000151e7225 */ /* 0x000fe200078e00ff */
[----:B------:R-:W-:-:S03]  /*2d80*/  IADD3 R50, P0, PT, R51, R26, RZ ;  /* 0x0000001a33327210 */ /* 0x000fc60007f1e0ff */
[----:B------:R-:W-:-:S04]  /*2d90*/  IMAD.WIDE.U32 R52, R66, R3, R16 ;  /* 0x0000000342347225 */ /* 0x000fc800078e0010 */
[----:B------:R-:W-:Y:S01]  /*2da0*/  IMAD R11, R8, R3, R11 ;  /* 0x00000003080b7224 */ /* 0x000fe200078e020b */
[----:B------:R-:W-:Y:S01]  /*2db0*/  IADD3 R26, P1, PT, R15, R52, RZ ;  /* 0x000000340f1a7210 */ /* 0x000fe20007f3e0ff */
[----:B------:R-:W-:-:S04]  /*2dc0*/  IMAD.WIDE.U32 R22, R9, R0, RZ ;  /* 0x0000000009167225 */ /* 0x000fc800078e00ff */
[----:B------:R-:W-:-:S04]  /*2dd0*/  IMAD.WIDE.U32 R30, P5, R9, R87, R30 ;  /* 0x00000057091e7225 */ /* 0x000fc800078a001e */
[----:B------:R-:W-:Y:S02]  /*2de0*/  IMAD.IADD R11, R53, 0x1, R11 ;  /* 0x00000001350b7824 */ /* 0x000fe400078e020b */
[----:B------:R-:W-:Y:S01]  /*2df0*/  IMAD.X R51, RZ, RZ, R27, P0 ;  /* 0x000000ffff337224 */ /* 0x000fe200000e061b */
[----:B------:R-:W-:Y:S01]  /*2e00*/  ISETP.GE.U32.AND P0, PT, R52, R16, PT ;  /* 0x000000103400720c */ /* 0x000fe20003f06070 */
[----:B------:R-:W-:Y:S02]  /*2e10*/  IMAD R15, R87, R9, RZ ;  /* 0x00000009570f7224 */ /* 0x000fe400078e02ff */
[----:B------:R-:W-:Y:S01]  /*2e20*/  IMAD.X R55, RZ, RZ, RZ, P6 ;  /* 0x000000ffff377224 */ /* 0x000fe200030e06ff */
[----:B------:R-:W-:Y:S01]  /*2e30*/  IADD3 RZ, P6, PT, R23, R30, RZ ;  /* 0x0000001e17ff7210 */ /* 0x000fe20007fde0ff */
[----:B------:R-:W-:Y:S01]  /*2e40*/  IMAD.X R27, R11, 0x1, R54, P1 ;  /* 0x000000010b1b7824 */ /* 0x000fe200008e0636 */
[----:B------:R-:W-:Y:S01]  /*2e50*/  ISETP.GE.U32.AND P1, PT, R26, R52, PT ;  /* 0x000000341a00720c */ /* 0x000fe20003f26070 */
[-C--:B------:R-:W-:Y:S01]  /*2e60*/  IMAD R15, R21, R0.reuse, R15 ;  /* 0x00000000150f7224 */ /* 0x080fe200078e020f */
[----:B------:R-:W-:Y:S01]  /*2e70*/  ISETP.GE.U32.AND.EX P0, PT, R11, R17, PT, P0 ;  /* 0x000000110b00720c */ /* 0x000fe20003f06100 */
[----:B------:R-:W-:Y:S01]  /*2e80*/  IMAD.WIDE.U32 R22, R9, R0, R12 ;  /* 0x0000000009167225 */ /* 0x000fe200078e000c */
[----:B------:R-:W-:-:S02]  /*2e90*/  ISETP.GE.U32.AND.EX P1, PT, R27, R11, PT, P1 ;  /* 0x0000000b1b00720c */ /* 0x000fc40003f26110 */
[----:B------:R-:W-:Y:S01]  /*2ea0*/  SEL R11, RZ, 0x1, P0 ;  /* 0x00000001ff0b7807 */ /* 0x000fe20000000000 */
[----:B------:R-:W-:Y:S01]  /*2eb0*/  IMAD.MOV.U32 R54, RZ, RZ, R57 ;  /* 0x000000ffff367224 */ /* 0x000fe200078e0039 */
[----:B------:R-:W-:Y:S01]  /*2ec0*/  ISETP.GE.U32.AND P0, PT, R22, R12, PT ;  /* 0x0000000c1600720c */ /* 0x000fe20003f06070 */
[----:B------:R-:W-:Y:S01]  /*2ed0*/  IMAD.IADD R15, R23, 0x1, R15 ;  /* 0x00000001170f7824 */ /* 0x000fe200078e020f */
[----:B------:R-:W-:Y:S01]  /*2ee0*/  SEL R59, RZ, 0x1, P1 ;  /* 0x00000001ff3b7807 */ /* 0x000fe20000800000 */
[----:B------:R-:W-:-:S03]  /*2ef0*/  IMAD.WIDE.U32 R52, R21, R5, RZ ;  /* 0x0000000515347225 */ /* 0x000fc600078e00ff */
[----:B------:R-:W-:Y:S01]  /*2f00*/  ISETP.GE.U32.AND.EX P0, PT, R15, R13, PT, P0 ;  /* 0x0000000d0f00720c */ /* 0x000fe20003f06100 */
[----:B------:R-:W-:Y:S02]  /*2f10*/  IMAD.X R57, RZ, RZ, RZ, P5 ;  /* 0x000000ffff397224 */ /* 0x000fe400028e06ff */
[----:B------:R-:W-:Y:S01]  /*2f20*/  IMAD.MOV.U32 R56, RZ, RZ, R31 ;  /* 0x000000ffff387224 */ /* 0x000fe200078e001f */
[----:B------:R-:W-:Y:S01]  /*2f30*/  SEL R61, RZ, 0x1, P0 ;  /* 0x00000001ff3d7807 */ /* 0x000fe20000000000 */
[----:B------:R-:W-:-:S04]  /*2f40*/  IMAD.WIDE.U32.X R54, R8, R4, R54, P4 ;  /* 0x0000000408367225 */ /* 0x000fc800020e0436 */
[----:B------:R-:W-:Y:S02]  /*2f50*/  IMAD R12, R6, R9, RZ ;  /* 0x00000009060c7224 */ /* 0x000fe400078e02ff */
[----:B------:R-:W-:Y:S01]  /*2f60*/  IMAD.WIDE.U32.X R30, R21, R87, R56, P6 ;  /* 0x00000057151e7225 */ /* 0x000fe200030e0438 */
[----:B------:R-:W-:-:S03]  /*2f70*/  IADD3 R59, P1, P6, R59, R54, R11 ;  /* 0x000000363b3b7210 */ /* 0x000fc60007e3e00b */
[----:B------:R-:W-:Y:S01]  /*2f80*/  IMAD.WIDE.U32 R16, R9, R5, RZ ;  /* 0x0000000509107225 */ /* 0x000fe200078e00ff */
[----:B------:R-:W-:-:S03]  /*2f90*/  IADD3.X R11, PT, PT, RZ, R55, RZ, P1, P6 ;  /* 0x00000037ff0b7210 */ /* 0x000fc60000fec4ff */
[----:B------:R-:W-:-:S04]  /*2fa0*/  IMAD.WIDE.U32 R52, P4, R9, R6, R52 ;  /* 0x0000000609347225 */ /* 0x000fc80007880034 */
[-C--:B------:R-:W-:Y:S01]  /*2fb0*/  IMAD R57, R21, R5.reuse, R12 ;  /* 0x0000000515397224 */ /* 0x080fe200078e020c */
[----:B------:R-:W-:Y:S01]  /*2fc0*/  IADD3 RZ, P5, PT, R17, R52, RZ ;  /* 0x0000003411ff7210 */ /* 0x000fe20007fbe0ff */
[----:B------:R-:W-:-:S04]  /*2fd0*/  IMAD.WIDE.U32 R12, R9, R5, R26 ;  /* 0x00000005090c7225 */ /* 0x000fc800078e001a */
[----:B------:R-:W-:Y:S01]  /*2fe0*/  IMAD.IADD R57, R13, 0x1, R57 ;  /* 0x000000010d397824 */ /* 0x000fe200078e0239 */
[----:B------:R-:W-:Y:S01]  /*2ff0*/  IADD3 R30, P1, P6, R12, R30, R61 ;  /* 0x0000001e0c1e7210 */ /* 0x000fe20007e3e03d */
[----:B------:R-:W-:-:S03]  /*3000*/  IMAD.WIDE.U32 R16, R21, R3, RZ ;  /* 0x0000000315107225 */ /* 0x000fc600078e00ff */
[----:B------:R-:W-:Y:S01]  /*3010*/  IADD3.X R31, PT, PT, R57, R31, RZ, P1, P6 ;  /* 0x0000001f391f7210 */ /* 0x000fe20000fec4ff */
[----:B------:R-:W-:Y:S01]  /*3020*/  IMAD.X R13, RZ, RZ, RZ, P4 ;  /* 0x000000ffff0d7224 */ /* 0x000fe200020e06ff */
[----:B------:R-:W-:Y:S01]  /*3030*/  ISETP.GE.U32.AND P4, PT, R12, R26, PT ;  /* 0x0000001a0c00720c */ /* 0x000fe20003f86070 */
[----:B------:R-:W-:Y:S01]  /*3040*/  IMAD.WIDE.U32 R54, R9, R3, RZ ;  /* 0x0000000309367225 */ /* 0x000fe200078e00ff */
[----:B------:R-:W-:Y:S02]  /*3050*/  ISETP.GE.U32.AND P6, PT, R30, R12, PT ;  /* 0x0000000c1e00720c */ /* 0x000fe40003fc6070 */
[----:B------:R-:W-:Y:S01]  /*3060*/  ISETP.GE.U32.AND.EX P4, PT, R57, R27, PT, P4 ;  /* 0x0000001b3900720c */ /* 0x000fe20003f86140 */
[----:B------:R-:W-:Y:S01]  /*3070*/  IMAD.WIDE.U32 R16, P0, R9, R4, R16 ;  /* 0x0000000409107225 */ /* 0x000fe20007800010 */
[----:B------:R-:W-:-:S03]  /*3080*/  ISETP.GE.U32.AND.EX P6, PT, R31, R57, PT, P6 ;  /* 0x000000391f00720c */ /* 0x000fc60003fc6160 */
[----:B------:R-:W-:Y:S01]  /*3090*/  IMAD.MOV.U32 R12, RZ, RZ, R53 ;  /* 0x000000ffff0c7224 */ /* 0x000fe200078e0035 */
[----:B------:R-:W-:Y:S01]  /*30a0*/  IADD3 RZ, P1, PT, R55, R16, RZ ;  /* 0x0000001037ff7210 */ /* 0x000fe20007f3e0ff */
[----:B------:R-:W-:Y:S01]  /*30b0*/  IMAD R53, R86, R66, RZ ;  /* 0x0000004256357224 */ /* 0x000fe200078e02ff */
[----:B------:R-:W-:Y:S01]  /*30c0*/  SEL R61, RZ, 0x1, P6 ;  /* 0x00000001ff3d7807 */ /* 0x000fe20003000000 */
[----:B------:R-:W-:Y:S01]  /*30d0*/  IMAD.WIDE.U32.X R54, R21, R6, R12, P5 ;  /* 0x0000000615367225 */ /* 0x000fe200028e040c */
[----:B------:R-:W-:-:S03]  /*30e0*/  SEL R12, RZ, 0x1, P4 ;  /* 0x00000001ff0c7807 */ /* 0x000fc60002000000 */
[----:B------:R-:W-:Y:S01]  /*30f0*/  IMAD R63, R8, R2, R53 ;  /* 0x00000002083f7224 */ /* 0x000fe200078e0235 */
[----:B------:R-:W-:Y:S01]  /*3100*/  IADD3 R61, P4, P5, R61, R54, R12 ;  /* 0x000000363d3d7210 */ /* 0x000fe20007d9e00c */
[----:B------:R-:W-:-:S03]  /*3110*/  IMAD.WIDE.U32 R52, R66, R2, R50 ;  /* 0x0000000242347225 */ /* 0x000fc600078e0032 */
[----:B------:R-:W-:Y:S01]  /*3120*/  IADD3.X R18, PT, PT, RZ, R55, RZ, P4, P5 ;  /* 0x00000037ff127210 */ /* 0x000fe200027ea4ff */
[----:B------:R-:W-:Y:S01]  /*3130*/  IMAD.WIDE.U32 R26, R21, R2, RZ ;  /* 0x00000002151a7225 */ /* 0x000fe200078e00ff */
[----:B------:R-:W-:-:S03]  /*3140*/  ISETP.GE.U32.AND P4, PT, R52, R50, PT ;  /* 0x000000323400720c */ /* 0x000fc60003f86070 */
[----:B------:R-:W-:Y:S01]  /*3150*/  IMAD.X R13, RZ, RZ, RZ, P3 ;  /* 0x000000ffff0d7224 */ /* 0x000fe200018e06ff */
[----:B------:R-:W-:Y:S01]  /*3160*/  IADD3 R54, P3, PT, R59, R52, RZ ;  /* 0x000000343b367210 */ /* 0x000fe20007f7e0ff */
[----:B------:R-:W-:Y:S02]  /*3170*/  IMAD.IADD R63, R53, 0x1, R63 ;  /* 0x00000001353f7824 */ /* 0x000fe400078e023f */
[----:B------:R-:W-:-:S03]  /*3180*/  IMAD.WIDE.U32 R56, R9, R2, RZ ;  /* 0x0000000209387225 */ /* 0x000fc600078e00ff */
[----:B------:R-:W-:Y:S01]  /*3190*/  ISETP.GE.U32.AND.EX P4, PT, R63, R51, PT, P4 ;  /* 0x000000333f00720c */ /* 0x000fe20003f86140 */
[----:B------:R-:W-:-:S04]  /*31a0*/  IMAD.WIDE.U32 R26, P6, R9, R86, R26 ;  /* 0x00000056091a7225 */ /* 0x000fc800078c001a */
[----:B------:R-:W-:Y:S01]  /*31b0*/  IMAD.X R55, R63, 0x1, R11, P3 ;  /* 0x000000013f377824 */ /* 0x000fe200018e060b */
[----:B------:R-:W-:Y:S01]  /*31c0*/  IADD3 RZ, P5, PT, R57, R26, RZ ;  /* 0x0000001a39ff7210 */ /* 0x000fe20007fbe0ff */
[----:B------:R-:W-:Y:S01]  /*31d0*/  IMAD R16, R4, R9, RZ ;  /* 0x0000000904107224 */ /* 0x000fe200078e02ff */
[----:B------:R-:W-:Y:S01]  /*31e0*/  ISETP.GE.U32.AND P3, PT, R54, R52, PT ;  /* 0x000000343600720c */ /* 0x000fe20003f66070 */
[----:B------:R-:W-:Y:S01]  /*31f0*/  IMAD.WIDE.U32 R56, R9, R3, R54 ;  /* 0x0000000309387225 */ /* 0x000fe200078e0036 */
[----:B------:R-:W-:Y:S02]  /*3200*/  SEL R26, RZ, 0x1, P4 ;  /* 0x00000001ff1a7807 */ /* 0x000fe40002000000 */
[----:B------:R-:W-:Y:S01]  /*3210*/  ISETP.GE.U32.AND.EX P3, PT, R55, R63, PT, P3 ;  /* 0x0000003f3700720c */ /* 0x000fe20003f66130 */
[----:B------:R-:W-:Y:S01]  /*3220*/  IMAD R11, R21, R3, R16 ;  /* 0x00000003150b7224 */ /* 0x000fe200078e0210 */
[----:B------:R-:W-:Y:S01]  /*3230*/  IADD3 R28, P4, PT, R61, R56, RZ ;  /* 0x000000383d1c7210 */ /* 0x000fe20007f9e0ff */
[----:B------:R-:W-:-:S02]  /*3240*/  IMAD.MOV.U32 R12, RZ, RZ, R29 ;  /* 0x000000ffff0c7224 */ /* 0x000fc400078e001d */
[----:B------:R-:W-:Y:S01]  /*3250*/  IMAD.IADD R11, R57, 0x1, R11 ;  /* 0x00000001390b7824 */ /* 0x000fe200078e020b */
[----:B------:R-:W-:Y:S01]  /*3260*/  SEL R57, RZ, 0x1, P3 ;  /* 0x00000001ff397807 */ /* 0x000fe20001800000 */
[----:B------:R-:W-:Y:S01]  /*3270*/  IMAD.X R53, RZ, RZ, RZ, P0 ;  /* 0x000000ffff357224 */ /* 0x000fe200000e06ff */
[----:B------:R-:W-:Y:S01]  /*3280*/  ISETP.GE.U32.AND P0, PT, R56, R54, PT ;  /* 0x000000363800720c */ /* 0x000fe20003f06070 */
[C---:B------:R-:W-:Y:S01]  /*3290*/  IMAD.X R29, R11.reuse, 0x1, R18, P4 ;  /* 0x000000010b1d7824 */ /* 0x040fe200020e0612 */
[----:B------:R-:W-:Y:S01]  /*32a0*/  ISETP.GE.U32.AND P3, PT, R28, R56, PT ;  /* 0x000000381c00720c */ /* 0x000fe20003f66070 */
[----:B------:R-:W-:Y:S01]  /*32b0*/  IMAD.WIDE.U32 R50, R20, R0, RZ ;  /* 0x0000000014327225 */ /* 0x000fe200078e00ff */
[----:B------:R-:W-:Y:S02]  /*32c0*/  ISETP.GE.U32.AND.EX P0, PT, R11, R55, PT, P0 ;  /* 0x000000370b00720c */ /* 0x000fe40003f06100 */
[----:B------:R-:W-:Y:S01]  /*32d0*/  ISETP.GE.U32.AND.EX P3, PT, R29, R11, PT, P3 ;  /* 0x0000000b1d00720c */ /* 0x000fe20003f66130 */
[----:B------:R-:W-:Y:S01]  /*32e0*/  IMAD.WIDE.U32.X R12, R8, R86, R12, P2 ;  /* 0x00000056080c7225 */ /* 0x000fe200010e040c */
[----:B------:R-:W-:-:S02]  /*32f0*/  SEL R18, RZ, 0x1, P0 ;  /* 0x00000001ff127807 */ /* 0x000fc40000000000 */
[----:B------:R-:W-:Y:S01]  /*3300*/  SEL R63, RZ, 0x1, P3 ;  /* 0x00000001ff3f7807 */ /* 0x000fe20001800000 */
[----:B------:R-:W-:Y:S01]  /*3310*/  IMAD R11, R87, R7, RZ ;  /* 0x00000007570b7224 */ /* 0x000fe200078e02ff */
[----:B------:R-:W-:Y:S01]  /*3320*/  IADD3 R12, P0, P3, R57, R12, R26 ;  /* 0x0000000c390c7210 */ /* 0x000fe20007b1e01a */
[----:B------:R-:W-:Y:S02]  /*3330*/  IMAD.MOV.U32 R52, RZ, RZ, R17 ;  /* 0x000000ffff347224 */ /* 0x000fe400078e0011 */
[----:B------:R-:W-:Y:S01]  /*3340*/  IMAD.WIDE.U32 R16, R7, R0, R30 ;  /* 0x0000000007107225 */ /* 0x000fe200078e001e */
[----:B------:R-:W-:-:S03]  /*3350*/  IADD3.X R13, PT, PT, RZ, R13, RZ, P0, P3 ;  /* 0x0000000dff0d7210 */ /* 0x000fc600007e64ff */
[----:B------:R-:W-:Y:S01]  /*3360*/  IMAD R11, R20, R0, R11 ;  /* 0x00000000140b7224 */ /* 0x000fe200078e020b */
[----:B------:R-:W-:Y:S01]  /*3370*/  ISETP.GE.U32.AND P4, PT, R16, R30, PT ;  /* 0x0000001e1000720c */ /* 0x000fe20003f86070 */
[----:B------:R-:W-:-:S04]  /*3380*/  IMAD.WIDE.U32 R50, P2, R7, R87, R50 ;  /* 0x0000005707327225 */ /* 0x000fc80007840032 */
[----:B------:R-:W-:-:S04]  /*3390*/  IMAD.WIDE.U32.X R52, R21, R4, R52, P1 ;  /* 0x0000000415347225 */ /* 0x000fc800008e0434 */
[----:B------:R-:W-:Y:S01]  /*33a0*/  IMAD.WIDE.U32 R56, R7, R0, RZ ;  /* 0x0000000007387225 */ /* 0x000fe200078e00ff */
[----:B------:R-:W-:-:S03]  /*33b0*/  IADD3 R63, P0, P1, R63, R52, R18 ;  /* 0x000000343f3f7210 */ /* 0x000fc6000791e012 */
[----:B------:R-:W-:Y:S01]  /*33c0*/  IMAD.IADD R11, R17, 0x1, R11 ;  /* 0x00000001110b7824 */ /* 0x000fe200078e020b */
[----:B------:R-:W-:Y:S01]  /*33d0*/  IADD3.X R62, PT, PT, RZ, R53, RZ, P0, P1 ;  /* 0x00000035ff3e7210 */ /* 0x000fe200007e24ff */
[----:B------:R-:W-:Y:S01]  /*33e0*/  IMAD.X R55, RZ, RZ, RZ, P2 ;  /* 0x000000ffff377224 */ /* 0x000fe200010e06ff */
[----:B------:R-:W-:Y:S01]  /*33f0*/  IADD3 RZ, P2, PT, R57, R50, RZ ;  /* 0x0000003239ff7210 */ /* 0x000fe20007f5e0ff */
[----:B------:R-:W-:Y:S01]  /*3400*/  IMAD.MOV.U32 R54, RZ, RZ, R51 ;  /* 0x000000ffff367224 */ /* 0x000fe200078e0033 */
[----:B------:R-:W-:Y:S01]  /*3410*/  ISETP.GE.U32.AND.EX P4, PT, R11, R31, PT, P4 ;  /* 0x0000001f0b00720c */ /* 0x000fe20003f86140 */
[----:B------:R-:W-:Y:S02]  /*3420*/  IMAD R26, R6, R7, RZ ;  /* 0x00000007061a7224 */ /* 0x000fe400078e02ff */
[----:B------:R-:W-:Y:S01]  /*3430*/  IMAD R18, R86, R9, RZ ;  /* 0x0000000956127224 */ /* 0x000fe200078e02ff */
[----:B------:R-:W-:Y:S01]  /*3440*/  SEL R59, RZ, 0x1, P4 ;  /* 0x00000001ff3b7807 */ /* 0x000fe20002000000 */
[----:B------:R-:W-:-:S02]  /*3450*/  IMAD R65, R20, R5, R26 ;  /* 0x0000000514417224 */ /* 0x000fc400078e021a */
[----:B------:R-:W-:-:S04]  /*3460*/  IMAD.WIDE.U32 R52, R7, R5, R28 ;  /* 0x0000000507347225 */ /* 0x000fc800078e001c */
[----:B------:R-:W-:-:S04]  /*3470*/  IMAD.WIDE.U32.X R54, R20, R87, R54, P2 ;  /* 0x0000005714367225 */ /* 0x000fc800010e0436 */
[----:B------:R-:W-:-:S04]  /*3480*/  IMAD.WIDE.U32 R60, R20, R5, RZ ;  /* 0x00000005143c7225 */ /* 0x000fc800078e00ff */
[----:B------:R-:W-:Y:S01]  /*3490*/  IMAD R67, R21, R2, R18 ;  /* 0x0000000215437224 */ /* 0x000fe200078e0212 */
[----:B------:R-:W-:Y:S01]  /*34a0*/  IADD3 R18, P1, P3, R52, R54, R59 ;  /* 0x0000003634127210 */ /* 0x000fe20007b3e03b */
[----:B------:R-:W-:Y:S02]  /*34b0*/  IMAD.IADD R65, R53, 0x1, R65 ;  /* 0x0000000135417824 */ /* 0x000fe400078e0241 */
[----:B------:R-:W-:-:S03]  /*34c0*/  IMAD.WIDE.U32 R56, R9, R2, R12 ;  /* 0x0000000209387225 */ /* 0x000fc600078e000c */
[----:B------:R-:W-:Y:S01]  /*34d0*/  IADD3.X R26, PT, PT, R65, R55, RZ, P1, P3 ;  /* 0x00000037411a7210 */ /* 0x000fe20000fe64ff */
[----:B------:R-:W-:Y:S01]  /*34e0*/  IMAD.WIDE.U32 R30, R7, R5, RZ ;  /* 0x00000005071e7225 */ /* 0x000fe200078e00ff */
[----:B------:R-:W-:-:S03]  /*34f0*/  IADD3 R30, P1, PT, R63, R56, RZ ;  /* 0x000000383f1e7210 */ /* 0x000fc60007f3e0ff */
[----:B------:R-:W-:-:S04]  /*3500*/  IMAD.WIDE.U32 R60, P0, R7, R6, R60 ;  /* 0x00000006073c7225 */ /* 0x000fc8000780003c */
[----:B------:R-:W-:Y:S01]  /*3510*/  IMAD.IADD R67, R57, 0x1, R67 ;  /* 0x0000000139437824 */ /* 0x000fe200078e0243 */
[----:B------:R-:W-:Y:S01]  /*3520*/  IADD3 RZ, P4, PT, R31, R60, RZ ;  /* 0x0000003c1fff7210 */ /* 0x000fe20007f9e0ff */
[----:B------:R-:W-:-:S04]  /*3530*/  IMAD.WIDE.U32 R50, R20, R3, RZ ;  /* 0x0000000314327225 */ /* 0x000fc800078e00ff */
[----:B------:R-:W-:Y:S01]  /*3540*/  IMAD.X R31, R67, 0x1, R62, P1 ;  /* 0x00000001431f7824 */ /* 0x000fe200008e063e */
[----:B------:R-:W-:Y:S01]  /*3550*/  ISETP.GE.U32.AND P1, PT, R52, R28, PT ;  /* 0x0000001c3400720c */ /* 0x000fe20003f26070 */
[----:B------:R-:W-:Y:S01]  /*3560*/  IMAD.X R55, RZ, RZ, RZ, P0 ;  /* 0x000000ffff377224 */ /* 0x000fe200000e06ff */
[----:B------:R-:W-:Y:S01]  /*3570*/  ISETP.GE.U32.AND P0, PT, R18, R52, PT ;  /* 0x000000341200720c */ /* 0x000fe20003f06070 */
[----:B------:R-:W-:Y:S01]  /*3580*/  IMAD.WIDE.U32 R58, R7, R3, RZ ;  /* 0x00000003073a7225 */ /* 0x000fe200078e00ff */
[----:B------:R-:W-:Y:S02]  /*3590*/  ISETP.GE.U32.AND.EX P1, PT, R65, R29, PT, P1 ;  /* 0x0000001d4100720c */ /* 0x000fe40003f26110 */
[----:B------:R-:W-:Y:S01]  /*35a0*/  ISETP.GE.U32.AND.EX P0, PT, R26, R65, PT, P0 ;  /* 0x000000411a00720c */ /* 0x000fe20003f06100 */
[----:B------:R-:W-:-:S04]  /*35b0*/  IMAD.WIDE.U32 R50, P2, R7, R4, R50 ;  /* 0x0000000407327225 */ /* 0x000fc80007840032 */
[----:B------:R-:W-:Y:S01]  /*35c0*/  IMAD.WIDE.U32 R28, R7, R2, RZ ;  /* 0x00000002071c7225 */ /* 0x000fe200078e00ff */
[----:B------:R-:W-:Y:S02]  /*35d0*/  SEL R28, RZ, 0x1, P1 ;  /* 0x00000001ff1c7807 */ /* 0x000fe40000800000 */
[----:B------:R-:W-:Y:S01]  /*35e0*/  IADD3 RZ, P3, PT, R59, R50, RZ ;  /* 0x000000323bff7210 */ /* 0x000fe20007f7e0ff */
[----:B------:R-:W-:Y:S01]  /*35f0*/  IMAD.MOV.U32 R54, RZ, RZ, R61 ;  /* 0x000000ffff367224 */ /* 0x000fe200078e003d */
[----:B------:R-:W-:Y:S01]  /*3600*/  ISETP.GE.U32.AND P1, PT, R56, R12, PT ;  /* 0x0000000c3800720c */ /* 0x000fe20003f26070 */
[----:B------:R-:W-:Y:S01]  /*3610*/  IMAD.WIDE.U32 R52, R20, R2, RZ ;  /* 0x0000000214347225 */ /* 0x000fe200078e00ff */
[----:B------:R-:W-:Y:S02]  /*3620*/  SEL R59, RZ, 0x1, P0 ;  /* 0x00000001ff3b7807 */ /* 0x000fe40000000000 */
[----:B------:R-:W-:Y:S01]  /*3630*/  ISETP.GE.U32.AND P0, PT, R30, R56, PT ;  /* 0x000000381e00720c */ /* 0x000fe20003f06070 */
[----:B------:R-:W-:Y:S01]  /*3640*/  IMAD.WIDE.U32.X R54, R20, R6, R54, P4 ;  /* 0x0000000614367225 */ /* 0x000fe200020e0436 */
[----:B------:R-:W-:-:S02]  /*3650*/  ISETP.GE.U32.AND.EX P1, PT, R67, R13, PT, P1 ;  /* 0x0000000d4300720c */ /* 0x000fc40003f26110 */
[----:B------:R-:W-:Y:S01]  /*3660*/  ISETP.GE.U32.AND.EX P0, PT, R31, R67, PT, P0 ;  /* 0x000000431f00720c */ /* 0x000fe20003f06100 */
[----:B------:R-:W-:Y:S01]  /*3670*/  IMAD.X R57, RZ, RZ, RZ, P6 ;  /* 0x000000ffff397224 */ /* 0x000fe200030e06ff */
[----:B------:R-:W-:Y:S01]  /*3680*/  SEL R50, RZ, 0x1, P1 ;  /* 0x00000001ff327807 */ /* 0x000fe20000800000 */
[----:B------:R-:W-:Y:S02]  /*3690*/  IMAD.MOV.U32 R56, RZ, RZ, R27 ;  /* 0x000000ffff387224 */ /* 0x000fe400078e001b */
[----:B------:R-:W-:-:S04]  /*36a0*/  IMAD.WIDE.U32 R52, P6, R7, R86, R52 ;  /* 0x0000005607347225 */ /* 0x000fc800078c0034 */
[----:B------:R-:W-:Y:S01]  /*36b0*/  IMAD.X R13, RZ, RZ, RZ, P2 ;  /* 0x000000ffff0d7224 */ /* 0x000fe200010e06ff */
[----:B------:R-:W-:Y:S01]  /*36c0*/  IADD3 R27, P2, P1, R59, R54, R28 ;  /* 0x000000363b1b7210 */ /* 0x000fe2000795e01c */
[----:B------:R-:W-:Y:S01]  /*36d0*/  IMAD.WIDE.U32.X R56, R21, R86, R56, P5 ;  /* 0x0000005615387225 */ /* 0x000fe200028e0438 */
[----:B------:R-:W-:Y:S02]  /*36e0*/  SEL R59, RZ, 0x1, P0 ;  /* 0x00000001ff3b7807 */ /* 0x000fe40000000000 */
[----:B------:R-:W-:Y:S01]  /*36f0*/  IADD3 RZ, P4, PT, R29, R52, RZ ;  /* 0x000000341dff7210 */ /* 0x000fe20007f9e0ff */
[----:B------:R-:W-:Y:S01]  /*3700*/  IMAD.MOV.U32 R12, RZ, RZ, R51 ;  /* 0x000000ffff0c7224 */ /* 0x000fe200078e0033 */
[----:B------:R-:W-:Y:S01]  /*3710*/  IADD3 R56, P0, P5, R59, R56, R50 ;  /* 0x000000383b387210 */ /* 0x000fe20007d1e032 */
[----:B------:R-:W-:Y:S01]  /*3720*/  IMAD R51, R4, R7, RZ ;  /* 0x0000000704337224 */ /* 0x000fe200078e02ff */
[----:B------:R-:W-:Y:S01]  /*3730*/  IADD3.X R59, PT, PT, RZ, R55, RZ, P2, P1 ;  /* 0x00000037ff3b7210 */ /* 0x000fe200017e24ff */
[----:B------:R-:W-:Y:S01]  /*3740*/  IMAD.WIDE.U32 R28, R7, R3, R30 ;  /* 0x00000003071c7225 */ /* 0x000fe200078e001e */
[----:B------:R-:W-:-:S03]  /*3750*/  IADD3.X R57, PT, PT, RZ, R57, RZ, P0, P5 ;  /* 0x00000039ff397210 */ /* 0x000fc600007ea4ff */
[----:B------:R-:W-:Y:S01]  /*3760*/  IMAD R61, R20, R3, R51 ;  /* 0x00000003143d7224 */ /* 0x000fe200078e0233 */
[----:B------:R-:W-:Y:S01]  /*3770*/  ISETP.GE.U32.AND P1, PT, R28, R30, PT ;  /* 0x0000001e1c00720c */ /* 0x000fe20003f26070 */
[----:B------:R-:W-:Y:S01]  /*3780*/  IMAD.WIDE.U32 R54, R26, 0x3d1, RZ ;  /* 0x000003d11a367825 */ /* 0x000fe200078e00ff */
[----:B------:R-:W-:-:S03]  /*3790*/  IADD3 R27, P5, PT, R27, R28, RZ ;  /* 0x0000001c1b1b7210 */ /* 0x000fc60007fbe0ff */
[----:B------:R-:W-:Y:S01]  /*37a0*/  IMAD.IADD R30, R29, 0x1, R61 ;  /* 0x000000011d1e7824 */ /* 0x000fe200078e023d */
[----:B------:R-:W-:Y:S01]  /*37b0*/  ISETP.GE.U32.AND P0, PT, R27, R28, PT ;  /* 0x0000001c1b00720c */ /* 0x000fe20003f06070 */
[----:B------:R-:W-:-:S03]  /*37c0*/  IMAD.WIDE.U32 R50, R18, 0x3d1, RZ ;  /* 0x000003d112327825 */ /* 0x000fc600078e00ff */
[----:B------:R-:W-:Y:S01]  /*37d0*/  ISETP.GE.U32.AND.EX P1, PT, R30, R31, PT, P1 ;  /* 0x0000001f1e00720c */ /* 0x000fe20003f26110 */
[----:B------:R-:W-:-:S04]  /*37e0*/  IMAD.WIDE.U32 R54, P2, RZ, R18, R54 ;  /* 0x00000012ff367225 */ /* 0x000fc80007840036 */
[----:B------:R-:W-:Y:S01]  /*37f0*/  IMAD.X R59, R30, 0x1, R59, P5 ;  /* 0x000000011e3b7824 */ /* 0x000fe200028e063b */
[----:B------:R-:W-:Y:S01]  /*3800*/  IADD3 R51, P5, PT, R51, R54, RZ ;  /* 0x0000003633337210 */ /* 0x000fe20007fbe0ff */
[----:B------:R-:W-:Y:S01]  /*3810*/  IMAD.WIDE.U32.X R12, R20, R4, R12, P3 ;  /* 0x00000004140c7225 */ /* 0x000fe200018e040c */
[----:B------:R-:W-:Y:S02]  /*3820*/  IADD3 R58, P3, PT, RZ, R50, RZ ;  /* 0x00000032ff3a7210 */ /* 0x000fe40007f7e0ff */
[----:B------:R-:W-:Y:S01]  /*3830*/  ISETP.GE.U32.AND.EX P0, PT, R59, R30, PT, P0 ;  /* 0x0000001e3b00720c */ /* 0x000fe20003f06100 */
[----:B------:R-:W-:Y:S01]  /*3840*/  IMAD.X R29, RZ, RZ, RZ, P6 ;  /* 0x000000ffff1d7224 */ /* 0x000fe200030e06ff */
[----:B------:R-:W-:Y:S01]  /*3850*/  ISETP.GE.U32.AND P6, PT, R58, R50, PT ;  /* 0x000000323a00720c */ /* 0x000fe20003fc6070 */
[----:B------:R-:W-:Y:S01]  /*3860*/  IMAD.X R18, R51, 0x1, R18, P3 ;  /* 0x0000000133127824 */ /* 0x000fe200018e0612 */
[----:B------:R-:W-:Y:S01]  /*3870*/  SEL R50, RZ, 0x1, P1 ;  /* 0x00000001ff327807 */ /* 0x000fe20000800000 */
[----:B------:R-:W-:Y:S01]  /*3880*/  IMAD.MOV.U32 R30, RZ, RZ, R55 ;  /* 0x000000ffff1e7224 */ /* 0x000fe200078e0037 */
[----:B------:R-:W-:Y:S01]  /*3890*/  SEL R63, RZ, 0x1, P0 ;  /* 0x00000001ff3f7807 */ /* 0x000fe20000000000 */
[----:B------:R-:W-:-:S03]  /*38a0*/  IMAD.WIDE.U32 R54, R59, 0x3d1, RZ ;  /* 0x000003d13b367825 */ /* 0x000fc600078e00ff */
[----:B------:R-:W-:Y:S01]  /*38b0*/  IADD3 R63, P1, P3, R63, R12, R50 ;  /* 0x0000000c3f3f7210 */ /* 0x000fe20007b3e032 */
[----:B------:R-:W-:Y:S01]  /*38c0*/  IMAD.X R31, RZ, RZ, RZ, P2 ;  /* 0x000000ffff1f7224 */ /* 0x000fe200010e06ff */
[----:B------:R-:W-:Y:S01]  /*38d0*/  ISETP.GE.U32.AND.EX P2, PT, R18, R51, PT, P6 ;  /* 0x000000331200720c */ /* 0x000fe20003f46160 */
[----:B------:R-:W-:Y:S01]  /*38e0*/  IMAD R65, R86, R7, RZ ;  /* 0x0000000756417224 */ /* 0x000fe200078e02ff */
[----:B------:R-:W-:Y:S01]  /*38f0*/  IADD3.X R61, PT, PT, RZ, R13, RZ, P1, P3 ;  /* 0x0000000dff3d7210 */ /* 0x000fe20000fe64ff */
[----:B------:R-:W-:-:S04]  /*3900*/  IMAD.WIDE.U32 R50, R7, R2, R56 ;  /* 0x0000000207327225 */ /* 0x000fc800078e0038 */
[----:B------:R-:W-:Y:S01]  /*3910*/  IMAD.MOV.U32 R28, RZ, RZ, R53 ;  /* 0x000000ffff1c7224 */ /* 0x000fe200078e0035 */
[----:B------:R-:W-:Y:S01]  /*3920*/  ISETP.GE.U32.AND P0, PT, R50, R56, PT ;  /* 0x000000383200720c */ /* 0x000fe20003f06070 */
[----:B------:R-:W-:Y:S01]  /*3930*/  IMAD.WIDE.U32.X R30, RZ, R26, R30, P5 ;  /* 0x0000001aff1e7225 */ /* 0x000fe200028e041e */
[----:B------:R-:W-:-:S03]  /*3940*/  IADD3 R63, P6, PT, R63, R50, RZ ;  /* 0x000000323f3f7210 */ /* 0x000fc60007fde0ff */
[----:B------:R-:W-:-:S04]  /*3950*/  IMAD.WIDE.U32 R52, R27, 0x3d1, RZ ;  /* 0x000003d11b347825 */ /* 0x000fc800078e00ff */
[----:B------:R-:W-:Y:S01]  /*3960*/  IMAD R13, R20, R2, R65 ;  /* 0x00000002140d7224 */ /* 0x000fe200078e0241 */
[----:B------:R-:W-:Y:S01]  /*3970*/  IADD3 R67, P3, PT, R30, R52, RZ ;  /* 0x000000341e437210 */ /* 0x000fe20007f7e0ff */
[----:B------:R-:W-:-:S03]  /*3980*/  IMAD.WIDE.U32 R54, P5, RZ, R27, R54 ;  /* 0x0000001bff367225 */ /* 0x000fc600078a0036 */
[----:B------:R-:W-:Y:S01]  /*3990*/  ISETP.GE.U32.AND P1, PT, R67, R52, PT ;  /* 0x000000344300720c */ /* 0x000fe20003f26070 */
[----:B------:R-:W-:Y:S01]  /*39a0*/  IMAD.IADD R56, R51, 0x1, R13 ;  /* 0x0000000133387824 */ /* 0x000fe200078e020d */
[----:B------:R-:W-:Y:S01]  /*39b0*/  SEL R52, RZ, 0x1, P2 ;  /* 0x00000001ff347807 */ /* 0x000fe20001000000 */
[----:B------:R-:W-:Y:S01]  /*39c0*/  IMAD.X R13, RZ, RZ, RZ, P5 ;  /* 0x000000ffff0d7224 */ /* 0x000fe200028e06ff */
[----:B------:R-:W-:Y:S01]  /*39d0*/  IADD3 R53, P5, PT, R53, R54, RZ ;  /* 0x0000003635357210 */ /* 0x000fe20007fbe0ff */
[----:B------:R-:W-:Y:S01]  /*39e0*/  IMAD.WIDE.U32.X R28, R20, R86, R28, P4 ;  /* 0x00000056141c7225 */ /* 0x000fe200020e041c */
[----:B------:R-:W-:Y:S02]  /*39f0*/  IADD3 R65, P4, PT, R67, R26, RZ ;  /* 0x0000001a43417210 */ /* 0x000fe40007f9e0ff */
[----:B------:R-:W-:Y:S01]  /*3a00*/  ISETP.GE.U32.AND.EX P0, PT, R56, R57, PT, P0 ;  /* 0x000000393800720c */ /* 0x000fe20003f06100 */
[----:B------:R-:W-:Y:S01]  /*3a10*/  IMAD.MOV.U32 R12, RZ, RZ, R55 ;  /* 0x000000ffff0c7224 */ /* 0x000fe200078e0037 */
[----:B------:R-:W-:Y:S01]  /*3a20*/  ISETP.LT.U32.AND P2, PT, R65, R67, PT ;  /* 0x000000434100720c */ /* 0x000fe20003f41070 */
[----:B------:R-:W-:-:S02]  /*3a30*/  IMAD.X R54, R53, 0x1, R31, P3 ;  /* 0x0000000135367824 */ /* 0x000fc400018e061f */
[----:B------:R-:W-:Y:S01]  /*3a40*/  IMAD.X R61, R56, 0x1, R61, P6 ;  /* 0x00000001383d7824 */ /* 0x000fe200030e063d */
[----:B------:R-:W-:Y:S01]  /*3a50*/  IADD3 R52, P6, PT, R65, R52, RZ ;  /* 0x0000003441347210 */ /* 0x000fe20007fde0ff */
[----:B------:R-:W-:Y:S01]  /*3a60*/  IMAD.WIDE.U32.X R12, RZ, R59, R12, P5 ;  /* 0x0000003bff0c7225 */ /* 0x000fe200028e040c */
[----:B------:R-:W-:Y:S02]  /*3a70*/  ISETP.GE.U32.AND P5, PT, R63, R50, PT ;  /* 0x000000323f00720c */ /* 0x000fe40003fa6070 */
[C---:B------:R-:W-:Y:S01]  /*3a80*/  ISETP.GE.U32.AND.EX P1, PT, R54.reuse, R53, PT, P1 ;  /* 0x000000353600720c */ /* 0x040fe20003f26110 */
[----:B------:R-:W-:Y:S01]  /*3a90*/  IMAD.X R50, R54, 0x1, R27, P4 ;  /* 0x0000000136327824 */ /* 0x000fe200020e061b */
[----:B------:R-:W-:Y:S01]  /*3aa0*/  ISETP.GE.U32.AND P3, PT, R52, R65, PT ;  /* 0x000000413400720c */ /* 0x000fe20003f66070 */
[C---:B------:R-:W-:Y:S01]  /*3ab0*/  IMAD.WIDE.U32 R30, R61.reuse, 0x3d1, RZ ;  /* 0x000003d13d1e7825 */ /* 0x040fe200078e00ff */
[----:B------:R-:W-:Y:S02]  /*3ac0*/  ISETP.GE.U32.AND.EX P5, PT, R61, R56, PT, P5 ;  /* 0x000000383d00720c */ /* 0x000fe40003fa6150 */
[----:B------:R-:W-:Y:S01]  /*3ad0*/  SEL R56, RZ, 0x1, P0 ;  /* 0x00000001ff387807 */ /* 0x000fe20000000000 */
[----:B------:R-:W-:Y:S01]  /*3ae0*/  IMAD.X R53, RZ, RZ, R50, P6 ;  /* 0x000000ffff357224 */ /* 0x000fe200030e0632 */
[----:B------:R-:W-:Y:S01]  /*3af0*/  SEL R55, RZ, 0x1, P5 ;  /* 0x00000001ff377807 */ /* 0x000fe20002800000 */
[----:B------:R-:W-:Y:S01]  /*3b00*/  IMAD.WIDE.U32 R26, R63, 0x3d1, RZ ;  /* 0x000003d13f1a7825 */ /* 0x000fe200078e00ff */
[----:B------:R-:W-:-:S02]  /*3b10*/  SEL R51, RZ, 0x1, P1 ;  /* 0x00000001ff337807 */ /* 0x000fc40000800000 */
[----:B------:R-:W-:Y:S01]  /*3b20*/  ISETP.GE.U32.AND.EX P4, PT, R53, R50, PT, P3 ;  /* 0x000000323500720c */ /* 0x000fe20003f86130 */
[----:B------:R-:W-:Y:S01]  /*3b30*/  IMAD.WIDE.U32 R30, P0, RZ, R63, R30 ;  /* 0x0000003fff1e7225 */ /* 0x000fe2000780001e */
[----:B------:R-:W-:Y:S02]  /*3b40*/  IADD3 R12, P1, P3, R26, R12, R51 ;  /* 0x0000000c1a0c7210 */ /* 0x000fe40007b3e033 */
[----:B------:R-:W-:Y:S01]  /*3b50*/  ISETP.LT.U32.OR.EX P2, PT, R50, R54, !P4, P2 ;  /* 0x000000363200720c */ /* 0x000fe20006741520 */
[----:B------:R-:W-:Y:S01]  /*3b60*/  IMAD.X R51, RZ, RZ, RZ, P0 ;  /* 0x000000ffff337224 */ /* 0x000fe200000e06ff */
[----:B------:R-:W-:Y:S01]  /*3b70*/  IADD3 R55, P4, P5, R55, R28, R56 ;  /* 0x0000001c37377210 */ /* 0x000fe20007d9e038 */
[----:B------:R-:W-:Y:S01]  /*3b80*/  IMAD.MOV.U32 R50, RZ, RZ, R31 ;  /* 0x000000ffff327224 */ /* 0x000fe200078e001f */
[----:B------:R-:W-:Y:S02]  /*3b90*/  IADD3 R27, P6, PT, R27, R30, RZ ;  /* 0x0000001e1b1b7210 */ /* 0x000fe40007fde0ff */
[----:B------:R-:W-:-:S02]  /*3ba0*/  IADD3.X R29, PT, PT, RZ, R29, RZ, P4, P5 ;  /* 0x0000001dff1d7210 */ /* 0x000fc400027ea4ff */
[C---:B------:R-:W-:Y:S01]  /*3bb0*/  IADD3 R59, P4, PT, R12.reuse, R59, RZ ;  /* 0x0000003b0c3b7210 */ /* 0x040fe20007f9e0ff */
[----:B------:R-:W-:Y:S01]  /*3bc0*/  IMAD.WIDE.U32.X R50, RZ, R61, R50, P6 ;  /* 0x0000003dff327225 */ /* 0x000fe200030e0432 */
[----:B------:R-:W-:Y:S02]  /*3bd0*/  SEL R30, RZ, 0x1, !P2 ;  /* 0x00000001ff1e7807 */ /* 0x000fe40005000000 */
[----:B------:R-:W-:Y:S02]  /*3be0*/  IADD3.X R54, PT, PT, R27, R13, RZ, P1, P3 ;  /* 0x0000000d1b367210 */ /* 0x000fe40000fe64ff */
[C---:B------:R-:W-:Y:S02]  /*3bf0*/  IADD3 R30, P3, PT, R59.reuse, R30, RZ ;  /* 0x0000001e3b1e7210 */ /* 0x040fe40007f7e0ff */
[----:B------:R-:W-:Y:S01]  /*3c00*/  ISETP.GE.U32.AND P0, PT, R12, R26, PT ;  /* 0x0000001a0c00720c */ /* 0x000fe20003f06070 */
[C---:B------:R-:W-:Y:S01]  /*3c10*/  IMAD.X R28, R54.reuse, 0x1, R63, P4 ;  /* 0x00000001361c7824 */ /* 0x040fe200020e063f */
[----:B------:R-:W-:Y:S01]  /*3c20*/  ISETP.LT.U32.AND P1, PT, R59, R12, PT ;  /* 0x0000000c3b00720c */ /* 0x000fe20003f21070 */
[----:B------:R-:W-:Y:S01]  /*3c30*/  IMAD.WIDE.U32 R12, R29, 0x3d1, RZ ;  /* 0x000003d11d0c7825 */ /* 0x000fe200078e00ff */
[----:B------:R-:W-:-:S02]  /*3c40*/  ISETP.GE.U32.AND.EX P0, PT, R54, R27, PT, P0 ;  /* 0x0000001b3600720c */ /* 0x000fc40003f06100 */
[----:B------:R-:W-:Y:S01]  /*3c50*/  ISETP.GE.U32.AND P2, PT, R30, R59, PT ;  /* 0x0000003b1e00720c */ /* 0x000fe20003f46070 */
[----:B------:R-:W-:Y:S01]  /*3c60*/  IMAD.X R31, RZ, RZ, R28, P3 ;  /* 0x000000ffff1f7224 */ /* 0x000fe200018e061c */
[----:B------:R-:W-:Y:S01]  /*3c70*/  SEL R57, RZ, 0x1, P0 ;  /* 0x00000001ff397807 */ /* 0x000fe20000000000 */
[----:B------:R-:W-:-:S03]  /*3c80*/  IMAD.WIDE.U32 R26, R55, 0x3d1, RZ ;  /* 0x000003d1371a7825 */ /* 0x000fc600078e00ff */
[----:B------:R-:W-:Y:S01]  /*3c90*/  ISETP.GE.U32.AND.EX P0, PT, R31, R28, PT, P2 ;  /* 0x0000001c1f00720c */ /* 0x000fe20003f06120 */
[----:B------:R-:W-:Y:S01]  /*3ca0*/  IMAD.WIDE.U32 R12, P3, RZ, R55, R12 ;  /* 0x00000037ff0c7225 */ /* 0x000fe2000786000c */
[----:B------:R-:W-:Y:S02]  /*3cb0*/  IADD3 R57, P4, P5, R26, R50, R57 ;  /* 0x000000321a397210 */ /* 0x000fe40007d9e039 */
[----:B------:R-:W-:Y:S02]  /*3cc0*/  ISETP.LT.U32.OR.EX P1, PT, R28, R54, !P0, P1 ;  /* 0x000000361c00720c */ /* 0x000fe40004721510 */
[----:B------:R-:W-:Y:S02]  /*3cd0*/  IADD3 R59, P2, PT, R27, R12, RZ ;  /* 0x0000000c1b3b7210 */ /* 0x000fe40007f5e0ff */
[----:B------:R-:W-:Y:S02]  /*3ce0*/  IADD3 R12, P0, PT, R57, R61, RZ ;  /* 0x0000003d390c7210 */ /* 0x000fe40007f1e0ff */
[----:B------:R-:W-:-:S02]  /*3cf0*/  SEL R27, RZ, 0x1, !P1 ;  /* 0x00000001ff1b7807 */ /* 0x000fc40004800000 */
[----:B------:R-:W-:Y:S02]  /*3d00*/  IADD3.X R28, PT, PT, R59, R51, RZ, P4, P5 ;  /* 0x000000333b1c7210 */ /* 0x000fe400027ea4ff */
[C---:B------:R-:W-:Y:S01]  /*3d10*/  IADD3 R51, P4, PT, R12.reuse, R27, RZ ;  /* 0x0000001b0c337210 */ /* 0x040fe20007f9e0ff */
[----:B------:R-:W-:Y:S01]  /*3d20*/  IMAD.X R27, RZ, RZ, RZ, P3 ;  /* 0x000000ffff1b7224 */ /* 0x000fe200018e06ff */
[----:B------:R-:W-:Y:S01]  /*3d30*/  ISETP.LT.U32.AND P3, PT, R12, R57, PT ;  /* 0x000000390c00720c */ /* 0x000fe20003f61070 */
[C---:B------:R-:W-:Y:S01]  /*3d40*/  IMAD.X R55, R28.reuse, 0x1, R55, P0 ;  /* 0x000000011c377824 */ /* 0x040fe200000e0637 */
[----:B------:R-:W-:Y:S01]  /*3d50*/  ISETP.GE.U32.AND P0, PT, R57, R26, PT ;  /* 0x0000001a3900720c */ /* 0x000fe20003f06070 */
[----:B------:R-:W-:Y:S01]  /*3d60*/  IMAD.MOV.U32 R26, RZ, RZ, R13 ;  /* 0x000000ffff1a7224 */ /* 0x000fe200078e000d */
[----:B------:R-:W-:Y:S01]  /*3d70*/  ISETP.GE.U32.AND P1, PT, R51, R12, PT ;  /* 0x0000000c3300720c */ /* 0x000fe20003f26070 */
[----:B------:R-:W-:Y:S01]  /*3d80*/  IMAD.X R50, RZ, RZ, R55, P4 ;  /* 0x000000ffff327224 */ /* 0x000fe200020e0637 */
[----:B------:R-:W-:Y:S01]  /*3d90*/  ISETP.GE.U32.AND.EX P0, PT, R28, R59, PT, P0 ;  /* 0x0000003b1c00720c */ /* 0x000fe20003f06100 */
[----:B------:R-:W-:-:S03]  /*3da0*/  IMAD.WIDE.U32.X R12, RZ, R29, R26, P2 ;  /* 0x0000001dff0c7225 */ /* 0x000fc600010e041a */
[----:B------:R-:W-:Y:S02]  /*3db0*/  ISETP.GE.U32.AND.EX P1, PT, R50, R55, PT, P1 ;  /* 0x000000373200720c */ /* 0x000fe40003f26110 */
[----:B------:R-:W-:Y:S02]  /*3dc0*/  SEL R26, RZ, 0x1, P0 ;  /* 0x00000001ff1a7807 */ /* 0x000fe40000000000 */
[----:B------:R-:W-:Y:S01]  /*3dd0*/  ISETP.LT.U32.OR.EX P0, PT, R55, R28, !P1, P3 ;  /* 0x0000001c3700720c */ /* 0x000fe20004f01530 */
[----:B------:R-:W-:Y:S01]  /*3de0*/  IMAD R55, R87, R19, RZ ;  /* 0x0000001357377224 */ /* 0x000fe200078e02ff */
[----:B------:R-:W-:Y:S01]  /*3df0*/  IADD3 R29, P1, P2, R29, R12, R26 ;  /* 0x0000000c1d1d7210 */ /* 0x000fe20007a3e01a */
[----:B------:R-:W-:Y:S01]  /*3e00*/  IMAD.MOV.U32 R28, RZ, RZ, RZ ;  /* 0x000000ffff1c7224 */ /* 0x000fe200078e00ff */
[----:B------:R-:W-:Y:S02]  /*3e10*/  SEL R26, RZ, 0x1, !P0 ;  /* 0x00000001ff1a7807 */ /* 0x000fe40004000000 */
[----:B------:R-:W-:-:S02]  /*3e20*/  IADD3.X R12, PT, PT, RZ, R13, RZ, P1, P2 ;  /* 0x0000000dff0c7210 */ /* 0x000fc40000fe44ff */
        /* <DEDUP_REMOVED lines=33> */
[-C--:B------:R-:W-:Y:S02]  /*4040*/  IADD3.X R28, PT, PT, R13, R53.reuse, R26, P2, P3 ;  /* 0x000000350d1c7210 */ /* 0x080fe400017e641a */
        /* <DEDUP_REMOVED lines=22> */
.L_x_15:
[----:B------:R-:W-:Y:S05]  /*41b0*/  BSYNC.RECONVERGENT B2 ;  /* 0x0000000000027941 */ /* 0x000fea0003800200 */
.L_x_14:
[----:B------:R-:W-:Y:S01]  /*41c0*/  IMAD.MOV.U32 R12, RZ, RZ, R58 ;  /* 0x000000ffff0c7224 */ /* 0x000fe200078e003a */
[----:B------:R-:W-:Y:S01]  /*41d0*/  IADD3 R25, P1, PT, R52, R24, RZ ;  /* 0x0000001834197210 */ /* 0x000fe20007f3e0ff */
[----:B------:R-:W-:Y:S01]  /*41e0*/  IMAD.MOV.U32 R13, RZ, RZ, R18 ;  /* 0x000000ffff0d7224 */ /* 0x000fe200078e0012 */
[----:B------:R-:W-:Y:S01]  /*41f0*/  BSSY.RECONVERGENT B2, `(.L_x_16) ;  /* 0x00000e3000027945 */ /* 0x000fe20003800200 */
[----:B------:R-:W-:-:S03]  /*4200*/  IMAD R55, R10, R0, R55 ;  /* 0x000000000a377224 */ /* 0x000fc600078e0237 */
[----:B------:R-:W-:Y:S01]  /*4210*/  BSSY.RELIABLE B3, `(.L_x_17) ;  /* 0x000003c000037945 */ /* 0x000fe20003800100 */
[----:B------:R-:W-:-:S04]  /*4220*/  IMAD.WIDE.U32 R26, R19, R0, R12 ;  /* 0x00000000131a7225 */ /* 0x000fc800078e000c */
        /* <DEDUP_REMOVED lines=17> */
[----:B------:R-:W-:Y:S01]  /*4340*/  IMAD.X R15, RZ, RZ, R18, P2 ;  /* 0x000000ffff0f7224 */ /* 0x000fe200010e0612 */
[----:B------:R-:W1:Y:S04]  /*4350*/  LDC.64 R22, c[0x3][0x10] ;  /* 0x00c00400ff167b82 */ /* 0x000e680000000a00 */
        /* <DEDUP_REMOVED lines=8> */
[----:B------:R-:W-:Y:S02]  /*43e0*/  IMAD.X R17, RZ, RZ, R11, P2 ;  /* 0x000000ffff117224 */ /* 0x000fe400010e060b */
[----:B------:R-:W-:-:S03]  /*43f0*/  IMAD.MOV.U32 R18, RZ, RZ, R26 ;  /* 0x000000ffff127224 */ /* 0x000fc600078e001a */
[----:B------:R-:W-:-:S04]  /*4400*/  ISETP.GE.U32.AND.EX P0, PT, R17, R11, PT, P0 ;  /* 0x0000000b1100720c */ /* 0x000fc80003f06100 */
[----:B------:R-:W-:-:S04]  /*4410*/  ISETP.LT.U32.OR.EX P0, PT, R11, R50, !P0, P1 ;  /* 0x000000320b00720c */ /* 0x000fc80004701510 */
[----:B------:R-:W-:Y:S02]  /*4420*/  SEL R11, RZ, 0x1, !P0 ;  /* 0x00000001ff0b7807 */ /* 0x000fe40004000000 */
[----:B------:R-:W-:Y:S02]  /*4430*/  ISETP.GT.U32.AND P0, PT, R16, R48, PT ;  /* 0x000000301000720c */ /* 0x000fe40003f04070 */
[----:B------:R-:W-:Y:S01]  /*4440*/  IADD3 R56, P1, PT, R28, R11, RZ ;  /* 0x0000000b1c387210 */ /* 0x000fe20007f3e0ff */
[----:B------:R-:W-:Y:S01]  /*4450*/  IMAD.MOV.U32 R11, RZ, RZ, RZ ;  /* 0x000000ffff0b7224 */ /* 0x000fe200078e00ff */
[----:B------:R-:W-:-:S03]  /*4460*/  ISETP.GT.U32.AND.EX P0, PT, R17, R49, PT, P0 ;  /* 0x000000311100720c */ /* 0x000fc60003f04100 */
[----:B------:R-:W-:Y:S01]  /*4470*/  IMAD.X R58, RZ, RZ, R11, P1 ;  /* 0x000000ffff3a7224 */ /* 0x000fe200008e060b */
[----:B------:R-:W-:-:S04]  /*4480*/  ISETP.NE.U32.AND P1, PT, R56, RZ, PT ;  /* 0x000000ff3800720c */ /* 0x000fc80003f25070 */
[----:B------:R-:W-:-:S13]  /*4490*/  ISETP.NE.OR.EX P0, PT, R58, RZ, P0, P1 ;  /* 0x000000ff3a00720c */ /* 0x000fda0000705710 */
[----:B-1----:R-:W-:Y:S05]  /*44a0*/  @P0 BRA `(.L_x_18) ;  /* 0x0000000000480947 */ /* 0x002fea0003800000 */
[----:B------:R-:W-:-:S04]  /*44b0*/  ISETP.GE.U32.AND P0, PT, R16, R48, PT ;  /* 0x000000301000720c */ /* 0x000fc80003f06070 */
[----:B------:R-:W-:-:S13]  /*44c0*/  ISETP.GE.U32.AND.EX P0, PT, R17, R49, PT, P0 ;  /* 0x000000311100720c */ /* 0x000fda0003f06100 */
[----:B------:R-:W-:Y:S05]  /*44d0*/  @!P0 BREAK.RELIABLE B3 ;  /* 0x0000000000038942 */ /* 0x000fea0003800100 */
[----:B------:R-:W-:Y:S05]  /*44e0*/  @!P0 BRA `(.L_x_19) ;  /* 0x0000000800cc8947 */ /* 0x000fea0003800000 */
[----:B------:R-:W-:-:S04]  /*44f0*/  ISETP.GT.U32.AND P0, PT, R14, R22, PT ;  /* 0x000000160e00720c */ /* 0x000fc80003f04070 */
[----:B------:R-:W-:-:S13]  /*4500*/  ISETP.GT.U32.AND.EX P0, PT, R15, R23, PT, P0 ;  /* 0x000000170f00720c */ /* 0x000fda0003f04100 */
[----:B------:R-:W-:Y:S05]  /*4510*/  @P0 BRA `(.L_x_18) ;  /* 0x00000000002c0947 */ /* 0x000fea0003800000 */
[----:B------:R-:W-:Y:S02]  /*4520*/  ISETP.GE.U32.AND P0, PT, R18, UR12, PT ;  /* 0x0000000c12007c0c */ /* 0x000fe4000bf06070 */
[----:B------:R-:W-:Y:S02]  /*4530*/  ISETP.LT.U32.AND P3, PT, R70, UR14, PT ;  /* 0x0000000e46007c0c */ /* 0x000fe4000bf61070 */
        /* <DEDUP_REMOVED lines=9> */
.L_x_18:
[----:B------:R-:W-:Y:S05]  /*45d0*/  BSYNC.RELIABLE B3 ;  /* 0x0000000000037941 */ /* 0x000fea0003800100 */
.L_x_17:
[----:B------:R-:W1:Y:S01]  /*45e0*/  LDC.64 R24, c[0x3][RZ] ;  /* 0x00c00000ff187b82 */ /* 0x000e620000000a00 */
[----:B------:R-:W-:Y:S01]  /*45f0*/  ISETP.LT.U32.AND P3, PT, R14, R22, PT ;  /* 0x000000160e00720c */ /* 0x000fe20003f61070 */
        /* <DEDUP_REMOVED lines=13> */
[----:B------:R-:W-:Y:S02]  /*46d0*/  SEL R11, RZ, 0x1, !P1 ;  /* 0x00000001ff0b7807 */ /* 0x000fe40004800000 */
[----:B------:R-:W-:Y:S01]  /*46e0*/  SEL R13, RZ, 0xffffffff, P0 ;  /* 0xffffffffff0d7807 */ /* 0x000fe20000000000 */
        /* <DEDUP_REMOVED lines=8> */
[----:B------:R-:W-:-:S04]  /*4770*/  ISETP.GE.U32.AND P3, PT, R14, R11, PT ;  /* 0x0000000b0e00720c */ /* 0x000fc80003f66070 */
[----:B------:R-:W-:-:S04]  /*4780*/  ISETP.GE.U32.AND.EX P3, PT, R28, RZ, PT, P3 ;  /* 0x000000ff1c00720c */ /* 0x000fc80003f66130 */
[----:B------:R-:W-:Y:S02]  /*4790*/  ISETP.LT.U32.OR.EX P3, PT, R17, R49, !P3, P4 ;  /* 0x000000311100720c */ /* 0x000fe40005f61540 */
[----:B------:R-:W-:Y:S02]  /*47a0*/  SEL R17, RZ, 0xffffffff, !P2 ;  /* 0xffffffffff117807 */ /* 0x000fe40005000000 */
[----:B------:R-:W-:Y:S02]  /*47b0*/  SEL R11, RZ, 0xffffffff, !P3 ;  /* 0xffffffffff0b7807 */ /* 0x000fe40005800000 */
[----:B------:R-:W-:Y:S02]  /*47c0*/  IADD3 R16, P2, PT, R17, R14, RZ ;  /* 0x0000000e11107210 */ /* 0x000fe40007f5e0ff */
[----:B------:R-:W-:Y:S02]  /*47d0*/  IADD3 R31, P3, PT, R11, R56, RZ ;  /* 0x000000380b1f7210 */ /* 0x000fe40007f7e0ff */
[----:B------:R-:W-:Y:S01]  /*47e0*/  ISETP.GT.U32.AND P0, PT, R16, R48, PT ;  /* 0x000000301000720c */ /* 0x000fe20003f04070 */
[----:B------:R-:W-:Y:S01]  /*47f0*/  IMAD.X R17, R17, 0x1, R28, P2 ;  /* 0x0000000111117824 */ /* 0x000fe200010e061c */
[----:B------:R-:W-:Y:S01]  /*4800*/  ISETP.NE.U32.AND P1, PT, R31, RZ, PT ;  /* 0x000000ff1f00720c */ /* 0x000fe20003f25070 */
[----:B------:R-:W-:Y:S01]  /*4810*/  IMAD.X R11, R11, 0x1, R58, P3 ;  /* 0x000000010b0b7824 */ /* 0x000fe200018e063a */
[----:B------:R-:W-:-:S02]  /*4820*/  IADD3 R29, P2, PT, R18, -R24, RZ ;  /* 0x80000018121d7210 */ /* 0x000fc40007f5e0ff */
[----:B------:R-:W-:Y:S02]  /*4830*/  ISETP.GT.U32.AND.EX P0, PT, R17, R49, PT, P0 ;  /* 0x000000311100720c */ /* 0x000fe40003f04100 */
[----:B------:R-:W-:Y:S01]  /*4840*/  IADD3 R70, P3, PT, R13, R52, RZ ;  /* 0x000000340d467210 */ /* 0x000fe20007f7e0ff */
[----:B------:R-:W-:Y:S01]  /*4850*/  IMAD.X R28, R12, 0x1, ~R25, P2 ;  /* 0x000000010c1c7824 */ /* 0x000fe200010e0e19 */
[----:B------:R-:W-:Y:S02]  /*4860*/  ISETP.NE.OR.EX P0, PT, R11, RZ, P0, P1 ;  /* 0x000000ff0b00720c */ /* 0x000fe40000705710 */
[----:B------:R-:W-:Y:S01]  /*4870*/  IADD3 R14, P4, PT, R15, R30, RZ ;  /* 0x0000001e0f0e7210 */ /* 0x000fe20007f9e0ff */
[----:B------:R-:W-:-:S04]  /*4880*/  IMAD.X R13, R13, 0x1, R54, P3 ;  /* 0x000000010d0d7824 */ /* 0x000fc800018e0636 */
[----:B------:R-:W-:-:S06]  /*4890*/  IMAD.X R15, R15, 0x1, R50, P4 ;  /* 0x000000010f0f7824 */ /* 0x000fcc00020e0632 */
[----:B------:R-:W-:Y:S05]  /*48a0*/  @P0 BRA `(.L_x_21) ;  /* 0x0000000000680947 */ /* 0x000fea0003800000 */
[----:B------:R-:W-:Y:S01]  /*48b0*/  ISETP.GE.U32.AND P0, PT, R16, R48, PT ;  /* 0x000000301000720c */ /* 0x000fe20003f06070 */
[----:B------:R-:W-:Y:S02]  /*48c0*/  IMAD.MOV.U32 R18, RZ, RZ, R29 ;  /* 0x000000ffff127224 */ /* 0x000fe400078e001d */
[----:B------:R-:W-:Y:S01]  /*48d0*/  IMAD.MOV.U32 R12, RZ, RZ, R28 ;  /* 0x000000ffff0c7224 */ /* 0x000fe200078e001c */
[----:B------:R-:W-:-:S13]  /*48e0*/  ISETP.GE.U32.AND.EX P0, PT, R17, R49, PT, P0 ;  /* 0x000000311100720c */ /* 0x000fda0003f06100 */
[----:B------:R-:W-:Y:S05]  /*48f0*/  @!P0 BREAK.RELIABLE B3 ;  /* 0x0000000000038942 */ /* 0x000fea0003800100 */
[----:B------:R-:W-:Y:S05]  /*4900*/  @!P0 BRA `(.L_x_19) ;  /* 0x0000000400c48947 */ /* 0x000fea0003800000 */
[----:B------:R-:W-:-:S04]  /*4910*/  ISETP.GT.U32.AND P0, PT, R14, R22, PT ;  /* 0x000000160e00720c */ /* 0x000fc80003f04070 */
[----:B------:R-:W-:-:S13]  /*4920*/  ISETP.GT.U32.AND.EX P0, PT, R15, R23, PT, P0 ;  /* 0x000000170f00720c */ /* 0x000fda0003f04100 */
        /* <DEDUP_REMOVED lines=12> */
[----:B------:R-:W-:Y:S01]  /*49f0*/  ISETP.LT.U32.AND P1, PT, R70, R26, PT ;  /* 0x0000001a4600720c */ /* 0x000fe20003f21070 */
[----:B------:R-:W-:Y:S01]  /*4a00*/  IMAD.MOV.U32 R12, RZ, RZ, R28 ;  /* 0x000000ffff0c7224 */ /* 0x000fe200078e001c */
[----:B------:R-:W-:-:S04]  /*4a10*/  ISETP.GE.U32.AND.EX P0, PT, R28, R25, PT, P0 ;  /* 0x000000191c00720c */ /* 0x000fc80003f06100 */
[----:B------:R-:W-:-:S13]  /*4a20*/  ISETP.LT.U32.OR.EX P0, PT, R13, R27, !P0, P1 ;  /* 0x0000001b0d00720c */ /* 0x000fda0004701510 */
[----:B------:R-:W-:Y:S05]  /*4a30*/  @P0 BREAK.RELIABLE B3 ;  /* 0x0000000000030942 */ /* 0x000fea0003800100 */
[----:B------:R-:W-:Y:S05]  /*4a40*/  @P0 BRA `(.L_x_19) ;  /* 0x0000000400740947 */ /* 0x000fea0003800000 */
.L_x_21:
[----:B------:R-:W-:Y:S05]  /*4a50*/  BSYNC.RELIABLE B3 ;  /* 0x0000000000037941 */ /* 0x000fea0003800100 */
.L_x_20:
        /* <DEDUP_REMOVED lines=31> */
[----:B------:R-:W-:Y:S02]  /*4c50*/  ISETP.NE.U32.AND P1, PT, R31, R12, PT ;  /* 0x0000000c1f00720c */ /* 0x000fe40003f25070 */
        /* <DEDUP_REMOVED lines=32> */
.L_x_23:
[----:B------:R-:W-:Y:S05]  /*4e60*/  BSYNC.RELIABLE B3 ;  /* 0x0000000000037941 */ /* 0x000fea0003800100 */
.L_x_22:
[----:B------:R-:W-:Y:S02]  /*4e70*/  ISETP.GE.U32.AND P0, PT, R29, R24, PT ;  /* 0x000000181d00720c */ /* 0x000fe40003f06070 */
[-C--:B------:R-:W-:Y:S02]  /*4e80*/  IADD3 R28, P1, PT, R70, -R26.reuse, RZ ;  /* 0x8000001a461c7210 */ /* 0x080fe40007f3e0ff */
[----:B------:R-:W-:Y:S02]  /*4e90*/  ISETP.GE.U32.AND.EX P0, PT, R12, R25, PT, P0 ;  /* 0x000000190c00720c */ /* 0x000fe40003f06100 */
[----:B------:R-:W-:Y:S01]  /*4ea0*/  ISETP.LT.U32.AND P2, PT, R70, R26, PT ;  /* 0x0000001a4600720c */ /* 0x000fe20003f41070 */
[----:B------:R-:W-:Y:S01]  /*4eb0*/  IMAD.X R30, R13, 0x1, ~R27, P1 ;  /* 0x000000010d1e7824 */ /* 0x000fe200008e0e1b */
[----:B------:R-:W-:Y:S02]  /*4ec0*/  SEL R11, RZ, 0x1, P0 ;  /* 0x00000001ff0b7807 */ /* 0x000fe40000000000 */
[----:B------:R-:W-:-:S02]  /*4ed0*/  ISETP.LT.U32.AND P3, PT, R14, R22, PT ;  /* 0x000000160e00720c */ /* 0x000fc40003f61070 */
[----:B------:R-:W-:-:S04]  /*4ee0*/  ISETP.GE.U32.AND P1, PT, R28, R11, PT ;  /* 0x0000000b1c00720c */ /* 0x000fc80003f26070 */
[----:B------:R-:W-:-:S04]  /*4ef0*/  ISETP.GE.U32.AND.EX P1, PT, R30, RZ, PT, P1 ;  /* 0x000000ff1e00720c */ /* 0x000fc80003f26110 */
[----:B------:R-:W-:Y:S02]  /*4f00*/  ISETP.LT.U32.OR.EX P1, PT, R13, R27, !P1, P2 ;  /* 0x0000001b0d00720c */ /* 0x000fe40004f21520 */
[----:B------:R-:W-:Y:S02]  /*4f10*/  IADD3 R26, P2, PT, R14, -R22, RZ ;  /* 0x800000160e1a7210 */ /* 0x000fe40007f5e0ff */
[----:B------:R-:W-:Y:S02]  /*4f20*/  SEL R11, RZ, 0x1, !P1 ;  /* 0x00000001ff0b7807 */ /* 0x000fe40004800000 */
[----:B------:R-:W-:Y:S01]  /*4f30*/  SEL R13, RZ, 0xffffffff, P0 ;  /* 0xffffffffff0d7807 */ /* 0x000fe20000000000 */
[----:B------:R-:W-:Y:S01]  /*4f40*/  IMAD.X R50, R15, 0x1, ~R23, P2 ;  /* 0x000000010f327824 */ /* 0x000fe200010e0e17 */
[----:B------:R-:W-:Y:S02]  /*4f50*/  ISETP.GE.U32.AND P2, PT, R26, R11, PT ;  /* 0x0000000b1a00720c */ /* 0x000fe40003f46070 */
[----:B------:R-:W-:-:S02]  /*4f60*/  IADD3 R18, P0, PT, R29, -R24, RZ ;  /* 0x800000181d127210 */ /* 0x000fc40007f1e0ff */
[----:B------:R-:W-:-:S03]  /*4f70*/  ISETP.GE.U32.AND.EX P2, PT, R50, RZ, PT, P2 ;  /* 0x000000ff3200720c */ /* 0x000fc60003f46120 */
[----:B------:R-:W-:Y:S01]  /*4f80*/  IMAD.X R12, R12, 0x1, ~R25, P0 ;  /* 0x000000010c0c7824 */ /* 0x000fe200000e0e19 */
[----:B------:R-:W-:Y:S02]  /*4f90*/  ISETP.LT.U32.OR.EX P2, PT, R15, R23, !P2, P3 ;  /* 0x000000170f00720c */ /* 0x000fe40005741530 */
[----:B------:R-:W-:Y:S02]  /*4fa0*/  SEL R15, RZ, 0xffffffff, !P1 ;  /* 0xffffffffff0f7807 */ /* 0x000fe40004800000 */
[----:B------:R-:W-:Y:S02]  /*4fb0*/  SEL R11, RZ, 0xffffffff, !P2 ;  /* 0xffffffffff0b7807 */ /* 0x000fe40005000000 */
[----:B------:R-:W-:Y:S02]  /*4fc0*/  IADD3 R70, P1, PT, R13, R28, RZ ;  /* 0x0000001c0d467210 */ /* 0x000fe40007f3e0ff */
[----:B------:R-:W-:Y:S02]  /*4fd0*/  IADD3 R14, P2, PT, R15, R26, RZ ;  /* 0x0000001a0f0e7210 */ /* 0x000fe40007f5e0ff */
[----:B------:R-:W-:Y:S01]  /*4fe0*/  IADD3 R16, P3, P4, R11, -R48, R16 ;  /* 0x800000300b107210 */ /* 0x000fe20007c7e010 */
[----:B------:R-:W-:-:S02]  /*4ff0*/  IMAD.X R13, R13, 0x1, R30, P1 ;  /* 0x000000010d0d7824 */ /* 0x000fc400008e061e */
[----:B------:R-:W-:Y:S01]  /*5000*/  IMAD.X R15, R15, 0x1, R50, P2 ;  /* 0x000000010f0f7824 */ /* 0x000fe200010e0632 */
[----:B------:R-:W-:-:S09]  /*5010*/  IADD3.X R17, PT, PT, R11, ~R49, R17, P3, P4 ;  /* 0x800000310b117210 */ /* 0x000fd20001fe8411 */
.L_x_19:
[----:B------:R-:W-:Y:S05]  /*5020*/  BSYNC.RECONVERGENT B2 ;  /* 0x0000000000027941 */ /* 0x000fea0003800200 */
.L_x_16:
[----:B------:R-:W-:Y:S01]  /*5030*/  IMAD.SHL.U32 R54, R64, 0x8, RZ ;  /* 0x0000000840367824 */ /* 0x000fe200078e00ff */
[----:B------:R-:W-:Y:S01]  /*5040*/  UMOV UR4, 0xa0 ;  /* 0x000000a000047882 */ /* 0x000fe20000000000 */
[----:B------:R-:W-:Y:S03]  /*5050*/  BSSY.RECONVERGENT B2, `(.L_x_24) ;  /* 0x00001af000027945 */ /* 0x000fe60003800200 */
[----:B------:R-:W-:-:S04]  /*5060*/  LEA R54, R54, UR4, 0x3 ;  /* 0x0000000436367c11 */ /* 0x000fc8000f8e18ff */
[----:B------:R-:W1:Y:S08]  /*5070*/  LDC.64 R52, c[0x3][R54] ;  /* 0x00c0000036347b82 */ /* 0x000e700000000a00 */
[----:B------:R-:W2:Y:S01]  /*5080*/  LDC.64 R50, c[0x3][R54+0x8] ;  /* 0x00c0020036327b82 */ /* 0x000ea20000000a00 */
[----:B-1----:R-:W-:-:S04]  /*5090*/  IMAD.WIDE.U32 R24, R53, R19, RZ ;  /* 0x0000001335187225 */ /* 0x002fc800078e00ff */
[----:B------:R-:W-:-:S04]  /*50a0*/  IMAD.WIDE.U32 R26, R52, R19, RZ ;  /* 0x00000013341a7225 */ /* 0x000fc800078e00ff */
[----:B------:R-:W-:-:S04]  /*50b0*/  IMAD.WIDE.U32 R24, P0, R52, R10, R24 ;  /* 0x0000000a34187225 */ /* 0x000fc80007800018 */
[----:B------:R-:W-:Y:S01]  /*50c0*/  IMAD.X R23, RZ, RZ, RZ, P0 ;  /* 0x000000ffff177224 */ /* 0x000fe200000e06ff */
[----:B------:R-:W-:Y:S01]  /*50d0*/  IADD3 RZ, P0, PT, R27, R24, RZ ;  /* 0x000000181bff7210 */ /* 0x000fe20007f1e0ff */
[----:B------:R-:W-:Y:S02]  /*50e0*/  IMAD.MOV.U32 R22, RZ, RZ, R25 ;  /* 0x000000ffff167224 */ /* 0x000fe400078e0019 */
[----:B------:R-:W-:Y:S02]  /*50f0*/  IMAD R11, R8, R52, RZ ;  /* 0x00000034080b7224 */ /* 0x000fe400078e02ff */
[----:B------:R-:W-:-:S04]  /*5100*/  IMAD.WIDE.U32 R26, R53, R66, RZ ;  /* 0x00000042351a7225 */ /* 0x000fc800078e00ff */
[----:B------:R-:W-:-:S04]  /*5110*/  IMAD.WIDE.U32 R24, R66, R52, RZ ;  /* 0x0000003442187225 */ /* 0x000fc800078e00ff */
[----:B------:R-:W-:-:S04]  /*5120*/  IMAD.WIDE.U32.X R22, R53, R10, R22, P0 ;  /* 0x0000000a35167225 */ /* 0x000fc800000e0416 */
[----:B------:R-:W-:Y:S01]  /*5130*/  IMAD R11, R53, R66, R11 ;  /* 0x00000042350b7224 */ /* 0x000fe200078e020b */
[----:B------:R-:W-:Y:S01]  /*5140*/  IADD3 R22, P1, PT, R22, R24, RZ ;  /* 0x0000001816167210 */ /* 0x000fe20007f3e0ff */
[----:B------:R-:W-:-:S04]  /*5150*/  IMAD.WIDE.U32 R26, P0, R52, R8, R26 ;  /* 0x00000008341a7225 */ /* 0x000fc8000780001a */
[----:B------:R-:W-:Y:S02]  /*5160*/  IMAD.IADD R11, R25, 0x1, R11 ;  /* 0x00000001190b7824 */ /* 0x000fe400078e020b */
[----:B------:R-:W-:-:S04]  /*5170*/  IMAD.WIDE.U32 R28, R52, R66, RZ ;  /* 0x00000042341c7225 */ /* 0x000fc800078e00ff */
[----:B------:R-:W-:Y:S01]  /*5180*/  IMAD.X R25, RZ, RZ, RZ, P0 ;  /* 0x000000ffff197224 */ /* 0x000fe200000e06ff */
[----:B------:R-:W-:Y:S01]  /*5190*/  ISETP.GE.U32.AND P0, PT, R22, R24, PT ;  /* 0x000000181600720c */ /* 0x000fe20003f06070 */
[----:B------:R-:W-:Y:S01]  /*51a0*/  IMAD.X R23, R11, 0x1, R23, P1 ;  /* 0x000000010b177824 */ /* 0x000fe200008e0617 */
[----:B------:R-:W-:Y:S01]  /*51b0*/  IADD3 RZ, P1, PT, R29, R26, RZ ;  /* 0x0000001a1dff7210 */ /* 0x000fe20007f3e0ff */
[----:B------:R-:W-:Y:S02]  /*51c0*/  IMAD.MOV.U32 R24, RZ, RZ, R27 ;  /* 0x000000ffff187224 */ /* 0x000fe400078e001b */
[----:B------:R-:W-:Y:S01]  /*51d0*/  IMAD R28, R21, R52, RZ ;  /* 0x00000034151c7224 */ /* 0x000fe200078e02ff */
[----:B------:R-:W-:Y:S01]  /*51e0*/  ISETP.GE.U32.AND.EX P0, PT, R23, R11, PT, P0 ;  /* 0x0000000b1700720c */ /* 0x000fe20003f06100 */
[----:B------:R-:W-:-:S03]  /*51f0*/  IMAD.WIDE.U32 R26, R53, R9, RZ ;  /* 0x00000009351a7225 */ /* 0x000fc600078e00ff */
[----:B------:R-:W-:Y:S01]  /*5200*/  SEL R11, RZ, 0x1, P0 ;  /* 0x00000001ff0b7807 */ /* 0x000fe20000000000 */
[----:B------:R-:W-:-:S04]  /*5210*/  IMAD.WIDE.U32 R30, R9, R52, RZ ;  /* 0x00000034091e7225 */ /* 0x000fc800078e00ff */
[----:B------:R-:W-:-:S04]  /*5220*/  IMAD.WIDE.U32.X R24, R53, R8, R24, P1 ;  /* 0x0000000835187225 */ /* 0x000fc800008e0418 */
[----:B------:R-:W-:Y:S01]  /*5230*/  IMAD R29, R53, R9, R28 ;  /* 0x00000009351d7224 */ /* 0x000fe200078e021c */
[----:B------:R-:W-:Y:S01]  /*5240*/  IADD3 R24, P1, P2, R30, R24, R11 ;  /* 0x000000181e187210 */ /* 0x000fe20007a3e00b */
[----:B------:R-:W-:-:S04]  /*5250*/  IMAD.WIDE.U32 R26, P0, R52, R21, R26 ;  /* 0x00000015341a7225 */ /* 0x000fc8000780001a */
[----:B------:R-:W-:Y:S02]  /*5260*/  IMAD.IADD R11, R31, 0x1, R29 ;  /* 0x000000011f0b7824 */ /* 0x000fe400078e021d */
[----:B------:R-:W-:-:S03]  /*5270*/  IMAD.WIDE.U32 R28, R52, R9, RZ ;  /* 0x00000009341c7225 */ /* 0x000fc600078e00ff */
[----:B------:R-:W-:Y:S01]  /*5280*/  IADD3.X R25, PT, PT, R11, R25, RZ, P1, P2 ;  /* 0x000000190b197210 */ /* 0x000fe20000fe44ff */
[----:B------:R-:W-:Y:S01]  /*5290*/  IMAD.X R57, RZ, RZ, RZ, P0 ;  /* 0x000000ffff397224 */ /* 0x000fe200000e06ff */
[----:B------:R-:W-:Y:S01]  /*52a0*/  ISETP.GE.U32.AND P0, PT, R24, R30, PT ;  /* 0x0000001e1800720c */ /* 0x000fe20003f06070 */
[----:B------:R-:W-:Y:S01]  /*52b0*/  IMAD.MOV.U32 R56, RZ, RZ, R27 ;  /* 0x000000ffff387224 */ /* 0x000fe200078e001b */
[----:B------:R-:W-:Y:S01]  /*52c0*/  IADD3 RZ, P1, PT, R29, R26, RZ ;  /* 0x0000001a1dff7210 */ /* 0x000fe20007f3e0ff */
[-C--:B------:R-:W-:Y:S01]  /*52d0*/  IMAD R30, R20, R52.reuse, RZ ;  /* 0x00000034141e7224 */ /* 0x080fe200078e02ff */
[----:B------:R-:W-:Y:S01]  /*52e0*/  ISETP.GE.U32.AND.EX P0, PT, R25, R11, PT, P0 ;  /* 0x0000000b1900720c */ /* 0x000fe20003f06100 */
[----:B------:R-:W-:-:S03]  /*52f0*/  IMAD.WIDE.U32 R28, R7, R52, RZ ;  /* 0x00000034071c7225 */ /* 0x000fc600078e00ff */
[----:B------:R-:W-:Y:S01]  /*5300*/  SEL R11, RZ, 0x1, P0 ;  /* 0x00000001ff0b7807 */ /* 0x000fe20000000000 */
[----:B------:R-:W-:-:S04]  /*5310*/  IMAD.WIDE.U32.X R56, R53, R21, R56, P1 ;  /* 0x0000001535387225 */ /* 0x000fc800008e0438 */
[----:B------:R-:W-:Y:S01]  /*5320*/  IMAD.WIDE.U32 R26, R53, R7, RZ ;  /* 0x00000007351a7225 */ /* 0x000fe200078e00ff */
[----:B------:R-:W-:-:S03]  /*5330*/  IADD3 R56, P2, P3, R28, R56, R11 ;  /* 0x000000381c387210 */ /* 0x000fc60007b5e00b */
[----:B------:R-:W-:Y:S01]  /*5340*/  IMAD R31, R53, R7, R30 ;  /* 0x00000007351f7224 */ /* 0x000fe200078e021e */
[----:B------:R-:W-:Y:S01]  /*5350*/  ISETP.GE.U32.AND P0, PT, R56, R28, PT ;  /* 0x0000001c3800720c */ /* 0x000fe20003f06070 */
[----:B------:R-:W-:-:S04]  /*5360*/  IMAD.WIDE.U32 R26, P1, R52, R20, R26 ;  /* 0x00000014341a7225 */ /* 0x000fc8000782001a */
[----:B------:R-:W-:Y:S02]  /*5370*/  IMAD.IADD R11, R29, 0x1, R31 ;  /* 0x000000011d0b7824 */ /* 0x000fe400078e021f */
[----:B------:R-:W-:-:S03]  /*5380*/  IMAD.WIDE.U32 R28, R52, R7, RZ ;  /* 0x00000007341c7225 */ /* 0x000fc600078e00ff */
[----:B------:R-:W-:Y:S01]  /*5390*/  IADD3.X R57, PT, PT, R11, R57, RZ, P2, P3 ;  /* 0x000000390b397210 */ /* 0x000fe200017e64ff */
[----:B------:R-:W-:Y:S01]  /*53a0*/  IMAD.X R31, RZ, RZ, RZ, P1 ;  /* 0x000000ffff1f7224 */ /* 0x000fe200008e06ff */
[----:B------:R-:W-:Y:S01]  /*53b0*/  IADD3 RZ, P1, PT, R29, R26, RZ ;  /* 0x0000001a1dff7210 */ /* 0x000fe20007f3e0ff */
[----:B------:R-:W-:Y:S01]  /*53c0*/  IMAD.MOV.U32 R30, RZ, RZ, R27 ;  /* 0x000000ffff1e7224 */ /* 0x000fe200078e001b */
[----:B------:R-:W-:Y:S01]  /*53d0*/  ISETP.GE.U32.AND.EX P0, PT, R57, R11, PT, P0 ;  /* 0x0000000b3900720c */ /* 0x000fe20003f06100 */
[----:B--2---:R-:W-:-:S03]  /*53e0*/  IMAD.WIDE.U32 R58, R51, R19, RZ ;  /* 0x00000013333a7225 */ /* 0x004fc600078e00ff */
[----:B------:R-:W-:Y:S01]  /*53f0*/  SEL R11, RZ, 0x1, P0 ;  /* 0x00000001ff0b7807 */ /* 0x000fe20000000000 */
[----:B------:R-:W-:Y:S02]  /*5400*/  IMAD R55, R10, R50, RZ ;  /* 0x000000320a377224 */ /* 0x000fe400078e02ff */
[----:B------:R-:W-:-:S04]  /*5410*/  IMAD.WIDE.U32.X R30, R53, R20, R30, P1 ;  /* 0x00000014351e7225 */ /* 0x000fc800008e041e */
[----:B------:R-:W-:Y:S01]  /*5420*/  IMAD.WIDE.U32 R26, R50, R19, R22 ;  /* 0x00000013321a7225 */ /* 0x000fe200078e0016 */
[----:B------:R-:W-:-:S03]  /*5430*/  IADD3 R30, P1, PT, R11, R30, RZ ;  /* 0x0000001e0b1e7210 */ /* 0x000fc60007f3e0ff */
[----:B------:R-:W-:Y:S01]  /*5440*/  IMAD R55, R51, R19, R55 ;  /* 0x0000001333377224 */ /* 0x000fe200078e0237 */
[----:B------:R-:W-:Y:S01]  /*5450*/  ISETP.GE.U32.AND P0, PT, R26, R22, PT ;  /* 0x000000161a00720c */ /* 0x000fe20003f06070 */
[----:B------:R-:W-:-:S04]  /*5460*/  IMAD.WIDE.U32 R28, P2, R50, R10, R58 ;  /* 0x0000000a321c7225 */ /* 0x000fc8000784003a */
[----:B------:R-:W-:-:S04]  /*5470*/  IMAD.WIDE.U32 R58, R50, R19, RZ ;  /* 0x00000013323a7225 */ /* 0x000fc800078e00ff */
[----:B------:R-:W-:Y:S02]  /*5480*/  IMAD.IADD R72, R27, 0x1, R55 ;  /* 0x000000011b487824 */ /* 0x000fe400078e0237 */
[----:B------:R-:W-:Y:S01]  /*5490*/  IMAD.X R31, RZ, RZ, R31, P1 ;  /* 0x000000ffff1f7224 */ /* 0x000fe200008e061f */
[----:B------:R-:W-:Y:S01]  /*54a0*/  IADD3 RZ, P1, PT, R59, R28, RZ ;  /* 0x0000001c3bff7210 */ /* 0x000fe20007f3e0ff */
[----:B------:R-:W-:Y:S01]  /*54b0*/  IMAD.X R63, RZ, RZ, RZ, P2 ;  /* 0x000000ffff3f7224 */ /* 0x000fe200010e06ff */
[----:B------:R-:W-:Y:S01]  /*54c0*/  ISETP.GE.U32.AND.EX P0, PT, R72, R23, PT, P0 ;  /* 0x000000174800720c */ /* 0x000fe20003f06100 */
[----:B------:R-:W-:Y:S02]  /*54d0*/  IMAD.MOV.U32 R62, RZ, RZ, R29 ;  /* 0x000000ffff3e7224 */ /* 0x000fe400078e001d */
[----:B------:R-:W-:Y:S02]  /*54e0*/  IMAD R11, R8, R50, RZ ;  /* 0x00000032080b7224 */ /* 0x000fe400078e02ff */
[----:B------:R-:W-:-:S04]  /*54f0*/  IMAD.WIDE.U32 R58, R51, R66, RZ ;  /* 0x00000042333a7225 */ /* 0x000fc800078e00ff */
[----:B------:R-:W-:-:S04]  /*5500*/  IMAD.WIDE.U32 R28, R51, R9, RZ ;  /* 0x00000009331c7225 */ /* 0x000fc800078e00ff */
[C---:B------:R-:W-:Y:S01]  /*5510*/  IMAD R55, R51.reuse, R66, R11 ;  /* 0x0000004233377224 */ /* 0x040fe200078e020b */
[----:B------:R-:W-:Y:S01]  /*5520*/  SEL R11, RZ, 0x1, P0 ;  /* 0x00000001ff0b7807 */ /* 0x000fe20000000000 */
[----:B------:R-:W-:-:S04]  /*5530*/  IMAD.WIDE.U32.X R62, R51, R10, R62, P1 ;  /* 0x0000000a333e7225 */ /* 0x000fc800008e043e */
[----:B------:R-:W-:-:S04]  /*5540*/  IMAD.WIDE.U32 R60, R50, R66, R24 ;  /* 0x00000042323c7225 */ /* 0x000fc800078e0018 */
[----:B------:R-:W-:Y:S01]  /*5550*/  IMAD.WIDE.U32 R22, R50, R9, RZ ;  /* 0x0000000932167225 */ /* 0x000fe200078e00ff */
[C---:B------:R-:W-:Y:S02]  /*5560*/  IADD3 R22, P5, P6, R60.reuse, R62, R11 ;  /* 0x0000003e3c167210 */ /* 0x040fe40007ebe00b */
[----:B------:R-:W-:Y:S01]  /*5570*/  ISETP.GE.U32.AND P1, PT, R60, R24, PT ;  /* 0x000000183c00720c */ /* 0x000fe20003f26070 */
[----:B------:R-:W-:Y:S01]  /*5580*/  IMAD.WIDE.U32 R58, P2, R50, R8, R58 ;  /* 0x00000008323a7225 */ /* 0x000fe2000784003a */
[----:B------:R-:W-:-:S03]  /*5590*/  ISETP.GE.U32.AND P0, PT, R22, R60, PT ;  /* 0x0000003c1600720c */ /* 0x000fc60003f06070 */
[----:B------:R-:W-:-:S04]  /*55a0*/  IMAD.WIDE.U32 R28, P3, R50, R21, R28 ;  /* 0x00000015321c7225 */ /* 0x000fc8000786001c */
[----:B------:R-:W-:Y:S02]  /*55b0*/  IMAD.IADD R11, R61, 0x1, R55 ;  /* 0x000000013d0b7824 */ /* 0x000fe400078e0237 */
[----:B------:R-:W-:-:S03]  /*55c0*/  IMAD.WIDE.U32 R64, R50, R66, RZ ;  /* 0x0000004232407225 */ /* 0x000fc600078e00ff */
[----:B------:R-:W-:Y:S01]  /*55d0*/  ISETP.GE.U32.AND.EX P1, PT, R11, R25, PT, P1 ;  /* 0x000000190b00720c */ /* 0x000fe20003f26110 */
[----:B------:R-:W-:Y:S01]  /*55e0*/  IMAD.X R69, RZ, RZ, RZ, P2 ;  /* 0x000000ffff457224 */ /* 0x000fe200010e06ff */
[----:B------:R-:W-:Y:S01]  /*55f0*/  IADD3 RZ, P2, PT, R23, R28, RZ ;  /* 0x0000001c17ff7210 */ /* 0x000fe20007f5e0ff */
[----:B------:R-:W-:Y:S01]  /*5600*/  IMAD.MOV.U32 R68, RZ, RZ, R59 ;  /* 0x000000ffff447224 */ /* 0x000fe200078e003b */
[----:B------:R-:W-:Y:S01]  /*5610*/  IADD3.X R23, PT, PT, R11, R63, RZ, P5, P6 ;  /* 0x0000003f0b177210 */ /* 0x000fe20002fec4ff */
[----:B------:R-:W-:Y:S01]  /*5620*/  IMAD R55, R21, R50, RZ ;  /* 0x0000003215377224 */ /* 0x000fe200078e02ff */
[----:B------:R-:W-:Y:S01]  /*5630*/  IADD3 RZ, P4, PT, R65, R58, RZ ;  /* 0x0000003a41ff7210 */ /* 0x000fe20007f9e0ff */
[----:B------:R-:W-:Y:S01]  /*5640*/  IMAD.WIDE.U32 R60, R50, R9, R56 ;  /* 0x00000009323c7225 */ /* 0x000fe200078e0038 */
[----:B------:R-:W-:Y:S01]  /*5650*/  ISETP.GE.U32.AND.EX P0, PT, R23, R11, PT, P0 ;  /* 0x0000000b1700720c */ /* 0x000fe20003f06100 */
[----:B------:R-:W1:Y:S01]  /*5660*/  LDC.64 R64, c[0x3][R54+0x10] ;  /* 0x00c0040036407b82 */ /* 0x000e620000000a00 */
[----:B------:R-:W-:Y:S01]  /*5670*/  SEL R28, RZ, 0x1, P1 ;  /* 0x00000001ff1c7807 */ /* 0x000fe20000800000 */
[----:B------:R-:W-:Y:S01]  /*5680*/  IMAD.WIDE.U32.X R68, R51, R8, R68, P4 ;  /* 0x0000000833447225 */ /* 0x000fe200020e0444 */
[----:B------:R-:W-:-:S02]  /*5690*/  SEL R11, RZ, 0x1, P0 ;  /* 0x00000001ff0b7807 */ /* 0x000fc40000000000 */
[----:B------:R-:W-:Y:S01]  /*56a0*/  ISETP.GE.U32.AND P0, PT, R60, R56, PT ;  /* 0x000000383c00720c */ /* 0x000fe20003f06070 */
[----:B------:R-:W-:Y:S01]  /*56b0*/  IMAD.WIDE.U32 R58, R51, R7, RZ ;  /* 0x00000007333a7225 */ /* 0x000fe200078e00ff */
[----:B------:R-:W-:-:S03]  /*56c0*/  IADD3 R11, P1, P6, R11, R68, R28 ;  /* 0x000000440b0b7210 */ /* 0x000fc60007e3e01c */
[----:B------:R-:W-:Y:S01]  /*56d0*/  IMAD R55, R51, R9, R55 ;  /* 0x0000000933377224 */ /* 0x000fe200078e0237 */
[-C--:B------:R-:W-:Y:S01]  /*56e0*/  IADD3 R28, P4, PT, R11, R60.reuse, RZ ;  /* 0x0000003c0b1c7210 */ /* 0x080fe20007f9e0ff */
[----:B------:R-:W-:Y:S01]  /*56f0*/  IMAD.WIDE.U32 R62, R50, R7, RZ ;  /* 0x00000007323e7225 */ /* 0x000fe200078e00ff */
[----:B------:R-:W-:Y:S02]  /*5700*/  IADD3.X R68, PT, PT, RZ, R69, RZ, P1, P6 ;  /* 0x00000045ff447210 */ /* 0x000fe40000fec4ff */
[----:B------:R-:W-:Y:S01]  /*5710*/  ISETP.GE.U32.AND P1, PT, R28, R60, PT ;  /* 0x0000003c1c00720c */ /* 0x000fe20003f26070 */
[----:B------:R-:W-:Y:S02]  /*5720*/  IMAD.IADD R11, R61, 0x1, R55 ;  /* 0x000000013d0b7824 */ /* 0x000fe400078e0237 */
[----:B------:R-:W-:-:S03]  /*5730*/  IMAD.WIDE.U32 R24, P5, R50, R20, R58 ;  /* 0x0000001432187225 */ /* 0x000fc600078a003a */
[C---:B------:R-:W-:Y:S01]  /*5740*/  ISETP.GE.U32.AND.EX P0, PT, R11.reuse, R57, PT, P0 ;  /* 0x000000390b00720c */ /* 0x040fe20003f06100 */
[----:B------:R-:W-:Y:S02]  /*5750*/  IMAD.MOV.U32 R58, RZ, RZ, R29 ;  /* 0x000000ffff3a7224 */ /* 0x000fe400078e001d */
[----:B------:R-:W-:Y:S02]  /*5760*/  IMAD.X R29, R11, 0x1, R68, P4 ;  /* 0x000000010b1d7824 */ /* 0x000fe400020e0644 */
[----:B------:R-:W-:Y:S01]  /*5770*/  IMAD.X R59, RZ, RZ, RZ, P3 ;  /* 0x000000ffff3b7224 */ /* 0x000fe200018e06ff */
[----:B------:R-:W-:Y:S01]  /*5780*/  IADD3 RZ, P3, PT, R63, R24, RZ ;  /* 0x000000183fff7210 */ /* 0x000fe20007f7e0ff */
[----:B------:R-:W-:Y:S01]  /*5790*/  IMAD R24, R20, R50, RZ ;  /* 0x0000003214187224 */ /* 0x000fe200078e02ff */
[----:B------:R-:W-:Y:S01]  /*57a0*/  ISETP.GE.U32.AND.EX P1, PT, R29, R11, PT, P1 ;  /* 0x0000000b1d00720c */ /* 0x000fe20003f26110 */
[----:B------:R-:W-:-:S03]  /*57b0*/  IMAD.WIDE.U32 R60, R50, R7, R30 ;  /* 0x00000007323c7225 */ /* 0x000fc600078e001e */
[----:B------:R-:W-:Y:S01]  /*57c0*/  SEL R55, RZ, 0x1, P1 ;  /* 0x00000001ff377807 */ /* 0x000fe20000800000 */
[C---:B------:R-:W-:Y:S01]  /*57d0*/  IMAD R11, R51.reuse, R7, R24 ;  /* 0x00000007330b7224 */ /* 0x040fe200078e0218 */
[----:B------:R-:W-:Y:S01]  /*57e0*/  ISETP.GE.U32.AND P4, PT, R60, R30, PT ;  /* 0x0000001e3c00720c */ /* 0x000fe20003f86070 */
[----:B------:R-:W-:Y:S01]  /*57f0*/  IMAD.WIDE.U32.X R58, R51, R21, R58, P2 ;  /* 0x00000015333a7225 */ /* 0x000fe200010e043a */
[----:B------:R-:W-:-:S03]  /*5800*/  SEL R30, RZ, 0x1, P0 ;  /* 0x00000001ff1e7807 */ /* 0x000fc60000000000 */
[----:B------:R-:W-:Y:S02]  /*5810*/  IMAD.MOV.U32 R62, RZ, RZ, R25 ;  /* 0x000000ffff3e7224 */ /* 0x000fe400078e0019 */
[----:B------:R-:W-:Y:S01]  /*5820*/  IMAD.IADD R11, R61, 0x1, R11 ;  /* 0x000000013d0b7824 */ /* 0x000fe200078e020b */
[----:B------:R-:W-:Y:S01]  /*5830*/  IADD3 R61, P1, P2, R55, R58, R30 ;  /* 0x0000003a373d7210 */ /* 0x000fe20007a3e01e */
[----:B-1----:R-:W-:-:S03]  /*5840*/  IMAD.WIDE.U32 R24, R65, R19, RZ ;  /* 0x0000001341187225 */ /* 0x002fc600078e00ff */
[----:B------:R-:W-:Y:S01]  /*5850*/  ISETP.GE.U32.AND.EX P0, PT, R11, R31, PT, P4 ;  /* 0x0000001f0b00720c */ /* 0x000fe20003f06140 */
[----:B------:R-:W-:Y:S02]  /*5860*/  IMAD.X R63, RZ, RZ, RZ, P5 ;  /* 0x000000ffff3f7224 */ /* 0x000fe400028e06ff */
[----:B------:R-:W-:Y:S02]  /*5870*/  IMAD R55, R10, R64, RZ ;  /* 0x000000400a377224 */ /* 0x000fe400078e02ff */
[----:B------:R-:W-:-:S04]  /*5880*/  IMAD.WIDE.U32.X R50, R51, R20, R62, P3 ;  /* 0x0000001433327225 */ /* 0x000fc800018e043e */
[----:B------:R-:W-:-:S04]  /*5890*/  IMAD.WIDE.U32 R56, R64, R19, RZ ;  /* 0x0000001340387225 */ /* 0x000fc800078e00ff */
[----:B------:R-:W-:-:S04]  /*58a0*/  IMAD.WIDE.U32 R30, P3, R64, R10, R24 ;  /* 0x0000000a401e7225 */ /* 0x000fc80007860018 */
[----:B------:R-:W-:-:S04]  /*58b0*/  IMAD.WIDE.U32 R24, R64, R19, R22 ;  /* 0x0000001340187225 */ /* 0x000fc800078e0016 */
[----:B------:R-:W-:Y:S01]  /*58c0*/  IMAD R71, R65, R19, R55 ;  /* 0x0000001341477224 */ /* 0x000fe200078e0237 */
[----:B------:R-:W-:Y:S01]  /*58d0*/  IADD3.X R55, PT, PT, RZ, R59, RZ, P1, P2 ;  /* 0x0000003bff377210 */ /* 0x000fe20000fe44ff */
[----:B------:R-:W-:Y:S01]  /*58e0*/  IMAD.X R59, RZ, RZ, RZ, P3 ;  /* 0x000000ffff3b7224 */ /* 0x000fe200018e06ff */
[----:B------:R-:W-:Y:S01]  /*58f0*/  IADD3 RZ, P2, PT, R57, R30, RZ ;  /* 0x0000001e39ff7210 */ /* 0x000fe20007f5e0ff */
[----:B------:R-:W-:Y:S01]  /*5900*/  IMAD.IADD R71, R25, 0x1, R71 ;  /* 0x0000000119477824 */ /* 0x000fe200078e0247 */
[----:B------:R-:W-:Y:S01]  /*5910*/  ISETP.GE.U32.AND P1, PT, R24, R22, PT ;  /* 0x000000161800720c */ /* 0x000fe20003f26070 */
[----:B------:R-:W-:-:S03]  /*5920*/  IMAD.WIDE.U32 R56, R65, R66, RZ ;  /* 0x0000004241387225 */ /* 0x000fc600078e00ff */
[----:B------:R-:W-:Y:S01]  /*5930*/  ISETP.GE.U32.AND.EX P1, PT, R71, R23, PT, P1 ;  /* 0x000000174700720c */ /* 0x000fe20003f26110 */
[----:B------:R-:W-:Y:S02]  /*5940*/  IMAD R63, R8, R64, RZ ;  /* 0x00000040083f7224 */ /* 0x000fe400078e02ff */
[----:B------:R-:W-:Y:S02]  /*5950*/  IMAD.MOV.U32 R58, RZ, RZ, R31 ;  /* 0x000000ffff3a7224 */ /* 0x000fe400078e001f */
[----:B------:R-:W-:-:S04]  /*5960*/  IMAD.WIDE.U32 R30, P5, R64, R8, R56 ;  /* 0x00000008401e7225 */ /* 0x000fc800078a0038 */
[C---:B------:R-:W-:Y:S01]  /*5970*/  IMAD R67, R65.reuse, R66, R63 ;  /* 0x0000004241437224 */ /* 0x040fe200078e023f */
[----:B------:R-:W-:Y:S01]  /*5980*/  SEL R63, RZ, 0x1, P1 ;  /* 0x00000001ff3f7807 */ /* 0x000fe20000800000 */
[----:B------:R-:W-:-:S04]  /*5990*/  IMAD.WIDE.U32.X R58, R65, R10, R58, P2 ;  /* 0x0000000a413a7225 */ /* 0x000fc800010e043a */
[----:B------:R-:W-:-:S04]  /*59a0*/  IMAD.WIDE.U32 R56, R64, R66, R28 ;  /* 0x0000004240387225 */ /* 0x000fc800078e001c */
[----:B------:R-:W-:Y:S01]  /*59b0*/  IMAD.WIDE.U32 R22, R64, R66, RZ ;  /* 0x0000004240167225 */ /* 0x000fe200078e00ff */
[----:B------:R-:W-:-:S03]  /*59c0*/  IADD3 R22, P2, PT, R61, R60, RZ ;  /* 0x0000003c3d167210 */ /* 0x000fc60007f5e0ff */
[----:B------:R-:W-:Y:S01]  /*59d0*/  IMAD.X R61, RZ, RZ, RZ, P5 ;  /* 0x000000ffff3d7224 */ /* 0x000fe200028e06ff */
[C---:B------:R-:W-:Y:S01]  /*59e0*/  IADD3 R58, P5, P6, R56.reuse, R58, R63 ;  /* 0x0000003a383a7210 */ /* 0x040fe20007ebe03f */
[----:B------:R-:W-:Y:S01]  /*59f0*/  IMAD.IADD R57, R57, 0x1, R67 ;  /* 0x0000000139397824 */ /* 0x000fe200078e0243 */
[----:B------:R-:W-:Y:S01]  /*5a00*/  IADD3 RZ, P4, PT, R23, R30, RZ ;  /* 0x0000001e17ff7210 */ /* 0x000fe20007f9e0ff */
[----:B------:R-:W-:Y:S01]  /*5a10*/  IMAD.X R23, R11, 0x1, R55, P2 ;  /* 0x000000010b177824 */ /* 0x000fe200010e0637 */
[----:B------:R-:W-:Y:S01]  /*5a20*/  ISETP.GE.U32.AND P2, PT, R56, R28, PT ;  /* 0x0000001c3800720c */ /* 0x000fe20003f46070 */
[----:B------:R-:W-:Y:S01]  /*5a30*/  IMAD.WIDE.U32 R68, R65, R7, RZ ;  /* 0x0000000741447225 */ /* 0x000fe200078e00ff */
[----:B------:R-:W-:Y:S02]  /*5a40*/  ISETP.GE.U32.AND P1, PT, R58, R56, PT ;  /* 0x000000383a00720c */ /* 0x000fe40003f26070 */
[C---:B------:R-:W-:Y:S02]  /*5a50*/  IADD3.X R59, PT, PT, R57.reuse, R59, RZ, P5, P6 ;  /* 0x0000003b393b7210 */ /* 0x040fe40002fec4ff */
[----:B------:R-:W-:Y:S01]  /*5a60*/  ISETP.GE.U32.AND P3, PT, R22, R60, PT ;  /* 0x0000003c1600720c */ /* 0x000fe20003f66070 */
[----:B------:R-:W-:Y:S01]  /*5a70*/  IMAD.MOV.U32 R60, RZ, RZ, R31 ;  /* 0x000000ffff3c7224 */ /* 0x000fe200078e001f */
[----:B------:R-:W-:-:S02]  /*5a80*/  ISETP.GE.U32.AND.EX P2, PT, R57, R29, PT, P2 ;  /* 0x0000001d3900720c */ /* 0x000fc40003f46120 */
[----:B------:R-:W-:Y:S01]  /*5a90*/  ISETP.GE.U32.AND.EX P1, PT, R59, R57, PT, P1 ;  /* 0x000000393b00720c */ /* 0x000fe20003f26110 */
[----:B------:R-:W-:Y:S01]  /*5aa0*/  IMAD.WIDE.U32.X R28, R65, R8, R60, P4 ;  /* 0x00000008411c7225 */ /* 0x000fe200020e043c */
[----:B------:R-:W-:Y:S02]  /*5ab0*/  ISETP.GE.U32.AND.EX P3, PT, R23, R11, PT, P3 ;  /* 0x0000000b1700720c */ /* 0x000fe40003f66130 */
[----:B------:R-:W-:Y:S01]  /*5ac0*/  SEL R30, RZ, 0x1, P2 ;  /* 0x00000001ff1e7807 */ /* 0x000fe20001000000 */
[-C--:B------:R-:W-:Y:S01]  /*5ad0*/  IMAD.WIDE.U32 R60, R65, R9.reuse, RZ ;  /* 0x00000009413c7225 */ /* 0x080fe200078e00ff */
[----:B------:R-:W-:Y:S02]  /*5ae0*/  SEL R11, RZ, 0x1, P1 ;  /* 0x00000001ff0b7807 */ /* 0x000fe40000800000 */
[----:B------:R-:W-:Y:S01]  /*5af0*/  SEL R55, RZ, 0x1, P0 ;  /* 0x00000001ff377807 */ /* 0x000fe20000000000 */
[----:B------:R-:W-:Y:S01]  /*5b00*/  IMAD.WIDE.U32 R56, R64, R9, R22 ;  /* 0x0000000940387225 */ /* 0x000fe200078e0016 */
[----:B------:R-:W-:-:S02]  /*5b10*/  SEL R31, RZ, 0x1, P3 ;  /* 0x00000001ff1f7807 */ /* 0x000fc40001800000 */
[----:B------:R-:W-:Y:S02]  /*5b20*/  IADD3 R11, P2, P3, R11, R28, R30 ;  /* 0x0000001c0b0b7210 */ /* 0x000fe40007b5e01e */
[----:B------:R-:W-:Y:S01]  /*5b30*/  IADD3 R28, P0, P1, R31, R50, R55 ;  /* 0x000000321f1c7210 */ /* 0x000fe2000791e037 */
[----:B------:R-:W-:Y:S01]  /*5b40*/  IMAD R50, R21, R64, RZ ;  /* 0x0000004015327224 */ /* 0x000fe200078e02ff */
[----:B------:R-:W-:Y:S01]  /*5b50*/  IADD3.X R62, PT, PT, RZ, R29, RZ, P2, P3 ;  /* 0x0000001dff3e7210 */ /* 0x000fe200017e64ff */
[----:B------:R-:W1:Y:S01]  /*5b60*/  LDC.64 R30, c[0x3][R54+0x18] ;  /* 0x00c00600361e7b82 */ /* 0x000e620000000a00 */
[----:B------:R-:W-:Y:S01]  /*5b70*/  IADD3.X R29, PT, PT, RZ, R51, RZ, P0, P1 ;  /* 0x00000033ff1d7210 */ /* 0x000fe200007e24ff */
[----:B------:R-:W-:Y:S02]  /*5b80*/  IMAD R55, R65, R9, R50 ;  /* 0x0000000941377224 */ /* 0x000fe400078e0232 */
[----:B------:R-:W-:-:S04]  /*5b90*/  IMAD.WIDE.U32 R60, P0, R64, R21, R60 ;  /* 0x00000015403c7225 */ /* 0x000fc8000780003c */
[----:B------:R-:W-:Y:S01]  /*5ba0*/  IMAD.WIDE.U32 R50, R64, R9, RZ ;  /* 0x0000000940327225 */ /* 0x000fe200078e00ff */
[----:B------:R-:W-:-:S03]  /*5bb0*/  IADD3 R50, P3, PT, R11, R56, RZ ;  /* 0x000000380b327210 */ /* 0x000fc60007f7e0ff */
[----:B------:R-:W-:Y:S01]  /*5bc0*/  IMAD.IADD R11, R57, 0x1, R55 ;  /* 0x00000001390b7824 */ /* 0x000fe200078e0237 */
[----:B------:R-:W-:Y:S01]  /*5bd0*/  IADD3 RZ, P2, PT, R51, R60, RZ ;  /* 0x0000003c33ff7210 */ /* 0x000fe20007f5e0ff */
[----:B------:R-:W-:Y:S01]  /*5be0*/  IMAD.X R63, RZ, RZ, RZ, P0 ;  /* 0x000000ffff3f7224 */ /* 0x000fe200000e06ff */
[----:B------:R-:W-:Y:S01]  /*5bf0*/  ISETP.GE.U32.AND P0, PT, R56, R22, PT ;  /* 0x000000163800720c */ /* 0x000fe20003f06070 */
[C---:B------:R-:W-:Y:S01]  /*5c00*/  IMAD.X R51, R11.reuse, 0x1, R62, P3 ;  /* 0x000000010b337824 */ /* 0x040fe200018e063e */
[----:B------:R-:W-:Y:S01]  /*5c10*/  ISETP.GE.U32.AND P1, PT, R50, R56, PT ;  /* 0x000000383200720c */ /* 0x000fe20003f26070 */
[----:B------:R-:W-:Y:S01]  /*5c20*/  IMAD.MOV.U32 R62, RZ, RZ, R61 ;  /* 0x000000ffff3e7224 */ /* 0x000fe200078e003d */
[----:B------:R-:W-:Y:S01]  /*5c30*/  ISETP.GE.U32.AND.EX P0, PT, R11, R23, PT, P0 ;  /* 0x000000170b00720c */ /* 0x000fe20003f06100 */
[----:B------:R-:W-:Y:S01]  /*5c40*/  IMAD.WIDE.U32 R60, P3, R64, R20, R68 ;  /* 0x00000014403c7225 */ /* 0x000fe20007860044 */
[----:B------:R-:W-:Y:S02]  /*5c50*/  ISETP.GE.U32.AND.EX P1, PT, R51, R11, PT, P1 ;  /* 0x0000000b3300720c */ /* 0x000fe40003f26110 */
[----:B------:R-:W-:Y:S01]  /*5c60*/  SEL R11, RZ, 0x1, P0 ;  /* 0x00000001ff0b7807 */ /* 0x000fe20000000000 */
[----:B------:R-:W-:Y:S01]  /*5c70*/  IMAD R56, R20, R64, RZ ;  /* 0x0000004014387224 */ /* 0x000fe200078e02ff */
[----:B------:R-:W-:Y:S01]  /*5c80*/  SEL R55, RZ, 0x1, P1 ;  /* 0x00000001ff377807 */ /* 0x000fe20000800000 */
[----:B------:R-:W-:-:S04]  /*5c90*/  IMAD.WIDE.U32.X R62, R65, R21, R62, P2 ;  /* 0x00000015413e7225 */ /* 0x000fc800010e043e */
[----:B------:R-:W-:-:S04]  /*5ca0*/  IMAD.WIDE.U32 R68, R64, R7, RZ ;  /* 0x0000000740447225 */ /* 0x000fc800078e00ff */
[----:B------:R-:W-:Y:S01]  /*5cb0*/  IMAD.WIDE.U32 R22, R64, R7, R28 ;  /* 0x0000000740167225 */ /* 0x000fe200078e001c */
[----:B------:R-:W-:-:S03]  /*5cc0*/  IADD3 RZ, P4, PT, R69, R60, RZ ;  /* 0x0000003c45ff7210 */ /* 0x000fc60007f9e0ff */
[----:B------:R-:W-:Y:S01]  /*5cd0*/  IMAD.X R57, RZ, RZ, RZ, P3 ;  /* 0x000000ffff397224 */ /* 0x000fe200018e06ff */
[----:B------:R-:W-:Y:S01]  /*5ce0*/  IADD3 R55, P1, P3, R55, R62, R11 ;  /* 0x0000003e37377210 */ /* 0x000fe20007b3e00b */
[----:B------:R-:W-:Y:S01]  /*5cf0*/  IMAD R67, R65, R7, R56 ;  /* 0x0000000741437224 */ /* 0x000fe200078e0238 */
[----:B------:R-:W-:Y:S01]  /*5d00*/  ISETP.GE.U32.AND P0, PT, R22, R28, PT ;  /* 0x0000001c1600720c */ /* 0x000fe20003f06070 */
[----:B------:R-:W-:Y:S01]  /*5d10*/  IMAD.MOV.U32 R56, RZ, RZ, R61 ;  /* 0x000000ffff387224 */ /* 0x000fe200078e003d */
[-C--:B------:R-:W-:Y:S01]  /*5d20*/  IADD3 R28, P2, PT, R55, R22.reuse, RZ ;  /* 0x00000016371c7210 */ /* 0x080fe20007f5e0ff */
[----:B------:R-:W-:Y:S01]  /*5d30*/  IMAD.IADD R11, R23, 0x1, R67 ;  /* 0x00000001170b7824 */ /* 0x000fe200078e0243 */
[----:B------:R-:W-:Y:S01]  /*5d40*/  IADD3.X R62, PT, PT, RZ, R63, RZ, P1, P3 ;  /* 0x0000003fff3e7210 */ /* 0x000fe20000fe64ff */
[----:B-1----:R-:W-:Y:S01]  /*5d50*/  IMAD.WIDE.U32 R60, R31, R19, RZ ;  /* 0x000000131f3c7225 */ /* 0x002fe200078e00ff */
[----:B------:R-:W-:Y:S02]  /*5d60*/  ISETP.GE.U32.AND P1, PT, R28, R22, PT ;  /* 0x000000161c00720c */ /* 0x000fe40003f26070 */
[----:B------:R-:W-:Y:S01]  /*5d70*/  ISETP.GE.U32.AND.EX P0, PT, R11, R29, PT, P0 ;  /* 0x0000001d0b00720c */ /* 0x000fe20003f06100 */
[----:B------:R-:W-:-:S02]  /*5d80*/  IMAD R55, R10, R30, RZ ;  /* 0x0000001e0a377224 */ /* 0x000fc400078e02ff */
[----:B------:R-:W-:Y:S02]  /*5d90*/  IMAD.X R29, R11, 0x1, R62, P2 ;  /* 0x000000010b1d7824 */ /* 0x000fe400010e063e */
[----:B------:R-:W-:-:S03]  /*5da0*/  IMAD.WIDE.U32 R60, P3, R30, R10, R60 ;  /* 0x0000000a1e3c7225 */ /* 0x000fc6000786003c */
[----:B------:R-:W-:Y:S01]  /*5db0*/  ISETP.GE.U32.AND.EX P1, PT, R29, R11, PT, P1 ;  /* 0x0000000b1d00720c */ /* 0x000fe20003f26110 */
[----:B------:R-:W-:-:S04]  /*5dc0*/  IMAD.WIDE.U32 R62, R30, R19, RZ ;  /* 0x000000131e3e7225 */ /* 0x000fc800078e00ff */
[----:B------:R-:W-:-:S04]  /*5dd0*/  IMAD.WIDE.U32 R22, R30, R19, R58 ;  /* 0x000000131e167225 */ /* 0x000fc800078e003a */
[----:B------:R-:W-:Y:S01]  /*5de0*/  IMAD R55, R31, R19, R55 ;  /* 0x000000131f377224 */ /* 0x000fe200078e0237 */
[----:B------:R-:W-:Y:S01]  /*5df0*/  ISETP.GE.U32.AND P2, PT, R22, R58, PT ;  /* 0x0000003a1600720c */ /* 0x000fe20003f46070 */
[----:B------:R-:W-:Y:S01]  /*5e00*/  IMAD.WIDE.U32.X R56, R65, R20, R56, P4 ;  /* 0x0000001441387225 */ /* 0x000fe200020e0438 */
[----:B------:R-:W-:-:S03]  /*5e10*/  IADD3 RZ, P4, PT, R63, R60, RZ ;  /* 0x0000003c3fff7210 */ /* 0x000fc60007f9e0ff */
[----:B------:R-:W-:Y:S02]  /*5e20*/  IMAD.IADD R11, R23, 0x1, R55 ;  /* 0x00000001170b7824 */ /* 0x000fe400078e0237 */
[----:B------:R-:W-:-:S03]  /*5e30*/  IMAD.WIDE.U32 R62, R31, R66, RZ ;  /* 0x000000421f3e7225 */ /* 0x000fc600078e00ff */
[----:B------:R-:W-:Y:S01]  /*5e40*/  ISETP.GE.U32.AND.EX P2, PT, R11, R59, PT, P2 ;  /* 0x0000003b0b00720c */ /* 0x000fe20003f46120 */
[----:B------:R-:W-:-:S04]  /*5e50*/  IMAD.WIDE.U32 R64, R31, R9, RZ ;  /* 0x000000091f407225 */ /* 0x000fc800078e00ff */
[----:B------:R-:W-:Y:S02]  /*5e60*/  IMAD R55, R8, R30, RZ ;  /* 0x0000001e08377224 */ /* 0x000fe400078e02ff */
[----:B------:R-:W-:Y:S02]  /*5e70*/  IMAD.X R69, RZ, RZ, RZ, P3 ;  /* 0x000000ffff457224 */ /* 0x000fe400018e06ff */
[----:B------:R-:W-:Y:S02]  /*5e80*/  IMAD.MOV.U32 R68, RZ, RZ, R61 ;  /* 0x000000ffff447224 */ /* 0x000fe400078e003d */
[----:B------:R-:W-:-:S04]  /*5e90*/  IMAD.WIDE.U32 R58, R30, R66, RZ ;  /* 0x000000421e3a7225 */ /* 0x000fc800078e00ff */
[----:B------:R-:W-:-:S04]  /*5ea0*/  IMAD.WIDE.U32 R62, P5, R30, R8, R62 ;  /* 0x000000081e3e7225 */ /* 0x000fc800078a003e */
[----:B------:R-:W-:Y:S01]  /*5eb0*/  IMAD R73, R31, R66, R55 ;  /* 0x000000421f497224 */ /* 0x000fe200078e0237 */
[----:B------:R-:W-:Y:S01]  /*5ec0*/  SEL R55, RZ, 0x1, P2 ;  /* 0x00000001ff377807 */ /* 0x000fe20001000000 */
[----:B------:R-:W-:Y:S01]  /*5ed0*/  IMAD.WIDE.U32 R60, R30, R9, RZ ;  /* 0x000000091e3c7225 */ /* 0x000fe200078e00ff */
[----:B------:R-:W-:-:S03]  /*5ee0*/  SEL R60, RZ, 0x1, P0 ;  /* 0x00000001ff3c7807 */ /* 0x000fc60000000000 */
[----:B------:R-:W-:-:S04]  /*5ef0*/  IMAD.WIDE.U32 R64, P3, R30, R21, R64 ;  /* 0x000000151e407225 */ /* 0x000fc80007860040 */
[----:B------:R-:W-:Y:S01]  /*5f00*/  IMAD.WIDE.U32 R66, R30, R66, R50 ;  /* 0x000000421e427225 */ /* 0x000fe200078e0032 */
[----:B------:R-:W-:Y:S02]  /*5f10*/  IADD3 RZ, P2, PT, R61, R64, RZ ;  /* 0x000000403dff7210 */ /* 0x000fe40007f5e0ff */
[----:B------:R-:W-:Y:S01]  /*5f20*/  SEL R61, RZ, 0x1, P1 ;  /* 0x00000001ff3d7807 */ /* 0x000fe20000800000 */
[----:B------:R-:W-:Y:S01]  /*5f30*/  IMAD.WIDE.U32.X R68, R31, R10, R68, P4 ;  /* 0x0000000a1f447225 */ /* 0x000fe200020e0444 */
[----:B------:R-:W-:-:S03]  /*5f40*/  IADD3 RZ, P4, PT, R59, R62, RZ ;  /* 0x0000003e3bff7210 */ /* 0x000fc60007f9e0ff */
[----:B------:R-:W-:Y:S01]  /*5f50*/  IMAD.IADD R62, R67, 0x1, R73 ;  /* 0x00000001433e7824 */ /* 0x000fe200078e0249 */
[----:B------:R-:W-:Y:S01]  /*5f60*/  IADD3 R55, P0, P6, R66, R68, R55 ;  /* 0x0000004442377210 */ /* 0x000fe20007e1e037 */
[----:B------:R-:W-:-:S03]  /*5f70*/  IMAD.WIDE.U32 R58, R31, R7, RZ ;  /* 0x000000071f3a7225 */ /* 0x000fc600078e00ff */
[----:B------:R-:W-:Y:S01]  /*5f80*/  IADD3.X R64, PT, PT, R62, R69, RZ, P0, P6 ;  /* 0x000000453e407210 */ /* 0x000fe200007ec4ff */
[----:B------:R-:W-:Y:S01]  /*5f90*/  IMAD.X R67, RZ, RZ, RZ, P5 ;  /* 0x000000ffff437224 */ /* 0x000fe200028e06ff */
[----:B------:R-:W-:Y:S01]  /*5fa0*/  IADD3 R56, P1, P6, R61, R56, R60 ;  /* 0x000000383d387210 */ /* 0x000fe20007e3e03c */
[----:B------:R-:W-:-:S03]  /*5fb0*/  IMAD.WIDE.U32 R58, P0, R30, R20, R58 ;  /* 0x000000141e3a7225 */ /* 0x000fc6000780003a */
[----:B------:R-:W-:Y:S01]  /*5fc0*/  IADD3.X R57, PT, PT, RZ, R57, RZ, P1, P6 ;  /* 0x00000039ff397210 */ /* 0x000fe20000fec4ff */
[----:B------:R-:W-:Y:S01]  /*5fd0*/  IMAD.WIDE.U32 R60, R30, R7, RZ ;  /* 0x000000071e3c7225 */ /* 0x000fe200078e00ff */
[----:B------:R-:W-:Y:S02]  /*5fe0*/  ISETP.GE.U32.AND P6, PT, R66, R50, PT ;  /* 0x000000324200720c */ /* 0x000fe40003fc6070 */
[----:B------:R-:W-:Y:S01]  /*5ff0*/  ISETP.GE.U32.AND P1, PT, R55, R66, PT ;  /* 0x000000423700720c */ /* 0x000fe20003f26070 */
[----:B------:R-:W-:Y:S01]  /*6000*/  IMAD.MOV.U32 R66, RZ, RZ, R63 ;  /* 0x000000ffff427224 */ /* 0x000fe200078e003f */
[----:B------:R-:W-:Y:S01]  /*6010*/  IADD3 RZ, P5, PT, R61, R58, RZ ;  /* 0x0000003a3dff7210 */ /* 0x000fe20007fbe0ff */
[----:B------:R-:W-:Y:S01]  /*6020*/  IMAD R58, R21, R30, RZ ;  /* 0x0000001e153a7224 */ /* 0x000fe200078e02ff */
[----:B------:R-:W-:Y:S01]  /*6030*/  ISETP.GE.U32.AND.EX P1, PT, R64, R62, PT, P1 ;  /* 0x0000003e4000720c */ /* 0x000fe20003f26110 */
[----:B------:R-:W-:Y:S01]  /*6040*/  IMAD.WIDE.U32.X R66, R31, R8, R66, P4 ;  /* 0x000000081f427225 */ /* 0x000fe200020e0442 */
[----:B------:R-:W-:-:S02]  /*6050*/  ISETP.GE.U32.AND.EX P4, PT, R62, R51, PT, P6 ;  /* 0x000000333e00720c */ /* 0x000fc40003f86160 */
[----:B------:R-:W-:Y:S01]  /*6060*/  SEL R73, RZ, 0x1, P1 ;  /* 0x00000001ff497807 */ /* 0x000fe20000800000 */
[----:B------:R-:W-:Y:S01]  /*6070*/  IMAD.X R61, RZ, RZ, RZ, P0 ;  /* 0x000000ffff3d7224 */ /* 0x000fe200000e06ff */
[----:B------:R-:W-:Y:S01]  /*6080*/  SEL R8, RZ, 0x1, P4 ;  /* 0x00000001ff087807 */ /* 0x000fe20002000000 */
[----:B------:R-:W-:Y:S02]  /*6090*/  IMAD.MOV.U32 R50, RZ, RZ, R65 ;  /* 0x000000ffff327224 */ /* 0x000fe400078e0041 */
[----:B------:R-:W-:Y:S01]  /*60a0*/  IMAD.MOV.U32 R60, RZ, RZ, R59 ;  /* 0x000000ffff3c7224 */ /* 0x000fe200078e003b */
[----:B------:R-:W-:Y:S01]  /*60b0*/  IADD3 R59, P0, P1, R73, R66, R8 ;  /* 0x00000042493b7210 */ /* 0x000fe2000791e008 */
[----:B------:R-:W-:Y:S02]  /*60c0*/  IMAD R65, R31, R9, R58 ;  /* 0x000000091f417224 */ /* 0x000fe400078e023a */
[----:B------:R-:W-:Y:S01]  /*60d0*/  IMAD.X R51, RZ, RZ, RZ, P3 ;  /* 0x000000ffff337224 */ /* 0x000fe200018e06ff */
[----:B------:R-:W-:Y:S01]  /*60e0*/  IADD3.X R74, PT, PT, RZ, R67, RZ, P0, P1 ;  /* 0x00000043ff4a7210 */ /* 0x000fe200007e24ff */
[----:B------:R-:W-:-:S04]  /*60f0*/  IMAD.WIDE.U32 R62, R55, 0x3d1, RZ ;  /* 0x000003d1373e7825 */ /* 0x000fc800078e00ff */
[----:B------:R-:W-:Y:S01]  /*6100*/  IMAD.WIDE.U32 R8, R30, R9, R28 ;  /* 0x000000091e087225 */ /* 0x000fe200078e001c */
[----:B------:R-:W-:-:S03]  /*6110*/  IADD3 R58, P3, PT, RZ, R62, RZ ;  /* 0x0000003eff3a7210 */ /* 0x000fc60007f7e0ff */
[----:B------:R-:W-:Y:S01]  /*6120*/  IMAD.WIDE.U32.X R50, R31, R21, R50, P2 ;  /* 0x000000151f327225 */ /* 0x000fe200010e0432 */
[----:B------:R-:W-:Y:S02]  /*6130*/  IADD3 R59, P2, PT, R59, R8, RZ ;  /* 0x000000083b3b7210 */ /* 0x000fe40007f5e0ff */
[----:B------:R-:W-:Y:S01]  /*6140*/  ISETP.GE.U32.AND P0, PT, R58, R62, PT ;  /* 0x0000003e3a00720c */ /* 0x000fe20003f06070 */
[----:B------:R-:W-:Y:S01]  /*6150*/  IMAD.WIDE.U32 R68, R64, 0x3d1, RZ ;  /* 0x000003d140447825 */ /* 0x000fe200078e00ff */
[----:B------:R-:W-:-:S03]  /*6160*/  ISETP.GE.U32.AND P1, PT, R8, R28, PT ;  /* 0x0000001c0800720c */ /* 0x000fc60003f26070 */
[----:B------:R-:W-:Y:S02]  /*6170*/  IMAD.IADD R21, R9, 0x1, R65 ;  /* 0x0000000109157824 */ /* 0x000fe400078e0241 */
[----:B------:R-:W-:Y:S01]  /*6180*/  IMAD.WIDE.U32.X R60, R31, R20, R60, P5 ;  /* 0x000000141f3c7225 */ /* 0x000fe200028e043c */
[----:B------:R-:W-:Y:S02]  /*6190*/  ISETP.GE.U32.AND P5, PT, R59, R8, PT ;  /* 0x000000083b00720c */ /* 0x000fe40003fa6070 */
[C---:B------:R-:W-:Y:S01]  /*61a0*/  ISETP.GE.U32.AND.EX P1, PT, R21.reuse, R29, PT, P1 ;  /* 0x0000001d1500720c */ /* 0x040fe20003f26110 */
[----:B------:R-:W-:Y:S02]  /*61b0*/  IMAD.X R62, R21, 0x1, R74, P2 ;  /* 0x00000001153e7824 */ /* 0x000fe400010e064a */
[----:B------:R-:W-:Y:S01]  /*61c0*/  IMAD.WIDE.U32 R68, P6, RZ, R55, R68 ;  /* 0x00000037ff447225 */ /* 0x000fe200078c0044 */
[----:B------:R-:W-:Y:S02]  /*61d0*/  SEL R65, RZ, 0x1, P1 ;  /* 0x00000001ff417807 */ /* 0x000fe40000800000 */
[----:B------:R-:W-:Y:S01]  /*61e0*/  ISETP.GE.U32.AND.EX P2, PT, R62, R21, PT, P5 ;  /* 0x000000153e00720c */ /* 0x000fe20003f46150 */
[----:B------:R-:W-:Y:S01]  /*61f0*/  IMAD R20, R20, R30, RZ ;  /* 0x0000001e14147224 */ /* 0x000fe200078e02ff */
[----:B------:R-:W-:Y:S01]  /*6200*/  IADD3 R66, P4, PT, R63, R68, RZ ;  /* 0x000000443f427210 */ /* 0x000fe20007f9e0ff */
[----:B------:R-:W-:Y:S01]  /*6210*/  IMAD.X R9, RZ, RZ, RZ, P6 ;  /* 0x000000ffff097224 */ /* 0x000fe200030e06ff */
[----:B------:R-:W-:Y:S01]  /*6220*/  SEL R63, RZ, 0x1, P2 ;  /* 0x00000001ff3f7807 */ /* 0x000fe20001000000 */
[----:B------:R-:W-:-:S02]  /*6230*/  IMAD.MOV.U32 R8, RZ, RZ, R69 ;  /* 0x000000ffff087224 */ /* 0x000fc400078e0045 */
[----:B------:R-:W-:Y:S02]  /*6240*/  IMAD R67, R31, R7, R20 ;  /* 0x000000071f437224 */ /* 0x000fe400078e0214 */
[----:B------:R-:W-:Y:S02]  /*6250*/  IMAD.X R55, R66, 0x1, R55, P3 ;  /* 0x0000000142377824 */ /* 0x000fe400018e0637 */
[----:B------:R-:W-:Y:S01]  /*6260*/  IMAD.WIDE.U32.X R20, RZ, R64, R8, P4 ;  /* 0x00000040ff147225 */ /* 0x000fe200020e0408 */
[----:B------:R-:W-:Y:S02]  /*6270*/  IADD3 R63, P3, P4, R63, R50, R65 ;  /* 0x000000323f3f7210 */ /* 0x000fe40007c7e041 */
[----:B------:R-:W-:Y:S01]  /*6280*/  ISETP.GE.U32.AND.EX P0, PT, R55, R66, PT, P0 ;  /* 0x000000423700720c */ /* 0x000fe20003f06100 */
[----:B------:R-:W-:-:S04]  /*6290*/  IMAD.WIDE.U32 R28, R62, 0x3d1, RZ ;  /* 0x000003d13e1c7825 */ /* 0x000fc800078e00ff */
[----:B------:R-:W-:Y:S01]  /*62a0*/  IMAD.WIDE.U32 R30, R30, R7, R56 ;  /* 0x000000071e1e7225 */ /* 0x000fe200078e0038 */
[----:B------:R-:W-:-:S03]  /*62b0*/  IADD3.X R7, PT, PT, RZ, R51, RZ, P3, P4 ;  /* 0x00000033ff077210 */ /* 0x000fc60001fe84ff */
[----:B------:R-:W-:Y:S01]  /*62c0*/  IMAD.WIDE.U32 R8, R59, 0x3d1, RZ ;  /* 0x000003d13b087825 */ /* 0x000fe200078e00ff */
[----:B------:R-:W-:Y:S02]  /*62d0*/  ISETP.GE.U32.AND P1, PT, R30, R56, PT ;  /* 0x000000381e00720c */ /* 0x000fe40003f26070 */
[----:B------:R-:W-:Y:S01]  /*62e0*/  IADD3 R63, P6, PT, R63, R30, RZ ;  /* 0x0000001e3f3f7210 */ /* 0x000fe20007fde0ff */
[----:B------:R-:W-:Y:S01]  /*62f0*/  IMAD.WIDE.U32 R28, P3, RZ, R59, R28 ;  /* 0x0000003bff1c7225 */ /* 0x000fe2000786001c */
[----:B------:R-:W-:-:S03]  /*6300*/  IADD3 R65, P2, PT, R20, R8, RZ ;  /* 0x0000000814417210 */ /* 0x000fc60007f5e0ff */
[----:B------:R-:W-:Y:S01]  /*6310*/  IMAD.X R51, RZ, RZ, RZ, P3 ;  /* 0x000000ffff337224 */ /* 0x000fe200018e06ff */
[----:B------:R-:W-:Y:S01]  /*6320*/  IADD3 R9, P3, PT, R9, R28, RZ ;  /* 0x0000001c09097210 */ /* 0x000fe20007f7e0ff */
[----:B------:R-:W-:Y:S01]  /*6330*/  IMAD.IADD R56, R31, 0x1, R67 ;  /* 0x000000011f387824 */ /* 0x000fe200078e0243 */
[----:B------:R-:W-:Y:S01]  /*6340*/  IADD3 R64, P5, PT, R65, R64, RZ ;  /* 0x0000004041407210 */ /* 0x000fe20007fbe0ff */
[----:B------:R-:W-:Y:S01]  /*6350*/  IMAD.MOV.U32 R50, RZ, RZ, R29 ;  /* 0x000000ffff327224 */ /* 0x000fe200078e001d */
[----:B------:R-:W-:Y:S01]  /*6360*/  SEL R31, RZ, 0x1, P0 ;  /* 0x00000001ff1f7807 */ /* 0x000fe20000000000 */
[----:B------:R-:W-:Y:S01]  /*6370*/  IMAD.X R28, R9, 0x1, R21, P2 ;  /* 0x00000001091c7824 */ /* 0x000fe200010e0615 */
[----:B------:R-:W-:Y:S01]  /*6380*/  ISETP.GE.U32.AND P4, PT, R65, R8, PT ;  /* 0x000000084100720c */ /* 0x000fe20003f86070 */
[----:B------:R-:W-:Y:S01]  /*6390*/  IMAD.X R7, R56, 0x1, R7, P6 ;  /* 0x0000000138077824 */ /* 0x000fe200030e0607 */
[----:B------:R-:W-:Y:S01]  /*63a0*/  IADD3 R31, P6, PT, R64, R31, RZ ;  /* 0x0000001f401f7210 */ /* 0x000fe20007fde0ff */
[C---:B------:R-:W-:Y:S01]  /*63b0*/  IMAD.X R59, R28.reuse, 0x1, R59, P5 ;  /* 0x000000011c3b7824 */ /* 0x040fe200028e063b */
[----:B------:R-:W-:Y:S01]  /*63c0*/  ISETP.GE.U32.AND.EX P4, PT, R28, R9, PT, P4 ;  /* 0x000000091c00720c */ /* 0x000fe20003f86140 */
[----:B------:R-:W-:Y:S01]  /*63d0*/  IMAD.WIDE.U32.X R50, RZ, R62, R50, P3 ;  /* 0x0000003eff327225 */ /* 0x000fe200018e0432 */
[----:B------:R-:W-:-:S02]  /*63e0*/  ISETP.GE.U32.AND P3, PT, R63, R30, PT ;  /* 0x0000001e3f00720c */ /* 0x000fc40003f66070 */
[----:B------:R-:W-:Y:S01]  /*63f0*/  ISETP.GE.U32.AND.EX P1, PT, R56, R57, PT, P1 ;  /* 0x000000393800720c */ /* 0x000fe20003f26110 */
[----:B------:R-:W-:Y:S01]  /*6400*/  IMAD.WIDE.U32 R20, R7, 0x3d1, RZ ;  /* 0x000003d107147825 */ /* 0x000fe200078e00ff */
[----:B------:R-:W-:Y:S02]  /*6410*/  ISETP.GE.U32.AND P2, PT, R31, R64, PT ;  /* 0x000000401f00720c */ /* 0x000fe40003f46070 */
[----:B------:R-:W-:Y:S01]  /*6420*/  ISETP.GE.U32.AND.EX P3, PT, R7, R56, PT, P3 ;  /* 0x000000380700720c */ /* 0x000fe20003f66130 */
[----:B------:R-:W-:Y:S01]  /*6430*/  IMAD.X R30, RZ, RZ, R59, P6 ;  /* 0x000000ffff1e7224 */ /* 0x000fe200030e063b */
[----:B------:R-:W-:Y:S01]  /*6440*/  ISETP.LT.U32.AND P0, PT, R64, R65, PT ;  /* 0x000000414000720c */ /* 0x000fe20003f01070 */
[----:B------:R-:W-:Y:S01]  /*6450*/  IMAD.WIDE.U32 R8, R63, 0x3d1, RZ ;  /* 0x000003d13f087825 */ /* 0x000fe200078e00ff */
[----:B------:R-:W-:Y:S02]  /*6460*/  SEL R65, RZ, 0x1, P4 ;  /* 0x00000001ff417807 */ /* 0x000fe40002000000 */
[----:B------:R-:W-:Y:S01]  /*6470*/  SEL R29, RZ, 0x1, P1 ;  /* 0x00000001ff1d7807 */ /* 0x000fe20000800000 */
[----:B------:R-:W-:Y:S01]  /*6480*/  IMAD.WIDE.U32 R20, P1, RZ, R63, R20 ;  /* 0x0000003fff147225 */ /* 0x000fe20007820014 */
[----:B------:R-:W-:-:S02]  /*6490*/  ISETP.GE.U32.AND.EX P4, PT, R30, R59, PT, P2 ;  /* 0x0000003b1e00720c */ /* 0x000fc40003f86120 */
[----:B------:R-:W-:Y:S01]  /*64a0*/  SEL R57, RZ, 0x1, P3 ;  /* 0x00000001ff397807 */ /* 0x000fe20001800000 */
[----:B------:R-:W-:Y:S01]  /*64b0*/  IMAD R10, R10, R52, RZ ;  /* 0x000000340a0a7224 */ /* 0x000fe200078e02ff */
[----:B------:R-:W-:Y:S01]  /*64c0*/  ISETP.LT.U32.OR.EX P0, PT, R59, R28, !P4, P0 ;  /* 0x0000001c3b00720c */ /* 0x000fe20006701500 */
[----:B------:R-:W-:Y:S01]  /*64d0*/  IMAD.MOV.U32 R28, RZ, RZ, R21 ;  /* 0x000000ffff1c7224 */ /* 0x000fe200078e0015 */
[----:B------:R-:W-:Y:S01]  /*64e0*/  IADD3 R57, P4, P5, R57, R60, R29 ;  /* 0x0000003c39397210 */ /* 0x000fe20007d9e01d */
[----:B------:R-:W-:Y:S01]  /*64f0*/  IMAD.X R29, RZ, RZ, RZ, P1 ;  /* 0x000000ffff1d7224 */ /* 0x000fe200008e06ff */
[----:B------:R-:W-:Y:S02]  /*6500*/  IADD3 R65, P2, P3, R8, R50, R65 ;  /* 0x0000003208417210 */ /* 0x000fe40007b5e041 */
[----:B------:R-:W-:Y:S02]  /*6510*/  IADD3 R59, P6, PT, R9, R20, RZ ;  /* 0x00000014093b7210 */ /* 0x000fe40007fde0ff */
[----:B------:R-:W-:-:S02]  /*6520*/  IADD3.X R61, PT, PT, RZ, R61, RZ, P4, P5 ;  /* 0x0000003dff3d7210 */ /* 0x000fc400027ea4ff */
[----:B------:R-:W-:Y:S01]  /*6530*/  IADD3 R9, P4, PT, R65, R62, RZ ;  /* 0x0000003e41097210 */ /* 0x000fe20007f9e0ff */
[----:B------:R-:W-:Y:S01]  /*6540*/  IMAD.WIDE.U32.X R28, RZ, R7, R28, P6 ;  /* 0x00000007ff1c7225 */ /* 0x000fe200030e041c */
[----:B------:R-:W-:Y:S02]  /*6550*/  SEL R50, RZ, 0x1, !P0 ;  /* 0x00000001ff327807 */ /* 0x000fe40004000000 */
[----:B------:R-:W-:Y:S01]  /*6560*/  IADD3.X R60, PT, PT, R59, R51, RZ, P2, P3 ;  /* 0x000000333b3c7210 */ /* 0x000fe200017e64ff */
[----:B------:R-:W-:Y:S01]  /*6570*/  IMAD.WIDE.U32 R20, R61, 0x3d1, RZ ;  /* 0x000003d13d147825 */ /* 0x000fe200078e00ff */
[----:B------:R-:W-:Y:S02]  /*6580*/  IADD3 R50, P3, PT, R9, R50, RZ ;  /* 0x0000003209327210 */ /* 0x000fe40007f7e0ff */
[----:B------:R-:W-:Y:S01]  /*6590*/  ISETP.GE.U32.AND P1, PT, R65, R8, PT ;  /* 0x000000084100720c */ /* 0x000fe20003f26070 */
[----:B------:R-:W-:Y:S01]  /*65a0*/  IMAD.X R56, R60, 0x1, R63, P4 ;  /* 0x000000013c387824 */ /* 0x000fe200020e063f */
[----:B------:R-:W-:-:S02]  /*65b0*/  ISETP.GE.U32.AND P2, PT, R50, R9, PT ;  /* 0x000000093200720c */ /* 0x000fc40003f46070 */
[----:B------:R-:W-:Y:S01]  /*65c0*/  ISETP.GE.U32.AND.EX P1, PT, R60, R59, PT, P1 ;  /* 0x0000003b3c00720c */ /* 0x000fe20003f26110 */
[----:B------:R-:W-:Y:S01]  /*65d0*/  IMAD.X R51, RZ, RZ, R56, P3 ;  /* 0x000000ffff337224 */ /* 0x000fe200018e0638 */
[----:B------:R-:W-:Y:S01]  /*65e0*/  ISETP.LT.U32.AND P0, PT, R9, R65, PT ;  /* 0x000000410900720c */ /* 0x000fe20003f01070 */
[----:B------:R-:W-:Y:S01]  /*65f0*/  IMAD.WIDE.U32 R8, R57, 0x3d1, RZ ;  /* 0x000003d139087825 */ /* 0x000fe200078e00ff */
[----:B------:R-:W-:Y:S02]  /*6600*/  SEL R59, RZ, 0x1, P1 ;  /* 0x00000001ff3b7807 */ /* 0x000fe40000800000 */
[----:B------:R-:W-:Y:S01]  /*6610*/  ISETP.GE.U32.AND.EX P1, PT, R51, R56, PT, P2 ;  /* 0x000000383300720c */ /* 0x000fe20003f26120 */
[----:B------:R-:W-:Y:S01]  /*6620*/  IMAD.WIDE.U32 R20, P3, RZ, R57, R20 ;  /* 0x00000039ff147225 */ /* 0x000fe20007860014 */
[----:B------:R-:W-:Y:S02]  /*6630*/  IADD3 R28, P4, P5, R8, R28, R59 ;  /* 0x0000001c081c7210 */ /* 0x000fe40007d9e03b */
[----:B------:R-:W-:-:S02]  /*6640*/  ISETP.LT.U32.OR.EX P0, PT, R56, R60, !P1, P0 ;  /* 0x0000003c3800720c */ /* 0x000fc40004f01500 */
[----:B------:R-:W-:Y:S01]  /*6650*/  IADD3 R59, P2, PT, R9, R20, RZ ;  /* 0x00000014093b7210 */ /* 0x000fe20007f5e0ff */
[----:B------:R-:W-:Y:S01]  /*6660*/  IMAD.X R9, RZ, RZ, RZ, P3 ;  /* 0x000000ffff097224 */ /* 0x000fe200018e06ff */
[C---:B------:R-:W-:Y:S02]  /*6670*/  IADD3 R7, P1, PT, R28.reuse, R7, RZ ;  /* 0x000000071c077210 */ /* 0x040fe40007f3e0ff */
[----:B------:R-:W-:Y:S02]  /*6680*/  SEL R56, RZ, 0x1, !P0 ;  /* 0x00000001ff387807 */ /* 0x000fe40004000000 */
[----:B------:R-:W-:Y:S02]  /*6690*/  IADD3.X R29, PT, PT, R59, R29, RZ, P4, P5 ;  /* 0x0000001d3b1d7210 */ /* 0x000fe400027ea4ff */
[----:B------:R-:W-:Y:S02]  /*66a0*/  IADD3 R56, P4, PT, R7, R56, RZ ;  /* 0x0000003807387210 */ /* 0x000fe40007f9e0ff */
[----:B------:R-:W-:Y:S01]  /*66b0*/  ISETP.GE.U32.AND P0, PT, R28, R8, PT ;  /* 0x000000081c00720c */ /* 0x000fe20003f06070 */
[C---:B------:R-:W-:Y:S01]  /*66c0*/  IMAD.X R20, R29.reuse, 0x1, R57, P1 ;  /* 0x000000011d147824 */ /* 0x040fe200008e0639 */
[----:B------:R-:W-:Y:S01]  /*66d0*/  ISETP.GE.U32.AND P1, PT, R56, R7, PT ;  /* 0x000000073800720c */ /* 0x000fe20003f26070 */
[----:B------:R-:W-:Y:S01]  /*66e0*/  IMAD.MOV.U32 R8, RZ, RZ, R21 ;  /* 0x000000ffff087224 */ /* 0x000fe200078e0015 */
[----:B------:R-:W-:Y:S01]  /*66f0*/  ISETP.GE.U32.AND.EX P0, PT, R29, R59, PT, P0 ;  /* 0x0000003b1d00720c */ /* 0x000fe20003f06100 */
[----:B------:R-:W-:Y:S01]  /*6700*/  IMAD.X R57, RZ, RZ, R20, P4 ;  /* 0x000000ffff397224 */ /* 0x000fe200020e0614 */
[----:B------:R-:W-:Y:S01]  /*6710*/  ISETP.LT.U32.AND P3, PT, R7, R28, PT ;  /* 0x0000001c0700720c */ /* 0x000fe20003f61070 */
[----:B------:R-:W-:Y:S01]  /*6720*/  IMAD.WIDE.U32.X R8, RZ, R61, R8, P2 ;  /* 0x0000003dff087225 */ /* 0x000fe200010e0408 */
[----:B------:R-:W-:-:S02]  /*6730*/  SEL R7, RZ, 0x1, P0 ;  /* 0x00000001ff077807 */ /* 0x000fc40000000000 */
[----:B------:R-:W-:-:S04]  /*6740*/  ISETP.GE.U32.AND.EX P1, PT, R57, R20, PT, P1 ;  /* 0x000000143900720c */ /* 0x000fc80003f26110 */
[----:B------:R-:W-:Y:S01]  /*6750*/  ISETP.LT.U32.OR.EX P0, PT, R20, R29, !P1, P3 ;  /* 0x0000001d1400720c */ /* 0x000fe20004f01530 */
[----:B------:R-:W-:Y:S01]  /*6760*/  IMAD.MOV.U32 R29, RZ, RZ, RZ ;  /* 0x000000ffff1d7224 */ /* 0x000fe200078e00ff */
[----:B------:R-:W-:Y:S02]  /*6770*/  IADD3 R61, P1, P2, R61, R8, R7 ;  /* 0x000000083d3d7210 */ /* 0x000fe40007a3e007 */
[----:B------:R-:W-:Y:S02]  /*6780*/  SEL R8, RZ, 0x1, !P0 ;  /* 0x00000001ff087807 */ /* 0x000fe40004000000 */
[----:B------:R-:W-:Y:S02]  /*6790*/  IADD3.X R7, PT, PT, RZ, R9, RZ, P1, P2 ;  /* 0x00000009ff077210 */ /* 0x000fe40000fe44ff */
[----:B------:R-:W-:Y:S01]  /*67a0*/  IADD3 R61, P0, PT, R61, R8, RZ ;  /* 0x000000083d3d7210 */ /* 0x000fe20007f1e0ff */
[----:B------:R-:W-:-:S04]  /*67b0*/  IMAD.WIDE.U32 R8, R19, R52, RZ ;  /* 0x0000003413087225 */ /* 0x000fc800078e00ff */
[----:B------:R-:W-:Y:S01]  /*67c0*/  IMAD.X R7, RZ, RZ, R7, P0 ;  /* 0x000000ffff077224 */ /* 0x000fe200000e0607 */
[----:B------:R-:W-:Y:S01]  /*67d0*/  ISETP.NE.U32.AND P0, PT, R61, RZ, PT ;  /* 0x000000ff3d00720c */ /* 0x000fe20003f05070 */
[----:B------:R-:W-:-:S03]  /*67e0*/  IMAD R19, R53, R19, R10 ;  /* 0x0000001335137224 */ /* 0x000fc600078e020a */
        /* <DEDUP_REMOVED lines=53> */
.L_x_25:
[----:B------:R-:W-:Y:S05]  /*6b40*/  BSYNC.RECONVERGENT B2 ;  /* 0x0000000000027941 */ /* 0x000fea0003800200 */
.L_x_24:
[----:B------:R-:W-:Y:S01]  /*6b50*/  IADD3 R7, P1, PT, R58, R8, RZ ;  /* 0x000000083a077210 */ /* 0x000fe20007f3e0ff */
[----:B------:R-:W-:Y:S01]  /*6b60*/  IMAD.IADD R8, R9, 0x1, R19 ;  /* 0x0000000109087824 */ /* 0x000fe200078e0213 */
[----:B------:R-:W-:Y:S04]  /*6b70*/  BSSY.RECONVERGENT B2, `(.L_x_26) ;  /* 0x00000e2000027945 */ /* 0x000fe80003800200 */
[----:B------:R-:W-:Y:S01]  /*6b80*/  BSSY.RELIABLE B3, `(.L_x_27) ;  /* 0x000003b000037945 */ /* 0x000fe20003800100 */
[----:B------:R-:W-:Y:S01]  /*6b90*/  ISETP.GE.U32.AND P0, PT, R7, R58, PT ;  /* 0x0000003a0700720c */ /* 0x000fe20003f06070 */
[----:B------:R-:W-:Y:S01]  /*6ba0*/  IMAD.X R8, R55, 0x1, R8, P1 ;  /* 0x0000000137087824 */ /* 0x000fe200008e0608 */
[----:B------:R-:W-:-:S04]  /*6bb0*/  IADD3 R26, P1, PT, R31, R26, RZ ;  /* 0x0000001a1f1a7210 */ /* 0x000fc80007f3e0ff */
[----:B------:R-:W-:Y:S01]  /*6bc0*/  ISETP.GE.U32.AND.EX P0, PT, R8, R55, PT, P0 ;  /* 0x000000370800720c */ /* 0x000fe20003f06100 */
[----:B------:R-:W-:Y:S01]  /*6bd0*/  IMAD.X R9, R30, 0x1, R72, P1 ;  /* 0x000000011e097824 */ /* 0x000fe200008e0648 */
[----:B------:R-:W-:Y:S02]  /*6be0*/  ISETP.LT.U32.AND P1, PT, R26, R31, PT ;  /* 0x0000001f1a00720c */ /* 0x000fe40003f21070 */
[----:B------:R-:W-:-:S04]  /*6bf0*/  SEL R19, RZ, 0x1, P0 ;  /* 0x00000001ff137807 */ /* 0x000fc80000000000 */
[----:B------:R-:W-:-:S04]  /*6c00*/  IADD3 R19, P2, PT, R26, R19, RZ ;  /* 0x000000131a137210 */ /* 0x000fc80007f5e0ff */
        /* <DEDUP_REMOVED lines=50> */
.L_x_28:
[----:B------:R-:W-:Y:S05]  /*6f30*/  BSYNC.RELIABLE B3 ;  /* 0x0000000000037941 */ /* 0x000fea0003800100 */
.L_x_27:
        /* <DEDUP_REMOVED lines=21> */
[----:B------:R-:W-:-:S03]  /*7090*/  SEL R9, RZ, 0x1, !P2 ;  /* 0x00000001ff097807 */ /* 0x000fc60005000000 */
[----:B------:R-:W-:Y:S01]  /*70a0*/  IMAD.X R30, R11, 0x1, ~R49, P3 ;  /* 0x000000010b1e7824 */ /* 0x000fe200018e0e31 */
[----:B------:R-:W-:Y:S02]  /*70b0*/  ISETP.GE.U32.AND P3, PT, R20, R9, PT ;  /* 0x000000091400720c */ /* 0x000fe40003f66070 */
[----:B------:R-:W-:Y:S02]  /*70c0*/  SEL R9, RZ, 0xffffffff, !P1 ;  /* 0xffffffffff097807 */ /* 0x000fe40004800000 */
[----:B------:R-:W-:-:S04]  /*70d0*/  ISETP.GE.U32.AND.EX P3, PT, R30, RZ, PT, P3 ;  /* 0x000000ff1e00720c */ /* 0x000fc80003f66130 */
[----:B------:R-:W-:Y:S02]  /*70e0*/  ISETP.LT.U32.OR.EX P3, PT, R11, R49, !P3, P4 ;  /* 0x000000310b00720c */ /* 0x000fe40005f61540 */
[----:B------:R-:W-:Y:S02]  /*70f0*/  SEL R11, RZ, 0xffffffff, !P2 ;  /* 0xffffffffff0b7807 */ /* 0x000fe40005000000 */
[----:B------:R-:W-:Y:S02]  /*7100*/  SEL R28, RZ, 0xffffffff, !P3 ;  /* 0xffffffffff1c7807 */ /* 0x000fe40005800000 */
[C---:B------:R-:W-:Y:S02]  /*7110*/  IADD3 R10, P2, PT, R11.reuse, R20, RZ ;  /* 0x000000140b0a7210 */ /* 0x040fe40007f5e0ff */
[----:B------:R-:W-:Y:S02]  /*7120*/  IADD3 R29, P3, PT, R28, R29, RZ ;  /* 0x0000001d1c1d7210 */ /* 0x000fe40007f7e0ff */
[----:B------:R-:W-:Y:S01]  /*7130*/  SEL R20, RZ, 0xffffffff, P0 ;  /* 0xffffffffff147807 */ /* 0x000fe20000000000 */
[----:B------:R-:W-:Y:S01]  /*7140*/  IMAD.X R11, R11, 0x1, R30, P2 ;  /* 0x000000010b0b7824 */ /* 0x000fe200010e061e */
[----:B------:R-:W-:Y:S01]  /*7150*/  ISETP.GT.U32.AND P0, PT, R10, R48, PT ;  /* 0x000000300a00720c */ /* 0x000fe20003f04070 */
[----:B------:R-:W-:Y:S01]  /*7160*/  IMAD.X R28, R28, 0x1, R53, P3 ;  /* 0x000000011c1c7824 */ /* 0x000fe200018e0635 */
[----:B------:R-:W-:-:S02]  /*7170*/  ISETP.NE.U32.AND P1, PT, R29, RZ, PT ;  /* 0x000000ff1d00720c */ /* 0x000fc40003f25070 */
[----:B------:R-:W-:Y:S02]  /*7180*/  ISETP.GT.U32.AND.EX P0, PT, R11, R49, PT, P0 ;  /* 0x000000310b00720c */ /* 0x000fe40003f04100 */
[----:B------:R-:W-:Y:S02]  /*7190*/  IADD3 R53, P2, PT, R7, -R24, RZ ;  /* 0x8000001807357210 */ /* 0x000fe40007f5e0ff */
[----:B------:R-:W-:Y:S02]  /*71a0*/  ISETP.NE.OR.EX P0, PT, R28, RZ, P0, P1 ;  /* 0x000000ff1c00720c */ /* 0x000fe40000705710 */
[----:B------:R-:W-:Y:S01]  /*71b0*/  IADD3 R19, P3, PT, R20, R31, RZ ;  /* 0x0000001f14137210 */ /* 0x000fe20007f7e0ff */
[----:B------:R-:W-:Y:S01]  /*71c0*/  IMAD.X R30, R8, 0x1, ~R25, P2 ;  /* 0x00000001081e7824 */ /* 0x000fe200010e0e19 */
[----:B------:R-:W-:-:S03]  /*71d0*/  IADD3 R21, P4, PT, R9, R50, RZ ;  /* 0x0000003209157210 */ /* 0x000fc60007f9e0ff */
[----:B------:R-:W-:Y:S02]  /*71e0*/  IMAD.X R20, R20, 0x1, R51, P3 ;  /* 0x0000000114147824 */ /* 0x000fe400018e0633 */
[----:B------:R-:W-:-:S04]  /*71f0*/  IMAD.X R9, R9, 0x1, R52, P4 ;  /* 0x0000000109097824 */ /* 0x000fc800020e0634 */
        /* <DEDUP_REMOVED lines=27> */
.L_x_31:
[----:B------:R-:W-:Y:S05]  /*73b0*/  BSYNC.RELIABLE B3 ;  /* 0x0000000000037941 */ /* 0x000fea0003800100 */
.L_x_30:
[----:B------:R-:W-:Y:S01]  /*73c0*/  ISETP.GE.U32.AND P0, PT, R53, R24, PT ;  /* 0x000000183500720c */ /* 0x000fe20003f06070 */
[----:B------:R-:W-:Y:S01]  /*73d0*/  BSSY.RELIABLE B3, `(.L_x_32) ;  /* 0x000003f000037945 */ /* 0x000fe20003800100 */
[CC--:B------:R-:W-:Y:S02]  /*73e0*/  IADD3 R31, P1, PT, R19.reuse, -R22.reuse, RZ ;  /* 0x80000016131f7210 */ /* 0x0c0fe40007f3e0ff */
[----:B------:R-:W-:Y:S02]  /*73f0*/  ISETP.GE.U32.AND.EX P0, PT, R30, R25, PT, P0 ;  /* 0x000000191e00720c */ /* 0x000fe40003f06100 */
[----:B------:R-:W-:Y:S01]  /*7400*/  ISETP.LT.U32.AND P2, PT, R19, R22, PT ;  /* 0x000000161300720c */ /* 0x000fe20003f41070 */
[----:B------:R-:W-:Y:S01]  /*7410*/  IMAD.X R51, R20, 0x1, ~R23, P1 ;  /* 0x0000000114337824 */ /* 0x000fe200008e0e17 */
[----:B------:R-:W-:Y:S02]  /*7420*/  SEL R7, RZ, 0x1, P0 ;  /* 0x00000001ff077807 */ /* 0x000fe40000000000 */
[----:B------:R-:W-:-:S02]  /*7430*/  ISETP.LT.U32.AND P3, PT, R21, R26, PT ;  /* 0x0000001a1500720c */ /* 0x000fc40003f61070 */
[----:B------:R-:W-:Y:S02]  /*7440*/  ISETP.GE.U32.AND P1, PT, R31, R7, PT ;  /* 0x000000071f00720c */ /* 0x000fe40003f26070 */
[----:B------:R-:W-:Y:S02]  /*7450*/  ISETP.LT.U32.AND P4, PT, R10, R48, PT ;  /* 0x000000300a00720c */ /* 0x000fe40003f81070 */
        /* <DEDUP_REMOVED lines=54> */
.L_x_33:
[----:B------:R-:W-:Y:S05]  /*77c0*/  BSYNC.RELIABLE B3 ;  /* 0x0000000000037941 */ /* 0x000fea0003800100 */
.L_x_32:
[----:B------:R-:W-:Y:S02]  /*77d0*/  ISETP.GE.U32.AND P0, PT, R53, R24, PT ;  /* 0x000000183500720c */ /* 0x000fe40003f06070 */
[CC--:B------:R-:W-:Y:S02]  /*77e0*/  IADD3 R28, P1, PT, R19.reuse, -R22.reuse, RZ ;  /* 0x80000016131c7210 */ /* 0x0c0fe40007f3e0ff */
        /* <DEDUP_REMOVED lines=14> */
[----:B------:R-:W-:Y:S02]  /*78d0*/  ISETP.GE.U32.AND.EX P2, PT, R31, RZ, PT, P2 ;  /* 0x000000ff1f00720c */ /* 0x000fe40003f46120 */
[----:B------:R-:W-:Y:S02]  /*78e0*/  IADD3 R7, P0, PT, R53, -R24, RZ ;  /* 0x8000001835077210 */ /* 0x000fe40007f1e0ff */
[----:B------:R-:W-:Y:S02]  /*78f0*/  ISETP.LT.U32.OR.EX P2, PT, R9, R27, !P2, P3 ;  /* 0x0000001b0900720c */ /* 0x000fe40005741530 */
[----:B------:R-:W-:Y:S01]  /*7900*/  IADD3 R19, P1, PT, R20, R28, RZ ;  /* 0x0000001c14137210 */ /* 0x000fe20007f3e0ff */
[----:B------:R-:W-:Y:S01]  /*7910*/  IMAD.X R8, R8, 0x1, ~R25, P0 ;  /* 0x0000000108087824 */ /* 0x000fe200000e0e19 */
[----:B------:R-:W-:Y:S02]  /*7920*/  SEL R9, RZ, 0xffffffff, !P2 ;  /* 0xffffffffff097807 */ /* 0x000fe40005000000 */
[----:B------:R-:W-:Y:S01]  /*7930*/  IADD3 R21, P2, PT, R22, R23, RZ ;  /* 0x0000001716157210 */ /* 0x000fe20007f5e0ff */
[----:B------:R-:W-:Y:S01]  /*7940*/  IMAD.X R20, R20, 0x1, R29, P1 ;  /* 0x0000000114147824 */ /* 0x000fe200008e061d */
[----:B------:R-:W-:-:S03]  /*7950*/  IADD3 R10, P3, P4, R9, -R48, R10 ;  /* 0x80000030090a7210 */ /* 0x000fc60007c7e00a */
[----:B------:R-:W-:Y:S01]  /*7960*/  IMAD.X R22, R22, 0x1, R31, P2 ;  /* 0x0000000116167824 */ /* 0x000fe200010e061f */
[----:B------:R-:W-:-:S03]  /*7970*/  IADD3.X R11, PT, PT, R9, ~R49, R11, P3, P4 ;  /* 0x80000031090b7210 */ /* 0x000fc60001fe840b */
[----:B------:R-:W-:-:S07]  /*7980*/  IMAD.MOV.U32 R9, RZ, RZ, R22 ;  /* 0x000000ffff097224 */ /* 0x000fce00078e0016 */
.L_x_29:
[----:B------:R-:W-:Y:S05]  /*7990*/  BSYNC.RECONVERGENT B2 ;  /* 0x0000000000027941 */ /* 0x000fea0003800200 */
.L_x_26:
[----:B------:R-:W1:Y:S01]  /*79a0*/  LDC.64 R60, c[0x3][R54+0x20] ;  /* 0x00c00800363c7b82 */ /* 0x000e620000000a00 */
[----:B------:R-:W-:Y:S07]  /*79b0*/  BSSY.RECONVERGENT B2, `(.L_x_34) ;  /* 0x00001ad000027945 */ /* 0x000fee0003800200 */
        /* <DEDUP_REMOVED lines=36> */
[----:B------:R-:W-:Y:S01]  /*7c00*/  IMAD.WIDE.U32 R50, R61, R16, RZ ;  /* 0x000000103d327225 */ /* 0x000fe200078e00ff */
[----:B------:R-:W-:-:S03]  /*7c10*/  ISETP.GE.U32.AND.EX P0, PT, R27, R31, PT, P0 ;  /* 0x0000001f1b00720c */ /* 0x000fc60003f06100 */
[----:B------:R-:W-:Y:S01]  /*7c20*/  IMAD.MOV.U32 R52, RZ, RZ, R25 ;  /* 0x000000ffff347224 */ /* 0x000fe200078e0019 */
[----:B------:R-:W-:Y:S01]  /*7c30*/  SEL R55, RZ, 0x1, P0 ;  /* 0x00000001ff377807 */ /* 0x000fe20000000000 */
[----:B------:R-:W-:Y:S02]  /*7c40*/  IMAD R59, R17, R60, RZ ;  /* 0x0000003c113b7224 */ /* 0x000fe400078e02ff */
[----:B------:R-:W-:-:S04]  /*7c50*/  IMAD.WIDE.U32 R50, P2, R60, R17, R50 ;  /* 0x000000113c327225 */ /* 0x000fc80007840032 */
[----:B------:R-:W-:-:S04]  /*7c60*/  IMAD.WIDE.U32 R24, R16, R60, RZ ;  /* 0x0000003c10187225 */ /* 0x000fc800078e00ff */
[----:B------:R-:W-:-:S04]  /*7c70*/  IMAD.WIDE.U32 R28, R60, R16, RZ ;  /* 0x000000103c1c7225 */ /* 0x000fc800078e00ff */
[----:B------:R-:W-:Y:S01]  /*7c80*/  IMAD.WIDE.U32.X R52, R61, R15, R52, P1 ;  /* 0x0000000f3d347225 */ /* 0x000fe200008e0434 */
[----:B------:R-:W-:-:S03]  /*7c90*/  IADD3 RZ, P3, PT, R29, R50, RZ ;  /* 0x000000321dff7210 */ /* 0x000fc60007f7e0ff */
[----:B------:R-:W-:Y:S02]  /*7ca0*/  IMAD R59, R61, R16, R59 ;  /* 0x000000103d3b7224 */ /* 0x000fe400078e023b */
[----:B------:R-:W-:Y:S01]  /*7cb0*/  IMAD.X R31, RZ, RZ, RZ, P2 ;  /* 0x000000ffff1f7224 */ /* 0x000fe200010e06ff */
[----:B------:R-:W-:Y:S01]  /*7cc0*/  IADD3 R52, P1, P2, R24, R52, R55 ;  /* 0x0000003418347210 */ /* 0x000fe20007a3e037 */
[----:B--2---:R-:W-:-:S03]  /*7cd0*/  IMAD.WIDE.U32 R28, R57, R18, RZ ;  /* 0x00000012391c7225 */ /* 0x004fc600078e00ff */
[----:B------:R-:W-:Y:S01]  /*7ce0*/  ISETP.GE.U32.AND P0, PT, R52, R24, PT ;  /* 0x000000183400720c */ /* 0x000fe20003f06070 */
[----:B------:R-:W-:Y:S02]  /*7cf0*/  IMAD.IADD R55, R25, 0x1, R59 ;  /* 0x0000000119377824 */ /* 0x000fe400078e023b */
[----:B------:R-:W-:Y:S02]  /*7d00*/  IMAD R59, R12, R56, RZ ;  /* 0x000000380c3b7224 */ /* 0x000fe400078e02ff */
[----:B------:R-:W-:Y:S01]  /*7d10*/  IMAD.MOV.U32 R30, RZ, RZ, R51 ;  /* 0x000000ffff1e7224 */ /* 0x000fe200078e0033 */
[----:B------:R-:W-:Y:S01]  /*7d20*/  IADD3.X R53, PT, PT, R55, R53, RZ, P1, P2 ;  /* 0x0000003537357210 */ /* 0x000fe20000fe44ff */
[----:B------:R-:W-:-:S04]  /*7d30*/  IMAD.WIDE.U32 R24, R56, R18, R22 ;  /* 0x0000001238187225 */ /* 0x000fc800078e0016 */
[----:B------:R-:W-:Y:S01]  /*7d40*/  IMAD R59, R57, R18, R59 ;  /* 0x00000012393b7224 */ /* 0x000fe200078e023b */
[----:B------:R-:W-:Y:S01]  /*7d50*/  ISETP.GE.U32.AND P1, PT, R24, R22, PT ;  /* 0x000000161800720c */ /* 0x000fe20003f26070 */
[----:B------:R-:W-:-:S04]  /*7d60*/  IMAD.WIDE.U32 R50, R56, R18, RZ ;  /* 0x0000001238327225 */ /* 0x000fc800078e00ff */
[----:B------:R-:W-:-:S04]  /*7d70*/  IMAD.WIDE.U32 R28, P4, R56, R12, R28 ;  /* 0x0000000c381c7225 */ /* 0x000fc8000788001c */
[----:B------:R-:W-:Y:S01]  /*7d80*/  IMAD.IADD R71, R25, 0x1, R59 ;  /* 0x0000000119477824 */ /* 0x000fe200078e023b */
[----:B------:R-:W-:Y:S01]  /*7d90*/  IADD3 RZ, P2, PT, R51, R28, RZ ;  /* 0x0000001c33ff7210 */ /* 0x000fe20007f5e0ff */
[----:B------:R-:W-:Y:S02]  /*7da0*/  IMAD R51, R13, R56, RZ ;  /* 0x000000380d337224 */ /* 0x000fe400078e02ff */
[----:B------:R-:W-:Y:S01]  /*7db0*/  IMAD.X R63, RZ, RZ, RZ, P4 ;  /* 0x000000ffff3f7224 */ /* 0x000fe200020e06ff */
[----:B------:R-:W-:Y:S01]  /*7dc0*/  ISETP.GE.U32.AND.EX P1, PT, R71, R23, PT, P1 ;  /* 0x000000174700720c */ /* 0x000fe20003f26110 */
[----:B------:R-:W-:Y:S02]  /*7dd0*/  IMAD.MOV.U32 R62, RZ, RZ, R29 ;  /* 0x000000ffff3e7224 */ /* 0x000fe400078e001d */
[-C--:B------:R-:W-:Y:S01]  /*7de0*/  IMAD.WIDE.U32 R58, R57, R70.reuse, RZ ;  /* 0x00000046393a7225 */ /* 0x080fe200078e00ff */
[----:B------:R-:W-:Y:S02]  /*7df0*/  SEL R65, RZ, 0x1, P1 ;  /* 0x00000001ff417807 */ /* 0x000fe40000800000 */
[----:B------:R-:W-:Y:S01]  /*7e00*/  ISETP.GE.U32.AND.EX P1, PT, R53, R55, PT, P0 ;  /* 0x000000373500720c */ /* 0x000fe20003f26100 */
[----:B------:R-:W-:-:S02]  /*7e10*/  IMAD R67, R57, R70, R51 ;  /* 0x0000004639437224 */ /* 0x000fc400078e0233 */
[----:B------:R-:W-:Y:S01]  /*7e20*/  IMAD.WIDE.U32.X R62, R57, R12, R62, P2 ;  /* 0x0000000c393e7225 */ /* 0x000fe200010e043e */
[----:B------:R-:W-:-:S03]  /*7e30*/  SEL R55, RZ, 0x1, P1 ;  /* 0x00000001ff377807 */ /* 0x000fc60000800000 */
[----:B------:R-:W-:-:S04]  /*7e40*/  IMAD.WIDE.U32 R50, R56, R70, R26 ;  /* 0x0000004638327225 */ /* 0x000fc800078e001a */
[----:B------:R-:W-:Y:S01]  /*7e50*/  IMAD.WIDE.U32 R22, R56, R70, RZ ;  /* 0x0000004638167225 */ /* 0x000fe200078e00ff */
[C---:B------:R-:W-:Y:S02]  /*7e60*/  IADD3 R22, P5, P6, R50.reuse, R62, R65 ;  /* 0x0000003e32167210 */ /* 0x040fe40007ebe041 */
[----:B------:R-:W-:Y:S01]  /*7e70*/  ISETP.GE.U32.AND P2, PT, R50, R26, PT ;  /* 0x0000001a3200720c */ /* 0x000fe20003f46070 */
[----:B------:R-:W-:Y:S01]  /*7e80*/  IMAD.WIDE.U32 R58, P4, R56, R13, R58 ;  /* 0x0000000d383a7225 */ /* 0x000fe2000788003a */
[----:B------:R-:W-:-:S03]  /*7e90*/  ISETP.GE.U32.AND P0, PT, R22, R50, PT ;  /* 0x000000321600720c */ /* 0x000fc60003f06070 */
[----:B------:R-:W-:Y:S02]  /*7ea0*/  IMAD.IADD R51, R51, 0x1, R67 ;  /* 0x0000000133337824 */ /* 0x000fe400078e0243 */
[----:B------:R-:W-:Y:S01]  /*7eb0*/  IMAD.X R29, RZ, RZ, RZ, P4 ;  /* 0x000000ffff1d7224 */ /* 0x000fe200020e06ff */
[----:B------:R-:W-:Y:S01]  /*7ec0*/  IADD3 RZ, P4, PT, R23, R58, RZ ;  /* 0x0000003a17ff7210 */ /* 0x000fe20007f9e0ff */
[----:B------:R-:W-:Y:S01]  /*7ed0*/  IMAD.MOV.U32 R28, RZ, RZ, R59 ;  /* 0x000000ffff1c7224 */ /* 0x000fe200078e003b */
[----:B------:R-:W-:Y:S01]  /*7ee0*/  IADD3.X R23, PT, PT, R51, R63, RZ, P5, P6 ;  /* 0x0000003f33177210 */ /* 0x000fe20002fec4ff */
[----:B------:R-:W-:Y:S01]  /*7ef0*/  IMAD.WIDE.U32.X R30, R61, R17, R30, P3 ;  /* 0x000000113d1e7225 */ /* 0x000fe200018e041e */
[----:B------:R-:W-:Y:S02]  /*7f00*/  ISETP.GE.U32.AND.EX P1, PT, R51, R27, PT, P2 ;  /* 0x0000001b3300720c */ /* 0x000fe40003f26120 */
[----:B------:R-:W-:Y:S01]  /*7f10*/  ISETP.GE.U32.AND.EX P0, PT, R23, R51, PT, P0 ;  /* 0x000000331700720c */ /* 0x000fe20003f06100 */
[----:B------:R-:W-:Y:S01]  /*7f20*/  IMAD.WIDE.U32.X R28, R57, R13, R28, P4 ;  /* 0x0000000d391c7225 */ /* 0x000fe200020e041c */
[----:B------:R-:W-:-:S02]  /*7f30*/  SEL R50, RZ, 0x1, P1 ;  /* 0x00000001ff327807 */ /* 0x000fc40000800000 */
[----:B------:R-:W-:Y:S01]  /*7f40*/  SEL R51, RZ, 0x1, P0 ;  /* 0x00000001ff337807 */ /* 0x000fe20000000000 */
[----:B------:R-:W-:Y:S01]  /*7f50*/  IMAD.WIDE.U32 R62, R57, R14, RZ ;  /* 0x0000000e393e7225 */ /* 0x000fe200078e00ff */
[----:B------:R-:W-:Y:S02]  /*7f60*/  IADD3 R26, P2, PT, R55, R30, RZ ;  /* 0x0000001e371a7210 */ /* 0x000fe40007f5e0ff */
[----:B------:R-:W-:Y:S01]  /*7f70*/  IADD3 R51, P0, P1, R51, R28, R50 ;  /* 0x0000001c33337210 */ /* 0x000fe2000791e032 */
[----:B------:R-:W-:Y:S02]  /*7f80*/  IMAD R55, R15, R56, RZ ;  /* 0x000000380f377224 */ /* 0x000fe400078e02ff */
[-C--:B------:R-:W-:Y:S01]  /*7f90*/  IMAD.WIDE.U32 R58, R56, R14.reuse, R52 ;  /* 0x0000000e383a7225 */ /* 0x080fe200078e0034 */
[----:B------:R-:W-:Y:S02]  /*7fa0*/  IADD3.X R50, PT, PT, RZ, R29, RZ, P0, P1 ;  /* 0x0000001dff327210 */ /* 0x000fe400007e24ff */
[----:B------:R-:W1:Y:S01]  /*7fb0*/  LDC.64 R28, c[0x3][R54+0x30] ;  /* 0x00c00c00361c7b82 */ /* 0x000e620000000a00 */
[----:B------:R-:W-:Y:S01]  /*7fc0*/  IMAD R55, R57, R14, R55 ;  /* 0x0000000e39377224 */ /* 0x000fe200078e0237 */
[----:B------:R-:W-:Y:S01]  /*7fd0*/  ISETP.GE.U32.AND P0, PT, R58, R52, PT ;  /* 0x000000343a00720c */ /* 0x000fe20003f06070 */
[----:B------:R-:W-:-:S02]  /*7fe0*/  IMAD.X R27, RZ, RZ, R31, P2 ;  /* 0x000000ffff1b7224 */ /* 0x000fc400010e061f */
[----:B------:R-:W-:Y:S01]  /*7ff0*/  IMAD.WIDE.U32 R30, R56, R14, RZ ;  /* 0x0000000e381e7225 */ /* 0x000fe200078e00ff */
[----:B------:R-:W-:-:S03]  /*8000*/  IADD3 R30, P4, PT, R51, R58, RZ ;  /* 0x0000003a331e7210 */ /* 0x000fc60007f9e0ff */
[----:B------:R-:W-:Y:S01]  /*8010*/  IMAD.WIDE.U32 R62, P3, R56, R15, R62 ;  /* 0x0000000f383e7225 */ /* 0x000fe2000786003e */
[----:B------:R-:W-:-:S03]  /*8020*/  ISETP.GE.U32.AND P1, PT, R30, R58, PT ;  /* 0x0000003a1e00720c */ /* 0x000fc60003f26070 */
[----:B------:R-:W-:Y:S01]  /*8030*/  IMAD.IADD R55, R59, 0x1, R55 ;  /* 0x000000013b377824 */ /* 0x000fe200078e0237 */
[----:B------:R-:W-:Y:S01]  /*8040*/  IADD3 RZ, P2, PT, R31, R62, RZ ;  /* 0x0000003e1fff7210 */ /* 0x000fe20007f5e0ff */
[----:B------:R-:W-:-:S03]  /*8050*/  IMAD.WIDE.U32 R58, R57, R16, RZ ;  /* 0x00000010393a7225 */ /* 0x000fc600078e00ff */
[C---:B------:R-:W-:Y:S01]  /*8060*/  ISETP.GE.U32.AND.EX P0, PT, R55.reuse, R53, PT, P0 ;  /* 0x000000353700720c */ /* 0x040fe20003f06100 */
[----:B------:R-:W-:Y:S02]  /*8070*/  IMAD.X R31, R55, 0x1, R50, P4 ;  /* 0x00000001371f7824 */ /* 0x000fe400020e0632 */
[----:B------:R-:W-:Y:S02]  /*8080*/  IMAD.X R51, RZ, RZ, RZ, P3 ;  /* 0x000000ffff337224 */ /* 0x000fe400018e06ff */
[----:B------:R-:W-:Y:S01]  /*8090*/  IMAD.MOV.U32 R50, RZ, RZ, R63 ;  /* 0x000000ffff327224 */ /* 0x000fe200078e003f */
[----:B------:R-:W-:Y:S01]  /*80a0*/  ISETP.GE.U32.AND.EX P1, PT, R31, R55, PT, P1 ;  /* 0x000000371f00720c */ /* 0x000fe20003f26110 */
[----:B------:R-:W-:Y:S02]  /*80b0*/  IMAD R63, R17, R56, RZ ;  /* 0x00000038113f7224 */ /* 0x000fe400078e02ff */
[----:B------:R-:W-:Y:S01]  /*80c0*/  IMAD.WIDE.U32 R52, R56, R16, RZ ;  /* 0x0000001038347225 */ /* 0x000fe200078e00ff */
[----:B------:R-:W-:-:S02]  /*80d0*/  SEL R52, RZ, 0x1, P0 ;  /* 0x00000001ff347807 */ /* 0x000fc40000000000 */
[----:B------:R-:W-:Y:S01]  /*80e0*/  SEL R67, RZ, 0x1, P1 ;  /* 0x00000001ff437807 */ /* 0x000fe20000800000 */
[----:B------:R-:W-:-:S04]  /*80f0*/  IMAD.WIDE.U32 R58, P3, R56, R17, R58 ;  /* 0x00000011383a7225 */ /* 0x000fc8000786003a */
[----:B------:R-:W-:Y:S01]  /*8100*/  IMAD.WIDE.U32.X R50, R57, R15, R50, P2 ;  /* 0x0000000f39327225 */ /* 0x000fe200010e0432 */
[----:B------:R-:W-:-:S03]  /*8110*/  IADD3 RZ, P4, PT, R53, R58, RZ ;  /* 0x0000003a35ff7210 */ /* 0x000fc60007f9e0ff */
[----:B------:R-:W-:Y:S01]  /*8120*/  IMAD R55, R57, R16, R63 ;  /* 0x0000001039377224 */ /* 0x000fe200078e023f */
[----:B------:R-:W-:Y:S01]  /*8130*/  IADD3 R67, P1, P2, R67, R50, R52 ;  /* 0x0000003243437210 */ /* 0x000fe20007a3e034 */
[----:B------:R-:W-:-:S04]  /*8140*/  IMAD.WIDE.U32 R62, R56, R16, R26 ;  /* 0x00000010383e7225 */ /* 0x000fc800078e001a */
[----:B------:R-:W-:Y:S01]  /*8150*/  IMAD.X R65, RZ, RZ, RZ, P3 ;  /* 0x000000ffff417224 */ /* 0x000fe200018e06ff */
[----:B------:R-:W-:Y:S01]  /*8160*/  ISETP.GE.U32.AND P0, PT, R62, R26, PT ;  /* 0x0000001a3e00720c */ /* 0x000fe20003f06070 */
[----:B------:R-:W-:Y:S01]  /*8170*/  IMAD.IADD R55, R63, 0x1, R55 ;  /* 0x000000013f377824 */ /* 0x000fe200078e0237 */
[----:B------:R-:W-:Y:S01]  /*8180*/  IADD3 R58, P3, PT, R67, R62, RZ ;  /* 0x0000003e433a7210 */ /* 0x000fe20007f7e0ff */
[----:B-1----:R-:W-:-:S03]  /*8190*/  IMAD.WIDE.U32 R52, R29, R18, RZ ;  /* 0x000000121d347225 */ /* 0x002fc600078e00ff */
[----:B------:R-:W-:Y:S01]  /*81a0*/  ISETP.GE.U32.AND.EX P0, PT, R55, R27, PT, P0 ;  /* 0x0000001b3700720c */ /* 0x000fe20003f06100 */
[----:B------:R-:W-:Y:S02]  /*81b0*/  IMAD.MOV.U32 R64, RZ, RZ, R59 ;  /* 0x000000ffff407224 */ /* 0x000fe400078e003b */
[----:B------:R-:W-:Y:S02]  /*81c0*/  IMAD R59, R12, R28, RZ ;  /* 0x0000001c0c3b7224 */ /* 0x000fe400078e02ff */
[----:B------:R-:W-:Y:S01]  /*81d0*/  IMAD.WIDE.U32.X R56, R57, R17, R64, P4 ;  /* 0x0000001139387225 */ /* 0x000fe200020e0440 */
[----:B------:R-:W-:Y:S02]  /*81e0*/  IADD3.X R64, PT, PT, RZ, R51, RZ, P1, P2 ;  /* 0x00000033ff407210 */ /* 0x000fe40000fe44ff */
[----:B------:R-:W-:Y:S01]  /*81f0*/  ISETP.GE.U32.AND P1, PT, R58, R62, PT ;  /* 0x0000003e3a00720c */ /* 0x000fe20003f26070 */
[----:B------:R-:W-:-:S04]  /*8200*/  IMAD.WIDE.U32 R50, P2, R28, R12, R52 ;  /* 0x0000000c1c327225 */ /* 0x000fc80007840034 */
[----:B------:R-:W-:-:S04]  /*8210*/  IMAD.WIDE.U32 R26, R28, R18, R22 ;  /* 0x000000121c1a7225 */ /* 0x000fc800078e0016 */
[-C--:B------:R-:W-:Y:S02]  /*8220*/  IMAD R59, R29, R18.reuse, R59 ;  /* 0x000000121d3b7224 */ /* 0x080fe400078e023b */
[----:B------:R-:W-:-:S04]  /*8230*/  IMAD.WIDE.U32 R52, R28, R18, RZ ;  /* 0x000000121c347225 */ /* 0x000fc800078e00ff */
[----:B------:R-:W-:Y:S01]  /*8240*/  IMAD.X R63, RZ, RZ, RZ, P2 ;  /* 0x000000ffff3f7224 */ /* 0x000fe200010e06ff */
[----:B------:R-:W-:Y:S01]  /*8250*/  ISETP.GE.U32.AND P2, PT, R26, R22, PT ;  /* 0x000000161a00720c */ /* 0x000fe20003f46070 */
[----:B------:R-:W-:Y:S01]  /*8260*/  IMAD.IADD R22, R27, 0x1, R59 ;  /* 0x000000011b167824 */ /* 0x000fe200078e023b */
[----:B------:R-:W-:Y:S01]  /*8270*/  IADD3 RZ, P4, PT, R53, R50, RZ ;  /* 0x0000003235ff7210 */ /* 0x000fe20007f9e0ff */
[----:B------:R-:W-:Y:S02]  /*8280*/  IMAD R59, R13, R28, RZ ;  /* 0x0000001c0d3b7224 */ /* 0x000fe400078e02ff */
[----:B------:R-:W-:Y:S01]  /*8290*/  IMAD.MOV.U32 R62, RZ, RZ, R51 ;  /* 0x000000ffff3e7224 */ /* 0x000fe200078e0033 */
[----:B------:R-:W-:Y:S01]  /*82a0*/  ISETP.GE.U32.AND.EX P2, PT, R22, R23, PT, P2 ;  /* 0x000000171600720c */ /* 0x000fe20003f46120 */
[-C--:B------:R-:W-:Y:S02]  /*82b0*/  IMAD R67, R29, R70.reuse, R59 ;  /* 0x000000461d437224 */ /* 0x080fe400078e023b */
[----:B------:R-:W-:Y:S01]  /*82c0*/  IMAD.X R59, R55, 0x1, R64, P3 ;  /* 0x00000001373b7824 */ /* 0x000fe200018e0640 */
[----:B------:R-:W-:Y:S01]  /*82d0*/  SEL R23, RZ, 0x1, P2 ;  /* 0x00000001ff177807 */ /* 0x000fe20001000000 */
[----:B------:R-:W-:-:S03]  /*82e0*/  IMAD.WIDE.U32 R52, R29, R70, RZ ;  /* 0x000000461d347225 */ /* 0x000fc600078e00ff */
[----:B------:R-:W-:Y:S01]  /*82f0*/  ISETP.GE.U32.AND.EX P1, PT, R59, R55, PT, P1 ;  /* 0x000000373b00720c */ /* 0x000fe20003f26110 */
[----:B------:R-:W-:-:S04]  /*8300*/  IMAD.WIDE.U32.X R50, R29, R12, R62, P4 ;  /* 0x0000000c1d327225 */ /* 0x000fc800020e043e */
[----:B------:R-:W-:-:S04]  /*8310*/  IMAD.WIDE.U32 R64, R28, R70, R30 ;  /* 0x000000461c407225 */ /* 0x000fc800078e001e */
[----:B------:R-:W-:Y:S01]  /*8320*/  IMAD.WIDE.U32 R52, P2, R28, R13, R52 ;  /* 0x0000000d1c347225 */ /* 0x000fe20007840034 */
[C---:B------:R-:W-:Y:S02]  /*8330*/  IADD3 R50, P4, P5, R64.reuse, R50, R23 ;  /* 0x0000003240327210 */ /* 0x040fe40007d9e017 */
[----:B------:R-:W-:Y:S01]  /*8340*/  ISETP.GE.U32.AND P3, PT, R64, R30, PT ;  /* 0x0000001e4000720c */ /* 0x000fe20003f66070 */
[----:B------:R-:W-:Y:S01]  /*8350*/  IMAD.IADD R23, R65, 0x1, R67 ;  /* 0x0000000141177824 */ /* 0x000fe200078e0243 */
[----:B------:R-:W-:Y:S01]  /*8360*/  SEL R30, RZ, 0x1, P0 ;  /* 0x00000001ff1e7807 */ /* 0x000fe20000000000 */
[----:B------:R-:W-:-:S03]  /*8370*/  IMAD.WIDE.U32 R62, R28, R70, RZ ;  /* 0x000000461c3e7225 */ /* 0x000fc600078e00ff */
[----:B------:R-:W-:Y:S01]  /*8380*/  IADD3.X R51, PT, PT, R23, R51, RZ, P4, P5 ;  /* 0x0000003317337210 */ /* 0x000fe200027ea4ff */
[----:B------:R-:W-:Y:S01]  /*8390*/  IMAD.X R65, RZ, RZ, RZ, P2 ;  /* 0x000000ffff417224 */ /* 0x000fe200010e06ff */
[----:B------:R-:W-:Y:S01]  /*83a0*/  ISETP.GE.U32.AND P2, PT, R50, R64, PT ;  /* 0x000000403200720c */ /* 0x000fe20003f46070 */
[----:B------:R-:W-:Y:S01]  /*83b0*/  IMAD.MOV.U32 R64, RZ, RZ, R53 ;  /* 0x000000ffff407224 */ /* 0x000fe200078e0035 */
[----:B------:R-:W-:Y:S01]  /*83c0*/  IADD3 RZ, P4, PT, R63, R52, RZ ;  /* 0x000000343fff7210 */ /* 0x000fe20007f9e0ff */
[----:B------:R-:W-:Y:S01]  /*83d0*/  IMAD R55, R15, R28, RZ ;  /* 0x0000001c0f377224 */ /* 0x000fe200078e02ff */
[----:B------:R-:W-:Y:S01]  /*83e0*/  ISETP.GE.U32.AND.EX P3, PT, R23, R31, PT, P3 ;  /* 0x0000001f1700720c */ /* 0x000fe20003f66130 */
[----:B------:R-:W-:Y:S01]  /*83f0*/  IMAD.WIDE.U32 R62, R29, R14, RZ ;  /* 0x0000000e1d3e7225 */ /* 0x000fe200078e00ff */
[----:B------:R-:W-:Y:S02]  /*8400*/  ISETP.GE.U32.AND.EX P2, PT, R51, R23, PT, P2 ;  /* 0x000000173300720c */ /* 0x000fe40003f46120 */
[----:B------:R-:W-:Y:S01]  /*8410*/  SEL R31, RZ, 0x1, P1 ;  /* 0x00000001ff1f7807 */ /* 0x000fe20000800000 */
[----:B------:R-:W-:Y:S01]  /*8420*/  IMAD.WIDE.U32.X R64, R29, R13, R64, P4 ;  /* 0x0000000d1d407225 */ /* 0x000fe200020e0440 */
[----:B------:R-:W-:-:S02]  /*8430*/  SEL R23, RZ, 0x1, P3 ;  /* 0x00000001ff177807 */ /* 0x000fc40001800000 */
[----:B------:R-:W-:Y:S01]  /*8440*/  SEL R53, RZ, 0x1, P2 ;  /* 0x00000001ff357807 */ /* 0x000fe20001000000 */
[C---:B------:R-:W-:Y:S01]  /*8450*/  IMAD.WIDE.U32 R62, P4, R28.reuse, R15, R62 ;  /* 0x0000000f1c3e7225 */ /* 0x040fe2000788003e */
[----:B------:R-:W-:Y:S02]  /*8460*/  IADD3 R56, P2, P3, R31, R56, R30 ;  /* 0x000000381f387210 */ /* 0x000fe40007b5e01e */
[----:B------:R-:W-:Y:S01]  /*8470*/  IADD3 R53, P0, P1, R53, R64, R23 ;  /* 0x0000004035357210 */ /* 0x000fe2000791e017 */
[CC--:B------:R-:W-:Y:S01]  /*8480*/  IMAD.WIDE.U32 R30, R28.reuse, R14.reuse, R58 ;  /* 0x0000000e1c1e7225 */ /* 0x0c0fe200078e003a */
[----:B------:R-:W-:Y:S02]  /*8490*/  IADD3.X R57, PT, PT, RZ, R57, RZ, P2, P3 ;  /* 0x00000039ff397210 */ /* 0x000fe400017e64ff */
[----:B------:R-:W-:Y:S01]  /*84a0*/  IADD3.X R66, PT, PT, RZ, R65, RZ, P0, P1 ;  /* 0x00000041ff427210 */ /* 0x000fe200007e24ff */
[----:B------:R-:W-:Y:S01]  /*84b0*/  IMAD R23, R29, R14, R55 ;  /* 0x0000000e1d177224 */ /* 0x000fe200078e0237 */
[----:B------:R-:W-:Y:S01]  /*84c0*/  IADD3 R52, P5, PT, R53, R30, RZ ;  /* 0x0000001e35347210 */ /* 0x000fe20007fbe0ff */
[----:B------:R-:W-:Y:S01]  /*84d0*/  IMAD.WIDE.U32 R64, R28, R14, RZ ;  /* 0x0000000e1c407225 */ /* 0x000fe200078e00ff */
[----:B------:R-:W-:Y:S01]  /*84e0*/  ISETP.GE.U32.AND P0, PT, R30, R58, PT ;  /* 0x0000003a1e00720c */ /* 0x000fe20003f06070 */
[----:B------:R-:W1:Y:S01]  /*84f0*/  LDC.64 R54, c[0x3][R54+0x38] ;  /* 0x00c00e0036367b82 */ /* 0x000e620000000a00 */
[----:B------:R-:W-:Y:S01]  /*8500*/  ISETP.GE.U32.AND P1, PT, R52, R30, PT ;  /* 0x0000001e3400720c */ /* 0x000fe20003f26070 */
[----:B------:R-:W-:-:S02]  /*8510*/  IMAD.IADD R23, R31, 0x1, R23 ;  /* 0x000000011f177824 */ /* 0x000fc400078e0217 */
[----:B------:R-:W-:Y:S01]  /*8520*/  IMAD.X R31, RZ, RZ, RZ, P4 ;  /* 0x000000ffff1f7224 */ /* 0x000fe200020e06ff */
[----:B------:R-:W-:Y:S01]  /*8530*/  IADD3 RZ, P4, PT, R65, R62, RZ ;  /* 0x0000003e41ff7210 */ /* 0x000fe20007f9e0ff */
[C---:B------:R-:W-:Y:S01]  /*8540*/  IMAD.X R53, R23.reuse, 0x1, R66, P5 ;  /* 0x0000000117357824 */ /* 0x040fe200028e0642 */
[----:B------:R-:W-:Y:S01]  /*8550*/  ISETP.GE.U32.AND.EX P0, PT, R23, R59, PT, P0 ;  /* 0x0000003b1700720c */ /* 0x000fe20003f06100 */
[----:B------:R-:W-:Y:S02]  /*8560*/  IMAD.MOV.U32 R30, RZ, RZ, R63 ;  /* 0x000000ffff1e7224 */ /* 0x000fe400078e003f */
[----:B------:R-:W-:Y:S01]  /*8570*/  IMAD R63, R17, R28, RZ ;  /* 0x0000001c113f7224 */ /* 0x000fe200078e02ff */
[----:B------:R-:W-:Y:S01]  /*8580*/  ISETP.GE.U32.AND.EX P1, PT, R53, R23, PT, P1 ;  /* 0x000000173500720c */ /* 0x000fe20003f26110 */
[----:B------:R-:W-:Y:S01]  /*8590*/  IMAD.WIDE.U32.X R30, R29, R15, R30, P4 ;  /* 0x0000000f1d1e7225 */ /* 0x000fe200020e041e */
[----:B------:R-:W-:Y:S02]  /*85a0*/  SEL R58, RZ, 0x1, P0 ;  /* 0x00000001ff3a7807 */ /* 0x000fe40000000000 */
[----:B------:R-:W-:Y:S01]  /*85b0*/  SEL R23, RZ, 0x1, P1 ;  /* 0x00000001ff177807 */ /* 0x000fe20000800000 */
[----:B------:R-:W-:-:S03]  /*85c0*/  IMAD.WIDE.U32 R64, R28, R16, R56 ;  /* 0x000000101c407225 */ /* 0x000fc600078e0038 */
[----:B------:R-:W-:Y:S01]  /*85d0*/  IADD3 R23, P0, P1, R23, R30, R58 ;  /* 0x0000001e17177210 */ /* 0x000fe2000791e03a */
[----:B------:R-:W-:-:S03]  /*85e0*/  IMAD.WIDE.U32 R58, R29, R16, RZ ;  /* 0x000000101d3a7225 */ /* 0x000fc600078e00ff */
[----:B------:R-:W-:Y:S01]  /*85f0*/  IADD3.X R66, PT, PT, RZ, R31, RZ, P0, P1 ;  /* 0x0000001fff427210 */ /* 0x000fe200007e24ff */
[----:B------:R-:W-:Y:S01]  /*8600*/  IMAD R63, R29, R16, R63 ;  /* 0x000000101d3f7224 */ /* 0x000fe200078e023f */
[----:B------:R-:W-:Y:S01]  /*8610*/  IADD3 R30, P3, PT, R23, R64, RZ ;  /* 0x00000040171e7210 */ /* 0x000fe20007f7e0ff */
[----:B------:R-:W-:Y:S01]  /*8620*/  IMAD.WIDE.U32 R58, P2, R28, R17, R58 ;  /* 0x000000111c3a7225 */ /* 0x000fe2000784003a */
[----:B------:R-:W-:Y:S02]  /*8630*/  ISETP.GE.U32.AND P0, PT, R64, R56, PT ;  /* 0x000000384000720c */ /* 0x000fe40003f06070 */
[----:B------:R-:W-:Y:S01]  /*8640*/  ISETP.GE.U32.AND P1, PT, R30, R64, PT ;  /* 0x000000401e00720c */ /* 0x000fe20003f26070 */
[----:B------:R-:W-:Y:S02]  /*8650*/  IMAD.IADD R23, R65, 0x1, R63 ;  /* 0x0000000141177824 */ /* 0x000fe400078e023f */
[----:B------:R-:W-:-:S03]  /*8660*/  IMAD.WIDE.U32 R62, R28, R16, RZ ;  /* 0x000000101c3e7225 */ /* 0x000fc600078e00ff */
[C---:B------:R-:W-:Y:S01]  /*8670*/  ISETP.GE.U32.AND.EX P0, PT, R23.reuse, R57, PT, P0 ;  /* 0x000000391700720c */ /* 0x040fe20003f06100 */
[----:B------:R-:W-:Y:S02]  /*8680*/  IMAD.X R31, R23, 0x1, R66, P3 ;  /* 0x00000001171f7824 */ /* 0x000fe400018e0642 */
[----:B------:R-:W-:Y:S01]  /*8690*/  IMAD.X R65, RZ, RZ, RZ, P2 ;  /* 0x000000ffff417224 */ /* 0x000fe200010e06ff */
[----:B------:R-:W-:Y:S01]  /*86a0*/  IADD3 RZ, P2, PT, R63, R58, RZ ;  /* 0x0000003a3fff7210 */ /* 0x000fe20007f5e0ff */
[----:B------:R-:W-:Y:S01]  /*86b0*/  IMAD.MOV.U32 R64, RZ, RZ, R59 ;  /* 0x000000ffff407224 */ /* 0x000fe200078e003b */
[----:B------:R-:W-:Y:S01]  /*86c0*/  ISETP.GE.U32.AND.EX P1, PT, R31, R23, PT, P1 ;  /* 0x000000171f00720c */ /* 0x000fe20003f26110 */
[----:B-1----:R-:W-:Y:S01]  /*86d0*/  IMAD.WIDE.U32 R66, R55, R18, RZ ;  /* 0x0000001237427225 */ /* 0x002fe200078e00ff */
[----:B------:R-:W-:Y:S02]  /*86e0*/  SEL R62, RZ, 0x1, P0 ;  /* 0x00000001ff3e7807 */ /* 0x000fe40000000000 */
[----:B------:R-:W-:Y:S01]  /*86f0*/  SEL R63, RZ, 0x1, P1 ;  /* 0x00000001ff3f7807 */ /* 0x000fe20000800000 */
[----:B------:R-:W-:-:S04]  /*8700*/  IMAD.WIDE.U32.X R28, R29, R17, R64, P2 ;  /* 0x000000111d1c7225 */ /* 0x000fc800010e0440 */
[----:B------:R-:W-:Y:S01]  /*8710*/  IMAD.WIDE.U32 R56, R54, R18, RZ ;  /* 0x0000001236387225 */ /* 0x000fe200078e00ff */
[----:B------:R-:W-:-:S03]  /*8720*/  IADD3 R62, P0, P1, R63, R28, R62 ;  /* 0x0000001c3f3e7210 */ /* 0x000fc6000791e03e */
[----:B------:R-:W-:Y:S01]  /*8730*/  IMAD.WIDE.U32 R66, P5, R54, R12, R66 ;  /* 0x0000000c36427225 */ /* 0x000fe200078a0042 */
[----:B------:R-:W-:-:S03]  /*8740*/  IADD3.X R63, PT, PT, RZ, R29, RZ, P0, P1 ;  /* 0x0000001dff3f7210 */ /* 0x000fc600007e24ff */
[----:B------:R-:W-:Y:S01]  /*8750*/  IMAD.WIDE.U32 R64, R55, R70, RZ ;  /* 0x0000004637407225 */ /* 0x000fe200078e00ff */
[----:B------:R-:W-:-:S03]  /*8760*/  IADD3 RZ, P4, PT, R57, R66, RZ ;  /* 0x0000004239ff7210 */ /* 0x000fc60007f9e0ff */
[----:B------:R-:W-:Y:S02]  /*8770*/  IMAD R23, R12, R54, RZ ;  /* 0x000000360c177224 */ /* 0x000fe400078e02ff */
[----:B------:R-:W-:-:S04]  /*8780*/  IMAD.WIDE.U32 R58, R55, R14, RZ ;  /* 0x0000000e373a7225 */ /* 0x000fc800078e00ff */
[----:B------:R-:W-:-:S04]  /*8790*/  IMAD.WIDE.U32 R28, R54, R18, R50 ;  /* 0x00000012361c7225 */ /* 0x000fc800078e0032 */
[----:B------:R-:W-:Y:S01]  /*87a0*/  IMAD R23, R55, R18, R23 ;  /* 0x0000001237177224 */ /* 0x000fe200078e0217 */
[----:B------:R-:W-:Y:S01]  /*87b0*/  ISETP.GE.U32.AND P0, PT, R28, R50, PT ;  /* 0x000000321c00720c */ /* 0x000fe20003f06070 */
[----:B------:R-:W-:-:S04]  /*87c0*/  IMAD.WIDE.U32 R56, R54, R70, RZ ;  /* 0x0000004636387225 */ /* 0x000fc800078e00ff */
[----:B------:R-:W-:-:S04]  /*87d0*/  IMAD.WIDE.U32 R64, P2, R54, R13, R64 ;  /* 0x0000000d36407225 */ /* 0x000fc80007840040 */
[----:B------:R-:W-:Y:S01]  /*87e0*/  IMAD.WIDE.U32 R68, R54, R14, RZ ;  /* 0x0000000e36447225 */ /* 0x000fe200078e00ff */
[----:B------:R-:W-:-:S03]  /*87f0*/  IADD3 RZ, P3, PT, R57, R64, RZ ;  /* 0x0000004039ff7210 */ /* 0x000fc60007f7e0ff */
[----:B------:R-:W-:-:S04]  /*8800*/  IMAD.WIDE.U32 R58, P1, R54, R15, R58 ;  /* 0x0000000f363a7225 */ /* 0x000fc8000782003a */
[----:B------:R-:W-:Y:S02]  /*8810*/  IMAD.IADD R23, R29, 0x1, R23 ;  /* 0x000000011d177824 */ /* 0x000fe400078e0217 */
[----:B------:R-:W-:Y:S01]  /*8820*/  IMAD.X R57, RZ, RZ, RZ, P5 ;  /* 0x000000ffff397224 */ /* 0x000fe200028e06ff */
[----:B------:R-:W-:Y:S01]  /*8830*/  IADD3 RZ, P5, PT, R69, R58, RZ ;  /* 0x0000003a45ff7210 */ /* 0x000fe20007fbe0ff */
[----:B------:R-:W-:Y:S01]  /*8840*/  IMAD R73, R13, R54, RZ ;  /* 0x000000360d497224 */ /* 0x000fe200078e02ff */
[----:B------:R-:W-:Y:S01]  /*8850*/  ISETP.GE.U32.AND.EX P0, PT, R23, R51, PT, P0 ;  /* 0x000000331700720c */ /* 0x000fe20003f06100 */
[----:B------:R-:W-:Y:S02]  /*8860*/  IMAD.MOV.U32 R56, RZ, RZ, R67 ;  /* 0x000000ffff387224 */ /* 0x000fe400078e0043 */
[----:B------:R-:W-:Y:S01]  /*8870*/  IMAD.WIDE.U32 R68, R55, R16, RZ ;  /* 0x0000001037447225 */ /* 0x000fe200078e00ff */
[----:B------:R-:W-:-:S03]  /*8880*/  SEL R75, RZ, 0x1, P0 ;  /* 0x00000001ff4b7807 */ /* 0x000fc60000000000 */
[-C--:B------:R-:W-:Y:S02]  /*8890*/  IMAD R73, R55, R70.reuse, R73 ;  /* 0x0000004637497224 */ /* 0x080fe400078e0249 */
[----:B------:R-:W-:-:S04]  /*88a0*/  IMAD.WIDE.U32 R50, R54, R70, R52 ;  /* 0x0000004636327225 */ /* 0x000fc800078e0034 */
[----:B------:R-:W-:-:S04]  /*88b0*/  IMAD.WIDE.U32.X R56, R55, R12, R56, P4 ;  /* 0x0000000c37387225 */ /* 0x000fc800020e0438 */
[----:B------:R-:W-:Y:S01]  /*88c0*/  IMAD.WIDE.U32 R66, R54, R16, RZ ;  /* 0x0000001036427225 */ /* 0x000fe200078e00ff */
[----:B------:R-:W-:-:S03]  /*88d0*/  IADD3 R70, P0, P6, R50, R56, R75 ;  /* 0x0000003832467210 */ /* 0x000fc60007e1e04b */
[----:B------:R-:W-:-:S04]  /*88e0*/  IMAD.WIDE.U32 R68, P4, R54, R17, R68 ;  /* 0x0000001136447225 */ /* 0x000fc80007880044 */
[----:B------:R-:W-:Y:S02]  /*88f0*/  IMAD.IADD R73, R51, 0x1, R73 ;  /* 0x0000000133497824 */ /* 0x000fe400078e0249 */
[----:B------:R-:W-:Y:S01]  /*8900*/  IMAD.X R51, RZ, RZ, RZ, P2 ;  /* 0x000000ffff337224 */ /* 0x000fe200010e06ff */
[----:B------:R-:W-:Y:S01]  /*8910*/  IADD3 RZ, P2, PT, R67, R68, RZ ;  /* 0x0000004443ff7210 */ /* 0x000fe20007f5e0ff */
[----:B------:R-:W-:Y:S01]  /*8920*/  IMAD.MOV.U32 R56, RZ, RZ, R69 ;  /* 0x000000ffff387224 */ /* 0x000fe200078e0045 */
[----:B------:R-:W-:Y:S01]  /*8930*/  IADD3.X R68, PT, PT, R73, R57, RZ, P0, P6 ;  /* 0x0000003949447210 */ /* 0x000fe200007ec4ff */
[----:B------:R-:W-:Y:S01]  /*8940*/  IMAD.X R57, RZ, RZ, RZ, P4 ;  /* 0x000000ffff397224 */ /* 0x000fe200020e06ff */
[----:B------:R-:W-:Y:S01]  /*8950*/  ISETP.GE.U32.AND P6, PT, R50, R52, PT ;  /* 0x000000343200720c */ /* 0x000fe20003fc6070 */
[----:B------:R-:W-:Y:S01]  /*8960*/  IMAD.MOV.U32 R52, RZ, RZ, R59 ;  /* 0x000000ffff347224 */ /* 0x000fe200078e003b */
[----:B------:R-:W-:Y:S01]  /*8970*/  ISETP.GE.U32.AND P0, PT, R70, R50, PT ;  /* 0x000000324600720c */ /* 0x000fe20003f06070 */
[----:B------:R-:W-:-:S02]  /*8980*/  IMAD.MOV.U32 R50, RZ, RZ, R65 ;  /* 0x000000ffff327224 */ /* 0x000fc400078e0041 */
[----:B------:R-:W-:Y:S01]  /*8990*/  IMAD.WIDE.U32 R64, R70, 0x3d1, RZ ;  /* 0x000003d146407825 */ /* 0x000fe200078e00ff */
[----:B------:R-:W-:-:S03]  /*89a0*/  ISETP.GE.U32.AND.EX P0, PT, R68, R73, PT, P0 ;  /* 0x000000494400720c */ /* 0x000fc60003f06100 */
[----:B------:R-:W-:Y:S01]  /*89b0*/  IMAD.WIDE.U32.X R50, R55, R13, R50, P3 ;  /* 0x0000000d37327225 */ /* 0x000fe200018e0432 */
[----:B------:R-:W-:Y:S02]  /*89c0*/  ISETP.GE.U32.AND.EX P3, PT, R73, R53, PT, P6 ;  /* 0x000000354900720c */ /* 0x000fe40003f66160 */
[----:B------:R-:W-:Y:S01]  /*89d0*/  SEL R13, RZ, 0x1, P0 ;  /* 0x00000001ff0d7807 */ /* 0x000fe20000000000 */
[----:B------:R-:W-:Y:S01]  /*89e0*/  IMAD R73, R15, R54, RZ ;  /* 0x000000360f497224 */ /* 0x000fe200078e02ff */
[----:B------:R-:W-:Y:S01]  /*89f0*/  SEL R58, RZ, 0x1, P3 ;  /* 0x00000001ff3a7807 */ /* 0x000fe20001800000 */
[----:B------:R-:W-:Y:S02]  /*8a00*/  IMAD.X R53, RZ, RZ, RZ, P1 ;  /* 0x000000ffff357224 */ /* 0x000fe400008e06ff */
[----:B------:R-:W-:Y:S01]  /*8a10*/  IMAD R73, R55, R14, R73 ;  /* 0x0000000e37497224 */ /* 0x000fe200078e0249 */
[----:B------:R-:W-:Y:S01]  /*8a20*/  IADD3 R69, P1, P6, R13, R50, R58 ;  /* 0x000000320d457210 */ /* 0x000fe20007e3e03a */
[----:B------:R-:W-:Y:S01]  /*8a30*/  IMAD.WIDE.U32 R58, R54, R14, R30 ;  /* 0x0000000e363a7225 */ /* 0x000fe200078e001e */
[----:B------:R-:W-:-:S02]  /*8a40*/  IADD3 R13, P3, PT, RZ, R64, RZ ;  /* 0x00000040ff0d7210 */ /* 0x000fc40007f7e0ff */
[----:B------:R-:W-:Y:S01]  /*8a50*/  IADD3.X R50, PT, PT, RZ, R51, RZ, P1, P6 ;  /* 0x00000033ff327210 */ /* 0x000fe20000fec4ff */
[----:B------:R-:W-:Y:S01]  /*8a60*/  IMAD.WIDE.U32 R66, R68, 0x3d1, RZ ;  /* 0x000003d144427825 */ /* 0x000fe200078e00ff */
[----:B------:R-:W-:Y:S02]  /*8a70*/  ISETP.GE.U32.AND P0, PT, R13, R64, PT ;  /* 0x000000400d00720c */ /* 0x000fe40003f06070 */
[----:B------:R-:W-:Y:S01]  /*8a80*/  IADD3 R64, P6, PT, R69, R58, RZ ;  /* 0x0000003a45407210 */ /* 0x000fe20007fde0ff */
[----:B------:R-:W-:Y:S01]  /*8a90*/  IMAD.IADD R51, R59, 0x1, R73 ;  /* 0x000000013b337824 */ /* 0x000fe200078e0249 */
[----:B------:R-:W-:Y:S01]  /*8aa0*/  ISETP.GE.U32.AND P1, PT, R58, R30, PT ;  /* 0x0000001e3a00720c */ /* 0x000fe20003f26070 */
[----:B------:R-:W-:Y:S01]  /*8ab0*/  IMAD.WIDE.U32.X R56, R55, R17, R56, P2 ;  /* 0x0000001137387225 */ /* 0x000fe200010e0438 */
[----:B------:R-:W-:Y:S02]  /*8ac0*/  ISETP.GE.U32.AND P2, PT, R64, R58, PT ;  /* 0x0000003a4000720c */ /* 0x000fe40003f46070 */
[C---:B------:R-:W-:Y:S01]  /*8ad0*/  ISETP.GE.U32.AND.EX P1, PT, R51.reuse, R31, PT, P1 ;  /* 0x0000001f3300720c */ /* 0x040fe20003f26110 */
[----:B------:R-:W-:-:S02]  /*8ae0*/  IMAD.X R58, R51, 0x1, R50, P6 ;  /* 0x00000001333a7824 */ /* 0x000fc400030e0632 */
[----:B------:R-:W-:-:S03]  /*8af0*/  IMAD.WIDE.U32 R66, P4, RZ, R70, R66 ;  /* 0x00000046ff427225 */ /* 0x000fc60007880042 */
[----:B------:R-:W-:Y:S01]  /*8b00*/  ISETP.GE.U32.AND.EX P2, PT, R58, R51, PT, P2 ;  /* 0x000000333a00720c */ /* 0x000fe20003f46120 */
[----:B------:R-:W-:Y:S02]  /*8b10*/  IMAD R17, R17, R54, RZ ;  /* 0x0000003611117224 */ /* 0x000fe400078e02ff */
[----:B------:R-:W-:Y:S01]  /*8b20*/  IMAD.WIDE.U32.X R52, R55, R15, R52, P5 ;  /* 0x0000000f37347225 */ /* 0x000fe200028e0434 */
[----:B------:R-:W-:Y:S02]  /*8b30*/  IADD3 R65, P5, PT, R65, R66, RZ ;  /* 0x0000004241417210 */ /* 0x000fe40007fbe0ff */
[----:B------:R-:W-:Y:S01]  /*8b40*/  SEL R59, RZ, 0x1, P2 ;  /* 0x00000001ff3b7807 */ /* 0x000fe20001000000 */
[----:B------:R-:W-:Y:S02]  /*8b50*/  IMAD.MOV.U32 R14, RZ, RZ, R67 ;  /* 0x000000ffff0e7224 */ /* 0x000fe400078e0043 */
[----:B------:R-:W-:Y:S01]  /*8b60*/  IMAD R67, R55, R16, R17 ;  /* 0x0000001037437224 */ /* 0x000fe200078e0211 */
[----:B------:R-:W-:Y:S01]  /*8b70*/  SEL R55, RZ, 0x1, P1 ;  /* 0x00000001ff377807 */ /* 0x000fe20000800000 */
[----:B------:R-:W-:-:S02]  /*8b80*/  IMAD.X R15, RZ, RZ, RZ, P4 ;  /* 0x000000ffff0f7224 */ /* 0x000fc400020e06ff */
[----:B------:R-:W-:Y:S01]  /*8b90*/  IMAD.X R70, R65, 0x1, R70, P3 ;  /* 0x0000000141467824 */ /* 0x000fe200018e0646 */
[----:B------:R-:W-:Y:S01]  /*8ba0*/  IADD3 R59, P3, P4, R59, R52, R55 ;  /* 0x000000343b3b7210 */ /* 0x000fe20007c7e037 */
[----:B------:R-:W-:-:S03]  /*8bb0*/  IMAD.WIDE.U32 R50, R58, 0x3d1, RZ ;  /* 0x000003d13a327825 */ /* 0x000fc600078e00ff */
[----:B------:R-:W-:Y:S01]  /*8bc0*/  ISETP.GE.U32.AND.EX P0, PT, R70, R65, PT, P0 ;  /* 0x000000414600720c */ /* 0x000fe20003f06100 */
[----:B------:R-:W-:-:S04]  /*8bd0*/  IMAD.WIDE.U32.X R30, RZ, R68, R14, P5 ;  /* 0x00000044ff1e7225 */ /* 0x000fc800028e040e */
[----:B------:R-:W-:Y:S01]  /*8be0*/  IMAD.WIDE.U32 R16, R54, R16, R62 ;  /* 0x0000001036107225 */ /* 0x000fe200078e003e */
[----:B------:R-:W-:-:S03]  /*8bf0*/  IADD3.X R54, PT, PT, RZ, R53, RZ, P3, P4 ;  /* 0x00000035ff367210 */ /* 0x000fc60001fe84ff */
[----:B------:R-:W-:Y:S01]  /*8c00*/  IMAD.WIDE.U32 R14, R64, 0x3d1, RZ ;  /* 0x000003d1400e7825 */ /* 0x000fe200078e00ff */
[----:B------:R-:W-:Y:S02]  /*8c10*/  IADD3 R59, P6, PT, R59, R16, RZ ;  /* 0x000000103b3b7210 */ /* 0x000fe40007fde0ff */
[----:B------:R-:W-:Y:S01]  /*8c20*/  ISETP.GE.U32.AND P1, PT, R16, R62, PT ;  /* 0x0000003e1000720c */ /* 0x000fe20003f26070 */
[----:B------:R-:W-:Y:S01]  /*8c30*/  IMAD.WIDE.U32 R50, P3, RZ, R64, R50 ;  /* 0x00000040ff327225 */ /* 0x000fe20007860032 */
[----:B------:R-:W-:-:S03]  /*8c40*/  IADD3 R65, P2, PT, R30, R14, RZ ;  /* 0x0000000e1e417210 */ /* 0x000fc60007f5e0ff */
[----:B------:R-:W-:Y:S01]  /*8c50*/  IMAD.X R53, RZ, RZ, RZ, P3 ;  /* 0x000000ffff357224 */ /* 0x000fe200018e06ff */
[----:B------:R-:W-:Y:S01]  /*8c60*/  IADD3 R30, P3, PT, R15, R50, RZ ;  /* 0x000000320f1e7210 */ /* 0x000fe20007f7e0ff */
[----:B------:R-:W-:Y:S01]  /*8c70*/  IMAD.IADD R67, R17, 0x1, R67 ;  /* 0x0000000111437824 */ /* 0x000fe200078e0243 */
[C---:B------:R-:W-:Y:S01]  /*8c80*/  IADD3 R55, P5, PT, R65.reuse, R68, RZ ;  /* 0x0000004441377210 */ /* 0x040fe20007fbe0ff */
        /* <DEDUP_REMOVED lines=15> */
[----:B------:R-:W-:Y:S01]  /*8d80*/  SEL R67, RZ, 0x1, P4 ;  /* 0x00000001ff437807 */ /* 0x000fe20002000000 */
[----:B------:R-:W-:Y:S01]  /*8d90*/  IMAD.WIDE.U32 R14, R59, 0x3d1, RZ ;  /* 0x000003d13b0e7825 */ /* 0x000fe200078e00ff */
[----:B------:R-:W-:Y:S02]  /*8da0*/  ISETP.LT.U32.AND P0, PT, R55, R65, PT ;  /* 0x000000413700720c */ /* 0x000fe40003f01070 */
[----:B------:R-:W-:Y:S01]  /*8db0*/  SEL R30, RZ, 0x1, P1 ;  /* 0x00000001ff1e7807 */ /* 0x000fe20000800000 */
[----:B------:R-:W-:Y:S01]  /*8dc0*/  IMAD.WIDE.U32 R16, P1, RZ, R59, R16 ;  /* 0x0000003bff107225 */ /* 0x000fe20007820010 */
[----:B------:R-:W-:-:S02]  /*8dd0*/  ISETP.GE.U32.AND.EX P4, PT, R51, R64, PT, P2 ;  /* 0x000000403300720c */ /* 0x000fc40003f86120 */
[----:B------:R-:W-:Y:S02]  /*8de0*/  SEL R65, RZ, 0x1, P3 ;  /* 0x00000001ff417807 */ /* 0x000fe40001800000 */
[----:B------:R-:W-:Y:S01]  /*8df0*/  ISETP.LT.U32.OR.EX P0, PT, R64, R31, !P4, P0 ;  /* 0x0000001f4000720c */ /* 0x000fe20006701500 */
[----:B------:R-:W-:Y:S01]  /*8e00*/  IMAD.X R31, RZ, RZ, RZ, P1 ;  /* 0x000000ffff1f7224 */ /* 0x000fe200008e06ff */
[----:B------:R-:W-:Y:S01]  /*8e10*/  IADD3 R65, P4, P5, R65, R56, R30 ;  /* 0x0000003841417210 */ /* 0x000fe20007d9e01e */
[----:B------:R-:W-:Y:S01]  /*8e20*/  IMAD.MOV.U32 R30, RZ, RZ, R17 ;  /* 0x000000ffff1e7224 */ /* 0x000fe200078e0011 */
        /* <DEDUP_REMOVED lines=23> */
[----:B------:R-:W-:Y:S02]  /*8fa0*/  IADD3 R16, P1, PT, R53, R54, RZ ;  /* 0x0000003635107210 */ /* 0x000fe40007f3e0ff */
[----:B------:R-:W-:Y:S02]  /*8fb0*/  SEL R57, RZ, 0x1, !P0 ;  /* 0x00000001ff397807 */ /* 0x000fe40004000000 */
[----:B------:R-:W-:Y:S01]  /*8fc0*/  IADD3.X R30, PT, PT, R59, R31, RZ, P4, P5 ;  /* 0x0000001f3b1e7210 */ /* 0x000fe200027ea4ff */
[----:B------:R-:W-:Y:S01]  /*8fd0*/  IMAD.MOV.U32 R31, RZ, RZ, RZ ;  /* 0x000000ffff1f7224 */ /* 0x000fe200078e00ff */
        /* <DEDUP_REMOVED lines=10> */
[----:B------:R-:W-:Y:S01]  /*9080*/  ISETP.GE.U32.AND.EX P1, PT, R54, R65, PT, P1 ;  /* 0x000000413600720c */ /* 0x000fe20003f26110 */
[----:B------:R-:W-:-:S03]  /*9090*/  IMAD R17, R12, R60, RZ ;  /* 0x0000003c0c117224 */ /* 0x000fc600078e02ff */
[----:B------:R-:W-:Y:S01]  /*90a0*/  ISETP.LT.U32.OR.EX P0, PT, R65, R30, !P1, P3 ;  /* 0x0000001e4100720c */ /* 0x000fe20004f01530 */
[----:B------:R-:W-:Y:S01]  /*90b0*/  IMAD R61, R61, R18, R17 ;  /* 0x000000123d3d7224 */ /* 0x000fe200078e0211 */
[----:B------:R-:W-:Y:S02]  /*90c0*/  IADD3 R63, P1, P2, R63, R14, R16 ;  /* 0x0000000e3f3f7210 */ /* 0x000fe40007a3e010 */
[----:B------:R-:W-:Y:S02]  /*90d0*/  SEL R14, RZ, 0x1, !P0 ;  /* 0x00000001ff0e7807 */ /* 0x000fe40004000000 */
[----:B------:R-:W-:Y:S02]  /*90e0*/  IADD3.X R59, PT, PT, RZ, R15, RZ, P1, P2 ;  /* 0x0000000fff3b7210 */ /* 0x000fe40000fe44ff */
[----:B------:R-:W-:Y:S01]  /*90f0*/  IADD3 R65, P0, PT, R63, R14, RZ ;  /* 0x0000000e3f417210 */ /* 0x000fe20007f1e0ff */
[----:B------:R-:W-:-:S04]  /*9100*/  IMAD.WIDE.U32 R14, R18, R60, RZ ;  /* 0x0000003c120e7225 */ /* 0x000fc800078e00ff */
        /* <DEDUP_REMOVED lines=21> */
[-C--:B------:R-:W-:Y:S01]  /*9260*/  IMAD.WIDE.U32.X R52, RZ, R59.reuse, R52, P2 ;  /* 0x0000003bff347225 */ /* 0x080fe200010e0434 */
        /* <DEDUP_REMOVED lines=33> */
.L_x_35:
[----:B------:R-:W-:Y:S05]  /*9480*/  BSYNC.RECONVERGENT B2 ;  /* 0x0000000000027941 */ /* 0x000fea0003800200 */
.L_x_34:
        /* <DEDUP_REMOVED lines=62> */
.L_x_38:
[----:B------:R-:W-:Y:S05]  /*9870*/  BSYNC.RELIABLE B3 ;  /* 0x0000000000037941 */ /* 0x000fea0003800100 */
.L_x_37:
        /* <DEDUP_REMOVED lines=68> */
.L_x_41:
[----:B------:R-:W-:Y:S05]  /*9cc0*/  BSYNC.RELIABLE B3 ;  /* 0x0000000000037941 */ /* 0x000fea0003800100 */
.L_x_40:
        /* <DEDUP_REMOVED lines=26> */
[----:B------:R-:W-:Y:S02]  /*9e70*/  IADD3 R13, P3, PT, R15, R16, RZ ;  /* 0x000000100f0d7210 */ /* 0x000fe40007f7e0ff */
[----:B------:R-:W-:Y:S02]  /*9e80*/  SEL R12, RZ, 0x1, !P2 ;  /* 0x00000001ff0c7807 */ /* 0x000fe40005000000 */
[----:B------:R-:W-:Y:S01]  /*9e90*/  ISETP.GT.U32.AND P0, PT, R13, R48, PT ;  /* 0x000000300d00720c */ /* 0x000fe20003f04070 */
[----:B------:R-:W-:Y:S01]  /*9ea0*/  IMAD.X R14, R15, 0x1, R50, P3 ;  /* 0x000000010f0e7824 */ /* 0x000fe200018e0632 */
[----:B------:R-:W-:Y:S02]  /*9eb0*/  SEL R16, RZ, 0xffffffff, !P1 ;  /* 0xffffffffff107807 */ /* 0x000fe40004800000 */
[----:B------:R-:W-:-:S02]  /*9ec0*/  ISETP.NE.U32.AND P1, PT, R57, R12, PT ;  /* 0x0000000c3900720c */ /* 0x000fc40003f25070 */
[----:B------:R-:W-:Y:S02]  /*9ed0*/  ISETP.GT.U32.AND.EX P0, PT, R14, R49, PT, P0 ;  /* 0x000000310e00720c */ /* 0x000fe40003f04100 */
[----:B------:R-:W-:Y:S02]  /*9ee0*/  IADD3 R25, P3, PT, R24, R31, RZ ;  /* 0x0000001f18197210 */ /* 0x000fe40007f7e0ff */
[----:B------:R-:W-:Y:S02]  /*9ef0*/  ISETP.NE.OR.EX P0, PT, R18, RZ, P0, P1 ;  /* 0x000000ff1200720c */ /* 0x000fe40000705710 */
[----:B------:R-:W-:Y:S01]  /*9f00*/  IADD3 R15, P4, PT, R16, R53, RZ ;  /* 0x00000035100f7210 */ /* 0x000fe20007f9e0ff */
[----:B------:R-:W-:Y:S01]  /*9f10*/  IMAD.X R24, R24, 0x1, R51, P3 ;  /* 0x0000000118187824 */ /* 0x000fe200018e0633 */
[----:B------:R-:W-:-:S03]  /*9f20*/  IADD3 R17, P2, PT, R17, -R22, RZ ;  /* 0x8000001611117210 */ /* 0x000fc60007f5e0ff */
[----:B------:R-:W-:Y:S02]  /*9f30*/  IMAD.X R16, R16, 0x1, R55, P4 ;  /* 0x0000000110107824 */ /* 0x000fe400020e0637 */
[----:B------:R-:W-:-:S04]  /*9f40*/  IMAD.X R30, R30, 0x1, ~R23, P2 ;  /* 0x000000011e1e7824 */ /* 0x000fc800010e0e17 */
        /* <DEDUP_REMOVED lines=24> */
.L_x_43:
[----:B------:R-:W-:Y:S05]  /*a0d0*/  BSYNC.RELIABLE B3 ;  /* 0x0000000000037941 */ /* 0x000fea0003800100 */
.L_x_42:
        /* <DEDUP_REMOVED lines=26> */
[----:B------:R-:W-:Y:S01]  /*a280*/  IADD3.X R14, PT, PT, R15, ~R49, R14, P3, P4 ;  /* 0x800000310f0e7210 */ /* 0x000fe20001fe840e */
[----:B------:R-:W-:Y:S02]  /*a290*/  IMAD.MOV.U32 R15, RZ, RZ, R16 ;  /* 0x000000ffff0f7224 */ /* 0x000fe400078e0010 */
[----:B------:R-:W-:-:S07]  /*a2a0*/  IMAD.MOV.U32 R16, RZ, RZ, R18 ;  /* 0x000000ffff107224 */ /* 0x000fce00078e0012 */
.L_x_39:
[----:B------:R-:W-:Y:S05]  /*a2b0*/  BSYNC.RECONVERGENT B2 ;  /* 0x0000000000027941 */ /* 0x000fea0003800200 */
.L_x_36:
[----:B-----5:R-:W-:Y:S01]  /*a2c0*/  ISETP.GE.U32.AND P1, PT, R7, R32, PT ;  /* 0x000000200700720c */ /* 0x020fe20003f26070 */
[----:B------:R-:W1:Y:S01]  /*a2d0*/  LDC.64 R50, c[0x3][RZ] ;  /* 0x00c00000ff327b82 */ /* 0x000e620000000a00 */
[CC--:B------:R-:W-:Y:S01]  /*a2e0*/  IADD3 R23, P0, PT, R19.reuse, -R34.reuse, RZ ;  /* 0x8000002213177210 */ /* 0x0c0fe20007f1e0ff */
[----:B------:R-:W-:Y:S01]  /*a2f0*/  BSSY.RECONVERGENT B2, `(.L_x_44) ;  /* 0x00001d2000027945 */ /* 0x000fe20003800200 */
[----:B------:R-:W-:Y:S02]  /*a300*/  ISETP.GE.U32.AND.EX P1, PT, R8, R33, PT, P1 ;  /* 0x000000210800720c */ /* 0x000fe40003f26110 */
[----:B------:R-:W-:Y:S01]  /*a310*/  ISETP.LT.U32.AND P2, PT, R19, R34, PT ;  /* 0x000000221300720c */ /* 0x000fe20003f41070 */
[----:B------:R-:W-:Y:S01]  /*a320*/  IMAD.X R31, R20, 0x1, ~R35, P0 ;  /* 0x00000001141f7824 */ /* 0x000fe200000e0e23 */
[----:B------:R-:W-:Y:S01]  /*a330*/  SEL R18, RZ, 0x1, P1 ;  /* 0x00000001ff127807 */ /* 0x000fe20000800000 */
[----:B------:R-:W2:Y:S03]  /*a340*/  LDC.64 R52, c[0x3][0x8] ;  /* 0x00c00200ff347b82 */ /* 0x000ea60000000a00 */
[----:B------:R-:W-:-:S04]  /*a350*/  ISETP.GE.U32.AND P0, PT, R23, R18, PT ;  /* 0x000000121700720c */ /* 0x000fc80003f06070 */
[----:B------:R-:W-:Y:S01]  /*a360*/  ISETP.GE.U32.AND.EX P0, PT, R31, RZ, PT, P0 ;  /* 0x000000ff1f00720c */ /* 0x000fe20003f06100 */
[----:B------:R-:W3:Y:S03]  /*a370*/  LDC.64 R54, c[0x3][0x10] ;  /* 0x00c00400ff367b82 */ /* 0x000ee60000000a00 */
[----:B------:R-:W-:Y:S02]  /*a380*/  ISETP.LT.U32.OR.EX P0, PT, R20, R35, !P0, P2 ;  /* 0x000000231400720c */ /* 0x000fe40004701520 */
[----:B------:R-:W-:Y:S02]  /*a390*/  IADD3 R27, P2, PT, R21, -R36, RZ ;  /* 0x80000024151b7210 */ /* 0x000fe40007f5e0ff */
[----:B------:R-:W-:Y:S02]  /*a3a0*/  SEL R18, RZ, 0x1, !P0 ;  /* 0x00000001ff127807 */ /* 0x000fe40004000000 */
[----:B------:R-:W-:Y:S01]  /*a3b0*/  SEL R28, RZ, 0xffffffff, !P0 ;  /* 0xffffffffff1c7807 */ /* 0x000fe20004000000 */
[----:B------:R-:W-:Y:S01]  /*a3c0*/  IMAD.X R29, R9, 0x1, ~R37, P2 ;  /* 0x00000001091d7824 */ /* 0x000fe200010e0e25 */
[----:B------:R-:W-:-:S02]  /*a3d0*/  ISETP.GE.U32.AND P4, PT, R27, R18, PT ;  /* 0x000000121b00720c */ /* 0x000fc40003f86070 */
[----:B------:R-:W-:Y:S02]  /*a3e0*/  ISETP.LT.U32.AND P2, PT, R21, R36, PT ;  /* 0x000000241500720c */ /* 0x000fe40003f41070 */
[----:B------:R-:W-:-:S04]  /*a3f0*/  ISETP.GE.U32.AND.EX P4, PT, R29, RZ, PT, P4 ;  /* 0x000000ff1d00720c */ /* 0x000fc80003f86140 */
[----:B------:R-:W-:Y:S02]  /*a400*/  ISETP.LT.U32.OR.EX P4, PT, R9, R37, !P4, P2 ;  /* 0x000000250900720c */ /* 0x000fe40006781520 */
[C---:B------:R-:W-:Y:S02]  /*a410*/  IADD3 R19, P2, PT, R10.reuse, -R38, RZ ;  /* 0x800000260a137210 */ /* 0x040fe40007f5e0ff */
[----:B------:R-:W-:Y:S02]  /*a420*/  SEL R20, RZ, 0x1, !P4 ;  /* 0x00000001ff147807 */ /* 0x000fe40006000000 */
[----:B------:R-:W-:Y:S01]  /*a430*/  SEL R82, RZ, 0xffffffff, !P4 ;  /* 0xffffffffff527807 */ /* 0x000fe20006000000 */
[----:B------:R-:W-:Y:S01]  /*a440*/  IMAD.X R18, R11, 0x1, ~R39, P2 ;  /* 0x000000010b127824 */ /* 0x000fe200010e0e27 */
[----:B------:R-:W-:Y:S02]  /*a450*/  ISETP.GE.U32.AND P3, PT, R19, R20, PT ;  /* 0x000000141300720c */ /* 0x000fe40003f66070 */
[----:B------:R-:W-:-:S02]  /*a460*/  ISETP.LT.U32.AND P2, PT, R10, R38, PT ;  /* 0x000000260a00720c */ /* 0x000fc40003f41070 */
[----:B------:R-:W-:Y:S02]  /*a470*/  ISETP.GE.U32.AND.EX P3, PT, R18, RZ, PT, P3 ;  /* 0x000000ff1200720c */ /* 0x000fe40003f66130 */
[----:B------:R-:W-:Y:S02]  /*a480*/  SEL R20, RZ, 0xffffffff, P1 ;  /* 0xffffffffff147807 */ /* 0x000fe40000800000 */
[----:B------:R-:W-:Y:S02]  /*a490*/  ISETP.LT.U32.OR.EX P3, PT, R11, R39, !P3, P2 ;  /* 0x000000270b00720c */ /* 0x000fe40005f61520 */
[----:B------:R-:W-:Y:S02]  /*a4a0*/  IADD3 R10, P2, PT, R7, -R32, RZ ;  /* 0x80000020070a7210 */ /* 0x000fe40007f5e0ff */
[----:B-1----:R-:W-:Y:S02]  /*a4b0*/  SEL R7, R50, RZ, P3 ;  /* 0x000000ff32077207 */ /* 0x002fe40001800000 */
[----:B------:R-:W-:Y:S01]  /*a4c0*/  IADD3 R21, P1, PT, R25, -R42, RZ ;  /* 0x8000002a19157210 */ /* 0x000fe20007f3e0ff */
[----:B------:R-:W-:Y:S01]  /*a4d0*/  IMAD.X R9, R8, 0x1, ~R33, P2 ;  /* 0x0000000108097824 */ /* 0x000fe200010e0e21 */
[----:B------:R-:W-:-:S02]  /*a4e0*/  IADD3 R7, P6, PT, R7, R10, RZ ;  /* 0x0000000a07077210 */ /* 0x000fc40007fde0ff */
[----:B------:R-:W-:Y:S02]  /*a4f0*/  SEL R8, R51, RZ, P3 ;  /* 0x000000ff33087207 */ /* 0x000fe40001800000 */
[----:B------:R-:W-:Y:S02]  /*a500*/  ISETP.GE.U32.AND P2, PT, R17, R40, PT ;  /* 0x000000281100720c */ /* 0x000fe40003f46070 */
[----:B------:R-:W-:Y:S01]  /*a510*/  ISETP.GE.U32.AND P5, PT, R7, R10, PT ;  /* 0x0000000a0700720c */ /* 0x000fe20003fa6070 */
[----:B------:R-:W-:Y:S01]  /*a520*/  IMAD.X R8, R8, 0x1, R9, P6 ;  /* 0x0000000108087824 */ /* 0x000fe200030e0609 */
[----:B------:R-:W-:Y:S02]  /*a530*/  ISETP.GE.U32.AND.EX P2, PT, R12, R41, PT, P2 ;  /* 0x000000290c00720c */ /* 0x000fe40003f46120 */
[----:B------:R-:W-:Y:S01]  /*a540*/  IADD3 R11, P6, PT, R20, R23, RZ ;  /* 0x00000017140b7210 */ /* 0x000fe20007fde0ff */
[----:B------:R-:W-:Y:S01]  /*a550*/  IMAD.X R23, R24, 0x1, ~R43, P1 ;  /* 0x0000000118177824 */ /* 0x000fe200008e0e2b */
[----:B------:R-:W-:-:S02]  /*a560*/  ISETP.GE.U32.AND.EX P5, PT, R8, R9, PT, P5 ;  /* 0x000000090800720c */ /* 0x000fc40003fa6150 */
[----:B------:R-:W-:Y:S01]  /*a570*/  SEL R10, RZ, 0x1, P2 ;  /* 0x00000001ff0a7807 */ /* 0x000fe20001000000 */
[----:B------:R-:W-:Y:S01]  /*a580*/  IMAD.X R20, R20, 0x1, R31, P6 ;  /* 0x0000000114147824 */ /* 0x000fe200030e061f */
[----:B------:R-:W-:Y:S02]  /*a590*/  SEL R9, RZ, 0x1, P5 ;  /* 0x00000001ff097807 */ /* 0x000fe40002800000 */
[----:B------:R-:W-:Y:S02]  /*a5a0*/  ISETP.GE.U32.AND P6, PT, R21, R10, PT ;  /* 0x0000000a1500720c */ /* 0x000fe40003fc6070 */
[-C--:B------:R-:W-:Y:S02]  /*a5b0*/  IADD3 R10, P0, PT, R9, R11.reuse, RZ ;  /* 0x0000000b090a7210 */ /* 0x080fe40007f1e0ff */
[----:B------:R-:W-:Y:S02]  /*a5c0*/  ISETP.LT.U32.AND P5, PT, R25, R42, PT ;  /* 0x0000002a1900720c */ /* 0x000fe40003fa1070 */
[----:B------:R-:W-:Y:S01]  /*a5d0*/  ISETP.GE.U32.AND.EX P6, PT, R23, RZ, PT, P6 ;  /* 0x000000ff1700720c */ /* 0x000fe20003fc6160 */
[----:B------:R-:W-:Y:S01]  /*a5e0*/  IMAD.X R25, RZ, RZ, R20, P0 ;  /* 0x000000ffff197224 */ /* 0x000fe200000e0614 */
[----:B------:R-:W-:-:S02]  /*a5f0*/  ISETP.GE.U32.AND P0, PT, R10, R11, PT ;  /* 0x0000000b0a00720c */ /* 0x000fc40003f06070 */
[----:B--2---:R-:W-:Y:S02]  /*a600*/  SEL R9, R52, RZ, P3 ;  /* 0x000000ff34097207 */ /* 0x004fe40001800000 */
[----:B------:R-:W-:Y:S02]  /*a610*/  ISETP.LT.U32.OR.EX P5, PT, R24, R43, !P6, P5 ;  /* 0x0000002b1800720c */ /* 0x000fe400077a1550 */
[----:B------:R-:W-:Y:S02]  /*a620*/  ISETP.GE.U32.AND.EX P0, PT, R25, R20, PT, P0 ;  /* 0x000000141900720c */ /* 0x000fe40003f06100 */
[----:B------:R-:W-:Y:S02]  /*a630*/  IADD3 R27, P1, PT, R28, R27, RZ ;  /* 0x0000001b1c1b7210 */ /* 0x000fe40007f3e0ff */
[----:B------:R-:W-:Y:S02]  /*a640*/  IADD3 R9, P6, PT, R10, R9, RZ ;  /* 0x000000090a097210 */ /* 0x000fe40007fde0ff */
[----:B------:R-:W-:Y:S01]  /*a650*/  SEL R20, R53, RZ, P3 ;  /* 0x000000ff35147207 */ /* 0x000fe20001800000 */
[----:B------:R-:W-:Y:S01]  /*a660*/  IMAD.X R28, R28, 0x1, R29, P1 ;  /* 0x000000011c1c7824 */ /* 0x000fe200008e061d */
[----:B------:R-:W-:-:S02]  /*a670*/  SEL R24, RZ, 0x1, P0 ;  /* 0x00000001ff187807 */ /* 0x000fc40000000000 */
[----:B------:R-:W-:Y:S01]  /*a680*/  ISETP.GE.U32.AND P0, PT, R9, R10, PT ;  /* 0x0000000a0900720c */ /* 0x000fe20003f06070 */
[----:B------:R-:W-:Y:S01]  /*a690*/  IMAD.X R10, R25, 0x1, R20, P6 ;  /* 0x00000001190a7824 */ /* 0x000fe200030e0614 */
[----:B------:R-:W-:Y:S02]  /*a6a0*/  IADD3 R58, P1, PT, R15, -R44, RZ ;  /* 0x8000002c0f3a7210 */ /* 0x000fe40007f3e0ff */
[----:B------:R-:W-:Y:S02]  /*a6b0*/  SEL R11, RZ, 0x1, !P5 ;  /* 0x00000001ff0b7807 */ /* 0x000fe40006800000 */
[----:B------:R-:W-:Y:S01]  /*a6c0*/  ISETP.GE.U32.AND.EX P0, PT, R10, R25, PT, P0 ;  /* 0x000000190a00720c */ /* 0x000fe20003f06100 */
[----:B------:R-:W-:Y:S01]  /*a6d0*/  IMAD.X R20, R16, 0x1, ~R45, P1 ;  /* 0x0000000110147824 */ /* 0x000fe200008e0e2d */
[----:B------:R-:W-:Y:S02]  /*a6e0*/  ISETP.GE.U32.AND P6, PT, R58, R11, PT ;  /* 0x0000000b3a00720c */ /* 0x000fe40003fc6070 */
[----:B------:R-:W-:-:S02]  /*a6f0*/  SEL R11, RZ, 0x1, P0 ;  /* 0x00000001ff0b7807 */ /* 0x000fc40000000000 */
[----:B------:R-:W-:Y:S02]  /*a700*/  IADD3 R22, P0, PT, R17, -R40, RZ ;  /* 0x8000002811167210 */ /* 0x000fe40007f1e0ff */
[----:B------:R-:W-:Y:S02]  /*a710*/  ISETP.LT.U32.AND P1, PT, R15, R44, PT ;  /* 0x0000002c0f00720c */ /* 0x000fe40003f21070 */
[----:B------:R-:W-:Y:S01]  /*a720*/  ISETP.GE.U32.AND.EX P6, PT, R20, RZ, PT, P6 ;  /* 0x000000ff1400720c */ /* 0x000fe20003fc6160 */
[----:B------:R-:W-:Y:S01]  /*a730*/  IMAD.X R26, R12, 0x1, ~R41, P0 ;  /* 0x000000010c1a7824 */ /* 0x000fe200000e0e29 */
[----:B---3--:R-:W-:Y:S02]  /*a740*/  SEL R12, R55, RZ, P3 ;  /* 0x000000ff370c7207 */ /* 0x008fe40001800000 */
[----:B------:R-:W-:Y:S02]  /*a750*/  ISETP.LT.U32.OR.EX P1, PT, R16, R45, !P6, P1 ;  /* 0x0000002d1000720c */ /* 0x000fe40007721510 */
[----:B------:R-:W-:-:S02]  /*a760*/  IADD3 R16, P0, P6, R27, R11, R24 ;  /* 0x0000000b1b107210 */ /* 0x000fc40007e1e018 */
[----:B------:R-:W-:Y:S02]  /*a770*/  SEL R11, R54, RZ, P3 ;  /* 0x000000ff360b7207 */ /* 0x000fe40001800000 */
[----:B------:R-:W-:Y:S02]  /*a780*/  IADD3.X R17, PT, PT, R28, RZ, RZ, P0, P6 ;  /* 0x000000ff1c117210 */ /* 0x000fe400007ec4ff */
[----:B------:R-:W-:Y:S02]  /*a790*/  IADD3 R68, P0, PT, R13, -R46, RZ ;  /* 0x8000002e0d447210 */ /* 0x000fe40007f1e0ff */
[----:B------:R-:W-:Y:S02]  /*a7a0*/  IADD3 R11, P6, PT, R16, R11, RZ ;  /* 0x0000000b100b7210 */ /* 0x000fe40007fde0ff */
[----:B------:R-:W-:Y:S01]  /*a7b0*/  SEL R15, RZ, 0x1, !P1 ;  /* 0x00000001ff0f7807 */ /* 0x000fe20004800000 */
[----:B------:R-:W-:Y:S01]  /*a7c0*/  IMAD.X R85, R14, 0x1, ~R47, P0 ;  /* 0x000000010e557824 */ /* 0x000fe200000e0e2f */
[----:B------:R-:W-:Y:S01]  /*a7d0*/  SEL R24, RZ, 0xffffffff, P2 ;  /* 0xffffffffff187807 */ /* 0x000fe20001000000 */
[----:B------:R-:W-:Y:S01]  /*a7e0*/  IMAD.X R12, R17, 0x1, R12, P6 ;  /* 0x00000001110c7824 */ /* 0x000fe200030e060c */
[----:B------:R-:W-:-:S02]  /*a7f0*/  ISETP.GE.U32.AND P2, PT, R68, R15, PT ;  /* 0x0000000f4400720c */ /* 0x000fc40003f46070 */
[C---:B------:R-:W-:Y:S02]  /*a800*/  IADD3 R21, P6, PT, R24.reuse, R21, RZ ;  /* 0x0000001518157210 */ /* 0x040fe40007fde0ff */
[----:B------:R-:W-:Y:S02]  /*a810*/  ISETP.LT.U32.AND P0, PT, R13, R46, PT ;  /* 0x0000002e0d00720c */ /* 0x000fe40003f01070 */
[----:B------:R-:W-:Y:S01]  /*a820*/  ISETP.GE.U32.AND.EX P2, PT, R85, RZ, PT, P2 ;  /* 0x000000ff5500720c */ /* 0x000fe20003f46120 */
[----:B------:R-:W-:Y:S01]  /*a830*/  IMAD.X R24, R24, 0x1, R23, P6 ;  /* 0x0000000118187824 */ /* 0x000fe200030e0617 */
[----:B------:R-:W-:Y:S02]  /*a840*/  ISETP.GE.U32.AND P6, PT, R16, R27, PT ;  /* 0x0000001b1000720c */ /* 0x000fe40003fc6070 */
[----:B------:R-:W-:Y:S01]  /*a850*/  ISETP.LT.U32.OR.EX P0, PT, R14, R47, !P2, P0 ;  /* 0x0000002f0e00720c */ /* 0x000fe20005701500 */
[----:B------:R-:W-:Y:S01]  /*a860*/  IMAD.WIDE.U32 R14, R8, R9, RZ ;  /* 0x00000009080e7225 */ /* 0x000fe200078e00ff */
[----:B------:R-:W-:-:S02]  /*a870*/  ISETP.GE.U32.AND.EX P6, PT, R17, R28, PT, P6 ;  /* 0x0000001c1100720c */ /* 0x000fc40003fc6160 */
[----:B------:R-:W-:Y:S02]  /*a880*/  SEL R13, R50, RZ, P0 ;  /* 0x000000ff320d7207 */ /* 0x000fe40000000000 */
[----:B------:R-:W-:Y:S02]  /*a890*/  SEL R28, RZ, 0x1, P6 ;  /* 0x00000001ff1c7807 */ /* 0x000fe40003000000 */
[----:B------:R-:W-:Y:S02]  /*a8a0*/  IADD3 R13, P6, PT, R13, R22, RZ ;  /* 0x000000160d0d7210 */ /* 0x000fe40007fde0ff */
[----:B------:R-:W-:Y:S02]  /*a8b0*/  SEL R81, R51, RZ, P0 ;  /* 0x000000ff33517207 */ /* 0x000fe40000000000 */
[----:B------:R-:W-:Y:S02]  /*a8c0*/  ISETP.GE.U32.AND P2, PT, R11, R16, PT ;  /* 0x000000100b00720c */ /* 0x000fe40003f46070 */
[----:B------:R-:W-:Y:S01]  /*a8d0*/  SEL R71, RZ, 0xffffffff, !P5 ;  /* 0xffffffffff477807 */ /* 0x000fe20006800000 */
[----:B------:R-:W-:Y:S01]  /*a8e0*/  IMAD.X R81, R81, 0x1, R26, P6 ;  /* 0x0000000151517824 */ /* 0x000fe200030e061a */
[----:B------:R-:W-:Y:S01]  /*a8f0*/  ISETP.GE.U32.AND.EX P2, PT, R12, R17, PT, P2 ;  /* 0x000000110c00720c */ /* 0x000fe20003f46120 */
[----:B------:R-:W-:Y:S01]  /*a900*/  IMAD.WIDE.U32 R14, P6, R10, R7, R14 ;  /* 0x000000070a0e7225 */ /* 0x000fe200078c000e */
[----:B------:R-:W-:-:S02]  /*a910*/  ISETP.GE.U32.AND P5, PT, R13, R22, PT ;  /* 0x000000160d00720c */ /* 0x000fc40003fa6070 */
[----:B------:R-:W-:Y:S01]  /*a920*/  SEL R23, RZ, 0x1, P2 ;  /* 0x00000001ff177807 */ /* 0x000fe20001000000 */
[----:B------:R-:W-:Y:S01]  /*a930*/  IMAD.WIDE.U32 R16, R7, R9, RZ ;  /* 0x0000000907107225 */ /* 0x000fe200078e00ff */
[----:B------:R-:W-:Y:S02]  /*a940*/  IADD3 R58, P2, PT, R71, R58, RZ ;  /* 0x0000003a473a7210 */ /* 0x000fe40007f5e0ff */
[----:B------:R-:W-:Y:S01]  /*a950*/  ISETP.GE.U32.AND.EX P5, PT, R81, R26, PT, P5 ;  /* 0x0000001a5100720c */ /* 0x000fe20003fa6150 */
[----:B------:R-:W-:Y:S02]  /*a960*/  IMAD.X R67, RZ, RZ, RZ, P6 ;  /* 0x000000ffff437224 */ /* 0x000fe400030e06ff */
[----:B------:R-:W-:Y:S01]  /*a970*/  IMAD.X R71, R71, 0x1, R20, P2 ;  /* 0x0000000147477824 */ /* 0x000fe200010e0614 */
[----:B------:R-:W-:Y:S01]  /*a980*/  SEL R16, RZ, 0x1, P5 ;  /* 0x00000001ff107807 */ /* 0x000fe20002800000 */
[----:B------:R-:W-:Y:S01]  /*a990*/  IMAD.MOV.U32 R66, RZ, RZ, R15 ;  /* 0x000000ffff427224 */ /* 0x000fe200078e000f */
[----:B------:R-:W-:Y:S01]  /*a9a0*/  IADD3 RZ, P2, PT, R17, R14, RZ ;  /* 0x0000000e11ff7210 */ /* 0x000fe20007f5e0ff */
[-C--:B------:R-:W-:Y:S01]  /*a9b0*/  IMAD R17, R12, R7.reuse, RZ ;  /* 0x000000070c117224 */ /* 0x080fe200078e02ff */
[----:B------:R-:W-:Y:S01]  /*a9c0*/  IADD3 R14, P6, PT, R23, R28, RZ ;  /* 0x0000001c170e7210 */ /* 0x000fe20007fde0ff */
[----:B------:R-:W-:Y:S01]  /*a9d0*/  IMAD.WIDE.U32 R26, R8, R7, RZ ;  /* 0x00000007081a7225 */ /* 0x000fe200078e00ff */
[----:B------:R-:W-:-:S02]  /*a9e0*/  IADD3 R16, P5, PT, R16, R21, RZ ;  /* 0x0000001510107210 */ /* 0x000fc40007fbe0ff */
[----:B------:R-:W-:Y:S01]  /*a9f0*/  SEL R23, R49, RZ, P3 ;  /* 0x000000ff31177207 */ /* 0x000fe20001800000 */
[----:B------:R-:W-:Y:S01]  /*aa00*/  IMAD.WIDE.U32.X R66, R10, R8, R66, P2 ;  /* 0x000000080a427225 */ /* 0x000fe200010e0442 */
[----:B------:R-:W-:-:S03]  /*aa10*/  ISETP.GE.U32.AND P2, PT, R16, R21, PT ;  /* 0x000000151000720c */ /* 0x000fc60003f46070 */
[----:B------:R-:W-:Y:S01]  /*aa20*/  IMAD.X R15, RZ, RZ, RZ, P6 ;  /* 0x000000ffff0f7224 */ /* 0x000fe200030e06ff */
[--C-:B------:R-:W-:Y:S01]  /*aa30*/  IADD3 R14, P4, P6, R14, R19, R82.reuse ;  /* 0x000000130e0e7210 */ /* 0x100fe20007e9e052 */
[----:B------:R-:W-:Y:S01]  /*aa40*/  IMAD.WIDE.U32 R20, R11, R7, RZ ;  /* 0x000000070b147225 */ /* 0x000fe200078e00ff */
[----:B------:R-:W-:Y:S02]  /*aa50*/  SEL R19, R48, RZ, P3 ;  /* 0x000000ff30137207 */ /* 0x000fe40001800000 */
[----:B------:R-:W-:Y:S01]  /*aa60*/  IADD3.X R82, PT, PT, R15, R18, R82, P4, P6 ;  /* 0x000000120f527210 */ /* 0x000fe200027ec452 */
[----:B------:R-:W-:Y:S01]  /*aa70*/  IMAD R25, R11, R8, R17 ;  /* 0x000000080b197224 */ /* 0x000fe200078e0211 */
[-C--:B------:R-:W-:Y:S01]  /*aa80*/  IADD3 R17, P6, PT, R66, R20.reuse, RZ ;  /* 0x0000001442117210 */ /* 0x080fe20007fde0ff */
[----:B------:R-:W-:Y:S01]  /*aa90*/  IMAD.X R31, RZ, RZ, R24, P5 ;  /* 0x000000ffff1f7224 */ /* 0x000fe200028e0618 */
[----:B------:R-:W-:Y:S01]  /*aaa0*/  IADD3 R14, P4, PT, R14, R19, RZ ;  /* 0x000000130e0e7210 */ /* 0x000fe20007f9e0ff */
[----:B------:R-:W-:Y:S01]  /*aab0*/  IMAD.IADD R15, R21, 0x1, R25 ;  /* 0x00000001150f7824 */ /* 0x000fe200078e0219 */
[----:B------:R-:W-:Y:S01]  /*aac0*/  ISETP.GE.U32.AND P3, PT, R17, R20, PT ;  /* 0x000000141100720c */ /* 0x000fe20003f66070 */
[----:B------:R-:W-:Y:S01]  /*aad0*/  IMAD.WIDE.U32 R18, R8, R11, RZ ;  /* 0x0000000b08127225 */ /* 0x000fe200078e00ff */
[----:B------:R-:W-:-:S03]  /*aae0*/  ISETP.GE.U32.AND.EX P2, PT, R31, R24, PT, P2 ;  /* 0x000000181f00720c */ /* 0x000fc60003f46120 */
[----:B------:R-:W-:Y:S02]  /*aaf0*/  IMAD.X R66, R15, 0x1, R67, P6 ;  /* 0x000000010f427824 */ /* 0x000fe400030e0643 */
[----:B------:R-:W-:-:S03]  /*ab00*/  IMAD.WIDE.U32 R20, R7, R11, RZ ;  /* 0x0000000b07147225 */ /* 0x000fc600078e00ff */
[----:B------:R-:W-:Y:S01]  /*ab10*/  ISETP.GE.U32.AND.EX P3, PT, R66, R15, PT, P3 ;  /* 0x0000000f4200720c */ /* 0x000fe20003f66130 */
[-C--:B------:R-:W-:Y:S01]  /*ab20*/  IMAD.WIDE.U32 R18, P6, R12, R7.reuse, R18 ;  /* 0x000000070c127225 */ /* 0x080fe200078c0012 */
[----:B------:R-:W-:Y:S02]  /*ab30*/  SEL R15, R52, RZ, P0 ;  /* 0x000000ff340f7207 */ /* 0x000fe40000000000 */
[----:B------:R-:W-:Y:S01]  /*ab40*/  SEL R29, RZ, 0x1, P3 ;  /* 0x00000001ff1d7807 */ /* 0x000fe20001800000 */
[----:B------:R-:W-:Y:S01]  /*ab50*/  IMAD.X R82, R82, 0x1, R23, P4 ;  /* 0x0000000152527824 */ /* 0x000fe200020e0617 */
[----:B------:R-:W-:Y:S01]  /*ab60*/  IADD3 RZ, P5, PT, R21, R18, RZ ;  /* 0x0000001215ff7210 */ /* 0x000fe20007fbe0ff */
[----:B------:R-:W-:-:S04]  /*ab70*/  IMAD.WIDE.U32 R22, R7, R7, RZ ;  /* 0x0000000707167225 */ /* 0x000fc800078e00ff */
[----:B------:R-:W-:-:S04]  /*ab80*/  IMAD.WIDE.U32 R26, P4, R7, R8, R26 ;  /* 0x00000008071a7225 */ /* 0x000fc8000788001a */
[----:B------:R-:W-:Y:S01]  /*ab90*/  IMAD.X R21, RZ, RZ, RZ, P6 ;  /* 0x000000ffff157224 */ /* 0x000fe200030e06ff */
[----:B------:R-:W-:Y:S01]  /*aba0*/  IADD3 R15, P6, PT, R16, R15, RZ ;  /* 0x0000000f100f7210 */ /* 0x000fe20007fde0ff */
[----:B------:R-:W-:Y:S01]  /*abb0*/  IMAD.MOV.U32 R20, RZ, RZ, R19 ;  /* 0x000000ffff147224 */ /* 0x000fe200078e0013 */
[----:B------:R-:W-:Y:S01]  /*abc0*/  IADD3 RZ, P3, PT, R23, R26, RZ ;  /* 0x0000001a17ff7210 */ /* 0x000fe20007f7e0ff */
[-C--:B------:R-:W-:Y:S02]  /*abd0*/  IMAD R18, R10, R7.reuse, RZ ;  /* 0x000000070a127224 */ /* 0x080fe400078e02ff */
[-C--:B------:R-:W-:Y:S02]  /*abe0*/  IMAD R25, R82, R7.reuse, RZ ;  /* 0x0000000752197224 */ /* 0x080fe400078e02ff */
[----:B------:R-:W-:Y:S01]  /*abf0*/  IMAD.WIDE.U32.X R20, R12, R8, R20, P5 ;  /* 0x000000080c147225 */ /* 0x000fe200028e0414 */
[----:B------:R-:W-:Y:S02]  /*ac00*/  ISETP.GE.U32.AND P5, PT, R15, R16, PT ;  /* 0x000000100f00720c */ /* 0x000fe40003fa6070 */
[----:B------:R-:W-:Y:S01]  /*ac10*/  SEL R16, R53, RZ, P0 ;  /* 0x000000ff35107207 */ /* 0x000fe20000000000 */
[----:B------:R-:W-:-:S04]  /*ac20*/  IMAD.WIDE.U32 R22, R9, R7, RZ ;  /* 0x0000000709167225 */ /* 0x000fc800078e00ff */
[----:B------:R-:W-:Y:S02]  /*ac30*/  IMAD R57, R9, R8, R18 ;  /* 0x0000000809397224 */ /* 0x000fe400078e0212 */
[----:B------:R-:W-:-:S04]  /*ac40*/  IMAD.WIDE.U32 R18, R14, R7, RZ ;  /* 0x000000070e127225 */ /* 0x000fc800078e00ff */
[----:B------:R-:W-:Y:S02]  /*ac50*/  IMAD R59, R14, R8, R25 ;  /* 0x000000080e3b7224 */ /* 0x000fe400078e0219 */
[----:B------:R-:W-:Y:S02]  /*ac60*/  IMAD.IADD R60, R23, 0x1, R57 ;  /* 0x00000001173c7824 */ /* 0x000fe400078e0239 */
[----:B------:R-:W-:Y:S02]  /*ac70*/  IMAD.X R25, RZ, RZ, RZ, P4 ;  /* 0x000000ffff197224 */ /* 0x000fe400020e06ff */
[----:B------:R-:W-:Y:S01]  /*ac80*/  IMAD.X R16, R31, 0x1, R16, P6 ;  /* 0x000000011f107824 */ /* 0x000fe200030e0610 */
[----:B------:R-:W-:Y:S01]  /*ac90*/  IADD3 R20, P4, P6, R18, R20, R29 ;  /* 0x0000001412147210 */ /* 0x000fe20007e9e01d */
[----:B------:R-:W-:Y:S01]  /*aca0*/  IMAD.IADD R57, R19, 0x1, R59 ;  /* 0x0000000113397824 */ /* 0x000fe200078e023b */
[----:B------:R-:W-:Y:S01]  /*acb0*/  SHF.L.U64.HI R61, R22, 0x1, R60 ;  /* 0x00000001163d7819 */ /* 0x000fe2000001023c */
[----:B------:R-:W-:Y:S01]  /*acc0*/  IMAD.MOV.U32 R24, RZ, RZ, R27 ;  /* 0x000000ffff187224 */ /* 0x000fe200078e001b */
[----:B------:R-:W-:Y:S01]  /*acd0*/  ISETP.GE.U32.AND.EX P5, PT, R16, R31, PT, P5 ;  /* 0x0000001f1000720c */ /* 0x000fe20003fa6150 */
[----:B------:R-:W-:Y:S01]  /*ace0*/  IMAD.SHL.U32 R56, R22, 0x2, RZ ;  /* 0x0000000216387824 */ /* 0x000fe200078e00ff */
[----:B------:R-:W-:Y:S01]  /*acf0*/  IADD3.X R21, PT, PT, R57, R21, RZ, P4, P6 ;  /* 0x0000001539157210 */ /* 0x000fe200027ec4ff */
[----:B------:R-:W-:Y:S01]  /*ad00*/  IMAD.WIDE.U32.X R24, R8, R8, R24, P3 ;  /* 0x0000000808187225 */ /* 0x000fe200018e0418 */
[----:B------:R-:W-:-:S02]  /*ad10*/  ISETP.GE.U32.AND P4, PT, R20, R18, PT ;  /* 0x000000121400720c */ /* 0x000fc40003f86070 */
[----:B------:R-:W-:Y:S01]  /*ad20*/  SEL R67, RZ, 0x1, P5 ;  /* 0x00000001ff437807 */ /* 0x000fe20002800000 */
[----:B------:R-:W-:Y:S01]  /*ad30*/  IMAD.WIDE.U32 R18, R10, R9, RZ ;  /* 0x000000090a127225 */ /* 0x000fe200078e00ff */
[----:B------:R-:W-:-:S03]  /*ad40*/  IADD3 R24, P6, PT, R56, R24, RZ ;  /* 0x0000001838187210 */ /* 0x000fc60007fde0ff */
[----:B------:R-:W-:-:S04]  /*ad50*/  IMAD.WIDE.U32 R22, R8, R14, RZ ;  /* 0x0000000e08167225 */ /* 0x000fc800078e00ff */
[----:B------:R-:W-:Y:S01]  /*ad60*/  IMAD.WIDE.U32 R30, R9, R9, RZ ;  /* 0x00000009091e7225 */ /* 0x000fe200078e00ff */
[----:B------:R-:W-:-:S03]  /*ad70*/  SEL R30, RZ, 0x1, P2 ;  /* 0x00000001ff1e7807 */ /* 0x000fc60001000000 */
[----:B------:R-:W-:-:S04]  /*ad80*/  IMAD.WIDE.U32 R18, P2, R9, R10, R18 ;  /* 0x0000000a09127225 */ /* 0x000fc80007840012 */
[----:B------:R-:W-:Y:S01]  /*ad90*/  IMAD.WIDE.U32 R28, R7, R14, RZ ;  /* 0x0000000e071c7225 */ /* 0x000fe200078e00ff */
[----:B------:R-:W-:-:S03]  /*ada0*/  IADD3 RZ, P5, PT, R31, R18, RZ ;  /* 0x000000121fff7210 */ /* 0x000fc60007fbe0ff */
[----:B------:R-:W-:-:S04]  /*adb0*/  IMAD.WIDE.U32 R22, P3, R82, R7, R22 ;  /* 0x0000000752167225 */ /* 0x000fc80007860016 */
[----:B------:R-:W-:Y:S01]  /*adc0*/  IMAD.X R70, R61, 0x1, R25, P6 ;  /* 0x000000013d467824 */ /* 0x000fe200030e0619 */
[----:B------:R-:W-:Y:S01]  /*add0*/  ISETP.GE.U32.AND.EX P6, PT, R21, R57, PT, P4 ;  /* 0x000000391500720c */ /* 0x000fe20003fc6140 */
[----:B------:R-:W-:Y:S01]  /*ade0*/  IMAD.X R31, RZ, RZ, RZ, P2 ;  /* 0x000000ffff1f7224 */ /* 0x000fe200010e06ff */
[----:B------:R-:W-:Y:S01]  /*adf0*/  IADD3 RZ, P4, PT, R29, R22, RZ ;  /* 0x000000161dff7210 */ /* 0x000fe20007f9e0ff */
[----:B------:R-:W-:Y:S01]  /*ae00*/  IMAD.X R57, RZ, RZ, RZ, P3 ;  /* 0x000000ffff397224 */ /* 0x000fe200018e06ff */
[----:B------:R-:W-:Y:S01]  /*ae10*/  ISETP.GE.U32.AND P2, PT, R24, R56, PT ;  /* 0x000000381800720c */ /* 0x000fe20003f46070 */
[----:B------:R-:W-:Y:S01]  /*ae20*/  IMAD.MOV.U32 R56, RZ, RZ, R23 ;  /* 0x000000ffff387224 */ /* 0x000fe200078e0017 */
[----:B------:R-:W-:Y:S01]  /*ae30*/  SEL R59, RZ, 0x1, P6 ;  /* 0x00000001ff3b7807 */ /* 0x000fe20003000000 */
[----:B------:R-:W-:Y:S01]  /*ae40*/  IMAD.WIDE.U32 R28, R10, R11, RZ ;  /* 0x0000000b0a1c7225 */ /* 0x000fe200078e00ff */
[----:B------:R-:W-:Y:S02]  /*ae50*/  IADD3 R67, P3, P6, R58, R67, R30 ;  /* 0x000000433a437210 */ /* 0x000fe40007e7e01e */
[----:B------:R-:W-:Y:S01]  /*ae60*/  ISETP.GE.U32.AND.EX P2, PT, R70, R61, PT, P2 ;  /* 0x0000003d4600720c */ /* 0x000fe20003f46120 */
[----:B------:R-:W-:Y:S01]  /*ae70*/  IMAD.WIDE.U32.X R22, R82, R8, R56, P4 ;  /* 0x0000000852167225 */ /* 0x000fe200020e0438 */
[----:B------:R-:W-:-:S02]  /*ae80*/  IADD3.X R25, PT, PT, R71, RZ, RZ, P3, P6 ;  /* 0x000000ff47197210 */ /* 0x000fc40001fec4ff */
[----:B------:R-:W-:Y:S01]  /*ae90*/  ISETP.GE.U32.AND P4, PT, R67, R58, PT ;  /* 0x0000003a4300720c */ /* 0x000fe20003f86070 */
[-C--:B------:R-:W-:Y:S01]  /*aea0*/  IMAD R30, R12, R9.reuse, RZ ;  /* 0x000000090c1e7224 */ /* 0x080fe200078e02ff */
[----:B------:R-:W-:Y:S01]  /*aeb0*/  IADD3 R22, P3, PT, R59, R22, RZ ;  /* 0x000000163b167210 */ /* 0x000fe20007f7e0ff */
[----:B------:R-:W-:Y:S01]  /*aec0*/  IMAD.WIDE.U32 R58, R11, R9, R20 ;  /* 0x000000090b3a7225 */ /* 0x000fe200078e0014 */
[----:B------:R-:W-:-:S03]  /*aed0*/  ISETP.GE.U32.AND.EX P4, PT, R25, R71, PT, P4 ;  /* 0x000000471900720c */ /* 0x000fc60003f86140 */
[----:B------:R-:W-:Y:S02]  /*aee0*/  IMAD R65, R11, R10, R30 ;  /* 0x0000000a0b417224 */ /* 0x000fe400078e021e */
[----:B------:R-:W-:-:S04]  /*aef0*/  IMAD.WIDE.U32 R28, P6, R12, R9, R28 ;  /* 0x000000090c1c7225 */ /* 0x000fc800078c001c */
[----:B------:R-:W-:Y:S01]  /*af00*/  IMAD.WIDE.U32 R56, R9, R11, RZ ;  /* 0x0000000b09387225 */ /* 0x000fe200078e00ff */
[----:B------:R-:W-:-:S03]  /*af10*/  SHF.L.W.U32.HI R56, R60, 0x1, R17 ;  /* 0x000000013c387819 */ /* 0x000fc60000010e11 */
[----:B------:R-:W-:Y:S01]  /*af20*/  IMAD.X R23, RZ, RZ, R23, P3 ;  /* 0x000000ffff177224 */ /* 0x000fe200018e0617 */
[----:B------:R-:W-:Y:S01]  /*af30*/  ISETP.GE.U32.AND P3, PT, R58, R20, PT ;  /* 0x000000143a00720c */ /* 0x000fe20003f66070 */
[----:B------:R-:W-:Y:S02]  /*af40*/  IMAD.IADD R64, R59, 0x1, R65 ;  /* 0x000000013b407824 */ /* 0x000fe400078e0241 */
[----:B------:R-:W-:Y:S01]  /*af50*/  IMAD.X R63, RZ, RZ, RZ, P6 ;  /* 0x000000ffff3f7224 */ /* 0x000fe200030e06ff */
[----:B------:R-:W-:Y:S01]  /*af60*/  IADD3 RZ, P6, PT, R57, R28, RZ ;  /* 0x0000001c39ff7210 */ /* 0x000fe20007fde0ff */
[----:B------:R-:W-:Y:S01]  /*af70*/  IMAD.MOV.U32 R62, RZ, RZ, R29 ;  /* 0x000000ffff3e7224 */ /* 0x000fe200078e001d */
[----:B------:R-:W-:Y:S01]  /*af80*/  SHF.L.W.U32.HI R57, R17, 0x1, R66 ;  /* 0x0000000111397819 */ /* 0x000fe20000010e42 */
[----:B------:R-:W-:Y:S01]  /*af90*/  IMAD.WIDE.U32 R28, R14, R9, R22 ;  /* 0x000000090e1c7225 */ /* 0x000fe200078e0016 */
[----:B------:R-:W-:Y:S02]  /*afa0*/  ISETP.GE.U32.AND.EX P3, PT, R64, R21, PT, P3 ;  /* 0x000000154000720c */ /* 0x000fe40003f66130 */
[----:B------:R-:W-:Y:S01]  /*afb0*/  SEL R17, RZ, 0x1, P2 ;  /* 0x00000001ff117807 */ /* 0x000fe20001000000 */
[-C--:B------:R-:W-:Y:S01]  /*afc0*/  IMAD R21, R82, R9.reuse, RZ ;  /* 0x0000000952157224 */ /* 0x080fe200078e02ff */
[----:B------:R-:W-:Y:S01]  /*afd0*/  SHF.L.W.U32.HI R66, R66, 0x1, R58 ;  /* 0x0000000142427819 */ /* 0x000fe20000010e3a */
[----:B------:R-:W-:-:S04]  /*afe0*/  IMAD.WIDE.U32 R60, R9, R9, R56 ;  /* 0x00000009093c7225 */ /* 0x000fc800078e0038 */
[----:B------:R-:W-:Y:S01]  /*aff0*/  IMAD.WIDE.U32.X R62, R12, R10, R62, P6 ;  /* 0x0000000a0c3e7225 */ /* 0x000fe200030e043e */
[----:B------:R-:W-:-:S03]  /*b000*/  IADD3 R20, P2, PT, R17, R60, RZ ;  /* 0x0000003c11147210 */ /* 0x000fc60007f5e0ff */
[----:B------:R-:W-:Y:S01]  /*b010*/  IMAD R65, R14, R10, R21 ;  /* 0x0000000a0e417224 */ /* 0x000fe200078e0215 */
[----:B------:R-:W-:Y:S01]  /*b020*/  SEL R21, RZ, 0x1, P3 ;  /* 0x00000001ff157807 */ /* 0x000fe20001800000 */
[----:B------:R-:W-:Y:S02]  /*b030*/  IMAD.MOV.U32 R30, RZ, RZ, R19 ;  /* 0x000000ffff1e7224 */ /* 0x000fe400078e0013 */
[----:B------:R-:W-:Y:S01]  /*b040*/  IMAD.IADD R65, R29, 0x1, R65 ;  /* 0x000000011d417824 */ /* 0x000fe200078e0241 */
[----:B------:R-:W-:Y:S01]  /*b050*/  IADD3 R21, P3, P6, R28, R62, R21 ;  /* 0x0000003e1c157210 */ /* 0x000fe20007e7e015 */
[----:B------:R-:W-:Y:S01]  /*b060*/  IMAD.IADD R19, R18, 0x1, R61 ;  /* 0x0000000112137824 */ /* 0x000fe200078e023d */
[----:B------:R-:W-:Y:S01]  /*b070*/  SEL R62, R54, RZ, P0 ;  /* 0x000000ff363e7207 */ /* 0x000fe20000000000 */
[----:B------:R-:W-:Y:S01]  /*b080*/  IMAD.WIDE.U32.X R30, R10, R10, R30, P5 ;  /* 0x0000000a0a1e7225 */ /* 0x000fe200028e041e */
[----:B------:R-:W-:Y:S02]  /*b090*/  IADD3.X R18, PT, PT, R65, R63, RZ, P3, P6 ;  /* 0x0000003f41127210 */ /* 0x000fe40001fec4ff */
[----:B------:R-:W-:Y:S01]  /*b0a0*/  ISETP.GE.U32.AND P3, PT, R20, R60, PT ;  /* 0x0000003c1400720c */ /* 0x000fe20003f66070 */
[----:B------:R-:W-:Y:S01]  /*b0b0*/  IMAD.X R69, RZ, RZ, R19, P2 ;  /* 0x000000ffff457224 */ /* 0x000fe200010e0613 */
[----:B------:R-:W-:Y:S01]  /*b0c0*/  ISETP.LT.U32.AND P2, PT, R60, R56, PT ;  /* 0x000000383c00720c */ /* 0x000fe20003f41070 */
[----:B------:R-:W-:Y:S01]  /*b0d0*/  IMAD.WIDE.U32 R60, R10, R14, RZ ;  /* 0x0000000e0a3c7225 */ /* 0x000fe200078e00ff */
[----:B------:R-:W-:-:S02]  /*b0e0*/  IADD3 R17, P6, PT, R67, R62, RZ ;  /* 0x0000003e43117210 */ /* 0x000fc40007fde0ff */
[----:B------:R-:W-:Y:S02]  /*b0f0*/  ISETP.GE.U32.AND.EX P3, PT, R69, R19, PT, P3 ;  /* 0x000000134500720c */ /* 0x000fe40003f66130 */
[----:B------:R-:W-:Y:S01]  /*b100*/  SHF.L.W.U32.HI R62, R58, 0x1, R64 ;  /* 0x000000013a3e7819 */ /* 0x000fe20000010e40 */
[----:B------:R-:W-:Y:S01]  /*b110*/  IMAD.WIDE.U32 R58, R9, R14, RZ ;  /* 0x0000000e093a7225 */ /* 0x000fe200078e00ff */
[----:B------:R-:W-:Y:S02]  /*b120*/  ISETP.LT.U32.OR.EX P2, PT, R19, R57, !P3, P2 ;  /* 0x000000391300720c */ /* 0x000fe40005f41520 */
[----:B------:R-:W-:Y:S01]  /*b130*/  SEL R58, RZ, 0x1, P4 ;  /* 0x00000001ff3a7807 */ /* 0x000fe20002000000 */
[----:B------:R-:W-:Y:S01]  /*b140*/  IMAD.WIDE.U32 R56, P3, R82, R9, R60 ;  /* 0x0000000952387225 */ /* 0x000fe2000786003c */
[----:B------:R-:W-:Y:S02]  /*b150*/  SEL R60, R55, RZ, P0 ;  /* 0x000000ff373c7207 */ /* 0x000fe40000000000 */
[----:B------:R-:W-:Y:S01]  /*b160*/  ISETP.GE.U32.AND P4, PT, R28, R22, PT ;  /* 0x000000161c00720c */ /* 0x000fe20003f86070 */
[----:B------:R-:W-:Y:S01]  /*b170*/  IMAD.X R61, RZ, RZ, RZ, P3 ;  /* 0x000000ffff3d7224 */ /* 0x000fe200018e06ff */
[----:B------:R-:W-:Y:S01]  /*b180*/  SEL R22, RZ, 0x1, !P2 ;  /* 0x00000001ff167807 */ /* 0x000fe20005000000 */
[----:B------:R-:W-:Y:S01]  /*b190*/  IMAD.X R83, R25, 0x1, R60, P6 ;  /* 0x0000000119537824 */ /* 0x000fe200030e063c */
[----:B------:R-:W-:Y:S01]  /*b1a0*/  IADD3 R63, P6, PT, R66, R30, RZ ;  /* 0x0000001e423f7210 */ /* 0x000fe20007fde0ff */
[----:B------:R-:W-:Y:S01]  /*b1b0*/  IMAD.MOV.U32 R60, RZ, RZ, R57 ;  /* 0x000000ffff3c7224 */ /* 0x000fe200078e0039 */
[----:B------:R-:W-:-:S02]  /*b1c0*/  IADD3 RZ, P3, PT, R59, R56, RZ ;  /* 0x000000383bff7210 */ /* 0x000fc40007f7e0ff */
[----:B------:R-:W-:Y:S01]  /*b1d0*/  ISETP.GE.U32.AND P2, PT, R21, R28, PT ;  /* 0x0000001c1500720c */ /* 0x000fe20003f46070 */
[----:B------:R-:W-:Y:S01]  /*b1e0*/  IMAD.X R56, R62, 0x1, R31, P6 ;  /* 0x000000013e387824 */ /* 0x000fe200030e061f */
[----:B------:R-:W-:Y:S01]  /*b1f0*/  IADD3 R19, P6, PT, R63, R22, RZ ;  /* 0x000000163f137210 */ /* 0x000fe20007fde0ff */
[----:B------:R-:W-:Y:S01]  /*b200*/  IMAD.WIDE.U32 R30, R12, R11, RZ ;  /* 0x0000000b0c1e7225 */ /* 0x000fe200078e00ff */
[----:B------:R-:W-:Y:S02]  /*b210*/  ISETP.GE.U32.AND.EX P4, PT, R65, R23, PT, P4 ;  /* 0x000000174100720c */ /* 0x000fe40003f86140 */
[----:B------:R-:W-:Y:S01]  /*b220*/  ISETP.GE.U32.AND.EX P2, PT, R18, R65, PT, P2 ;  /* 0x000000411200720c */ /* 0x000fe20003f46120 */
[----:B------:R-:W-:Y:S01]  /*b230*/  IMAD.WIDE.U32.X R28, R82, R10, R60, P3 ;  /* 0x0000000a521c7225 */ /* 0x000fe200018e043c */
[----:B------:R-:W-:Y:S02]  /*b240*/  ISETP.GE.U32.AND P5, PT, R17, R67, PT ;  /* 0x000000431100720c */ /* 0x000fe40003fa6070 */
[----:B------:R-:W-:Y:S01]  /*b250*/  SEL R57, RZ, 0x1, P4 ;  /* 0x00000001ff397807 */ /* 0x000fe20002000000 */
[----:B------:R-:W-:Y:S01]  /*b260*/  IMAD.X R65, RZ, RZ, R56, P6 ;  /* 0x000000ffff417224 */ /* 0x000fe200030e0638 */
[----:B------:R-:W-:Y:S01]  /*b270*/  ISETP.GE.U32.AND P3, PT, R19, R63, PT ;  /* 0x0000003f1300720c */ /* 0x000fe20003f66070 */
[----:B------:R-:W-:Y:S01]  /*b280*/  IMAD.WIDE.U32 R22, R11, R11, RZ ;  /* 0x0000000b0b167225 */ /* 0x000fe200078e00ff */
[----:B------:R-:W-:-:S02]  /*b290*/  ISETP.GE.U32.AND.EX P5, PT, R83, R25, PT, P5 ;  /* 0x000000195300720c */ /* 0x000fc40003fa6150 */
[----:B------:R-:W-:Y:S01]  /*b2a0*/  ISETP.LT.U32.AND P6, PT, R63, R66, PT ;  /* 0x000000423f00720c */ /* 0x000fe20003fc1070 */
[----:B------:R-:W-:Y:S01]  /*b2b0*/  IMAD.WIDE.U32 R30, P4, R11, R12, R30 ;  /* 0x0000000c0b1e7225 */ /* 0x000fe2000788001e */
[----:B------:R-:W-:Y:S02]  /*b2c0*/  ISETP.GE.U32.AND.EX P3, PT, R65, R56, PT, P3 ;  /* 0x000000384100720c */ /* 0x000fe40003f66130 */
[----:B------:R-:W-:Y:S01]  /*b2d0*/  SEL R25, RZ, 0x1, P2 ;  /* 0x00000001ff197807 */ /* 0x000fe20001000000 */
[----:B------:R-:W-:Y:S01]  /*b2e0*/  IMAD.X R59, RZ, RZ, RZ, P4 ;  /* 0x000000ffff3b7224 */ /* 0x000fe200020e06ff */
[----:B------:R-:W-:Y:S02]  /*b2f0*/  IADD3 RZ, P2, PT, R23, R30, RZ ;  /* 0x0000001e17ff7210 */ /* 0x000fe40007f5e0ff */
[----:B------:R-:W-:Y:S02]  /*b300*/  SHF.L.W.U32.HI R22, R64, 0x1, R21 ;  /* 0x0000000140167819 */ /* 0x000fe40000010e15 */
[----:B------:R-:W-:-:S02]  /*b310*/  SHF.L.W.U32.HI R23, R21, 0x1, R18 ;  /* 0x0000000115177819 */ /* 0x000fc40000010e12 */
[----:B------:R-:W-:Y:S02]  /*b320*/  ISETP.LT.U32.OR.EX P3, PT, R56, R62, !P3, P6 ;  /* 0x0000003e3800720c */ /* 0x000fe40005f61560 */
[----:B------:R-:W-:Y:S01]  /*b330*/  SEL R21, RZ, 0x1, P5 ;  /* 0x00000001ff157807 */ /* 0x000fe20002800000 */
[----:B------:R-:W-:Y:S01]  /*b340*/  IMAD.WIDE.U32 R60, R11, R11, R22 ;  /* 0x0000000b0b3c7225 */ /* 0x000fe200078e0016 */
[----:B------:R-:W-:Y:S02]  /*b350*/  IADD3 R28, P5, P6, R25, R28, R57 ;  /* 0x0000001c191c7210 */ /* 0x000fe40007ebe039 */
[----:B------:R-:W-:Y:S01]  /*b360*/  SEL R25, RZ, 0x1, !P3 ;  /* 0x00000001ff197807 */ /* 0x000fe20005800000 */
[----:B------:R-:W-:Y:S01]  /*b370*/  IMAD.IADD R62, R30, 0x1, R61 ;  /* 0x000000011e3e7824 */ /* 0x000fe200078e023d */
[----:B------:R-:W-:Y:S01]  /*b380*/  IADD3.X R29, PT, PT, RZ, R29, RZ, P5, P6 ;  /* 0x0000001dff1d7210 */ /* 0x000fe20002fec4ff */
[----:B------:R-:W-:Y:S01]  /*b390*/  IMAD.WIDE.U32 R56, R12, R14, RZ ;  /* 0x0000000e0c387225 */ /* 0x000fe200078e00ff */
[----:B------:R-:W-:-:S02]  /*b3a0*/  IADD3 R25, P6, PT, R25, R60, RZ ;  /* 0x0000003c19197210 */ /* 0x000fc40007fde0ff */
[----:B------:R-:W-:Y:S01]  /*b3b0*/  IADD3 R21, P4, PT, R21, R58, RZ ;  /* 0x0000003a15157210 */ /* 0x000fe20007f9e0ff */
[----:B------:R-:W-:Y:S01]  /*b3c0*/  IMAD.MOV.U32 R58, RZ, RZ, R31 ;  /* 0x000000ffff3a7224 */ /* 0x000fe200078e001f */
[----:B------:R-:W-:Y:S01]  /*b3d0*/  ISETP.GE.U32.AND P5, PT, R25, R60, PT ;  /* 0x0000003c1900720c */ /* 0x000fe20003fa6070 */
[----:B------:R-:W-:Y:S01]  /*b3e0*/  IMAD R61, R82, R11, RZ ;  /* 0x0000000b523d7224 */ /* 0x000fe200078e02ff */
[----:B------:R-:W-:Y:S01]  /*b3f0*/  ISETP.LT.U32.AND P3, PT, R60, R22, PT ;  /* 0x000000163c00720c */ /* 0x000fe20003f61070 */
[----:B------:R-:W-:Y:S02]  /*b400*/  IMAD.X R63, RZ, RZ, R62, P6 ;  /* 0x000000ffff3f7224 */ /* 0x000fe400030e063e */
[----:B------:R-:W-:-:S03]  /*b410*/  IMAD.WIDE.U32.X R30, R12, R12, R58, P2 ;  /* 0x0000000c0c1e7225 */ /* 0x000fc600010e043a */
[----:B------:R-:W-:Y:S01]  /*b420*/  ISETP.GE.U32.AND.EX P6, PT, R63, R62, PT, P5 ;  /* 0x0000003e3f00720c */ /* 0x000fe20003fc6150 */
[----:B------:R-:W-:-:S03]  /*b430*/  IMAD.WIDE.U32 R56, P2, R82, R11, R56 ;  /* 0x0000000b52387225 */ /* 0x000fc60007840038 */
[----:B------:R-:W-:Y:S01]  /*b440*/  ISETP.LT.U32.OR.EX P3, PT, R62, R23, !P6, P3 ;  /* 0x000000173e00720c */ /* 0x000fe20007761530 */
[----:B------:R-:W-:-:S04]  /*b450*/  IMAD.WIDE.U32 R58, R14, R11, R28 ;  /* 0x0000000b0e3a7225 */ /* 0x000fc800078e001c */
[----:B------:R-:W-:Y:S01]  /*b460*/  IMAD R71, R14, R12, R61 ;  /* 0x0000000c0e477224 */ /* 0x000fe200078e023d */
[----:B------:R-:W-:Y:S01]  /*b470*/  SHF.L.W.U32.HI R23, R18, 0x1, R58 ;  /* 0x0000000112177819 */ /* 0x000fe20000010e3a */
[----:B------:R-:W-:-:S04]  /*b480*/  IMAD.WIDE.U32 R60, R11, R14, RZ ;  /* 0x0000000e0b3c7225 */ /* 0x000fc800078e00ff */
[----:B------:R-:W-:Y:S01]  /*b490*/  IMAD.X R67, RZ, RZ, RZ, P2 ;  /* 0x000000ffff437224 */ /* 0x000fe200010e06ff */
[----:B------:R-:W-:Y:S01]  /*b4a0*/  ISETP.GE.U32.AND P2, PT, R58, R28, PT ;  /* 0x0000001c3a00720c */ /* 0x000fe20003f46070 */
[----:B------:R-:W-:Y:S01]  /*b4b0*/  IMAD.IADD R22, R59, 0x1, R71 ;  /* 0x000000013b167824 */ /* 0x000fe200078e0247 */
[----:B------:R-:W-:Y:S01]  /*b4c0*/  IADD3 RZ, P5, PT, R61, R56, RZ ;  /* 0x000000383dff7210 */ /* 0x000fe20007fbe0ff */
[----:B------:R-:W-:Y:S01]  /*b4d0*/  IMAD.MOV.U32 R66, RZ, RZ, R57 ;  /* 0x000000ffff427224 */ /* 0x000fe200078e0039 */
[----:B------:R-:W-:Y:S01]  /*b4e0*/  SEL R57, RZ, 0xffffffff, !P1 ;  /* 0xffffffffff397807 */ /* 0x000fe20004800000 */
[----:B------:R-:W-:Y:S01]  /*b4f0*/  IMAD.X R56, RZ, RZ, RZ, P4 ;  /* 0x000000ffff387224 */ /* 0x000fe200020e06ff */
[----:B------:R-:W-:Y:S01]  /*b500*/  ISETP.GE.U32.AND.EX P2, PT, R22, R29, PT, P2 ;  /* 0x0000001d1600720c */ /* 0x000fe20003f46120 */
[----:B------:R-:W-:Y:S01]  /*b510*/  IMAD.WIDE.U32.X R66, R82, R12, R66, P5 ;  /* 0x0000000c52427225 */ /* 0x000fe200028e0442 */
[----:B------:R-:W-:Y:S02]  /*b520*/  SHF.L.W.U32.HI R59, R58, 0x1, R22 ;  /* 0x000000013a3b7819 */ /* 0x000fe40000010e16 */
[----:B------:R-:W-:Y:S01]  /*b530*/  SEL R29, RZ, 0x1, !P3 ;  /* 0x00000001ff1d7807 */ /* 0x000fe20005800000 */
[----:B------:R-:W-:Y:S01]  /*b540*/  IMAD.WIDE.U32 R60, R63, 0x3d1, RZ ;  /* 0x000003d13f3c7825 */ /* 0x000fe200078e00ff */
[----:B------:R-:W-:-:S02]  /*b550*/  IADD3 R28, P1, PT, R23, R30, RZ ;  /* 0x0000001e171c7210 */ /* 0x000fc40007f3e0ff */
[----:B------:R-:W-:Y:S02]  /*b560*/  IADD3 R68, P5, P3, R21, R68, R57 ;  /* 0x0000004415447210 */ /* 0x000fe40007bbe039 */
[----:B------:R-:W-:Y:S01]  /*b570*/  SEL R21, RZ, 0x1, P2 ;  /* 0x00000001ff157807 */ /* 0x000fe20001000000 */
[----:B------:R-:W-:Y:S01]  /*b580*/  IMAD.X R30, R59, 0x1, R31, P1 ;  /* 0x000000013b1e7824 */ /* 0x000fe200008e061f */
[----:B------:R-:W-:Y:S02]  /*b590*/  IADD3 R64, P2, PT, R28, R29, RZ ;  /* 0x0000001d1c407210 */ /* 0x000fe40007f5e0ff */
[----:B------:R-:W-:Y:S02]  /*b5a0*/  IADD3 R21, P4, PT, R21, R66, RZ ;  /* 0x0000004215157210 */ /* 0x000fe40007f9e0ff */
[----:B------:R-:W-:Y:S01]  /*b5b0*/  ISETP.GE.U32.AND P1, PT, R64, R28, PT ;  /* 0x0000001c4000720c */ /* 0x000fe20003f26070 */
[----:B------:R-:W-:Y:S01]  /*b5c0*/  IMAD.X R18, RZ, RZ, R30, P2 ;  /* 0x000000ffff127224 */ /* 0x000fe200010e061e */
[----:B------:R-:W-:Y:S01]  /*b5d0*/  ISETP.LT.U32.AND P2, PT, R28, R23, PT ;  /* 0x000000171c00720c */ /* 0x000fe20003f41070 */
[----:B------:R-:W-:Y:S01]  /*b5e0*/  IMAD.X R62, RZ, RZ, R67, P4 ;  /* 0x000000ffff3e7224 */ /* 0x000fe200020e0643 */
[----:B------:R-:W-:Y:S01]  /*b5f0*/  IADD3.X R85, PT, PT, R56, R85, R57, P5, P3 ;  /* 0x0000005538557210 */ /* 0x000fe20002fe6439 */
[----:B------:R-:W-:Y:S01]  /*b600*/  IMAD.WIDE.U32 R28, R82, R14, RZ ;  /* 0x0000000e521c7225 */ /* 0x000fe200078e00ff */
[----:B------:R-:W-:-:S02]  /*b610*/  ISETP.GE.U32.AND.EX P1, PT, R18, R30, PT, P1 ;  /* 0x0000001e1200720c */ /* 0x000fc40003f26110 */
[----:B------:R-:W-:Y:S01]  /*b620*/  SHF.L.W.U32.HI R56, R22, 0x1, R21 ;  /* 0x0000000116387819 */ /* 0x000fe20000010e15 */
[----:B------:R-:W-:Y:S01]  /*b630*/  IMAD.WIDE.U32 R60, P5, RZ, R25, R60 ;  /* 0x00000019ff3c7225 */ /* 0x000fe200078a003c */
[----:B------:R-:W-:Y:S02]  /*b640*/  SHF.L.W.U32.HI R57, R21, 0x1, R62 ;  /* 0x0000000115397819 */ /* 0x000fe40000010e3e */
[----:B------:R-:W-:Y:S01]  /*b650*/  ISETP.LT.U32.OR.EX P1, PT, R30, R59, !P1, P2 ;  /* 0x0000003b1e00720c */ /* 0x000fe20004f21520 */
[----:B------:R-:W-:-:S03]  /*b660*/  IMAD.WIDE.U32 R28, P4, R14, R82, R28 ;  /* 0x000000520e1c7225 */ /* 0x000fc6000788001c */
[----:B------:R-:W-:Y:S01]  /*b670*/  SEL R23, RZ, 0x1, !P1 ;  /* 0x00000001ff177807 */ /* 0x000fe20004800000 */
[----:B------:R-:W-:-:S04]  /*b680*/  IMAD.WIDE.U32 R30, R14, R14, R56 ;  /* 0x0000000e0e1e7225 */ /* 0x000fc800078e0038 */
[----:B------:R-:W-:Y:S01]  /*b690*/  IMAD.WIDE.U32 R58, R25, 0x3d1, RZ ;  /* 0x000003d1193a7825 */ /* 0x000fe200078e00ff */
[----:B------:R-:W-:-:S03]  /*b6a0*/  IADD3 R23, P1, PT, R23, R30, RZ ;  /* 0x0000001e17177210 */ /* 0x000fc60007f3e0ff */
[----:B------:R-:W-:Y:S01]  /*b6b0*/  IMAD.IADD R66, R28, 0x1, R31 ;  /* 0x000000011c427824 */ /* 0x000fe200078e021f */
[----:B------:R-:W-:Y:S02]  /*b6c0*/  IADD3 R21, P3, PT, RZ, R58, RZ ;  /* 0x0000003aff157210 */ /* 0x000fe40007f7e0ff */
[----:B------:R-:W-:Y:S01]  /*b6d0*/  IADD3 R67, P6, PT, R59, R60, RZ ;  /* 0x0000003c3b437210 */ /* 0x000fe20007fde0ff */
[----:B------:R-:W-:Y:S01]  /*b6e0*/  IMAD.X R59, RZ, RZ, RZ, P5 ;  /* 0x000000ffff3b7224 */ /* 0x000fe200028e06ff */
[----:B------:R-:W-:Y:S01]  /*b6f0*/  ISETP.GE.U32.AND P5, PT, R23, R30, PT ;  /* 0x0000001e1700720c */ /* 0x000fe20003fa6070 */
[----:B------:R-:W-:Y:S01]  /*b700*/  IMAD.X R22, RZ, RZ, R66, P1 ;  /* 0x000000ffff167224 */ /* 0x000fe200008e0642 */
[----:B------:R-:W-:Y:S01]  /*b710*/  ISETP.LT.U32.AND P1, PT, R30, R56, PT ;  /* 0x000000381e00720c */ /* 0x000fe20003f21070 */
[----:B------:R-:W-:Y:S01]  /*b720*/  IMAD.WIDE.U32 R30, R18, 0x3d1, RZ ;  /* 0x000003d1121e7825 */ /* 0x000fe200078e00ff */
[----:B------:R-:W-:Y:S02]  /*b730*/  ISETP.GE.U32.AND P2, PT, R21, R58, PT ;  /* 0x0000003a1500720c */ /* 0x000fe40003f46070 */
[----:B------:R-:W-:Y:S01]  /*b740*/  ISETP.GE.U32.AND.EX P5, PT, R22, R66, PT, P5 ;  /* 0x000000421600720c */ /* 0x000fe20003fa6150 */
[----:B------:R-:W-:-:S02]  /*b750*/  IMAD.MOV.U32 R58, RZ, RZ, R61 ;  /* 0x000000ffff3a7224 */ /* 0x000fc400078e003d */
[----:B------:R-:W-:Y:S01]  /*b760*/  IMAD.X R25, R67, 0x1, R25, P3 ;  /* 0x0000000143197824 */ /* 0x000fe200018e0619 */
[----:B------:R-:W-:Y:S01]  /*b770*/  ISETP.LT.U32.OR.EX P1, PT, R66, R57, !P5, P1 ;  /* 0x000000394200720c */ /* 0x000fe20006f21510 */
[----:B------:R-:W-:-:S03]  /*b780*/  IMAD.WIDE.U32.X R58, RZ, R63, R58, P6 ;  /* 0x0000003fff3a7225 */ /* 0x000fc600030e043a */
[----:B------:R-:W-:Y:S01]  /*b790*/  ISETP.GE.U32.AND.EX P2, PT, R25, R67, PT, P2 ;  /* 0x000000431900720c */ /* 0x000fe20003f46120 */
[----:B------:R-:W-:-:S04]  /*b7a0*/  IMAD.WIDE.U32 R60, R64, 0x3d1, RZ ;  /* 0x000003d1403c7825 */ /* 0x000fc800078e00ff */
[----:B------:R-:W-:Y:S01]  /*b7b0*/  IMAD.WIDE.U32 R30, P3, RZ, R64, R30 ;  /* 0x00000040ff1e7225 */ /* 0x000fe2000786001e */
[----:B------:R-:W-:-:S03]  /*b7c0*/  IADD3 R71, P6, PT, R58, R60, RZ ;  /* 0x0000003c3a477210 */ /* 0x000fc60007fde0ff */
[----:B------:R-:W-:Y:S01]  /*b7d0*/  IMAD.X R57, RZ, RZ, RZ, P4 ;  /* 0x000000ffff397224 */ /* 0x000fe200020e06ff */
[----:B------:R-:W-:Y:S01]  /*b7e0*/  IADD3 R67, P5, PT, R61, R30, RZ ;  /* 0x0000001e3d437210 */ /* 0x000fe20007fbe0ff */
[----:B------:R-:W-:Y:S01]  /*b7f0*/  IMAD.MOV.U32 R58, RZ, RZ, R31 ;  /* 0x000000ffff3a7224 */ /* 0x000fe200078e001f */
[----:B------:R-:W-:Y:S02]  /*b800*/  SEL R61, RZ, 0x1, P2 ;  /* 0x00000001ff3d7807 */ /* 0x000fe40001000000 */
[----:B------:R-:W-:Y:S01]  /*b810*/  IADD3 R30, P2, PT, R71, R63, RZ ;  /* 0x0000003f471e7210 */ /* 0x000fe20007f5e0ff */
[----:B------:R-:W-:Y:S01]  /*b820*/  IMAD.X R56, R67, 0x1, R59, P6 ;  /* 0x0000000143387824 */ /* 0x000fe200030e063b */
[----:B------:R-:W-:Y:S01]  /*b830*/  ISETP.GE.U32.AND P4, PT, R71, R60, PT ;  /* 0x0000003c4700720c */ /* 0x000fe20003f86070 */
[----:B------:R-:W-:Y:S01]  /*b840*/  IMAD.X R59, RZ, RZ, RZ, P3 ;  /* 0x000000ffff3b7224 */ /* 0x000fe200018e06ff */
[----:B------:R-:W-:Y:S01]  /*b850*/  IADD3 R63, P6, PT, R30, R61, RZ ;  /* 0x0000003d1e3f7210 */ /* 0x000fe20007fde0ff */
[----:B------:R-:W-:Y:S01]  /*b860*/  IMAD.WIDE.U32 R60, R14, R14, RZ ;  /* 0x0000000e0e3c7225 */ /* 0x000fe200078e00ff */
[----:B------:R-:W-:-:S02]  /*b870*/  ISETP.LT.U32.AND P3, PT, R30, R71, PT ;  /* 0x000000471e00720c */ /* 0x000fc40003f61070 */
[C---:B------:R-:W-:Y:S01]  /*b880*/  ISETP.GE.U32.AND.EX P4, PT, R56.reuse, R67, PT, P4 ;  /* 0x000000433800720c */ /* 0x040fe20003f86140 */
[----:B------:R-:W-:Y:S01]  /*b890*/  IMAD.X R71, R56, 0x1, R64, P2 ;  /* 0x0000000138477824 */ /* 0x000fe200010e0640 */
[----:B------:R-:W-:Y:S01]  /*b8a0*/  ISETP.GE.U32.AND P2, PT, R63, R30, PT ;  /* 0x0000001e3f00720c */ /* 0x000fe20003f46070 */
[----:B------:R-:W-:-:S04]  /*b8b0*/  IMAD.WIDE.U32 R30, R22, 0x3d1, RZ ;  /* 0x000003d1161e7825 */ /* 0x000fc800078e00ff */
[----:B------:R-:W-:Y:S01]  /*b8c0*/  IMAD.X R64, RZ, RZ, R71, P6 ;  /* 0x000000ffff407224 */ /* 0x000fe200030e0647 */
[----:B------:R-:W-:Y:S01]  /*b8d0*/  IADD3 RZ, P6, PT, R61, R28, RZ ;  /* 0x0000001c3dff7210 */ /* 0x000fe20007fde0ff */
[----:B------:R-:W-:-:S03]  /*b8e0*/  IMAD.WIDE.U32.X R58, RZ, R18, R58, P5 ;  /* 0x00000012ff3a7225 */ /* 0x000fc600028e043a */
[----:B------:R-:W-:Y:S01]  /*b8f0*/  ISETP.GE.U32.AND.EX P2, PT, R64, R71, PT, P2 ;  /* 0x000000474000720c */ /* 0x000fe20003f46120 */
[----:B------:R-:W-:-:S03]  /*b900*/  IMAD.WIDE.U32 R60, R23, 0x3d1, RZ ;  /* 0x000003d1173c7825 */ /* 0x000fc600078e00ff */
[----:B------:R-:W-:Y:S01]  /*b910*/  ISETP.LT.U32.OR.EX P2, PT, R71, R56, !P2, P3 ;  /* 0x000000384700720c */ /* 0x000fe20005741530 */
[----:B------:R-:W-:Y:S01]  /*b920*/  IMAD.WIDE.U32 R30, P3, RZ, R23, R30 ;  /* 0x00000017ff1e7225 */ /* 0x000fe2000786001e */
[----:B------:R-:W-:-:S03]  /*b930*/  SEL R71, RZ, 0x1, P4 ;  /* 0x00000001ff477807 */ /* 0x000fc60002000000 */
[----:B------:R-:W-:Y:S01]  /*b940*/  IMAD.MOV.U32 R56, RZ, RZ, R29 ;  /* 0x000000ffff387224 */ /* 0x000fe200078e001d */
[----:B------:R-:W-:Y:S01]  /*b950*/  IADD3 R67, P4, PT, R61, R30, RZ ;  /* 0x0000001e3d437210 */ /* 0x000fe20007f9e0ff */
[----:B------:R-:W-:Y:S01]  /*b960*/  IMAD.MOV.U32 R28, RZ, RZ, R31 ;  /* 0x000000ffff1c7224 */ /* 0x000fe200078e001f */
[----:B------:R-:W-:Y:S01]  /*b970*/  SEL R29, RZ, 0x1, !P1 ;  /* 0x00000001ff1d7807 */ /* 0x000fe20004800000 */
[----:B------:R-:W-:Y:S01]  /*b980*/  IMAD.WIDE.U32.X R56, R82, R82, R56, P6 ;  /* 0x0000005252387225 */ /* 0x000fe200030e0438 */
[----:B------:R-:W-:Y:S02]  /*b990*/  IADD3 R71, P5, P6, R60, R58, R71 ;  /* 0x0000003a3c477210 */ /* 0x000fe40007ebe047 */
[----:B------:R-:W-:Y:S02]  /*b9a0*/  SHF.R.U32.HI R61, RZ, 0x1f, R62 ;  /* 0x0000001fff3d7819 */ /* 0x000fe4000001163e */
[----:B------:R-:W-:Y:S02]  /*b9b0*/  IADD3.X R62, PT, PT, R67, R59, RZ, P5, P6 ;  /* 0x0000003b433e7210 */ /* 0x000fe40002fec4ff */
[----:B------:R-:W-:Y:S01]  /*b9c0*/  IADD3 R61, P5, P6, R29, R61, R56 ;  /* 0x0000003d1d3d7210 */ /* 0x000fe20007ebe038 */
[----:B------:R-:W-:Y:S01]  /*b9d0*/  IMAD.X R29, RZ, RZ, RZ, P3 ;  /* 0x000000ffff1d7224 */ /* 0x000fe200018e06ff */
[----:B------:R-:W-:-:S02]  /*b9e0*/  IADD3 R59, P3, PT, R71, R18, RZ ;  /* 0x00000012473b7210 */ /* 0x000fc40007f7e0ff */
[----:B------:R-:W-:Y:S02]  /*b9f0*/  SEL R58, RZ, 0x1, !P2 ;  /* 0x00000001ff3a7807 */ /* 0x000fe40005000000 */
[----:B------:R-:W-:Y:S01]  /*ba00*/  ISETP.GE.U32.AND P1, PT, R71, R60, PT ;  /* 0x0000003c4700720c */ /* 0x000fe20003f26070 */
[----:B------:R-:W-:Y:S01]  /*ba10*/  IMAD.X R23, R62, 0x1, R23, P3 ;  /* 0x000000013e177824 */ /* 0x000fe200018e0617 */
[----:B------:R-:W-:Y:S01]  /*ba20*/  IADD3.X R60, PT, PT, RZ, RZ, R57, P5, P6 ;  /* 0x000000ffff3c7210 */ /* 0x000fe20002fec439 */
[----:B------:R-:W-:Y:S01]  /*ba30*/  IMAD.WIDE.U32.X R56, RZ, R22, R28, P4 ;  /* 0x00000016ff387225 */ /* 0x000fe200020e041c */
[C---:B------:R-:W-:Y:S02]  /*ba40*/  IADD3 R58, P5, PT, R59.reuse, R58, RZ ;  /* 0x0000003a3b3a7210 */ /* 0x040fe40007fbe0ff */
[----:B------:R-:W-:Y:S01]  /*ba50*/  ISETP.LT.U32.AND P2, PT, R59, R71, PT ;  /* 0x000000473b00720c */ /* 0x000fe20003f41070 */
[----:B------:R-:W-:Y:S01]  /*ba60*/  IMAD.WIDE.U32 R30, R60, 0x3d1, RZ ;  /* 0x000003d13c1e7825 */ /* 0x000fe200078e00ff */
[----:B------:R-:W-:-:S02]  /*ba70*/  ISETP.GE.U32.AND P3, PT, R58, R59, PT ;  /* 0x0000003b3a00720c */ /* 0x000fc40003f66070 */
[----:B------:R-:W-:Y:S01]  /*ba80*/  ISETP.GE.U32.AND.EX P1, PT, R62, R67, PT, P1 ;  /* 0x000000433e00720c */ /* 0x000fe20003f26110 */
[----:B------:R-:W-:Y:S01]  /*ba90*/  IMAD.X R59, RZ, RZ, R23, P5 ;  /* 0x000000ffff3b7224 */ /* 0x000fe200028e0617 */
[----:B------:R-:W-:Y:S01]  /*baa0*/  SEL R71, R48, RZ, P0 ;  /* 0x000000ff30477207 */ /* 0x000fe20000000000 */
[----:B------:R-:W-:Y:S01]  /*bab0*/  IMAD.WIDE.U32 R28, R61, 0x3d1, RZ ;  /* 0x000003d13d1c7825 */ /* 0x000fe200078e00ff */
[----:B------:R-:W-:Y:S02]  /*bac0*/  SEL R67, RZ, 0x1, P1 ;  /* 0x00000001ff437807 */ /* 0x000fe40000800000 */
[----:B------:R-:W-:Y:S01]  /*bad0*/  ISETP.GE.U32.AND.EX P3, PT, R59, R23, PT, P3 ;  /* 0x000000173b00720c */ /* 0x000fe20003f66130 */
[----:B------:R-:W-:Y:S01]  /*bae0*/  IMAD.WIDE.U32 R30, P4, RZ, R61, R30 ;  /* 0x0000003dff1e7225 */ /* 0x000fe2000788001e */
[----:B------:R-:W-:Y:S02]  /*baf0*/  IADD3 R18, P1, PT, R68, R71, RZ ;  /* 0x0000004744127210 */ /* 0x000fe40007f3e0ff */
[----:B------:R-:W-:Y:S01]  /*bb00*/  ISETP.LT.U32.OR.EX P2, PT, R23, R62, !P3, P2 ;  /* 0x0000003e1700720c */ /* 0x000fe20005f41520 */
[----:B------:R-:W-:Y:S01]  /*bb10*/  IMAD.X R23, RZ, RZ, RZ, P4 ;  /* 0x000000ffff177224 */ /* 0x000fe200020e06ff */
[----:B------:R-:W-:-:S02]  /*bb20*/  IADD3 R67, P5, P6, R28, R56, R67 ;  /* 0x000000381c437210 */ /* 0x000fc40007ebe043 */
[----:B------:R-:W-:Y:S02]  /*bb30*/  IADD3 R71, P3, PT, R29, R30, RZ ;  /* 0x0000001e1d477210 */ /* 0x000fe40007f7e0ff */
[----:B------:R-:W-:Y:S02]  /*bb40*/  SEL R62, R49, RZ, P0 ;  /* 0x000000ff313e7207 */ /* 0x000fe40000000000 */
[----:B------:R-:W-:Y:S02]  /*bb50*/  IADD3.X R30, PT, PT, R71, R57, RZ, P5, P6 ;  /* 0x00000039471e7210 */ /* 0x000fe40002fec4ff */
[----:B------:R-:W-:Y:S01]  /*bb60*/  IADD3 R29, P0, PT, R67, R22, RZ ;  /* 0x00000016431d7210 */ /* 0x000fe20007f1e0ff */
[----:B------:R-:W-:Y:S01]  /*bb70*/  IMAD.X R85, R85, 0x1, R62, P1 ;  /* 0x0000000155557824 */ /* 0x000fe200008e063e */
[----:B------:R-:W-:Y:S01]  /*bb80*/  SEL R56, RZ, 0x1, !P2 ;  /* 0x00000001ff387807 */ /* 0x000fe20005000000 */
[----:B------:R-:W-:Y:S02]  /*bb90*/  IMAD.MOV.U32 R22, RZ, RZ, R31 ;  /* 0x000000ffff167224 */ /* 0x000fe400078e001f */
[----:B------:R-:W-:Y:S01]  /*bba0*/  IMAD.X R61, R30, 0x1, R61, P0 ;  /* 0x000000011e3d7824 */ /* 0x000fe200000e063d */
[----:B------:R-:W-:Y:S01]  /*bbb0*/  IADD3 R56, P2, PT, R29, R56, RZ ;  /* 0x000000381d387210 */ /* 0x000fe20007f5e0ff */
[----:B------:R-:W-:Y:S01]  /*bbc0*/  IMAD.WIDE.U32.X R22, RZ, R60, R22, P3 ;  /* 0x0000003cff167225 */ /* 0x000fe200018e0416 */
[----:B------:R-:W-:-:S02]  /*bbd0*/  ISETP.GE.U32.AND P0, PT, R67, R28, PT ;  /* 0x0000001c4300720c */ /* 0x000fc40003f06070 */
[----:B------:R-:W-:Y:S01]  /*bbe0*/  ISETP.GE.U32.AND P1, PT, R56, R29, PT ;  /* 0x0000001d3800720c */ /* 0x000fe20003f26070 */
[----:B------:R-:W-:Y:S01]  /*bbf0*/  IMAD.X R57, RZ, RZ, R61, P2 ;  /* 0x000000ffff397224 */ /* 0x000fe200010e063d */
[----:B------:R-:W-:Y:S02]  /*bc00*/  ISETP.GE.U32.AND.EX P0, PT, R30, R71, PT, P0 ;  /* 0x000000471e00720c */ /* 0x000fe40003f06100 */
[----:B------:R-:W-:Y:S02]  /*bc10*/  ISETP.LT.U32.AND P2, PT, R29, R67, PT ;  /* 0x000000431d00720c */ /* 0x000fe40003f41070 */
[----:B------:R-:W-:Y:S02]  /*bc20*/  ISETP.GE.U32.AND.EX P1, PT, R57, R61, PT, P1 ;  /* 0x0000003d3900720c */ /* 0x000fe40003f26110 */
[----:B------:R-:W-:Y:S02]  /*bc30*/  SEL R29, RZ, 0x1, P0 ;  /* 0x00000001ff1d7807 */ /* 0x000fe40000000000 */
[----:B------:R-:W-:-:S02]  /*bc40*/  ISETP.LT.U32.OR.EX P0, PT, R61, R30, !P1, P2 ;  /* 0x0000001e3d00720c */ /* 0x000fc40004f01520 */
[----:B------:R-:W-:Y:S02]  /*bc50*/  IADD3 R60, P1, P2, R60, R22, R29 ;  /* 0x000000163c3c7210 */ /* 0x000fe40007a3e01d */
[----:B------:R-:W-:Y:S02]  /*bc60*/  SEL R29, RZ, 0x1, !P0 ;  /* 0x00000001ff1d7807 */ /* 0x000fe40004000000 */
[----:B------:R-:W-:Y:S02]  /*bc70*/  IADD3.X R61, PT, PT, RZ, R23, RZ, P1, P2 ;  /* 0x00000017ff3d7210 */ /* 0x000fe40000fe44ff */
[----:B------:R-:W-:Y:S01]  /*bc80*/  IADD3 R67, P0, PT, R60, R29, RZ ;  /* 0x0000001d3c437210 */ /* 0x000fe20007f1e0ff */
[----:B------:R-:W-:-:S04]  /*bc90*/  IMAD.MOV.U32 R29, RZ, RZ, RZ ;  /* 0x000000ffff1d7224 */ /* 0x000fc800078e00ff */
        /* <DEDUP_REMOVED lines=9> */
[----:B------:R-:W-:Y:S01]  /*bd30*/  IMAD.WIDE.U32 R22, R67, 0x3d1, RZ ;  /* 0x000003d143167825 */ /* 0x000fe200078e00ff */
[-C--:B------:R-:W-:Y:S02]  /*bd40*/  IADD3 R21, P3, PT, R21, R30.reuse, RZ ;  /* 0x0000001e15157210 */ /* 0x080fe40007f7e0ff */
[----:B------:R-:W-:Y:S01]  /*bd50*/  ISETP.GE.U32.AND P0, PT, R30, RZ, PT ;  /* 0x000000ff1e00720c */ /* 0x000fe20003f06070 */
[----:B------:R-:W-:Y:S01]  /*bd60*/  IMAD.IADD R22, R28, 0x1, R31 ;  /* 0x000000011c167824 */ /* 0x000fe200078e021f */
[----:B------:R-:W-:Y:S01]  /*bd70*/  ISETP.GE.U32.AND P1, PT, R21, R30, PT ;  /* 0x0000001e1500720c */ /* 0x000fe20003f26070 */
[----:B------:R-:W-:Y:S01]  /*bd80*/  IMAD.X R31, RZ, RZ, RZ, P2 ;  /* 0x000000ffff1f7224 */ /* 0x000fe200010e06ff */
[----:B------:R-:W-:Y:S01]  /*bd90*/  IADD3 RZ, P2, PT, R23, R28, RZ ;  /* 0x0000001c17ff7210 */ /* 0x000fe20007f5e0ff */
[C---:B------:R-:W-:Y:S01]  /*bda0*/  IMAD.X R25, R22.reuse, 0x1, R25, P3 ;  /* 0x0000000116197824 */ /* 0x040fe200018e0619 */
[----:B------:R-:W-:Y:S01]  /*bdb0*/  ISETP.GE.U32.AND.EX P0, PT, R22, R67, PT, P0 ;  /* 0x000000431600720c */ /* 0x000fe20003f06100 */
[----:B------:R-:W-:-:S03]  /*bdc0*/  IMAD.MOV.U32 R30, RZ, RZ, R29 ;  /* 0x000000ffff1e7224 */ /* 0x000fc600078e001d */
[----:B------:R-:W-:Y:S01]  /*bdd0*/  ISETP.GE.U32.AND.EX P1, PT, R25, R22, PT, P1 ;  /* 0x000000161900720c */ /* 0x000fe20003f26110 */
[----:B------:R-:W-:Y:S01]  /*bde0*/  IMAD.WIDE.U32.X R30, RZ, R61, R30, P2 ;  /* 0x0000003dff1e7225 */ /* 0x000fe200010e041e */
[----:B------:R-:W-:Y:S02]  /*bdf0*/  SEL R22, RZ, 0x1, P0 ;  /* 0x00000001ff167807 */ /* 0x000fe40000000000 */
        /* <DEDUP_REMOVED lines=33> */
.L_x_45:
[----:B------:R-:W-:Y:S05]  /*c010*/  BSYNC.RECONVERGENT B2 ;  /* 0x0000000000027941 */ /* 0x000fea0003800200 */
.L_x_44:
[----:B------:R-:W-:Y:S01]  /*c020*/  IMAD.MOV.U32 R22, RZ, RZ, R21 ;  /* 0x000000ffff167224 */ /* 0x000fe200078e0015 */
[----:B------:R-:W-:Y:S01]  /*c030*/  IADD3 R24, P1, PT, R63, R24, RZ ;  /* 0x000000183f187210 */ /* 0x000fe20007f3e0ff */
[----:B------:R-:W-:Y:S01]  /*c040*/  IMAD.MOV.U32 R23, RZ, RZ, R25 ;  /* 0x000000ffff177224 */ /* 0x000fe200078e0019 */
[----:B------:R-:W-:Y:S04]  /*c050*/  BSSY.RECONVERGENT B2, `(.L_x_46) ;  /* 0x00000d6000027945 */ /* 0x000fe80003800200 */
        /* <DEDUP_REMOVED lines=29> */
[----:B------:R-:W-:-:S03]  /*c230*/  IMAD.MOV.U32 R19, RZ, RZ, RZ ;  /* 0x000000ffff137224 */ /* 0x000fc600078e00ff */
[----:B------:R-:W-:-:S04]  /*c240*/  ISETP.GE.U32.AND.EX P0, PT, R30, R65, PT, P0 ;  /* 0x000000411e00720c */ /* 0x000fc80003f06100 */
[----:B------:R-:W-:-:S04]  /*c250*/  ISETP.LT.U32.OR.EX P0, PT, R65, R57, !P0, P1 ;  /* 0x000000394100720c */ /* 0x000fc80004701510 */
[----:B------:R-:W-:Y:S02]  /*c260*/  SEL R20, RZ, 0x1, !P0 ;  /* 0x00000001ff147807 */ /* 0x000fe40004000000 */
[----:B------:R-:W-:Y:S02]  /*c270*/  ISETP.GT.U32.AND P0, PT, R62, R48, PT ;  /* 0x000000303e00720c */ /* 0x000fe40003f04070 */
[----:B------:R-:W-:Y:S01]  /*c280*/  IADD3 R60, P1, PT, R29, R20, RZ ;  /* 0x000000141d3c7210 */ /* 0x000fe20007f3e0ff */
[----:B------:R-:W-:Y:S01]  /*c290*/  IMAD.MOV.U32 R29, RZ, RZ, R22 ;  /* 0x000000ffff1d7224 */ /* 0x000fe200078e0016 */
        /* <DEDUP_REMOVED lines=9> */
[----:B------:R-:W-:-:S04]  /*c330*/  ISETP.GT.U32.AND P0, PT, R26, R54, PT ;  /* 0x000000361a00720c */ /* 0x000fc80003f04070 */
[----:B------:R-:W-:-:S13]  /*c340*/  ISETP.GT.U32.AND.EX P0, PT, R31, R55, PT, P0 ;  /* 0x000000371f00720c */ /* 0x000fda0003f04100 */
[----:B------:R-:W-:Y:S05]  /*c350*/  @P0 BRA `(.L_x_48) ;  /* 0x00000000002c0947 */ /* 0x000fea0003800000 */
[----:B------:R-:W-:Y:S02]  /*c360*/  ISETP.GE.U32.AND P0, PT, R29, R50, PT ;  /* 0x000000321d00720c */ /* 0x000fe40003f06070 */
[----:B------:R-:W-:Y:S02]  /*c370*/  ISETP.LT.U32.AND P3, PT, R28, R52, PT ;  /* 0x000000341c00720c */ /* 0x000fe40003f61070 */
[----:B------:R-:W-:Y:S02]  /*c380*/  ISETP.GE.U32.AND P1, PT, R26, R54, PT ;  /* 0x000000361a00720c */ /* 0x000fe40003f26070 */
[----:B------:R-:W-:Y:S02]  /*c390*/  ISETP.GT.U32.AND P2, PT, R28, R52, PT ;  /* 0x000000341c00720c */ /* 0x000fe40003f44070 */
[----:B------:R-:W-:Y:S02]  /*c3a0*/  ISETP.GE.U32.AND.EX P0, PT, R27, R51, PT, P0 ;  /* 0x000000331b00720c */ /* 0x000fe40003f06100 */
[----:B------:R-:W-:-:S02]  /*c3b0*/  ISETP.GE.U32.AND.EX P1, PT, R31, R55, PT, P1 ;  /* 0x000000371f00720c */ /* 0x000fc40003f26110 */
[CC--:B------:R-:W-:Y:S02]  /*c3c0*/  ISETP.GT.U32.AND.EX P2, PT, R25.reuse, R53.reuse, PT, P2 ;  /* 0x000000351900720c */ /* 0x0c0fe40003f44120 */
[----:B------:R-:W-:-:S04]  /*c3d0*/  ISETP.LT.U32.OR.EX P0, PT, R25, R53, !P0, P3 ;  /* 0x000000351900720c */ /* 0x000fc80004701530 */
[----:B------:R-:W-:-:S13]  /*c3e0*/  PLOP3.LUT P0, PT, P1, P2, P0, 0x2f, 0x0 ;  /* 0x000000000000781c */ /* 0x000fda0000f04507 */
[----:B------:R-:W-:Y:S05]  /*c3f0*/  @P0 BREAK.RELIABLE B3 ;  /* 0x0000000000030942 */ /* 0x000fea0003800100 */
[----:B------:R-:W-:Y:S05]  /*c400*/  @P0 BRA `(.L_x_49) ;  /* 0x0000000800680947 */ /* 0x000fea0003800000 */
.L_x_48:
[----:B------:R-:W-:Y:S05]  /*c410*/  BSYNC.RELIABLE B3 ;  /* 0x0000000000037941 */ /* 0x000fea0003800100 */
.L_x_47:
        /* <DEDUP_REMOVED lines=29> */
[C---:B------:R-:W-:Y:S02]  /*c5f0*/  IADD3 R20, P3, PT, R19.reuse, R60, RZ ;  /* 0x0000003c13147210 */ /* 0x040fe40007f7e0ff */
        /* <DEDUP_REMOVED lines=29> */
[----:B------:R-:W-:-:S04]  /*c7d0*/  ISETP.GE.U32.AND.EX P0, PT, R27, R51, PT, P0 ;  /* 0x000000331b00720c */ /* 0x000fc80003f06100 */
[----:B------:R-:W-:-:S13]  /*c7e0*/  ISETP.LT.U32.OR.EX P0, PT, R25, R53, !P0, P1 ;  /* 0x000000351900720c */ /* 0x000fda0004701510 */
[----:B------:R-:W-:Y:S05]  /*c7f0*/  @P0 BREAK.RELIABLE B3 ;  /* 0x0000000000030942 */ /* 0x000fea0003800100 */
[----:B------:R-:W-:Y:S05]  /*c800*/  @P0 BRA `(.L_x_49) ;  /* 0x0000000400680947 */ /* 0x000fea0003800000 */
.L_x_51:
[----:B------:R-:W-:Y:S05]  /*c810*/  BSYNC.RELIABLE B3 ;  /* 0x0000000000037941 */ /* 0x000fea0003800100 */
.L_x_50:
        /* <DEDUP_REMOVED lines=61> */
.L_x_53:
[----:B------:R-:W-:Y:S05]  /*cbf0*/  BSYNC.RELIABLE B3 ;  /* 0x0000000000037941 */ /* 0x000fea0003800100 */
.L_x_52:
        /* <DEDUP_REMOVED lines=27> */
.L_x_49:
[----:B------:R-:W-:Y:S05]  /*cdb0*/  BSYNC.RECONVERGENT B2 ;  /* 0x0000000000027941 */ /* 0x000fea0003800200 */
.L_x_46:
        /* <DEDUP_REMOVED lines=14> */
[C---:B------:R-:W-:Y:S01]  /*cea0*/  IMAD R19, R27.reuse, R9, R22 ;  /* 0x000000091b137224 */ /* 0x040fe200078e0216 */
[----:B------:R-:W-:Y:S01]  /*ceb0*/  IADD3 R60, P3, PT, R60, R20, RZ ;  /* 0x000000143c3c7210 */ /* 0x000fe20007f7e0ff */
[----:B------:R-:W-:-:S04]  /*cec0*/  IMAD.WIDE.U32 R56, R27, R11, RZ ;  /* 0x0000000b1b387225 */ /* 0x000fc800078e00ff */
[----:B------:R-:W-:Y:S02]  /*ced0*/  IMAD.IADD R19, R21, 0x1, R19 ;  /* 0x0000000115137824 */ /* 0x000fe400078e0213 */
[----:B------:R-:W-:-:S04]  /*cee0*/  IMAD.WIDE.U32 R58, R29, R11, RZ ;  /* 0x0000000b1d3a7225 */ /* 0x000fc800078e00ff */
[----:B------:R-:W-:-:S04]  /*cef0*/  IMAD.WIDE.U32 R56, P2, R29, R12, R56 ;  /* 0x0000000c1d387225 */ /* 0x000fc80007840038 */
[----:B------:R-:W-:Y:S01]  /*cf00*/  IMAD.X R21, RZ, RZ, RZ, P1 ;  /* 0x000000ffff157224 */ /* 0x000fe200008e06ff */
[----:B------:R-:W-:Y:S01]  /*cf10*/  ISETP.GE.U32.AND P1, PT, R60, R20, PT ;  /* 0x000000143c00720c */ /* 0x000fe20003f26070 */
[----:B------:R-:W-:Y:S01]  /*cf20*/  IMAD.X R61, R19, 0x1, R61, P3 ;  /* 0x00000001133d7824 */ /* 0x000fe200018e063d */
[----:B------:R-:W-:Y:S01]  /*cf30*/  IADD3 RZ, P3, PT, R59, R56, RZ ;  /* 0x000000383bff7210 */ /* 0x000fe20007f7e0ff */
[----:B------:R-:W-:-:S03]  /*cf40*/  IMAD.WIDE.U32 R64, R25, R7, RZ ;  /* 0x0000000719407225 */ /* 0x000fc600078e00ff */
[----:B------:R-:W-:Y:S01]  /*cf50*/  ISETP.GE.U32.AND.EX P1, PT, R61, R19, PT, P1 ;  /* 0x000000133d00720c */ /* 0x000fe20003f26110 */
[----:B------:R-:W-:Y:S02]  /*cf60*/  IMAD.MOV.U32 R20, RZ, RZ, R23 ;  /* 0x000000ffff147224 */ /* 0x000fe400078e0017 */
[----:B------:R-:W-:Y:S01]  /*cf70*/  IMAD R24, R12, R29, RZ ;  /* 0x0000001d0c187224 */ /* 0x000fe200078e02ff */
[----:B------:R-:W-:Y:S01]  /*cf80*/  SEL R69, RZ, 0x1, P1 ;  /* 0x00000001ff457807 */ /* 0x000fe20000800000 */
[----:B------:R-:W-:Y:S02]  /*cf90*/  IMAD R56, R8, R28, RZ ;  /* 0x0000001c08387224 */ /* 0x000fe400078e02ff */
[----:B------:R-:W-:-:S04]  /*cfa0*/  IMAD.WIDE.U32 R66, R28, R7, RZ ;  /* 0x000000071c427225 */ /* 0x000fc800078e00ff */
[----:B------:R-:W-:-:S04]  /*cfb0*/  IMAD.WIDE.U32 R64, P0, R28, R8, R64 ;  /* 0x000000081c407225 */ /* 0x000fc80007800040 */
[----:B------:R-:W-:Y:S01]  /*cfc0*/  IMAD.WIDE.U32 R58, R11, R29, RZ ;  /* 0x0000001d0b3a7225 */ /* 0x000fe200078e00ff */
[----:B------:R-:W-:-:S03]  /*cfd0*/  IADD3 RZ, P5, PT, R67, R64, RZ ;  /* 0x0000004043ff7210 */ /* 0x000fc60007fbe0ff */
[C---:B------:R-:W-:Y:S02]  /*cfe0*/  IMAD R19, R27.reuse, R11, R24 ;  /* 0x0000000b1b137224 */ /* 0x040fe400078e0218 */
[----:B------:R-:W-:-:S04]  /*cff0*/  IMAD.WIDE.U32.X R20, R27, R10, R20, P4 ;  /* 0x0000000a1b147225 */ /* 0x000fc800020e0414 */
[-C--:B------:R-:W-:Y:S01]  /*d000*/  IMAD R63, R25, R7.reuse, R56 ;  /* 0x00000007193f7224 */ /* 0x080fe200078e0238 */
[----:B------:R-:W-:Y:S01]  /*d010*/  IADD3 R20, P1, P4, R58, R20, R69 ;  /* 0x000000143a147210 */ /* 0x000fe20007c3e045 */
[----:B------:R-:W-:-:S04]  /*d020*/  IMAD.WIDE.U32 R74, R28, R7, R60 ;  /* 0x000000071c4a7225 */ /* 0x000fc800078e003c */
[----:B------:R-:W-:Y:S02]  /*d030*/  IMAD.IADD R19, R59, 0x1, R19 ;  /* 0x000000013b137824 */ /* 0x000fe400078e0213 */
[----:B------:R-:W-:-:S03]  /*d040*/  IMAD.WIDE.U32 R66, R25, R9, RZ ;  /* 0x0000000919427225 */ /* 0x000fc600078e00ff */
[----:B------:R-:W-:Y:S01]  /*d050*/  IADD3.X R21, PT, PT, R19, R21, RZ, P1, P4 ;  /* 0x0000001513157210 */ /* 0x000fe20000fe84ff */
[----:B------:R-:W-:Y:S01]  /*d060*/  IMAD.X R69, RZ, RZ, RZ, P0 ;  /* 0x000000ffff457224 */ /* 0x000fe200000e06ff */
[----:B------:R-:W-:Y:S01]  /*d070*/  ISETP.GE.U32.AND P0, PT, R74, R60, PT ;  /* 0x0000003c4a00720c */ /* 0x000fe20003f06070 */
[----:B------:R-:W-:Y:S01]  /*d080*/  IMAD.IADD R80, R75, 0x1, R63 ;  /* 0x000000014b507824 */ /* 0x000fe200078e023f */
[----:B------:R-:W-:Y:S01]  /*d090*/  ISETP.GE.U32.AND P1, PT, R20, R58, PT ;  /* 0x0000003a1400720c */ /* 0x000fe20003f26070 */
[----:B------:R-:W-:-:S03]  /*d0a0*/  IMAD.WIDE.U32 R22, R28, R9, RZ ;  /* 0x000000091c167225 */ /* 0x000fc600078e00ff */
[----:B------:R-:W-:Y:S01]  /*d0b0*/  ISETP.GE.U32.AND.EX P0, PT, R80, R61, PT, P0 ;  /* 0x0000003d5000720c */ /* 0x000fe20003f06100 */
[----:B------:R-:W-:Y:S01]  /*d0c0*/  IMAD.MOV.U32 R68, RZ, RZ, R65 ;  /* 0x000000ffff447224 */ /* 0x000fe200078e0041 */
[----:B------:R-:W-:Y:S01]  /*d0d0*/  ISETP.GE.U32.AND.EX P1, PT, R21, R19, PT, P1 ;  /* 0x000000131500720c */ /* 0x000fe20003f26110 */
[----:B------:R-:W-:Y:S01]  /*d0e0*/  IMAD R22, R10, R28, RZ ;  /* 0x0000001c0a167224 */ /* 0x000fe200078e02ff */
[----:B------:R-:W-:Y:S01]  /*d0f0*/  SEL R59, RZ, 0x1, P0 ;  /* 0x00000001ff3b7807 */ /* 0x000fe20000000000 */
[----:B------:R-:W-:-:S04]  /*d100*/  IMAD.WIDE.U32 R66, P6, R28, R10, R66 ;  /* 0x0000000a1c427225 */ /* 0x000fc800078c0042 */
[----:B------:R-:W-:Y:S01]  /*d110*/  IMAD.WIDE.U32.X R68, R25, R8, R68, P5 ;  /* 0x0000000819447225 */ /* 0x000fe200028e0444 */
[----:B------:R-:W-:-:S03]  /*d120*/  IADD3 RZ, P4, PT, R23, R66, RZ ;  /* 0x0000004217ff7210 */ /* 0x000fc60007f9e0ff */
[----:B------:R-:W-:-:S04]  /*d130*/  IMAD.WIDE.U32 R64, R28, R9, R20 ;  /* 0x000000091c407225 */ /* 0x000fc800078e0014 */
[----:B------:R-:W-:Y:S02]  /*d140*/  IMAD R63, R25, R9, R22 ;  /* 0x00000009193f7224 */ /* 0x000fe400078e0216 */
[----:B------:R-:W-:Y:S01]  /*d150*/  IMAD.X R23, RZ, RZ, RZ, P2 ;  /* 0x000000ffff177224 */ /* 0x000fe200010e06ff */
[C---:B------:R-:W-:Y:S01]  /*d160*/  IADD3 R58, P5, P2, R64.reuse, R68, R59 ;  /* 0x00000044403a7210 */ /* 0x040fe20007abe03b */
[----:B------:R-:W-:Y:S02]  /*d170*/  IMAD.IADD R19, R65, 0x1, R63 ;  /* 0x0000000141137824 */ /* 0x000fe400078e023f */
[----:B------:R-:W-:Y:S01]  /*d180*/  IMAD.X R61, RZ, RZ, RZ, P6 ;  /* 0x000000ffff3d7224 */ /* 0x000fe200030e06ff */
[----:B------:R-:W-:Y:S01]  /*d190*/  ISETP.GE.U32.AND P6, PT, R64, R20, PT ;  /* 0x000000144000720c */ /* 0x000fe20003fc6070 */
[----:B------:R-:W-:Y:S01]  /*d1a0*/  IMAD.MOV.U32 R22, RZ, RZ, R57 ;  /* 0x000000ffff167224 */ /* 0x000fe200078e0039 */
[----:B------:R-:W-:Y:S01]  /*d1b0*/  IADD3.X R59, PT, PT, R19, R69, RZ, P5, P2 ;  /* 0x00000045133b7210 */ /* 0x000fe20002fe44ff */
[----:B------:R-:W-:Y:S01]  /*d1c0*/  IMAD R24, R82, R29, RZ ;  /* 0x0000001d52187224 */ /* 0x000fe200078e02ff */
[----:B------:R-:W-:Y:S01]  /*d1d0*/  ISETP.GE.U32.AND P0, PT, R58, R64, PT ;  /* 0x000000403a00720c */ /* 0x000fe20003f06070 */
[----:B------:R-:W-:Y:S01]  /*d1e0*/  IMAD.WIDE.U32.X R22, R27, R12, R22, P3 ;  /* 0x0000000c1b167225 */ /* 0x000fe200018e0416 */
[----:B------:R-:W-:-:S02]  /*d1f0*/  ISETP.GE.U32.AND.EX P2, PT, R19, R21, PT, P6 ;  /* 0x000000151300720c */ /* 0x000fc40003f46160 */
[----:B------:R-:W-:Y:S01]  /*d200*/  SEL R57, RZ, 0x1, P1 ;  /* 0x00000001ff397807 */ /* 0x000fe20000800000 */
[----:B------:R-:W-:Y:S01]  /*d210*/  IMAD.WIDE.U32 R20, R14, R29, RZ ;  /* 0x0000001d0e147225 */ /* 0x000fe200078e00ff */
[----:B------:R-:W-:-:S03]  /*d220*/  ISETP.GE.U32.AND.EX P0, PT, R59, R19, PT, P0 ;  /* 0x000000133b00720c */ /* 0x000fc60003f06100 */
[----:B------:R-:W-:Y:S01]  /*d230*/  IMAD R63, R27, R14, R24 ;  /* 0x0000000e1b3f7224 */ /* 0x000fe200078e0218 */
[----:B------:R-:W-:Y:S01]  /*d240*/  IADD3 R22, P1, P3, R20, R22, R57 ;  /* 0x0000001614167210 */ /* 0x000fe20007b3e039 */
[----:B------:R-:W-:Y:S01]  /*d250*/  IMAD.MOV.U32 R60, RZ, RZ, R67 ;  /* 0x000000ffff3c7224 */ /* 0x000fe200078e0043 */
[----:B------:R-:W-:Y:S01]  /*d260*/  SEL R24, RZ, 0x1, P2 ;  /* 0x00000001ff187807 */ /* 0x000fe20001000000 */
[----:B------:R-:W-:Y:S01]  /*d270*/  IMAD.IADD R19, R21, 0x1, R63 ;  /* 0x0000000115137824 */ /* 0x000fe200078e023f */
[----:B------:R-:W-:Y:S01]  /*d280*/  SEL R21, RZ, 0x1, P0 ;  /* 0x00000001ff157807 */ /* 0x000fe20000000000 */
[----:B------:R-:W-:-:S03]  /*d290*/  IMAD.WIDE.U32.X R60, R25, R10, R60, P4 ;  /* 0x0000000a193c7225 */ /* 0x000fc600020e043c */
[----:B------:R-:W-:Y:S01]  /*d2a0*/  IADD3.X R23, PT, PT, R19, R23, RZ, P1, P3 ;  /* 0x0000001713177210 */ /* 0x000fe20000fe64ff */
[----:B------:R-:W-:Y:S01]  /*d2b0*/  IMAD.WIDE.U32 R64, R25, R11, RZ ;  /* 0x0000000b19407225 */ /* 0x000fe200078e00ff */
[----:B------:R-:W-:-:S03]  /*d2c0*/  IADD3 R21, P0, P1, R21, R60, R24 ;  /* 0x0000003c15157210 */ /* 0x000fc6000791e018 */
[----:B------:R-:W-:Y:S02]  /*d2d0*/  IMAD R24, R12, R28, RZ ;  /* 0x0000001c0c187224 */ /* 0x000fe400078e02ff */
[----:B------:R-:W-:-:S04]  /*d2e0*/  IMAD.WIDE.U32 R56, R28, R11, R22 ;  /* 0x0000000b1c387225 */ /* 0x000fc800078e0016 */
[----:B------:R-:W-:Y:S01]  /*d2f0*/  IMAD R63, R25, R11, R24 ;  /* 0x0000000b193f7224 */ /* 0x000fe200078e0218 */
[----:B------:R-:W-:Y:S01]  /*d300*/  IADD3.X R24, PT, PT, RZ, R61, RZ, P0, P1 ;  /* 0x0000003dff187210 */ /* 0x000fe200007e24ff */
[----:B------:R-:W-:Y:S01]  /*d310*/  IMAD.WIDE.U32 R64, P2, R28, R12, R64 ;  /* 0x0000000c1c407225 */ /* 0x000fe20007840040 */
[----:B------:R-:W-:-:S03]  /*d320*/  IADD3 R60, P0, PT, R21, R56, RZ ;  /* 0x00000038153c7210 */ /* 0x000fc60007f1e0ff */
[----:B------:R-:W-:Y:S01]  /*d330*/  IMAD.IADD R21, R57, 0x1, R63 ;  /* 0x0000000139157824 */ /* 0x000fe200078e023f */
[----:B------:R-:W-:Y:S01]  /*d340*/  ISETP.GE.U32.AND P3, PT, R60, R56, PT ;  /* 0x000000383c00720c */ /* 0x000fe20003f66070 */
[----:B------:R-:W-:-:S04]  /*d350*/  IMAD.WIDE.U32 R68, R28, R11, RZ ;  /* 0x0000000b1c447225 */ /* 0x000fc800078e00ff */
[----:B------:R-:W-:Y:S01]  /*d360*/  IMAD.X R67, RZ, RZ, RZ, P2 ;  /* 0x000000ffff437224 */ /* 0x000fe200010e06ff */
[----:B------:R-:W-:Y:S01]  /*d370*/  ISETP.GE.U32.AND P2, PT, R56, R22, PT ;  /* 0x000000163800720c */ /* 0x000fe20003f46070 */
[----:B------:R-:W-:Y:S01]  /*d380*/  IMAD.X R61, R21, 0x1, R24, P0 ;  /* 0x00000001153d7824 */ /* 0x000fe200000e0618 */
[----:B------:R-:W-:Y:S01]  /*d390*/  IADD3 RZ, P4, PT, R69, R64, RZ ;  /* 0x0000004045ff7210 */ /* 0x000fe20007f9e0ff */
[----:B------:R-:W-:Y:S01]  /*d3a0*/  IMAD.WIDE.U32 R56, R27, R14, RZ ;  /* 0x0000000e1b387225 */ /* 0x000fe200078e00ff */
[----:B------:R-:W-:Y:S02]  /*d3b0*/  ISETP.GE.U32.AND P0, PT, R22, R20, PT ;  /* 0x000000141600720c */ /* 0x000fe40003f06070 */
[----:B------:R-:W-:Y:S01]  /*d3c0*/  ISETP.GE.U32.AND.EX P2, PT, R21, R23, PT, P2 ;  /* 0x000000171500720c */ /* 0x000fe20003f46120 */
[----:B------:R-:W-:Y:S01]  /*d3d0*/  IMAD.MOV.U32 R66, RZ, RZ, R65 ;  /* 0x000000ffff427224 */ /* 0x000fe200078e0041 */
[----:B------:R-:W-:Y:S01]  /*d3e0*/  ISETP.GE.U32.AND.EX P3, PT, R61, R21, PT, P3 ;  /* 0x000000153d00720c */ /* 0x000fe20003f66130 */
[----:B------:R-:W-:Y:S01]  /*d3f0*/  IMAD.WIDE.U32 R20, R25, R14, RZ ;  /* 0x0000000e19147225 */ /* 0x000fe200078e00ff */
[----:B------:R-:W-:-:S02]  /*d400*/  SEL R24, RZ, 0x1, P2 ;  /* 0x00000001ff187807 */ /* 0x000fc40001000000 */
[----:B------:R-:W-:Y:S01]  /*d410*/  SEL R63, RZ, 0x1, P3 ;  /* 0x00000001ff3f7807 */ /* 0x000fe20001800000 */
[----:B------:R-:W-:Y:S01]  /*d420*/  IMAD.WIDE.U32 R64, R29, R14, RZ ;  /* 0x0000000e1d407225 */ /* 0x000fe200078e00ff */
[----:B------:R-:W-:-:S03]  /*d430*/  ISETP.GE.U32.AND.EX P0, PT, R23, R19, PT, P0 ;  /* 0x000000131700720c */ /* 0x000fc60003f06100 */
[----:B------:R-:W-:-:S04]  /*d440*/  IMAD.WIDE.U32 R56, P1, R29, R82, R56 ;  /* 0x000000521d387225 */ /* 0x000fc80007820038 */
[----:B------:R-:W-:Y:S01]  /*d450*/  IMAD.WIDE.U32.X R66, R25, R12, R66, P4 ;  /* 0x0000000c19427225 */ /* 0x000fe200020e0442 */
[----:B------:R-:W-:-:S03]  /*d460*/  IADD3 RZ, P2, PT, R65, R56, RZ ;  /* 0x0000003841ff7210 */ /* 0x000fc60007f5e0ff */
[----:B------:R-:W-:Y:S01]  /*d470*/  IMAD.WIDE.U32 R68, R28, R14, RZ ;  /* 0x0000000e1c447225 */ /* 0x000fe200078e00ff */
[----:B------:R-:W-:-:S03]  /*d480*/  IADD3 R24, P3, P5, R63, R66, R24 ;  /* 0x000000423f187210 */ /* 0x000fc60007d7e018 */
[----:B------:R-:W-:Y:S01]  /*d490*/  IMAD.WIDE.U32 R20, P6, R28, R82, R20 ;  /* 0x000000521c147225 */ /* 0x000fe200078c0014 */
[----:B------:R-:W-:-:S03]  /*d4a0*/  IADD3.X R19, PT, PT, RZ, R67, RZ, P3, P5 ;  /* 0x00000043ff137210 */ /* 0x000fc60001fea4ff */
[----:B------:R-:W-:Y:S01]  /*d4b0*/  IMAD.WIDE.U32 R64, R31, R7, RZ ;  /* 0x000000071f407225 */ /* 0x000fe200078e00ff */
[----:B------:R-:W-:Y:S02]  /*d4c0*/  IADD3 RZ, P4, PT, R69, R20, RZ ;  /* 0x0000001445ff7210 */ /* 0x000fe40007f9e0ff */
[----:B------:R-:W-:Y:S01]  /*d4d0*/  SEL R20, RZ, 0x1, P0 ;  /* 0x00000001ff147807 */ /* 0x000fe20000000000 */
[----:B------:R-:W-:-:S04]  /*d4e0*/  IMAD.WIDE.U32 R68, R31, R9, RZ ;  /* 0x000000091f447225 */ /* 0x000fc800078e00ff */
[----:B------:R-:W-:-:S04]  /*d4f0*/  IMAD.WIDE.U32 R66, R26, R7, RZ ;  /* 0x000000071a427225 */ /* 0x000fc800078e00ff */
[----:B------:R-:W-:-:S04]  /*d500*/  IMAD.WIDE.U32 R64, P5, R26, R8, R64 ;  /* 0x000000081a407225 */ /* 0x000fc800078a0040 */
[----:B------:R-:W-:Y:S01]  /*d510*/  IMAD.WIDE.U32 R22, R26, R9, RZ ;  /* 0x000000091a167225 */ /* 0x000fe200078e00ff */
[----:B------:R-:W-:-:S03]  /*d520*/  IADD3 RZ, P0, PT, R67, R64, RZ ;  /* 0x0000004043ff7210 */ /* 0x000fc60007f1e0ff */
[----:B------:R-:W-:-:S04]  /*d530*/  IMAD.WIDE.U32 R68, P3, R26, R10, R68 ;  /* 0x0000000a1a447225 */ /* 0x000fc80007860044 */
[----:B------:R-:W-:Y:S02]  /*d540*/  IMAD R64, R8, R26, RZ ;  /* 0x0000001a08407224 */ /* 0x000fe400078e02ff */
[----:B------:R-:W-:Y:S01]  /*d550*/  IMAD.X R67, RZ, RZ, RZ, P1 ;  /* 0x000000ffff437224 */ /* 0x000fe200008e06ff */
[----:B------:R-:W-:Y:S01]  /*d560*/  IADD3 RZ, P1, PT, R23, R68, RZ ;  /* 0x0000004417ff7210 */ /* 0x000fe20007f3e0ff */
[----:B------:R-:W-:Y:S02]  /*d570*/  IMAD.MOV.U32 R66, RZ, RZ, R57 ;  /* 0x000000ffff427224 */ /* 0x000fe400078e0039 */
[----:B------:R-:W-:-:S04]  /*d580*/  IMAD.WIDE.U32 R22, R26, R7, R58 ;  /* 0x000000071a167225 */ /* 0x000fc800078e003a */
[----:B------:R-:W-:Y:S02]  /*d590*/  IMAD R79, R31, R7, R64 ;  /* 0x000000071f4f7224 */ /* 0x000fe400078e0240 */
[----:B------:R-:W-:Y:S01]  /*d5a0*/  IMAD.WIDE.U32.X R56, R27, R82, R66, P2 ;  /* 0x000000521b387225 */ /* 0x000fe200010e0442 */
[----:B------:R-:W-:-:S03]  /*d5b0*/  ISETP.GE.U32.AND P2, PT, R22, R58, PT ;  /* 0x0000003a1600720c */ /* 0x000fc60003f46070 */
[----:B------:R-:W-:Y:S02]  /*d5c0*/  IMAD.IADD R79, R23, 0x1, R79 ;  /* 0x00000001174f7824 */ /* 0x000fe400078e024f */
[----:B------:R-:W-:Y:S01]  /*d5d0*/  IMAD.X R67, RZ, RZ, RZ, P5 ;  /* 0x000000ffff437224 */ /* 0x000fe200028e06ff */
[----:B------:R-:W-:Y:S01]  /*d5e0*/  IADD3 R56, P5, PT, R20, R56, RZ ;  /* 0x0000003814387210 */ /* 0x000fe20007fbe0ff */
[----:B------:R-:W-:Y:S01]  /*d5f0*/  IMAD R20, R10, R26, RZ ;  /* 0x0000001a0a147224 */ /* 0x000fe200078e02ff */
[----:B------:R-:W-:Y:S01]  /*d600*/  ISETP.GE.U32.AND.EX P2, PT, R79, R59, PT, P2 ;  /* 0x0000003b4f00720c */ /* 0x000fe20003f46120 */
[----:B------:R-:W-:Y:S02]  /*d610*/  IMAD.MOV.U32 R66, RZ, RZ, R65 ;  /* 0x000000ffff427224 */ /* 0x000fe400078e0041 */
[-C--:B------:R-:W-:Y:S01]  /*d620*/  IMAD R63, R31, R9.reuse, R20 ;  /* 0x000000091f3f7224 */ /* 0x080fe200078e0214 */
[----:B------:R-:W-:Y:S01]  /*d630*/  SEL R59, RZ, 0x1, P2 ;  /* 0x00000001ff3b7807 */ /* 0x000fe20001000000 */
[----:B------:R-:W-:-:S04]  /*d640*/  IMAD.WIDE.U32 R64, R26, R9, R60 ;  /* 0x000000091a407225 */ /* 0x000fc800078e003c */
[----:B------:R-:W-:Y:S01]  /*d650*/  IMAD.WIDE.U32.X R66, R31, R8, R66, P0 ;  /* 0x000000081f427225 */ /* 0x000fe200000e0442 */
[----:B------:R-:W-:-:S03]  /*d660*/  ISETP.GE.U32.AND P0, PT, R64, R60, PT ;  /* 0x0000003c4000720c */ /* 0x000fc60003f06070 */
[----:B------:R-:W-:Y:S01]  /*d670*/  IMAD.X R57, RZ, RZ, R57, P5 ;  /* 0x000000ffff397224 */ /* 0x000fe200028e0639 */
[----:B------:R-:W-:Y:S01]  /*d680*/  IADD3 R58, P2, P5, R64, R66, R59 ;  /* 0x00000042403a7210 */ /* 0x000fe20007d5e03b */
[----:B------:R-:W-:Y:S02]  /*d690*/  IMAD.IADD R63, R65, 0x1, R63 ;  /* 0x00000001413f7824 */ /* 0x000fe400078e023f */
[----:B------:R-:W-:Y:S02]  /*d6a0*/  IMAD R20, R82, R28, RZ ;  /* 0x0000001c52147224 */ /* 0x000fe400078e02ff */
[----:B------:R-:W-:Y:S01]  /*d6b0*/  IMAD.X R65, RZ, RZ, RZ, P3 ;  /* 0x000000ffff417224 */ /* 0x000fe200018e06ff */
[C---:B------:R-:W-:Y:S01]  /*d6c0*/  IADD3.X R59, PT, PT, R63.reuse, R67, RZ, P2, P5 ;  /* 0x000000433f3b7210 */ /* 0x040fe200017ea4ff */
[----:B------:R-:W-:Y:S01]  /*d6d0*/  IMAD.WIDE.U32 R66, R28, R14, R56 ;  /* 0x0000000e1c427225 */ /* 0x000fe200078e0038 */
[----:B------:R-:W-:Y:S02]  /*d6e0*/  ISETP.GE.U32.AND P2, PT, R58, R64, PT ;  /* 0x000000403a00720c */ /* 0x000fe40003f46070 */
[----:B------:R-:W-:Y:S01]  /*d6f0*/  ISETP.GE.U32.AND.EX P0, PT, R63, R61, PT, P0 ;  /* 0x0000003d3f00720c */ /* 0x000fe20003f06100 */
[----:B------:R-:W-:Y:S01]  /*d700*/  IMAD R71, R25, R14, R20 ;  /* 0x0000000e19477224 */ /* 0x000fe200078e0214 */
[----:B------:R-:W-:Y:S01]  /*d710*/  ISETP.GE.U32.AND.EX P2, PT, R59, R63, PT, P2 ;  /* 0x0000003f3b00720c */ /* 0x000fe20003f46120 */
[----:B------:R-:W-:Y:S01]  /*d720*/  IMAD.MOV.U32 R64, RZ, RZ, R69 ;  /* 0x000000ffff407224 */ /* 0x000fe200078e0045 */
[----:B------:R-:W-:Y:S01]  /*d730*/  IADD3 R60, P3, PT, R24, R66, RZ ;  /* 0x00000042183c7210 */ /* 0x000fe20007f7e0ff */
[----:B------:R-:W-:Y:S01]  /*d740*/  IMAD.IADD R63, R67, 0x1, R71 ;  /* 0x00000001433f7824 */ /* 0x000fe200078e0247 */
[----:B------:R-:W-:Y:S01]  /*d750*/  SEL R20, RZ, 0x1, P0 ;  /* 0x00000001ff147807 */ /* 0x000fe20000000000 */
[----:B------:R-:W-:Y:S01]  /*d760*/  IMAD.WIDE.U32.X R68, R31, R10, R64, P1 ;  /* 0x0000000a1f447225 */ /* 0x000fe200008e0440 */
[----:B------:R-:W-:-:S02]  /*d770*/  SEL R65, RZ, 0x1, P2 ;  /* 0x00000001ff417807 */ /* 0x000fc40001000000 */
[----:B------:R-:W-:Y:S01]  /*d780*/  ISETP.GE.U32.AND P5, PT, R66, R56, PT ;  /* 0x000000384200720c */ /* 0x000fe20003fa6070 */
[----:B------:R-:W-:Y:S01]  /*d790*/  IMAD.X R61, R63, 0x1, R19, P3 ;  /* 0x000000013f3d7824 */ /* 0x000fe200018e0613 */
[----:B------:R-:W-:Y:S01]  /*d7a0*/  IADD3 R19, P0, P1, R65, R68, R20 ;  /* 0x0000004441137210 */ /* 0x000fe2000791e014 */
[----:B------:R-:W-:Y:S01]  /*d7b0*/  IMAD R20, R12, R26, RZ ;  /* 0x0000001a0c147224 */ /* 0x000fe200078e02ff */
[----:B------:R-:W-:Y:S01]  /*d7c0*/  ISETP.GE.U32.AND P3, PT, R60, R66, PT ;  /* 0x000000423c00720c */ /* 0x000fe20003f66070 */
[----:B------:R-:W-:Y:S01]  /*d7d0*/  IMAD.WIDE.U32 R64, R26, R11, R60 ;  /* 0x0000000b1a407225 */ /* 0x000fe200078e003c */
[----:B------:R-:W-:Y:S02]  /*d7e0*/  ISETP.GE.U32.AND.EX P5, PT, R63, R57, PT, P5 ;  /* 0x000000393f00720c */ /* 0x000fe40003fa6150 */
[----:B------:R-:W-:Y:S01]  /*d7f0*/  IADD3.X R68, PT, PT, RZ, R69, RZ, P0, P1 ;  /* 0x00000045ff447210 */ /* 0x000fe200007e24ff */
[-C--:B------:R-:W-:Y:S01]  /*d800*/  IMAD R57, R31, R11.reuse, R20 ;  /* 0x0000000b1f397224 */ /* 0x080fe200078e0214 */
[----:B------:R-:W-:Y:S01]  /*d810*/  IADD3 R20, P2, PT, R19, R64, RZ ;  /* 0x0000004013147210 */ /* 0x000fe20007f5e0ff */
[----:B------:R-:W-:Y:S01]  /*d820*/  IMAD.WIDE.U32 R66, R31, R11, RZ ;  /* 0x0000000b1f427225 */ /* 0x000fe200078e00ff */
[----:B------:R-:W-:-:S02]  /*d830*/  ISETP.GE.U32.AND P1, PT, R64, R60, PT ;  /* 0x0000003c4000720c */ /* 0x000fc40003f26070 */
[----:B------:R-:W-:Y:S01]  /*d840*/  ISETP.GE.U32.AND P0, PT, R20, R64, PT ;  /* 0x000000401400720c */ /* 0x000fe20003f06070 */
[----:B------:R-:W-:Y:S01]  /*d850*/  IMAD.IADD R19, R65, 0x1, R57 ;  /* 0x0000000141137824 */ /* 0x000fe200078e0239 */
[----:B------:R-:W-:Y:S01]  /*d860*/  SEL R24, RZ, 0x1, P5 ;  /* 0x00000001ff187807 */ /* 0x000fe20002800000 */
[C---:B------:R-:W-:Y:S01]  /*d870*/  IMAD.WIDE.U32 R56, R26.reuse, R11, RZ ;  /* 0x0000000b1a387225 */ /* 0x040fe200078e00ff */
[----:B------:R-:W-:Y:S02]  /*d880*/  ISETP.GE.U32.AND.EX P3, PT, R61, R63, PT, P3 ;  /* 0x0000003f3d00720c */ /* 0x000fe40003f66130 */
[----:B------:R-:W-:Y:S01]  /*d890*/  ISETP.GE.U32.AND.EX P1, PT, R19, R61, PT, P1 ;  /* 0x0000003d1300720c */ /* 0x000fe20003f26110 */
[----:B------:R-:W-:Y:S01]  /*d8a0*/  IMAD.WIDE.U32 R64, P5, R26, R12, R66 ;  /* 0x0000000c1a407225 */ /* 0x000fe200078a0042 */
[----:B------:R-:W-:-:S03]  /*d8b0*/  SEL R60, RZ, 0x1, P3 ;  /* 0x00000001ff3c7807 */ /* 0x000fc60001800000 */
[----:B------:R-:W-:Y:S01]  /*d8c0*/  IMAD.WIDE.U32 R72, R30, R7, RZ ;  /* 0x000000071e487225 */ /* 0x000fe200078e00ff */
[----:B------:R-:W-:-:S03]  /*d8d0*/  IADD3 RZ, P3, PT, R57, R64, RZ ;  /* 0x0000004039ff7210 */ /* 0x000fc60007f7e0ff */
[----:B------:R-:W-:Y:S02]  /*d8e0*/  IMAD.X R71, RZ, RZ, RZ, P6 ;  /* 0x000000ffff477224 */ /* 0x000fe400030e06ff */
[----:B------:R-:W-:-:S04]  /*d8f0*/  IMAD.WIDE.U32 R72, P6, R62, R8, R72 ;  /* 0x000000083e487225 */ /* 0x000fc800078c0048 */
[----:B------:R-:W-:-:S04]  /*d900*/  IMAD.WIDE.U32 R56, R62, R7, RZ ;  /* 0x000000073e387225 */ /* 0x000fc800078e00ff */
[----:B------:R-:W-:Y:S02]  /*d910*/  IMAD.MOV.U32 R70, RZ, RZ, R21 ;  /* 0x000000ffff467224 */ /* 0x000fe400078e0015 */
[----:B------:R-:W-:Y:S02]  /*d920*/  IMAD R21, R8, R62, RZ ;  /* 0x0000003e08157224 */ /* 0x000fe400078e02ff */
[----:B------:R-:W-:Y:S01]  /*d930*/  IMAD.WIDE.U32.X R70, R25, R82, R70, P4 ;  /* 0x0000005219467225 */ /* 0x000fe200020e0446 */
[----:B------:R-:W-:-:S03]  /*d940*/  IADD3 RZ, P4, PT, R57, R72, RZ ;  /* 0x0000004839ff7210 */ /* 0x000fc60007f9e0ff */
[----:B------:R-:W-:-:S04]  /*d950*/  IMAD.WIDE.U32 R56, R62, R7, R58 ;  /* 0x000000073e387225 */ /* 0x000fc800078e003a */
[----:B------:R-:W-:Y:S02]  /*d960*/  IMAD R63, R30, R7, R21 ;  /* 0x000000071e3f7224 */ /* 0x000fe400078e0215 */
[----:B------:R-:W-:Y:S01]  /*d970*/  IMAD.X R21, R19, 0x1, R68, P2 ;  /* 0x0000000113157824 */ /* 0x000fe200010e0644 */
[----:B------:R-:W-:Y:S01]  /*d980*/  ISETP.GE.U32.AND P2, PT, R56, R58, PT ;  /* 0x0000003a3800720c */ /* 0x000fe20003f46070 */
[----:B------:R-:W-:Y:S02]  /*d990*/  IMAD.IADD R78, R57, 0x1, R63 ;  /* 0x00000001394e7824 */ /* 0x000fe400078e023f */
[----:B------:R-:W-:Y:S02]  /*d9a0*/  IMAD.X R67, RZ, RZ, RZ, P5 ;  /* 0x000000ffff437224 */ /* 0x000fe400028e06ff */
[----:B------:R-:W-:Y:S01]  /*d9b0*/  IMAD.X R69, RZ, RZ, RZ, P6 ;  /* 0x000000ffff457224 */ /* 0x000fe200030e06ff */
[----:B------:R-:W-:Y:S01]  /*d9c0*/  IADD3 R58, P5, P6, R60, R70, R24 ;  /* 0x000000463c3a7210 */ /* 0x000fe20007ebe018 */
[----:B------:R-:W-:Y:S01]  /*d9d0*/  IMAD.MOV.U32 R68, RZ, RZ, R73 ;  /* 0x000000ffff447224 */ /* 0x000fe200078e0049 */
[----:B------:R-:W-:Y:S01]  /*d9e0*/  ISETP.GE.U32.AND.EX P2, PT, R78, R59, PT, P2 ;  /* 0x0000003b4e00720c */ /* 0x000fe20003f46120 */
[----:B------:R-:W-:Y:S01]  /*d9f0*/  IMAD.MOV.U32 R66, RZ, RZ, R65 ;  /* 0x000000ffff427224 */ /* 0x000fe200078e0041 */
[----:B------:R-:W-:Y:S01]  /*da00*/  IADD3.X R59, PT, PT, RZ, R71, RZ, P5, P6 ;  /* 0x00000047ff3b7210 */ /* 0x000fe20002fec4ff */
[----:B------:R-:W-:Y:S01]  /*da10*/  IMAD.WIDE.U32 R64, R62, R9, R20 ;  /* 0x000000093e407225 */ /* 0x000fe200078e0014 */
[----:B------:R-:W-:-:S02]  /*da20*/  ISETP.GE.U32.AND.EX P5, PT, R21, R19, PT, P0 ;  /* 0x000000131500720c */ /* 0x000fc40003fa6100 */
[----:B------:R-:W-:Y:S01]  /*da30*/  SEL R63, RZ, 0x1, P2 ;  /* 0x00000001ff3f7807 */ /* 0x000fe20001000000 */
[----:B------:R-:W-:Y:S01]  /*da40*/  IMAD.WIDE.U32.X R68, R30, R8, R68, P4 ;  /* 0x000000081e447225 */ /* 0x000fe200020e0444 */
[----:B------:R-:W-:Y:S02]  /*da50*/  SEL R61, RZ, 0x1, P5 ;  /* 0x00000001ff3d7807 */ /* 0x000fe40002800000 */
[----:B------:R-:W-:Y:S01]  /*da60*/  SEL R24, RZ, 0x1, P1 ;  /* 0x00000001ff187807 */ /* 0x000fe20000800000 */
[----:B------:R-:W-:Y:S01]  /*da70*/  IMAD R19, R10, R62, RZ ;  /* 0x0000003e0a137224 */ /* 0x000fe200078e02ff */
[C---:B------:R-:W-:Y:S01]  /*da80*/  ISETP.GE.U32.AND P0, PT, R64.reuse, R20, PT ;  /* 0x000000144000720c */ /* 0x040fe20003f06070 */
[----:B------:R-:W-:Y:S01]  /*da90*/  IMAD.WIDE.U32.X R66, R31, R12, R66, P3 ;  /* 0x0000000c1f427225 */ /* 0x000fe200018e0442 */
[----:B------:R-:W-:-:S03]  /*daa0*/  IADD3 R63, P3, P5, R64, R68, R63 ;  /* 0x00000044403f7210 */ /* 0x000fc60007d7e03f */
[----:B------:R-:W-:Y:S01]  /*dab0*/  IMAD R19, R30, R9, R19 ;  /* 0x000000091e137224 */ /* 0x000fe200078e0213 */
[C---:B------:R-:W-:Y:S01]  /*dac0*/  ISETP.GE.U32.AND P2, PT, R63.reuse, R64, PT ;  /* 0x000000403f00720c */ /* 0x040fe20003f46070 */
[----:B------:R-:W-:Y:S01]  /*dad0*/  IMAD.WIDE.U32 R76, R63, 0x3d1, RZ ;  /* 0x000003d13f4c7825 */ /* 0x000fe200078e00ff */
[----:B------:R-:W-:-:S03]  /*dae0*/  IADD3 R24, P1, P4, R61, R66, R24 ;  /* 0x000000423d187210 */ /* 0x000fc60007c3e018 */
[----:B------:R-:W-:Y:S01]  /*daf0*/  IMAD.IADD R20, R65, 0x1, R19 ;  /* 0x0000000141147824 */ /* 0x000fe200078e0213 */
[----:B------:R-:W-:Y:S01]  /*db00*/  IADD3.X R70, PT, PT, RZ, R67, RZ, P1, P4 ;  /* 0x00000043ff467210 */ /* 0x000fe20000fe84ff */
[----:B------:R-:W-:-:S03]  /*db10*/  IMAD.WIDE.U32 R64, R26, R14, R58 ;  /* 0x0000000e1a407225 */ /* 0x000fc600078e003a */
[----:B------:R-:W-:Y:S01]  /*db20*/  IADD3.X R19, PT, PT, R20, R69, RZ, P3, P5 ;  /* 0x0000004514137210 */ /* 0x000fe20001fea4ff */
[----:B------:R-:W-:Y:S01]  /*db30*/  IMAD.WIDE.U32 R60, R30, R9, RZ ;  /* 0x000000091e3c7225 */ /* 0x000fe200078e00ff */
[----:B------:R-:W-:Y:S02]  /*db40*/  ISETP.GE.U32.AND P1, PT, R64, R58, PT ;  /* 0x0000003a4000720c */ /* 0x000fe40003f26070 */
[----:B------:R-:W-:Y:S01]  /*db50*/  ISETP.GE.U32.AND.EX P3, PT, R20, R21, PT, P0 ;  /* 0x000000151400720c */ /* 0x000fe20003f66100 */
[----:B------:R-:W-:Y:S01]  /*db60*/  IMAD R58, R82, R26, RZ ;  /* 0x0000001a523a7224 */ /* 0x000fe200078e02ff */
[----:B------:R-:W-:Y:S01]  /*db70*/  ISETP.GE.U32.AND.EX P2, PT, R19, R20, PT, P2 ;  /* 0x000000141300720c */ /* 0x000fe20003f46120 */
[----:B------:R-:W-:-:S04]  /*db80*/  IMAD.WIDE.U32 R60, P6, R62, R10, R60 ;  /* 0x0000000a3e3c7225 */ /* 0x000fc800078c003c */
[----:B------:R-:W-:-:S04]  /*db90*/  IMAD.WIDE.U32 R66, R62, R9, RZ ;  /* 0x000000093e427225 */ /* 0x000fc800078e00ff */
[----:B------:R-:W-:Y:S01]  /*dba0*/  IMAD R69, R31, R14, R58 ;  /* 0x0000000e1f457224 */ /* 0x000fe200078e023a */
[----:B------:R-:W-:Y:S01]  /*dbb0*/  IADD3 RZ, P4, PT, R67, R60, RZ ;  /* 0x0000003c43ff7210 */ /* 0x000fe20007f9e0ff */
[----:B------:R-:W-:Y:S01]  /*dbc0*/  IMAD.X R67, RZ, RZ, RZ, P6 ;  /* 0x000000ffff437224 */ /* 0x000fe200030e06ff */
[-C--:B------:R-:W-:Y:S01]  /*dbd0*/  IADD3 R60, P5, PT, R24, R64.reuse, RZ ;  /* 0x00000040183c7210 */ /* 0x080fe20007fbe0ff */
[----:B------:R-:W-:Y:S01]  /*dbe0*/  IMAD.IADD R68, R65, 0x1, R69 ;  /* 0x0000000141447824 */ /* 0x000fe200078e0245 */
[----:B------:R-:W-:Y:S01]  /*dbf0*/  SEL R24, RZ, 0x1, P3 ;  /* 0x00000001ff187807 */ /* 0x000fe20001800000 */
[----:B------:R-:W-:Y:S01]  /*dc00*/  IMAD.MOV.U32 R66, RZ, RZ, R61 ;  /* 0x000000ffff427224 */ /* 0x000fe200078e003d */
[----:B------:R-:W-:Y:S01]  /*dc10*/  ISETP.GE.U32.AND P0, PT, R60, R64, PT ;  /* 0x000000403c00720c */ /* 0x000fe20003f06070 */
[C---:B------:R-:W-:Y:S01]  /*dc20*/  IMAD.X R61, R68.reuse, 0x1, R70, P5 ;  /* 0x00000001443d7824 */ /* 0x040fe200028e0646 */
[----:B------:R-:W-:Y:S01]  /*dc30*/  ISETP.GE.U32.AND.EX P3, PT, R68, R59, PT, P1 ;  /* 0x0000003b4400720c */ /* 0x000fe20003f66110 */
[----:B------:R-:W-:Y:S01]  /*dc40*/  IMAD.WIDE.U32.X R20, R30, R10, R66, P4 ;  /* 0x0000000a1e147225 */ /* 0x000fe200020e0442 */
[----:B------:R-:W-:-:S02]  /*dc50*/  SEL R67, RZ, 0x1, P2 ;  /* 0x00000001ff437807 */ /* 0x000fc40001000000 */
[----:B------:R-:W-:Y:S01]  /*dc60*/  ISETP.GE.U32.AND.EX P0, PT, R61, R68, PT, P0 ;  /* 0x000000443d00720c */ /* 0x000fe20003f06100 */
[----:B------:R-:W-:Y:S01]  /*dc70*/  IMAD R58, R12, R62, RZ ;  /* 0x0000003e0c3a7224 */ /* 0x000fe200078e02ff */
[----:B------:R-:W-:Y:S01]  /*dc80*/  IADD3 R67, P5, P4, R67, R20, R24 ;  /* 0x0000001443437210 */ /* 0x000fe20007cbe018 */
[----:B------:R-:W-:Y:S01]  /*dc90*/  IMAD.WIDE.U32 R64, R62, R11, R60 ;  /* 0x0000000b3e407225 */ /* 0x000fe200078e003c */
[----:B------:R-:W-:Y:S02]  /*dca0*/  SEL R68, RZ, 0x1, P0 ;  /* 0x00000001ff447807 */ /* 0x000fe40000000000 */
[----:B------:R-:W-:Y:S01]  /*dcb0*/  IADD3.X R21, PT, PT, RZ, R21, RZ, P5, P4 ;  /* 0x00000015ff157210 */ /* 0x000fe20002fe84ff */
[----:B------:R-:W-:Y:S01]  /*dcc0*/  IMAD R69, R30, R11, R58 ;  /* 0x0000000b1e457224 */ /* 0x000fe200078e023a */
[----:B------:R-:W-:Y:S01]  /*dcd0*/  IADD3 R20, P6, PT, R67, R64, RZ ;  /* 0x0000004043147210 */ /* 0x000fe20007fde0ff */
[----:B------:R-:W-:Y:S01]  /*dce0*/  IMAD.WIDE.U32 R58, R31, R14, RZ ;  /* 0x0000000e1f3a7225 */ /* 0x000fe200078e00ff */
[----:B------:R-:W-:-:S02]  /*dcf0*/  ISETP.GE.U32.AND P2, PT, R64, R60, PT ;  /* 0x0000003c4000720c */ /* 0x000fc40003f46070 */
[----:B------:R-:W-:Y:S01]  /*dd00*/  ISETP.GE.U32.AND P1, PT, R20, R64, PT ;  /* 0x000000401400720c */ /* 0x000fe20003f26070 */
[----:B------:R-:W-:Y:S01]  /*dd10*/  IMAD.IADD R24, R65, 0x1, R69 ;  /* 0x0000000141187824 */ /* 0x000fe200078e0245 */
[----:B------:R-:W-:Y:S01]  /*dd20*/  SEL R60, RZ, 0x1, P3 ;  /* 0x00000001ff3c7807 */ /* 0x000fe20001800000 */
[----:B------:R-:W-:-:S03]  /*dd30*/  IMAD.WIDE.U32 R64, P3, R26, R82, R58 ;  /* 0x000000521a407225 */ /* 0x000fc6000786003a */
[----:B------:R-:W-:Y:S01]  /*dd40*/  ISETP.GE.U32.AND.EX P2, PT, R24, R61, PT, P2 ;  /* 0x0000003d1800720c */ /* 0x000fe20003f46120 */
[----:B------:R-:W-:-:S04]  /*dd50*/  IMAD.WIDE.U32 R66, R26, R14, RZ ;  /* 0x0000000e1a427225 */ /* 0x000fc800078e00ff */
[----:B------:R-:W-:Y:S01]  /*dd60*/  IMAD.X R59, RZ, RZ, RZ, P3 ;  /* 0x000000ffff3b7224 */ /* 0x000fe200018e06ff */
[----:B------:R-:W-:Y:S01]  /*dd70*/  IADD3 RZ, P3, PT, R67, R64, RZ ;  /* 0x0000004043ff7210 */ /* 0x000fe20007f7e0ff */
[----:B------:R-:W-:-:S04]  /*dd80*/  IMAD.WIDE.U32 R66, R30, R11, RZ ;  /* 0x0000000b1e427225 */ /* 0x000fc800078e00ff */
[----:B------:R-:W-:Y:S02]  /*dd90*/  IMAD.MOV.U32 R58, RZ, RZ, R65 ;  /* 0x000000ffff3a7224 */ /* 0x000fe400078e0041 */
[----:B------:R-:W-:-:S04]  /*dda0*/  IMAD.WIDE.U32 R66, P0, R62, R12, R66 ;  /* 0x0000000c3e427225 */ /* 0x000fc80007800042 */
[----:B------:R-:W-:-:S04]  /*ddb0*/  IMAD.WIDE.U32.X R58, R31, R82, R58, P3 ;  /* 0x000000521f3a7225 */ /* 0x000fc800018e043a */
[----:B------:R-:W-:Y:S01]  /*ddc0*/  IMAD.WIDE.U32 R64, R62, R11, RZ ;  /* 0x0000000b3e407225 */ /* 0x000fe200078e00ff */
[----:B------:R-:W-:-:S03]  /*ddd0*/  IADD3 R58, P4, P5, R68, R58, R60 ;  /* 0x0000003a443a7210 */ /* 0x000fc60007d9e03c */
[----:B------:R-:W-:Y:S01]  /*dde0*/  IMAD.X R21, R24, 0x1, R21, P6 ;  /* 0x0000000118157824 */ /* 0x000fe200030e0615 */
[----:B------:R-:W-:Y:S01]  /*ddf0*/  IADD3 RZ, P3, PT, R65, R66, RZ ;  /* 0x0000004241ff7210 */ /* 0x000fe20007f7e0ff */
[----:B------:R-:W-:Y:S01]  /*de00*/  IMAD.X R65, RZ, RZ, RZ, P0 ;  /* 0x000000ffff417224 */ /* 0x000fe200000e06ff */
[----:B------:R-:W-:Y:S01]  /*de10*/  IADD3.X R59, PT, PT, RZ, R59, RZ, P4, P5 ;  /* 0x0000003bff3b7210 */ /* 0x000fe200027ea4ff */
[----:B------:R-:W-:Y:S01]  /*de20*/  IMAD.MOV.U32 R64, RZ, RZ, R67 ;  /* 0x000000ffff407224 */ /* 0x000fe200078e0043 */
[----:B------:R-:W-:Y:S01]  /*de30*/  ISETP.GE.U32.AND.EX P1, PT, R21, R24, PT, P1 ;  /* 0x000000181500720c */ /* 0x000fe20003f26110 */
[----:B------:R-:W-:Y:S01]  /*de40*/  IMAD R67, R82, R62, RZ ;  /* 0x0000003e52437224 */ /* 0x000fe200078e02ff */
[----:B------:R-:W-:Y:S01]  /*de50*/  SEL R24, RZ, 0x1, P2 ;  /* 0x00000001ff187807 */ /* 0x000fe20001000000 */
[----:B------:R-:W-:Y:S01]  /*de60*/  IMAD.WIDE.U32.X R64, R30, R12, R64, P3 ;  /* 0x0000000c1e407225 */ /* 0x000fe200018e0440 */
[----:B------:R-:W-:-:S03]  /*de70*/  SEL R69, RZ, 0x1, P1 ;  /* 0x00000001ff457807 */ /* 0x000fc60000800000 */
[----:B------:R-:W-:Y:S01]  /*de80*/  IMAD.WIDE.U32 R60, R62, R14, R58 ;  /* 0x0000000e3e3c7225 */ /* 0x000fe200078e003a */
[----:B------:R-:W-:-:S03]  /*de90*/  IADD3 R69, P1, P2, R69, R64, R24 ;  /* 0x0000004045457210 */ /* 0x000fc60007a3e018 */
[C---:B------:R-:W-:Y:S01]  /*dea0*/  IMAD R71, R30.reuse, R14, R67 ;  /* 0x0000000e1e477224 */ /* 0x040fe200078e0243 */
[----:B------:R-:W-:Y:S01]  /*deb0*/  IADD3 R24, P3, PT, R69, R60, RZ ;  /* 0x0000003c45187210 */ /* 0x000fe20007f7e0ff */
[----:B------:R-:W-:Y:S01]  /*dec0*/  IMAD.WIDE.U32 R66, R30, R14, RZ ;  /* 0x0000000e1e427225 */ /* 0x000fe200078e00ff */
[----:B------:R-:W-:Y:S02]  /*ded0*/  ISETP.GE.U32.AND P0, PT, R60, R58, PT ;  /* 0x0000003a3c00720c */ /* 0x000fe40003f06070 */
[----:B------:R-:W-:Y:S01]  /*dee0*/  IADD3.X R65, PT, PT, RZ, R65, RZ, P1, P2 ;  /* 0x00000041ff417210 */ /* 0x000fe20000fe44ff */
[----:B------:R-:W-:Y:S01]  /*def0*/  IMAD.IADD R58, R61, 0x1, R71 ;  /* 0x000000013d3a7824 */ /* 0x000fe200078e0247 */
[----:B------:R-:W-:Y:S01]  /*df00*/  ISETP.GE.U32.AND P1, PT, R24, R60, PT ;  /* 0x0000003c1800720c */ /* 0x000fe20003f26070 */
[----:B------:R-:W-:-:S03]  /*df10*/  IMAD.WIDE.U32 R66, P2, R62, R82, R66 ;  /* 0x000000523e427225 */ /* 0x000fc60007840042 */
[----:B------:R-:W-:Y:S01]  /*df20*/  ISETP.GE.U32.AND.EX P0, PT, R58, R59, PT, P0 ;  /* 0x0000003b3a00720c */ /* 0x000fe20003f06100 */
[----:B------:R-:W-:-:S04]  /*df30*/  IMAD.WIDE.U32 R60, R62, R14, RZ ;  /* 0x0000000e3e3c7225 */ /* 0x000fc800078e00ff */
[----:B------:R-:W-:Y:S02]  /*df40*/  IMAD.X R68, R58, 0x1, R65, P3 ;  /* 0x000000013a447824 */ /* 0x000fe400018e0641 */
[----:B------:R-:W-:Y:S01]  /*df50*/  IMAD.X R65, RZ, RZ, RZ, P2 ;  /* 0x000000ffff417224 */ /* 0x000fe200010e06ff */
[----:B------:R-:W-:Y:S01]  /*df60*/  IADD3 RZ, P2, PT, R61, R66, RZ ;  /* 0x000000423dff7210 */ /* 0x000fe20007f5e0ff */
[----:B------:R-:W-:Y:S01]  /*df70*/  IMAD.MOV.U32 R64, RZ, RZ, R67 ;  /* 0x000000ffff407224 */ /* 0x000fe200078e0043 */
[----:B------:R-:W-:Y:S01]  /*df80*/  ISETP.GE.U32.AND.EX P1, PT, R68, R58, PT, P1 ;  /* 0x0000003a4400720c */ /* 0x000fe20003f26110 */
[----:B------:R-:W-:Y:S01]  /*df90*/  IMAD.WIDE.U32 R60, R19, 0x3d1, RZ ;  /* 0x000003d1133c7825 */ /* 0x000fe200078e00ff */
[----:B------:R-:W-:Y:S02]  /*dfa0*/  SEL R66, RZ, 0x1, P0 ;  /* 0x00000001ff427807 */ /* 0x000fe40000000000 */
[----:B------:R-:W-:Y:S01]  /*dfb0*/  SEL R59, RZ, 0x1, P1 ;  /* 0x00000001ff3b7807 */ /* 0x000fe20000800000 */
[----:B------:R-:W-:-:S04]  /*dfc0*/  IMAD.WIDE.U32.X R64, R30, R82, R64, P2 ;  /* 0x000000521e407225 */ /* 0x000fc800010e0440 */
[----:B------:R-:W-:Y:S01]  /*dfd0*/  IMAD.WIDE.U32 R70, R20, 0x3d1, RZ ;  /* 0x000003d114467825 */ /* 0x000fe200078e00ff */
[----:B------:R-:W-:-:S03]  /*dfe0*/  IADD3 R66, P0, P1, R59, R64, R66 ;  /* 0x000000403b427210 */ /* 0x000fc6000791e042 */
[----:B------:R-:W-:Y:S01]  /*dff0*/  IMAD.WIDE.U32 R58, R21, 0x3d1, RZ ;  /* 0x000003d1153a7825 */ /* 0x000fe200078e00ff */
[----:B------:R-:W-:-:S03]  /*e000*/  IADD3.X R67, PT, PT, RZ, R65, RZ, P0, P1 ;  /* 0x00000041ff437210 */ /* 0x000fc600007e24ff */
[----:B------:R-:W-:-:S04]  /*e010*/  IMAD.WIDE.U32 R60, P0, RZ, R63, R60 ;  /* 0x0000003fff3c7225 */ /* 0x000fc8000780003c */
[----:B------:R-:W-:Y:S01]  /*e020*/  IMAD.X R65, RZ, RZ, RZ, P0 ;  /* 0x000000ffff417224 */ /* 0x000fe200000e06ff */
[----:B------:R-:W-:Y:S01]  /*e030*/  IADD3 R72, P0, PT, R77, R60, RZ ;  /* 0x0000003c4d487210 */ /* 0x000fe20007f1e0ff */
[----:B------:R-:W-:Y:S02]  /*e040*/  IMAD.MOV.U32 R64, RZ, RZ, R61 ;  /* 0x000000ffff407224 */ /* 0x000fe400078e003d */
[----:B------:R-:W-:-:S04]  /*e050*/  IMAD.WIDE.U32 R58, P1, RZ, R20, R58 ;  /* 0x00000014ff3a7225 */ /* 0x000fc8000782003a */
[----:B------:R-:W-:Y:S01]  /*e060*/  IMAD.WIDE.U32.X R64, RZ, R19, R64, P0 ;  /* 0x00000013ff407225 */ /* 0x000fe200000e0440 */
[----:B------:R-:W-:-:S03]  /*e070*/  IADD3 R69, P2, PT, R71, R58, RZ ;  /* 0x0000003a47457210 */ /* 0x000fc60007f5e0ff */
[----:B------:R-:W-:Y:S01]  /*e080*/  IMAD.X R61, RZ, RZ, RZ, P1 ;  /* 0x000000ffff3d7224 */ /* 0x000fe200008e06ff */
[-C--:B------:R-:W-:Y:S01]  /*e090*/  IADD3 R73, P1, PT, R64, R70.reuse, RZ ;  /* 0x0000004640497210 */ /* 0x080fe20007f3e0ff */
[----:B------:R-:W-:Y:S02]  /*e0a0*/  IMAD.MOV.U32 R60, RZ, RZ, R59 ;  /* 0x000000ffff3c7224 */ /* 0x000fe400078e003b */
[----:B------:R-:W-:Y:S01]  /*e0b0*/  IMAD.WIDE.U32 R58, R68, 0x3d1, RZ ;  /* 0x000003d1443a7825 */ /* 0x000fe200078e00ff */
[----:B------:R-:W-:-:S03]  /*e0c0*/  ISETP.GE.U32.AND P0, PT, R73, R70, PT ;  /* 0x000000464900720c */ /* 0x000fc60003f06070 */
[----:B------:R-:W-:Y:S02]  /*e0d0*/  IMAD.X R77, R69, 0x1, R65, P1 ;  /* 0x00000001454d7824 */ /* 0x000fe400008e0641 */
[----:B------:R-:W-:-:S03]  /*e0e0*/  IMAD.WIDE.U32 R58, P1, RZ, R24, R58 ;  /* 0x00000018ff3a7225 */ /* 0x000fc6000782003a */
[----:B------:R-:W-:Y:S01]  /*e0f0*/  ISETP.GE.U32.AND.EX P0, PT, R77, R69, PT, P0 ;  /* 0x000000454d00720c */ /* 0x000fe20003f06100 */
[----:B------:R-:W-:-:S04]  /*e100*/  IMAD.WIDE.U32 R70, R24, 0x3d1, RZ ;  /* 0x000003d118467825 */ /* 0x000fc800078e00ff */
[----:B------:R-:W-:Y:S01]  /*e110*/  IMAD.MOV.U32 R64, RZ, RZ, R59 ;  /* 0x000000ffff407224 */ /* 0x000fe200078e003b */
[----:B------:R-:W-:Y:S01]  /*e120*/  SEL R59, RZ, 0x1, P0 ;  /* 0x00000001ff3b7807 */ /* 0x000fe20000000000 */
[----:B------:R-:W-:Y:S01]  /*e130*/  IMAD.WIDE.U32.X R60, RZ, R21, R60, P2 ;  /* 0x00000015ff3c7225 */ /* 0x000fe200010e043c */
[----:B------:R-:W-:-:S03]  /*e140*/  IADD3 R58, P3, PT, R71, R58, RZ ;  /* 0x0000003a473a7210 */ /* 0x000fc60007f7e0ff */
[----:B------:R-:W-:Y:S01]  /*e150*/  IMAD.X R65, RZ, RZ, RZ, P1 ;  /* 0x000000ffff417224 */ /* 0x000fe200008e06ff */
[----:B------:R-:W-:Y:S02]  /*e160*/  IADD3 R59, P1, P2, R70, R60, R59 ;  /* 0x0000003c463b7210 */ /* 0x000fe40007a3e03b */
[----:B------:R-:W-:Y:S01]  /*e170*/  IADD3 R60, P4, PT, R73, R19, RZ ;  /* 0x00000013493c7210 */ /* 0x000fe20007f9e0ff */
[----:B------:R-:W-:Y:S01]  /*e180*/  IMAD.WIDE.U32.X R64, RZ, R68, R64, P3 ;  /* 0x00000044ff407225 */ /* 0x000fe200018e0440 */
[----:B------:R-:W-:Y:S02]  /*e190*/  IADD3.X R71, PT, PT, R58, R61, RZ, P1, P2 ;  /* 0x0000003d3a477210 */ /* 0x000fe40000fe44ff */
[----:B------:R-:W-:Y:S01]  /*e1a0*/  IADD3 R69, P1, PT, RZ, R76, RZ ;  /* 0x0000004cff457210 */ /* 0x000fe20007f3e0ff */
[----:B------:R-:W-:Y:S01]  /*e1b0*/  IMAD.X R20, R77, 0x1, R20, P4 ;  /* 0x000000014d147824 */ /* 0x000fe200020e0614 */
[----:B------:R-:W-:Y:S02]  /*e1c0*/  ISETP.GE.U32.AND P0, PT, R59, R70, PT ;  /* 0x000000463b00720c */ /* 0x000fe40003f06070 */
[----:B------:R-:W-:Y:S01]  /*e1d0*/  ISETP.GE.U32.AND P2, PT, R69, R76, PT ;  /* 0x0000004c4500720c */ /* 0x000fe20003f46070 */
[----:B------:R-:W-:Y:S01]  /*e1e0*/  IMAD.X R63, R72, 0x1, R63, P1 ;  /* 0x00000001483f7824 */ /* 0x000fe200008e063f */
[----:B------:R-:W-:-:S02]  /*e1f0*/  ISETP.LT.U32.AND P1, PT, R60, R73, PT ;  /* 0x000000493c00720c */ /* 0x000fc40003f21070 */
[----:B------:R-:W-:Y:S02]  /*e200*/  IADD3 R21, P4, PT, R59, R21, RZ ;  /* 0x000000153b157210 */ /* 0x000fe40007f9e0ff */
[----:B------:R-:W-:-:S03]  /*e210*/  ISETP.GE.U32.AND.EX P2, PT, R63, R72, PT, P2 ;  /* 0x000000483f00720c */ /* 0x000fc60003f46120 */
[----:B------:R-:W-:Y:S01]  /*e220*/  IMAD.X R19, R71, 0x1, R24, P4 ;  /* 0x0000000147137824 */ /* 0x000fe200020e0618 */
[----:B------:R-:W-:-:S04]  /*e230*/  SEL R61, RZ, 0x1, P2 ;  /* 0x00000001ff3d7807 */ /* 0x000fc80001000000 */
[----:B------:R-:W-:-:S04]  /*e240*/  IADD3 R61, P5, PT, R60, R61, RZ ;  /* 0x0000003d3c3d7210 */ /* 0x000fc80007fbe0ff */
[----:B------:R-:W-:Y:S01]  /*e250*/  ISETP.GE.U32.AND P2, PT, R61, R60, PT ;  /* 0x0000003c3d00720c */ /* 0x000fe20003f46070 */
[----:B------:R-:W-:-:S05]  /*e260*/  IMAD.X R70, RZ, RZ, R20, P5 ;  /* 0x000000ffff467224 */ /* 0x000fca00028e0614 */
[----:B------:R-:W-:-:S04]  /*e270*/  ISETP.GE.U32.AND.EX P2, PT, R70, R20, PT, P2 ;  /* 0x000000144600720c */ /* 0x000fc80003f46120 */
[----:B------:R-:W-:Y:S02]  /*e280*/  ISETP.LT.U32.OR.EX P2, PT, R20, R77, !P2, P1 ;  /* 0x0000004d1400720c */ /* 0x000fe40005741510 */
[----:B------:R-:W-:Y:S02]  /*e290*/  ISETP.LT.U32.AND P1, PT, R21, R59, PT ;  /* 0x0000003b1500720c */ /* 0x000fe40003f21070 */
[----:B------:R-:W-:-:S04]  /*e2a0*/  SEL R60, RZ, 0x1, !P2 ;  /* 0x00000001ff3c7807 */ /* 0x000fc80005000000 */
[----:B------:R-:W-:-:S04]  /*e2b0*/  IADD3 R60, P2, PT, R21, R60, RZ ;  /* 0x0000003c153c7210 */ /* 0x000fc80007f5e0ff */
[----:B------:R-:W-:Y:S01]  /*e2c0*/  ISETP.GE.U32.AND P4, PT, R60, R21, PT ;  /* 0x000000153c00720c */ /* 0x000fe20003f86070 */
[----:B------:R-:W-:Y:S01]  /*e2d0*/  IMAD.X R24, RZ, RZ, R19, P2 ;  /* 0x000000ffff187224 */ /* 0x000fe200010e0613 */
[----:B------:R-:W-:Y:S01]  /*e2e0*/  ISETP.GE.U32.AND.EX P2, PT, R71, R58, PT, P0 ;  /* 0x0000003a4700720c */ /* 0x000fe20003f46100 */
[----:B------:R-:W-:-:S03]  /*e2f0*/  IMAD.WIDE.U32 R20, R67, 0x3d1, RZ ;  /* 0x000003d143147825 */ /* 0x000fc600078e00ff */
[----:B------:R-:W-:Y:S01]  /*e300*/  ISETP.GE.U32.AND.EX P4, PT, R24, R19, PT, P4 ;  /* 0x000000131800720c */ /* 0x000fe20003f86140 */
[----:B------:R-:W-:-:S03]  /*e310*/  IMAD.WIDE.U32 R58, R66, 0x3d1, RZ ;  /* 0x000003d1423a7825 */ /* 0x000fc600078e00ff */
[----:B------:R-:W-:Y:S01]  /*e320*/  ISETP.LT.U32.OR.EX P0, PT, R19, R71, !P4, P1 ;  /* 0x000000471300720c */ /* 0x000fe20006701510 */
[----:B------:R-:W-:Y:S01]  /*e330*/  IMAD.WIDE.U32 R20, P4, RZ, R66, R20 ;  /* 0x00000042ff147225 */ /* 0x000fe20007880014 */
[----:B------:R-:W-:-:S04]  /*e340*/  SEL R19, RZ, 0x1, P2 ;  /* 0x00000001ff137807 */ /* 0x000fc80001000000 */
[----:B------:R-:W-:Y:S02]  /*e350*/  IADD3 R19, P2, P5, R58, R64, R19 ;  /* 0x000000403a137210 */ /* 0x000fe40007d5e013 */
[----:B------:R-:W-:Y:S01]  /*e360*/  IADD3 R64, P3, PT, R59, R20, RZ ;  /* 0x000000143b407210 */ /* 0x000fe20007f7e0ff */
[----:B------:R-:W-:Y:S01]  /*e370*/  IMAD.X R59, RZ, RZ, RZ, P4 ;  /* 0x000000ffff3b7224 */ /* 0x000fe200020e06ff */
[C---:B------:R-:W-:Y:S01]  /*e380*/  ISETP.GE.U32.AND P1, PT, R19.reuse, R58, PT ;  /* 0x0000003a1300720c */ /* 0x040fe20003f26070 */
[----:B------:R-:W-:Y:S01]  /*e390*/  IMAD.MOV.U32 R58, RZ, RZ, R21 ;  /* 0x000000ffff3a7224 */ /* 0x000fe200078e0015 */
[----:B------:R-:W-:Y:S02]  /*e3a0*/  IADD3.X R65, PT, PT, R64, R65, RZ, P2, P5 ;  /* 0x0000004140417210 */ /* 0x000fe400017ea4ff */
[----:B------:R-:W-:Y:S01]  /*e3b0*/  IADD3 R20, P5, PT, R19, R68, RZ ;  /* 0x0000004413147210 */ /* 0x000fe20007fbe0ff */
[----:B------:R-:W-:Y:S01]  /*e3c0*/  IMAD.WIDE.U32.X R58, RZ, R67, R58, P3 ;  /* 0x00000043ff3a7225 */ /* 0x000fe200018e043a */
[----:B------:R-:W-:-:S02]  /*e3d0*/  ISETP.GE.U32.AND.EX P1, PT, R65, R64, PT, P1 ;  /* 0x000000404100720c */ /* 0x000fc40003f26110 */
[C---:B------:R-:W-:Y:S01]  /*e3e0*/  ISETP.LT.U32.AND P2, PT, R20.reuse, R19, PT ;  /* 0x000000131400720c */ /* 0x040fe20003f41070 */
[----:B------:R-:W-:Y:S01]  /*e3f0*/  IMAD.MOV.U32 R64, RZ, RZ, RZ ;  /* 0x000000ffff407224 */ /* 0x000fe200078e00ff */
[----:B------:R-:W-:Y:S02]  /*e400*/  SEL R19, RZ, 0x1, !P0 ;  /* 0x00000001ff137807 */ /* 0x000fe40004000000 */
[----:B------:R-:W-:Y:S02]  /*e410*/  SEL R71, RZ, 0x1, P1 ;  /* 0x00000001ff477807 */ /* 0x000fe40000800000 */
[----:B------:R-:W-:Y:S01]  /*e420*/  IADD3 R68, P6, PT, R20, R19, RZ ;  /* 0x0000001314447210 */ /* 0x000fe20007fde0ff */
[----:B------:R-:W-:-:S03]  /*e430*/  IMAD.X R19, R65, 0x1, R66, P5 ;  /* 0x0000000141137824 */ /* 0x000fc600028e0642 */
[----:B------:R-:W-:Y:S01]  /*e440*/  ISETP.GE.U32.AND P0, PT, R68, R20, PT ;  /* 0x000000144400720c */ /* 0x000fe20003f06070 */
[----:B------:R-:W-:-:S05]  /*e450*/  IMAD.X R66, RZ, RZ, R19, P6 ;  /* 0x000000ffff427224 */ /* 0x000fca00030e0613 */
[----:B------:R-:W-:-:S04]  /*e460*/  ISETP.GE.U32.AND.EX P0, PT, R66, R19, PT, P0 ;  /* 0x000000134200720c */ /* 0x000fc80003f06100 */
[----:B------:R-:W-:Y:S01]  /*e470*/  ISETP.LT.U32.OR.EX P2, PT, R19, R65, !P0, P2 ;  /* 0x000000411300720c */ /* 0x000fe20004741520 */
[----:B------:R-:W-:Y:S01]  /*e480*/  IMAD R19, R8, R29, RZ ;  /* 0x0000001d08137224 */ /* 0x000fe200078e02ff */
        /* <DEDUP_REMOVED lines=9> */
[----:B------:R-:W-:-:S04]  /*e520*/  IMAD.WIDE.U32 R58, R71, 0x3d1, RZ ;  /* 0x000003d1473a7825 */ /* 0x000fc800078e00ff */
[----:B------:R-:W-:-:S04]  /*e530*/  IMAD.WIDE.U32 R20, P0, RZ, R71, R20 ;  /* 0x00000047ff147225 */ /* 0x000fc80007800014 */
[----:B------:R-:W-:Y:S01]  /*e540*/  IMAD.MOV.U32 R58, RZ, RZ, RZ ;  /* 0x000000ffff3a7224 */ /* 0x000fe200078e00ff */
[----:B------:R-:W-:Y:S01]  /*e550*/  IADD3 RZ, P2, PT, R59, R20, RZ ;  /* 0x000000143bff7210 */ /* 0x000fe20007f5e0ff */
[----:B------:R-:W-:Y:S02]  /*e560*/  IMAD.MOV.U32 R59, RZ, RZ, R71 ;  /* 0x000000ffff3b7224 */ /* 0x000fe400078e0047 */
[----:B------:R-:W-:Y:S02]  /*e570*/  IMAD.X R65, RZ, RZ, RZ, P0 ;  /* 0x000000ffff417224 */ /* 0x000fe400000e06ff */
[----:B------:R-:W-:-:S04]  /*e580*/  IMAD.WIDE.U32 R58, R71, 0x3d1, R58 ;  /* 0x000003d1473a7825 */ /* 0x000fc800078e003a */
[----:B------:R-:W-:Y:S01]  /*e590*/  IMAD.IADD R20, R20, 0x1, R59 ;  /* 0x0000000114147824 */ /* 0x000fe200078e023b */
[-C--:B------:R-:W-:Y:S01]  /*e5a0*/  IADD3 R69, P3, PT, R69, R58.reuse, RZ ;  /* 0x0000003a45457210 */ /* 0x080fe20007f7e0ff */
[----:B------:R-:W-:Y:S01]  /*e5b0*/  IMAD.MOV.U32 R64, RZ, RZ, R21 ;  /* 0x000000ffff407224 */ /* 0x000fe200078e0015 */
[----:B------:R-:W-:Y:S02]  /*e5c0*/  ISETP.GE.U32.AND P0, PT, R58, RZ, PT ;  /* 0x000000ff3a00720c */ /* 0x000fe40003f06070 */
[----:B------:R-:W-:Y:S01]  /*e5d0*/  ISETP.GE.U32.AND P1, PT, R69, R58, PT ;  /* 0x0000003a4500720c */ /* 0x000fe20003f26070 */
[C---:B------:R-:W-:Y:S01]  /*e5e0*/  IMAD.X R63, R20.reuse, 0x1, R63, P3 ;  /* 0x00000001143f7824 */ /* 0x040fe200018e063f */
[----:B------:R-:W-:Y:S01]  /*e5f0*/  ISETP.GE.U32.AND.EX P0, PT, R20, R71, PT, P0 ;  /* 0x000000471400720c */ /* 0x000fe20003f06100 */
[----:B------:R-:W-:-:S03]  /*e600*/  IMAD.WIDE.U32.X R64, RZ, R67, R64, P2 ;  /* 0x00000043ff407225 */ /* 0x000fc600010e0440 */
[----:B------:R-:W-:Y:S02]  /*e610*/  ISETP.GE.U32.AND.EX P1, PT, R63, R20, PT, P1 ;  /* 0x000000143f00720c */ /* 0x000fe40003f26110 */
[----:B------:R-:W-:Y:S02]  /*e620*/  SEL R21, RZ, 0x1, P0 ;  /* 0x00000001ff157807 */ /* 0x000fe40000000000 */
[----:B------:R-:W-:Y:S02]  /*e630*/  SEL R58, RZ, 0x1, P1 ;  /* 0x00000001ff3a7807 */ /* 0x000fe40000800000 */
[----:B------:R-:W-:Y:S02]  /*e640*/  IADD3 R20, P2, PT, R67, R64, RZ ;  /* 0x0000004043147210 */ /* 0x000fe40007f5e0ff */
[----:B------:R-:W-:Y:S02]  /*e650*/  IADD3 R58, P3, PT, R58, R21, RZ ;  /* 0x000000153a3a7210 */ /* 0x000fe40007f7e0ff */
[----:B------:R-:W-:Y:S01]  /*e660*/  ISETP.GE.U32.AND P0, PT, R20, R67, PT ;  /* 0x000000431400720c */ /* 0x000fe20003f06070 */
[----:B------:R-:W-:Y:S01]  /*e670*/  IMAD.X R65, RZ, RZ, R65, P2 ;  /* 0x000000ffff417224 */ /* 0x000fe200010e0641 */
[----:B------:R-:W-:Y:S01]  /*e680*/  LOP3.LUT R21, RZ, R20, RZ, 0x33, !PT ;  /* 0x00000014ff157212 */ /* 0x000fe200078e33ff */
[----:B------:R-:W-:Y:S01]  /*e690*/  IMAD.X R59, RZ, RZ, RZ, P3 ;  /* 0x000000ffff3b7224 */ /* 0x000fe200018e06ff */
[----:B------:R-:W-:-:S02]  /*e6a0*/  IADD3 R20, P4, P5, R58, R61, R20 ;  /* 0x0000003d3a147210 */ /* 0x000fc40007d9e014 */
[----:B------:R-:W-:Y:S02]  /*e6b0*/  ISETP.GT.U32.AND P1, PT, R58, R21, PT ;  /* 0x000000153a00720c */ /* 0x000fe40003f24070 */
[----:B------:R-:W-:Y:S01]  /*e6c0*/  ISETP.GE.U32.AND P2, PT, R20, R61, PT ;  /* 0x0000003d1400720c */ /* 0x000fe20003f46070 */
[----:B------:R-:W-:Y:S01]  /*e6d0*/  IMAD.MOV.U32 R61, RZ, RZ, R20 ;  /* 0x000000ffff3d7224 */ /* 0x000fe200078e0014 */
[-C--:B------:R-:W-:Y:S02]  /*e6e0*/  IADD3.X R21, PT, PT, R59, R70.reuse, R65, P4, P5 ;  /* 0x000000463b157210 */ /* 0x080fe400027ea441 */
[----:B------:R-:W-:Y:S02]  /*e6f0*/  LOP3.LUT R58, RZ, R65, RZ, 0x33, !PT ;  /* 0x00000041ff3a7212 */ /* 0x000fe400078e33ff */
[----:B------:R-:W-:Y:S01]  /*e700*/  ISETP.GE.U32.AND.EX P2, PT, R21, R70, PT, P2 ;  /* 0x000000461500720c */ /* 0x000fe20003f46120 */
[----:B------:R-:W-:Y:S01]  /*e710*/  IMAD.MOV.U32 R70, RZ, RZ, R21 ;  /* 0x000000ffff467224 */ /* 0x000fe200078e0015 */
        /* <DEDUP_REMOVED lines=18> */
.L_x_55:
[----:B------:R-:W-:Y:S05]  /*e840*/  BSYNC.RECONVERGENT B2 ;  /* 0x0000000000027941 */ /* 0x000fea0003800200 */
.L_x_54:
        /* <DEDUP_REMOVED lines=26> */
[----:B------:R-:W-:Y:S01]  /*e9f0*/  ISETP.LT.U32.OR.EX P0, PT, R79, R24, !P0, P1 ;  /* 0x000000184f00720c */ /* 0x000fe20004701510 */
[----:B------:R-:W-:Y:S01]  /*ea00*/  IMAD.MOV.U32 R24, RZ, RZ, RZ ;  /* 0x000000ffff187224 */ /* 0x000fe200078e00ff */
        /* <DEDUP_REMOVED lines=11> */
[----:B------:R-:W-:Y:S02]  /*eac0*/  IADD3 R57, P1, PT, R64, R57, RZ ;  /* 0x0000003940397210 */ /* 0x000fe40007f3e0ff */
[----:B------:R-:W-:-:S03]  /*ead0*/  ISETP.GT.U32.AND.EX P0, PT, R80, R49, PT, P0 ;  /* 0x000000315000720c */ /* 0x000fc60003f04100 */
[----:B------:R-:W-:Y:S01]  /*eae0*/  IMAD.X R65, RZ, RZ, R24, P1 ;  /* 0x000000ffff417224 */ /* 0x000fe200008e0618 */
[----:B------:R-:W-:Y:S01]  /*eaf0*/  ISETP.NE.U32.AND P1, PT, R57, RZ, PT ;  /* 0x000000ff3900720c */ /* 0x000fe20003f25070 */
[----:B------:R-:W-:-:S03]  /*eb00*/  IMAD.MOV.U32 R24, RZ, RZ, R58 ;  /* 0x000000ffff187224 */ /* 0x000fc600078e003a */
        /* <DEDUP_REMOVED lines=20> */
.L_x_58:
[----:B------:R-:W-:Y:S05]  /*ec50*/  BSYNC.RELIABLE B3 ;  /* 0x0000000000037941 */ /* 0x000fea0003800100 */
.L_x_57:
        /* <DEDUP_REMOVED lines=34> */
[----:B------:R-:W-:-:S02]  /*ee80*/  IADD3 R21, P4, PT, R22, R63, RZ ;  /* 0x0000003f16157210 */ /* 0x000fc40007f9e0ff */
[----:B------:R-:W-:Y:S02]  /*ee90*/  ISETP.GT.U32.AND.EX P0, PT, R80, R49, PT, P0 ;  /* 0x000000315000720c */ /* 0x000fe40003f04100 */
[----:B------:R-:W-:Y:S01]  /*eea0*/  IADD3 R24, P2, PT, R24, -R50, RZ ;  /* 0x8000003218187210 */ /* 0x000fe20007f5e0ff */
[----:B------:R-:W-:Y:S01]  /*eeb0*/  IMAD.X R22, R22, 0x1, R19, P4 ;  /* 0x0000000116167824 */ /* 0x000fe200020e0613 */
[----:B------:R-:W-:Y:S02]  /*eec0*/  ISETP.NE.OR.EX P0, PT, R56, RZ, P0, P1 ;  /* 0x000000ff3800720c */ /* 0x000fe40000705710 */
[----:B------:R-:W-:Y:S01]  /*eed0*/  IADD3 R59, P3, PT, R20, R59, RZ ;  /* 0x0000003b143b7210 */ /* 0x000fe20007f7e0ff */
[----:B------:R-:W-:-:S04]  /*eee0*/  IMAD.X R84, R84, 0x1, ~R51, P2 ;  /* 0x0000000154547824 */ /* 0x000fc800010e0e33 */
[----:B------:R-:W-:Y:S02]  /*eef0*/  IMAD.X R20, R20, 0x1, R58, P3 ;  /* 0x0000000114147824 */ /* 0x000fe400018e063a */
[----:B------:R-:W-:-:S04]  /*ef00*/  IMAD.MOV.U32 R19, RZ, RZ, R59 ;  /* 0x000000ffff137224 */ /* 0x000fc800078e003b */
        /* <DEDUP_REMOVED lines=21> */
.L_x_61:
[----:B------:R-:W-:Y:S05]  /*f060*/  BSYNC.RELIABLE B3 ;  /* 0x0000000000037941 */ /* 0x000fea0003800100 */
.L_x_60:
        /* <DEDUP_REMOVED lines=33> */
[C---:B------:R-:W-:Y:S02]  /*f280*/  IADD3 R19, P3, PT, R59.reuse, R60, RZ ;  /* 0x0000003c3b137210 */ /* 0x040fe40007f7e0ff */
        /* <DEDUP_REMOVED lines=27> */
.L_x_63:
[----:B------:R-:W-:Y:S05]  /*f440*/  BSYNC.RELIABLE B3 ;  /* 0x0000000000037941 */ /* 0x000fea0003800100 */
.L_x_62:
[----:B------:R-:W-:Y:S02]  /*f450*/  ISETP.GE.U32.AND P0, PT, R24, R50, PT ;  /* 0x000000321800720c */ /* 0x000fe40003f06070 */
[CC--:B------:R-:W-:Y:S02]  /*f460*/  IADD3 R57, P1, PT, R19.reuse, -R52.reuse, RZ ;  /* 0x8000003413397210 */ /* 0x0c0fe40007f3e0ff */
        /* <DEDUP_REMOVED lines=10> */
[----:B------:R-:W-:Y:S01]  /*f510*/  IADD3 R58, P2, PT, R21, -R54, RZ ;  /* 0x80000036153a7210 */ /* 0x000fe20007f5e0ff */
[----:B------:R-:W-:Y:S01]  /*f520*/  IMAD.X R84, R84, 0x1, ~R51, P0 ;  /* 0x0000000154547824 */ /* 0x000fe200000e0e33 */
        /* <DEDUP_REMOVED lines=8> */
[C---:B------:R-:W-:Y:S02]  /*f5b0*/  IADD3 R23, P3, P4, R19.reuse, -R48, R23 ;  /* 0x8000003013177210 */ /* 0x040fe40007c7e017 */
[----:B------:R-:W-:Y:S01]  /*f5c0*/  IADD3 R21, P2, PT, R22, R58, RZ ;  /* 0x0000003a16157210 */ /* 0x000fe20007f5e0ff */
[----:B------:R-:W-:Y:S01]  /*f5d0*/  IMAD.X R56, R56, 0x1, R59, P1 ;  /* 0x0000000138387824 */ /* 0x000fe200008e063b */
[----:B------:R-:W-:Y:S01]  /*f5e0*/  IADD3.X R80, PT, PT, R19, ~R49, R80, P3, P4 ;  /* 0x8000003113507210 */ /* 0x000fe20001fe8450 */
[----:B------:R-:W-:-:S02]  /*f5f0*/  IMAD.MOV.U32 R19, RZ, RZ, R20 ;  /* 0x000000ffff137224 */ /* 0x000fc400078e0014 */
[----:B------:R-:W-:Y:S02]  /*f600*/  IMAD.X R22, R22, 0x1, R61, P2 ;  /* 0x0000000116167824 */ /* 0x000fe400010e063d */
[----:B------:R-:W-:-:S07]  /*f610*/  IMAD.MOV.U32 R20, RZ, RZ, R56 ;  /* 0x000000ffff147224 */ /* 0x000fce00078e0038 */
.L_x_59:
[----:B------:R-:W-:Y:S05]  /*f620*/  BSYNC.RECONVERGENT B2 ;  /* 0x0000000000027941 */ /* 0x000fea0003800200 */
.L_x_56:
[C---:B------:R-:W-:Y:S01]  /*f630*/  IMAD.WIDE.U32 R56, R81.reuse, R15, RZ ;  /* 0x0000000f51387225 */ /* 0x040fe200078e00ff */
[----:B------:R-:W-:Y:S03]  /*f640*/  BSSY.RECONVERGENT B2, `(.L_x_64) ;  /* 0x0000144000027945 */ /* 0x000fe60003800200 */
[----:B------:R-:W-:-:S04]  /*f650*/  IMAD.WIDE.U32 R66, R81, R17, RZ ;  /* 0x0000001151427225 */ /* 0x000fc800078e00ff */
[----:B------:R-:W-:-:S04]  /*f660*/  IMAD.WIDE.U32 R68, R81, R18, RZ ;  /* 0x0000001251447225 */ /* 0x000fc800078e00ff */
[----:B------:R-:W-:-:S04]  /*f670*/  IMAD.WIDE.U32 R58, R13, R15, RZ ;  /* 0x0000000f0d3a7225 */ /* 0x000fc800078e00ff */
[----:B------:R-:W-:-:S04]  /*f680*/  IMAD.WIDE.U32 R56, P6, R16, R13, R56 ;  /* 0x0000000d10387225 */ /* 0x000fc800078c0038 */
[----:B------:R-:W-:Y:S01]  /*f690*/  IMAD.WIDE.U32 R60, R81, R13, RZ ;  /* 0x0000000d513c7225 */ /* 0x000fe200078e00ff */
[----:B------:R-:W-:-:S03]  /*f6a0*/  IADD3 RZ, P1, PT, R59, R56, RZ ;  /* 0x000000383bff7210 */ /* 0x000fc60007f3e0ff */
[----:B------:R-:W-:-:S04]  /*f6b0*/  IMAD.WIDE.U32 R70, R13, R17, RZ ;  /* 0x000000110d467225 */ /* 0x000fc800078e00ff */
[----:B------:R-:W-:-:S04]  /*f6c0*/  IMAD.WIDE.U32 R64, R13, R18, RZ ;  /* 0x000000120d407225 */ /* 0x000fc800078e00ff */
[----:B------:R-:W-:-:S04]  /*f6d0*/  IMAD.WIDE.U32 R66, P0, R83, R13, R66 ;  /* 0x0000000d53427225 */ /* 0x000fc80007800042 */
[----:B------:R-:W-:Y:S01]  /*f6e0*/  IMAD.WIDE.U32 R68, P3, R85, R13, R68 ;  /* 0x0000000d55447225 */ /* 0x000fe20007860044 */
[----:B------:R-:W-:-:S03]  /*f6f0*/  IADD3 RZ, P4, PT, R71, R66, RZ ;  /* 0x0000004247ff7210 */ /* 0x000fc60007f9e0ff */
[----:B------:R-:W-:Y:S01]  /*f700*/  IMAD.WIDE.U32 R58, R13, R13, RZ ;  /* 0x0000000d0d3a7225 */ /* 0x000fe200078e00ff */
[----:B------:R-:W-:-:S03]  /*f710*/  IADD3 RZ, P2, PT, R65, R68, RZ ;  /* 0x0000004441ff7210 */ /* 0x000fc60007f5e0ff */
[----:B------:R-:W-:-:S04]  /*f720*/  IMAD.WIDE.U32 R78, P5, R13, R81, R60 ;  /* 0x000000510d4e7225 */ /* 0x000fc800078a003c */
[-C--:B------:R-:W-:Y:S02]  /*f730*/  IMAD R56, R16, R13.reuse, RZ ;  /* 0x0000000d10387224 */ /* 0x080fe400078e02ff */
[----:B------:R-:W-:Y:S01]  /*f740*/  IMAD.X R61, RZ, RZ, RZ, P6 ;  /* 0x000000ffff3d7224 */ /* 0x000fe200030e06ff */
[----:B------:R-:W-:Y:S01]  /*f750*/  IADD3 RZ, P6, PT, R59, R78, RZ ;  /* 0x0000004e3bff7210 */ /* 0x000fe20007fde0ff */
[----:B------:R-:W-:Y:S02]  /*f760*/  IMAD.MOV.U32 R60, RZ, RZ, R57 ;  /* 0x000000ffff3c7224 */ /* 0x000fe400078e0039 */
[----:B------:R-:W-:-:S04]  /*f770*/  IMAD.WIDE.U32 R64, R15, R13, RZ ;  /* 0x0000000d0f407225 */ /* 0x000fc800078e00ff */
[----:B------:R-:W-:Y:S02]  /*f780*/  IMAD R71, R15, R81, R56 ;  /* 0x000000510f477224 */ /* 0x000fe400078e0238 */
[-C--:B------:R-:W-:Y:S02]  /*f790*/  IMAD R66, R83, R13.reuse, RZ ;  /* 0x0000000d53427224 */ /* 0x080fe400078e02ff */
[----:B------:R-:W-:Y:S02]  /*f7a0*/  IMAD.X R57, RZ, RZ, RZ, P5 ;  /* 0x000000ffff397224 */ /* 0x000fe400028e06ff */
[----:B------:R-:W-:Y:S02]  /*f7b0*/  IMAD.MOV.U32 R56, RZ, RZ, R79 ;  /* 0x000000ffff387224 */ /* 0x000fe400078e004f */
[----:B------:R-:W-:-:S04]  /*f7c0*/  IMAD.WIDE.U32 R58, R17, R13, RZ ;  /* 0x0000000d113a7225 */ /* 0x000fc800078e00ff */
[----:B------:R-:W-:-:S04]  /*f7d0*/  IMAD.WIDE.U32.X R60, R16, R81, R60, P1 ;  /* 0x00000051103c7225 */ /* 0x000fc800008e043c */
[----:B------:R-:W-:Y:S01]  /*f7e0*/  IMAD.IADD R68, R65, 0x1, R71 ;  /* 0x0000000141447824 */ /* 0x000fe200078e0247 */
[-C--:B------:R-:W-:Y:S01]  /*f7f0*/  IADD3 R60, P5, PT, R60, R58.reuse, RZ ;  /* 0x0000003a3c3c7210 */ /* 0x080fe20007fbe0ff */
[-C--:B------:R-:W-:Y:S02]  /*f800*/  IMAD R63, R17, R81.reuse, R66 ;  /* 0x00000051113f7224 */ /* 0x080fe400078e0242 */
[----:B------:R-:W-:Y:S01]  /*f810*/  IMAD.WIDE.U32.X R56, R81, R81, R56, P6 ;  /* 0x0000005151387225 */ /* 0x000fe200030e0438 */
[----:B------:R-:W-:-:S03]  /*f820*/  ISETP.GE.U32.AND P1, PT, R60, R58, PT ;  /* 0x0000003a3c00720c */ /* 0x000fc60003f26070 */
[C---:B------:R-:W-:Y:S01]  /*f830*/  IMAD.SHL.U32 R65, R64.reuse, 0x2, RZ ;  /* 0x0000000240417824 */ /* 0x040fe200078e00ff */
[----:B------:R-:W-:Y:S01]  /*f840*/  SHF.L.U64.HI R64, R64, 0x1, R68 ;  /* 0x0000000140407819 */ /* 0x000fe20000010244 */
[----:B------:R-:W-:Y:S02]  /*f850*/  IMAD.IADD R66, R59, 0x1, R63 ;  /* 0x000000013b427824 */ /* 0x000fe400078e023f */
[----:B------:R-:W-:Y:S01]  /*f860*/  IMAD.X R59, RZ, RZ, RZ, P0 ;  /* 0x000000ffff3b7224 */ /* 0x000fe200000e06ff */
[----:B------:R-:W-:Y:S01]  /*f870*/  IADD3 R72, P6, PT, R65, R56, RZ ;  /* 0x0000003841487210 */ /* 0x000fe20007fde0ff */
[----:B------:R-:W-:Y:S01]  /*f880*/  IMAD.X R63, R66, 0x1, R61, P5 ;  /* 0x00000001423f7824 */ /* 0x000fe200028e063d */
[----:B------:R-:W-:Y:S01]  /*f890*/  SHF.L.W.U32.HI R56, R68, 0x1, R60 ;  /* 0x0000000144387819 */ /* 0x000fe20000010e3c */
[----:B------:R-:W-:Y:S01]  /*f8a0*/  IMAD.MOV.U32 R58, RZ, RZ, R67 ;  /* 0x000000ffff3a7224 */ /* 0x000fe200078e0043 */
[----:B------:R-:W-:Y:S01]  /*f8b0*/  ISETP.GE.U32.AND P0, PT, R72, R65, PT ;  /* 0x000000414800720c */ /* 0x000fe20003f06070 */
[----:B------:R-:W-:Y:S01]  /*f8c0*/  IMAD.X R93, R64, 0x1, R57, P6 ;  /* 0x00000001405d7824 */ /* 0x000fe200030e0639 */
[----:B------:R-:W-:Y:S01]  /*f8d0*/  ISETP.GE.U32.AND.EX P1, PT, R63, R66, PT, P1 ;  /* 0x000000423f00720c */ /* 0x000fe20003f26110 */
[----:B------:R-:W-:Y:S01]  /*f8e0*/  IMAD R74, R85, R13, RZ ;  /* 0x0000000d554a7224 */ /* 0x000fe200078e02ff */
[----:B------:R-:W-:Y:S01]  /*f8f0*/  SHF.L.W.U32.HI R57, R60, 0x1, R63 ;  /* 0x000000013c397819 */ /* 0x000fe20000010e3f */
[----:B------:R-:W-:Y:S01]  /*f900*/  IMAD.WIDE.U32.X R58, R83, R81, R58, P4 ;  /* 0x00000051533a7225 */ /* 0x000fe200020e043a */
[----:B------:R-:W-:Y:S01]  /*f910*/  ISETP.GE.U32.AND.EX P0, PT, R93, R64, PT, P0 ;  /* 0x000000405d00720c */ /* 0x000fe20003f06100 */
[----:B------:R1:W-:Y:S01]  /*f920*/  STL [R1+0x232a0], R72 ;  /* 0x0232a04801007387 */ /* 0x0003e20000100800 */
[----:B------:R-:W-:Y:S01]  /*f930*/  SEL R60, RZ, 0x1, P1 ;  /* 0x00000001ff3c7807 */ /* 0x000fe20000800000 */
[----:B------:R-:W-:Y:S01]  /*f940*/  IMAD.WIDE.U32 R64, R18, R13, RZ ;  /* 0x0000000d12407225 */ /* 0x000fe200078e00ff */
[----:B------:R-:W-:-:S03]  /*f950*/  SEL R92, RZ, 0x1, P0 ;  /* 0x00000001ff5c7807 */ /* 0x000fc60000000000 */
[----:B------:R-:W-:Y:S01]  /*f960*/  IMAD R74, R18, R81, R74 ;  /* 0x00000051124a7224 */ /* 0x000fe200078e024a */
[----:B------:R-:W-:Y:S01]  /*f970*/  IADD3 R58, P1, P5, R64, R58, R60 ;  /* 0x0000003a403a7210 */ /* 0x000fe20007d3e03c */
[----:B------:R-:W-:-:S04]  /*f980*/  IMAD.WIDE.U32 R66, R16, R15, RZ ;  /* 0x0000000f10427225 */ /* 0x000fc800078e00ff */
[----:B------:R-:W-:Y:S02]  /*f990*/  IMAD.IADD R74, R65, 0x1, R74 ;  /* 0x00000001414a7824 */ /* 0x000fe400078e024a */
[----:B------:R-:W-:-:S03]  /*f9a0*/  IMAD.WIDE.U32 R60, R15, R15, R56 ;  /* 0x0000000f0f3c7225 */ /* 0x000fc600078e0038 */
[----:B------:R-:W-:Y:S01]  /*f9b0*/  IADD3.X R59, PT, PT, R74, R59, RZ, P1, P5 ;  /* 0x0000003b4a3b7210 */ /* 0x000fe20000fea4ff */
[----:B------:R-:W-:Y:S01]  /*f9c0*/  IMAD.WIDE.U32 R66, P4, R15, R16, R66 ;  /* 0x000000100f427225 */ /* 0x000fe20007880042 */
[----:B------:R-:W-:Y:S02]  /*f9d0*/  IADD3 R92, P1, PT, R92, R60, RZ ;  /* 0x0000003c5c5c7210 */ /* 0x000fe40007f3e0ff */
[----:B------:R-:W-:Y:S01]  /*f9e0*/  ISETP.LT.U32.AND P0, PT, R60, R56, PT ;  /* 0x000000383c00720c */ /* 0x000fe20003f01070 */
[----:B------:R-:W-:Y:S01]  /*f9f0*/  IMAD.IADD R65, R66, 0x1, R61 ;  /* 0x0000000142417824 */ /* 0x000fe200078e023d */
[----:B------:R-:W-:Y:S01]  /*fa00*/  ISETP.GE.U32.AND P5, PT, R92, R60, PT ;  /* 0x0000003c5c00720c */ /* 0x000fe20003fa6070 */
[----:B------:R-:W-:Y:S02]  /*fa10*/  IMAD.X R61, RZ, RZ, RZ, P3 ;  /* 0x000000ffff3d7224 */ /* 0x000fe400018e06ff */
[----:B------:R-:W-:Y:S01]  /*fa20*/  IMAD.X R91, RZ, RZ, R65, P1 ;  /* 0x000000ffff5b7224 */ /* 0x000fe200008e0641 */
[----:B------:R-:W-:Y:S01]  /*fa30*/  ISETP.GE.U32.AND P1, PT, R58, R64, PT ;  /* 0x000000403a00720c */ /* 0x000fe20003f26070 */
[----:B-1----:R-:W-:-:S03]  /*fa40*/  IMAD.WIDE.U32 R72, R16, R18, RZ ;  /* 0x0000001210487225 */ /* 0x002fc600078e00ff */
[----:B------:R-:W-:Y:S01]  /*fa50*/  ISETP.GE.U32.AND.EX P3, PT, R91, R65, PT, P5 ;  /* 0x000000415b00720c */ /* 0x000fe20003f66150 */
[----:B------:R-:W-:Y:S01]  /*fa60*/  IMAD.MOV.U32 R60, RZ, RZ, R69 ;  /* 0x000000ffff3c7224 */ /* 0x000fe200078e0045 */
[----:B------:R-:W-:Y:S01]  /*fa70*/  ISETP.GE.U32.AND.EX P1, PT, R59, R74, PT, P1 ;  /* 0x0000004a3b00720c */ /* 0x000fe20003f26110 */
[----:B------:R-:W-:Y:S01]  /*fa80*/  IMAD.WIDE.U32 R70, R16, R17, RZ ;  /* 0x0000001110467225 */ /* 0x000fe200078e00ff */
[----:B------:R-:W-:-:S03]  /*fa90*/  ISETP.LT.U32.OR.EX P0, PT, R65, R57, !P3, P0 ;  /* 0x000000394100720c */ /* 0x000fc60005f01500 */
[----:B------:R-:W-:Y:S01]  /*faa0*/  IMAD.WIDE.U32 R72, P3, R85, R15, R72 ;  /* 0x0000000f55487225 */ /* 0x000fe20007860048 */
[----:B------:R-:W-:-:S03]  /*fab0*/  SEL R90, RZ, 0x1, !P0 ;  /* 0x00000001ff5a7807 */ /* 0x000fc60004000000 */
[----:B------:R-:W-:-:S04]  /*fac0*/  IMAD.WIDE.U32 R56, R15, R18, RZ ;  /* 0x000000120f387225 */ /* 0x000fc800078e00ff */
[----:B------:R-:W-:Y:S01]  /*fad0*/  IMAD.WIDE.U32.X R68, R85, R81, R60, P2 ;  /* 0x0000005155447225 */ /* 0x000fe200010e043c */
[----:B------:R-:W-:-:S03]  /*fae0*/  IADD3 RZ, P2, PT, R57, R72, RZ ;  /* 0x0000004839ff7210 */ /* 0x000fc60007f5e0ff */
[----:B------:R-:W-:-:S04]  /*faf0*/  IMAD.WIDE.U32 R60, R15, R15, RZ ;  /* 0x0000000f0f3c7225 */ /* 0x000fc800078e00ff */
[----:B------:R-:W-:Y:S01]  /*fb00*/  IMAD.X R57, RZ, RZ, RZ, P4 ;  /* 0x000000ffff397224 */ /* 0x000fe200020e06ff */
[----:B------:R-:W-:Y:S01]  /*fb10*/  IADD3 RZ, P4, PT, R61, R66, RZ ;  /* 0x000000423dff7210 */ /* 0x000fe20007f9e0ff */
[----:B------:R-:W-:-:S04]  /*fb20*/  IMAD.WIDE.U32 R60, R17, R15, R58 ;  /* 0x0000000f113c7225 */ /* 0x000fc800078e003a */
[----:B------:R-:W-:Y:S01]  /*fb30*/  IMAD.WIDE.U32 R64, R15, R17, RZ ;  /* 0x000000110f407225 */ /* 0x000fe200078e00ff */
[----:B------:R-:W-:Y:S02]  /*fb40*/  SEL R64, RZ, 0x1, P1 ;  /* 0x00000001ff407807 */ /* 0x000fe40000800000 */
[----:B------:R-:W-:Y:S01]  /*fb50*/  ISETP.GE.U32.AND P1, PT, R60, R58, PT ;  /* 0x0000003a3c00720c */ /* 0x000fe20003f26070 */
[----:B------:R-:W-:Y:S02]  /*fb60*/  IMAD R58, R83, R15, RZ ;  /* 0x0000000f533a7224 */ /* 0x000fe400078e02ff */
[----:B------:R-:W-:Y:S02]  /*fb70*/  IMAD.MOV.U32 R56, RZ, RZ, R67 ;  /* 0x000000ffff387224 */ /* 0x000fe400078e0043 */
[-C--:B------:R-:W-:Y:S02]  /*fb80*/  IMAD R58, R17, R16.reuse, R58 ;  /* 0x00000010113a7224 */ /* 0x080fe400078e023a */
[----:B------:R-:W-:Y:S01]  /*fb90*/  IMAD.WIDE.U32.X R66, R16, R16, R56, P4 ;  /* 0x0000001010427225 */ /* 0x000fe200020e0438 */
[----:B------:R-:W-:-:S03]  /*fba0*/  IADD3 R56, P4, PT, R64, R68, RZ ;  /* 0x0000004440387210 */ /* 0x000fc60007f9e0ff */
[----:B------:R-:W-:-:S04]  /*fbb0*/  IMAD.WIDE.U32 R70, P6, R83, R15, R70 ;  /* 0x0000000f53467225 */ /* 0x000fc800078c0046 */
[----:B------:R-:W-:Y:S01]  /*fbc0*/  IMAD.IADD R58, R61, 0x1, R58 ;  /* 0x000000013d3a7824 */ /* 0x000fe200078e023a */
[----:B------:R-:W-:Y:S01]  /*fbd0*/  SHF.L.W.U32.HI R61, R63, 0x1, R60 ;  /* 0x000000013f3d7819 */ /* 0x000fe20000010e3c */
[----:B------:R-:W-:Y:S01]  /*fbe0*/  IMAD.X R57, RZ, RZ, R69, P4 ;  /* 0x000000ffff397224 */ /* 0x000fe200020e0645 */
[----:B------:R-:W-:Y:S01]  /*fbf0*/  IADD3 RZ, P5, PT, R65, R70, RZ ;  /* 0x0000004641ff7210 */ /* 0x000fe20007fbe0ff */
[----:B------:R-:W-:Y:S01]  /*fc00*/  IMAD.X R65, RZ, RZ, RZ, P6 ;  /* 0x000000ffff417224 */ /* 0x000fe200030e06ff */
[----:B------:R-:W-:Y:S01]  /*fc10*/  SHF.L.W.U32.HI R63, R60, 0x1, R58 ;  /* 0x000000013c3f7819 */ /* 0x000fe20000010e3a */
[----:B------:R-:W-:Y:S01]  /*fc20*/  IMAD.MOV.U32 R64, RZ, RZ, R71 ;  /* 0x000000ffff407224 */ /* 0x000fe200078e0047 */
[----:B------:R-:W-:Y:S02]  /*fc30*/  IADD3 R68, P4, PT, R61, R66, RZ ;  /* 0x000000423d447210 */ /* 0x000fe40007f9e0ff */
[----:B------:R-:W-:Y:S01]  /*fc40*/  ISETP.GE.U32.AND.EX P1, PT, R58, R59, PT, P1 ;  /* 0x0000003b3a00720c */ /* 0x000fe20003f26110 */
[----:B------:R-:W-:Y:S01]  /*fc50*/  IMAD R59, R85, R15, RZ ;  /* 0x0000000f553b7224 */ /* 0x000fe200078e02ff */
[C---:B------:R-:W-:Y:S01]  /*fc60*/  ISETP.LT.U32.AND P0, PT, R68.reuse, R61, PT ;  /* 0x0000003d4400720c */ /* 0x040fe20003f01070 */
[----:B------:R-:W-:Y:S01]  /*fc70*/  IMAD.X R66, R63, 0x1, R67, P4 ;  /* 0x000000013f427824 */ /* 0x000fe200020e0643 */
[----:B------:R-:W-:Y:S01]  /*fc80*/  IADD3 R90, P6, PT, R68, R90, RZ ;  /* 0x0000005a445a7210 */ /* 0x000fe20007fde0ff */
[C---:B------:R-:W-:Y:S01]  /*fc90*/  IMAD R59, R18.reuse, R16, R59 ;  /* 0x00000010123b7224 */ /* 0x040fe200078e023b */
[----:B------:R-:W-:Y:S01]  /*fca0*/  SEL R67, RZ, 0x1, P1 ;  /* 0x00000001ff437807 */ /* 0x000fe20000800000 */
[----:B------:R-:W-:Y:S01]  /*fcb0*/  IMAD.WIDE.U32 R60, R18, R15, R56 ;  /* 0x0000000f123c7225 */ /* 0x000fe200078e0038 */
[----:B------:R-:W-:-:S03]  /*fcc0*/  ISETP.GE.U32.AND P4, PT, R90, R68, PT ;  /* 0x000000445a00720c */ /* 0x000fc60003f86070 */
[----:B------:R-:W-:-:S04]  /*fcd0*/  IMAD.WIDE.U32.X R64, R83, R16, R64, P5 ;  /* 0x0000001053407225 */ /* 0x000fc800028e0440 */
[----:B------:R-:W-:Y:S01]  /*fce0*/  IMAD.IADD R68, R61, 0x1, R59 ;  /* 0x000000013d447824 */ /* 0x000fe200078e023b */
[----:B------:R-:W-:Y:S01]  /*fcf0*/  IADD3 R61, P1, P5, R60, R64, R67 ;  /* 0x000000403c3d7210 */ /* 0x000fe20007d3e043 */
[----:B------:R-:W-:Y:S02]  /*fd00*/  IMAD.X R77, RZ, RZ, R66, P6 ;  /* 0x000000ffff4d7224 */ /* 0x000fe400030e0642 */
[----:B------:R-:W-:Y:S01]  /*fd10*/  IMAD.MOV.U32 R64, RZ, RZ, R73 ;  /* 0x000000ffff407224 */ /* 0x000fe200078e0049 */
[----:B------:R-:W-:Y:S01]  /*fd20*/  IADD3.X R71, PT, PT, R68, R65, RZ, P1, P5 ;  /* 0x0000004144477210 */ /* 0x000fe20000fea4ff */
[----:B------:R-:W-:Y:S01]  /*fd30*/  IMAD.X R65, RZ, RZ, RZ, P3 ;  /* 0x000000ffff417224 */ /* 0x000fe200018e06ff */
[----:B------:R-:W-:Y:S02]  /*fd40*/  ISETP.GE.U32.AND.EX P5, PT, R77, R66, PT, P4 ;  /* 0x000000424d00720c */ /* 0x000fe40003fa6140 */
[----:B------:R-:W-:Y:S01]  /*fd50*/  SHF.L.W.U32.HI R58, R58, 0x1, R61 ;  /* 0x000000013a3a7819 */ /* 0x000fe20000010e3d */
[----:B------:R-:W-:Y:S01]  /*fd60*/  IMAD.WIDE.U32.X R64, R85, R16, R64, P2 ;  /* 0x0000001055407225 */ /* 0x000fe200010e0440 */
[----:B------:R-:W-:-:S02]  /*fd70*/  SHF.L.W.U32.HI R59, R61, 0x1, R71 ;  /* 0x000000013d3b7819 */ /* 0x000fc40000010e47 */
[----:B------:R-:W-:Y:S01]  /*fd80*/  ISETP.LT.U32.OR.EX P0, PT, R66, R63, !P5, P0 ;  /* 0x0000003f4200720c */ /* 0x000fe20006f01500 */
[-C--:B------:R-:W-:Y:S01]  /*fd90*/  IMAD.WIDE.U32 R66, R83, R17.reuse, RZ ;  /* 0x0000001153427225 */ /* 0x080fe200078e00ff */
[----:B------:R-:W-:Y:S02]  /*fda0*/  ISETP.GE.U32.AND P4, PT, R61, R60, PT ;  /* 0x0000003c3d00720c */ /* 0x000fe40003f86070 */
[----:B------:R-:W-:Y:S01]  /*fdb0*/  ISETP.GE.U32.AND P1, PT, R60, R56, PT ;  /* 0x000000383c00720c */ /* 0x000fe20003f26070 */
[----:B------:R-:W-:Y:S01]  /*fdc0*/  IMAD.WIDE.U32 R60, R17, R17, R58 ;  /* 0x00000011113c7225 */ /* 0x000fe200078e003a */
[----:B------:R-:W-:Y:S02]  /*fdd0*/  ISETP.GE.U32.AND.EX P5, PT, R71, R68, PT, P4 ;  /* 0x000000444700720c */ /* 0x000fe40003fa6140 */
[----:B------:R-:W-:Y:S01]  /*fde0*/  SEL R70, RZ, 0x1, !P0 ;  /* 0x00000001ff467807 */ /* 0x000fe20004000000 */
[----:B------:R-:W-:Y:S01]  /*fdf0*/  IMAD.WIDE.U32 R66, P4, R17, R83, R66 ;  /* 0x0000005311427225 */ /* 0x000fe20007880042 */
[----:B------:R-:W-:-:S02]  /*fe00*/  ISETP.GE.U32.AND.EX P3, PT, R68, R57, PT, P1 ;  /* 0x000000394400720c */ /* 0x000fc40003f66110 */
[----:B------:R-:W-:Y:S01]  /*fe10*/  ISETP.LT.U32.AND P1, PT, R60, R58, PT ;  /* 0x0000003a3c00720c */ /* 0x000fe20003f21070 */
[----:B------:R-:W-:Y:S01]  /*fe20*/  IMAD.WIDE.U32 R68, R83, R18, RZ ;  /* 0x0000001253447225 */ /* 0x000fe200078e00ff */
[-C--:B------:R-:W-:Y:S02]  /*fe30*/  IADD3 R70, P2, PT, R70, R60.reuse, RZ ;  /* 0x0000003c46467210 */ /* 0x080fe40007f5e0ff */
[----:B------:R-:W-:Y:S01]  /*fe40*/  SEL R56, RZ, 0x1, P3 ;  /* 0x00000001ff387807 */ /* 0x000fe20001800000 */
[----:B------:R-:W-:Y:S01]  /*fe50*/  IMAD.IADD R58, R66, 0x1, R61 ;  /* 0x00000001423a7824 */ /* 0x000fe200078e023d */
[----:B------:R-:W-:Y:S01]  /*fe60*/  SEL R57, RZ, 0x1, P5 ;  /* 0x00000001ff397807 */ /* 0x000fe20002800000 */
[----:B------:R-:W-:Y:S01]  /*fe70*/  IMAD.WIDE.U32 R68, P3, R85, R17, R68 ;  /* 0x0000001155447225 */ /* 0x000fe20007860044 */
[----:B------:R-:W-:Y:S02]  /*fe80*/  ISETP.GE.U32.AND P0, PT, R70, R60, PT ;  /* 0x0000003c4600720c */ /* 0x000fe40003f06070 */
[----:B------:R-:W-:Y:S01]  /*fe90*/  IADD3 R56, P5, P6, R57, R64, R56 ;  /* 0x0000004039387210 */ /* 0x000fe20007ebe038 */
[----:B------:R-:W-:-:S02]  /*fea0*/  IMAD.X R63, RZ, RZ, R58, P2 ;  /* 0x000000ffff3f7224 */ /* 0x000fc400010e063a */
[----:B------:R-:W-:Y:S01]  /*feb0*/  IMAD.WIDE.U32 R60, R17, R18, RZ ;  /* 0x00000012113c7225 */ /* 0x000fe200078e00ff */
[----:B------:R-:W-:Y:S02]  /*fec0*/  IADD3.X R57, PT, PT, RZ, R65, RZ, P5, P6 ;  /* 0x00000041ff397210 */ /* 0x000fe40002fec4ff */
[----:B------:R-:W-:Y:S01]  /*fed0*/  ISETP.GE.U32.AND.EX P0, PT, R63, R58, PT, P0 ;  /* 0x0000003a3f00720c */ /* 0x000fe20003f06100 */
[-C--:B------:R-:W-:Y:S01]  /*fee0*/  IMAD R64, R85, R17.reuse, RZ ;  /* 0x0000001155407224 */ /* 0x080fe200078e02ff */
[----:B------:R-:W-:Y:S01]  /*fef0*/  IADD3 RZ, P2, PT, R61, R68, RZ ;  /* 0x000000443dff7210 */ /* 0x000fe20007f5e0ff */
[----:B------:R-:W-:Y:S01]  /*ff00*/  IMAD.WIDE.U32 R60, R17, R17, RZ ;  /* 0x00000011113c7225 */ /* 0x000fe200078e00ff */
[----:B------:R-:W-:-:S03]  /*ff10*/  ISETP.LT.U32.OR.EX P1, PT, R58, R59, !P0, P1 ;  /* 0x0000003b3a00720c */ /* 0x000fc60004721510 */
[C---:B------:R-:W-:Y:S01]  /*ff20*/  IMAD.WIDE.U32 R58, R18.reuse, R17, R56 ;  /* 0x00000011123a7225 */ /* 0x040fe200078e0038 */
[----:B------:R-:W-:Y:S02]  /*ff30*/  IADD3 RZ, P5, PT, R61, R66, RZ ;  /* 0x000000423dff7210 */ /* 0x000fe40007fbe0ff */
[----:B------:R-:W-:Y:S01]  /*ff40*/  SEL R66, RZ, 0x1, !P1 ;  /* 0x00000001ff427807 */ /* 0x000fe20004800000 */
[----:B------:R-:W-:Y:S01]  /*ff50*/  IMAD R64, R18, R83, R64 ;  /* 0x0000005312407224 */ /* 0x000fe200078e0240 */
[----:B------:R-:W-:Y:S01]  /*ff60*/  ISETP.GE.U32.AND P0, PT, R58, R56, PT ;  /* 0x000000383a00720c */ /* 0x000fe20003f06070 */
[----:B------:R-:W-:Y:S01]  /*ff70*/  IMAD.X R61, RZ, RZ, RZ, P4 ;  /* 0x000000ffff3d7224 */ /* 0x000fe200020e06ff */
[----:B------:R-:W-:Y:S01]  /*ff80*/  SHF.L.W.U32.HI R71, R71, 0x1, R58 ;  /* 0x0000000147477819 */ /* 0x000fe20000010e3a */
[----:B------:R-:W-:Y:S02]  /*ff90*/  IMAD.MOV.U32 R60, RZ, RZ, R67 ;  /* 0x000000ffff3c7224 */ /* 0x000fe400078e0043 */
[----:B------:R-:W-:-:S02]  /*ffa0*/  IMAD.IADD R56, R59, 0x1, R64 ;  /* 0x000000013b387824 */ /* 0x000fc400078e0240 */
[----:B------:R-:W-:-:S03]  /*ffb0*/  IMAD.WIDE.U32.X R60, R83, R83, R60, P5 ;  /* 0x00000053533c7225 */ /* 0x000fc600028e043c */
[----:B------:R-:W-:Y:S01]  /*ffc0*/  ISETP.GE.U32.AND.EX P0, PT, R56, R57, PT, P0 ;  /* 0x000000393800720c */ /* 0x000fe20003f06100 */
[----:B------:R-:W-:Y:S01]  /*ffd0*/  IMAD.X R65, RZ, RZ, RZ, P3 ;  /* 0x000000ffff417224 */ /* 0x000fe200018e06ff */
[----:B------:R-:W-:Y:S01]  /*ffe0*/  IADD3 R57, P1, PT, R71, R60, RZ ;  /* 0x0000003c47397210 */ /* 0x000fe20007f3e0ff */
[----:B------:R-:W-:Y:S01]  /*fff0*/  IMAD.MOV.U32 R64, RZ, RZ, R69 ;  /* 0x000000ffff407224 */ /* 0x000fe200078e0045 */
[----:B------:R-:W-:Y:S01]  /*10000*/  SHF.L.W.U32.HI R58, R58, 0x1, R56 ;  /* 0x000000013a3a7819 */ /* 0x000fe20000010e38 */
[----:B------:R-:W-:Y:S01]  /*10010*/  IMAD.WIDE.U32 R88, R70, 0x3d1, RZ ;  /* 0x000003d146587825 */ /* 0x000fe200078e00ff */
[----:B------:R-:W-:-:S03]  /*10020*/  SEL R59, RZ, 0x1, P0 ;  /* 0x00000001ff3b7807 */ /* 0x000fc60000000000 */
[----:B------:R-:W-:Y:S01]  /*10030*/  IMAD.WIDE.U32.X R64, R85, R83, R64, P2 ;  /* 0x0000005355407225 */ /* 0x000fe200010e0440 */
[----:B------:R-:W-:-:S03]  /*10040*/  IADD3 R66, P2, PT, R57, R66, RZ ;  /* 0x0000004239427210 */ /* 0x000fc60007f5e0ff */
[----:B------:R-:W-:Y:S01]  /*10050*/  IMAD.X R60, R58, 0x1, R61, P1 ;  /* 0x000000013a3c7824 */ /* 0x000fe200008e063d */
[----:B------:R-:W-:Y:S01]  /*10060*/  IADD3 R59, P1, PT, R59, R64, RZ ;  /* 0x000000403b3b7210 */ /* 0x000fe20007f3e0ff */
[C---:B------:R-:W-:Y:S01]  /*10070*/  IMAD.WIDE.U32 R72, R66.reuse, 0x3d1, RZ ;  /* 0x000003d142487825 */ /* 0x040fe200078e00ff */
[----:B------:R-:W-:Y:S02]  /*10080*/  ISETP.GE.U32.AND P0, PT, R66, R57, PT ;  /* 0x000000394200720c */ /* 0x000fe40003f06070 */
[----:B------:R-:W-:Y:S01]  /*10090*/  SHF.L.W.U32.HI R56, R56, 0x1, R59 ;  /* 0x0000000138387819 */ /* 0x000fe20000010e3b */
[----:B------:R-:W-:Y:S02]  /*100a0*/  IMAD.X R64, RZ, RZ, R60, P2 ;  /* 0x000000ffff407224 */ /* 0x000fe400010e063c */
[----:B------:R-:W-:Y:S01]  /*100b0*/  IMAD.X R68, RZ, RZ, R65, P1 ;  /* 0x000000ffff447224 */ /* 0x000fe200008e0641 */
[----:B------:R-:W-:Y:S02]  /*100c0*/  ISETP.LT.U32.AND P1, PT, R57, R71, PT ;  /* 0x000000473900720c */ /* 0x000fe40003f21070 */
[----:B------:R-:W-:-:S02]  /*100d0*/  ISETP.GE.U32.AND.EX P0, PT, R64, R60, PT, P0 ;  /* 0x0000003c4000720c */ /* 0x000fc40003f06100 */
[--C-:B------:R-:W-:Y:S02]  /*100e0*/  SHF.L.W.U32.HI R57, R59, 0x1, R68.reuse ;  /* 0x000000013b397819 */ /* 0x100fe40000010e44 */
[----:B------:R-:W-:Y:S01]  /*100f0*/  ISETP.LT.U32.OR.EX P0, PT, R60, R58, !P0, P1 ;  /* 0x0000003a3c00720c */ /* 0x000fe20004701510 */
[-C--:B------:R-:W-:Y:S01]  /*10100*/  IMAD.WIDE.U32 R60, R85, R18.reuse, RZ ;  /* 0x00000012553c7225 */ /* 0x080fe200078e00ff */
[----:B------:R-:W-:Y:S02]  /*10110*/  SHF.R.U32.HI R68, RZ, 0x1f, R68 ;  /* 0x0000001fff447819 */ /* 0x000fe40000011644 */
[----:B------:R-:W-:Y:S01]  /*10120*/  SEL R67, RZ, 0x1, !P0 ;  /* 0x00000001ff437807 */ /* 0x000fe20004000000 */
[----:B------:R-:W-:-:S04]  /*10130*/  IMAD.WIDE.U32 R58, R18, R18, R56 ;  /* 0x00000012123a7225 */ /* 0x000fc800078e0038 */
[----:B------:R-:W-:Y:S01]  /*10140*/  IMAD.WIDE.U32 R60, P2, R18, R85, R60 ;  /* 0x00000055123c7225 */ /* 0x000fe2000784003c */
[----:B------:R-:W-:Y:S02]  /*10150*/  IADD3 R67, P3, PT, R67, R58, RZ ;  /* 0x0000003a43437210 */ /* 0x000fe40007f7e0ff */
[----:B------:R-:W-:Y:S01]  /*10160*/  ISETP.LT.U32.AND P1, PT, R58, R56, PT ;  /* 0x000000383a00720c */ /* 0x000fe20003f21070 */
[----:B------:R-:W-:Y:S01]  /*10170*/  IMAD.IADD R56, R60, 0x1, R59 ;  /* 0x000000013c387824 */ /* 0x000fe200078e023b */
[----:B------:R-:W-:Y:S01]  /*10180*/  ISETP.GE.U32.AND P0, PT, R67, R58, PT ;  /* 0x0000003a4300720c */ /* 0x000fe20003f06070 */
[----:B------:R-:W-:-:S04]  /*10190*/  IMAD.WIDE.U32 R58, R18, R18, RZ ;  /* 0x00000012123a7225 */ /* 0x000fc800078e00ff */
[----:B------:R-:W-:Y:S01]  /*101a0*/  IMAD.X R65, RZ, RZ, R56, P3 ;  /* 0x000000ffff417224 */ /* 0x000fe200018e0638 */
[----:B------:R-:W-:Y:S01]  /*101b0*/  IADD3 RZ, P3, PT, R59, R60, RZ ;  /* 0x0000003c3bff7210 */ /* 0x000fe20007f7e0ff */
[----:B------:R-:W-:Y:S02]  /*101c0*/  IMAD.X R59, RZ, RZ, RZ, P2 ;  /* 0x000000ffff3b7224 */ /* 0x000fe400010e06ff */
[----:B------:R-:W-:Y:S01]  /*101d0*/  IMAD.MOV.U32 R58, RZ, RZ, R61 ;  /* 0x000000ffff3a7224 */ /* 0x000fe200078e003d */
[----:B------:R-:W-:Y:S01]  /*101e0*/  ISETP.GE.U32.AND.EX P0, PT, R65, R56, PT, P0 ;  /* 0x000000384100720c */ /* 0x000fe20003f06100 */
[----:B------:R-:W-:-:S03]  /*101f0*/  IMAD.WIDE.U32 R60, R64, 0x3d1, RZ ;  /* 0x000003d1403c7825 */ /* 0x000fc600078e00ff */
[----:B------:R-:W-:Y:S01]  /*10200*/  ISETP.LT.U32.OR.EX P0, PT, R56, R57, !P0, P1 ;  /* 0x000000393800720c */ /* 0x000fe20004701510 */
[----:B------:R-:W-:-:S03]  /*10210*/  IMAD.WIDE.U32.X R58, R85, R85, R58, P3 ;  /* 0x00000055553a7225 */ /* 0x000fc600018e043a */
[----:B------:R-:W-:Y:S01]  /*10220*/  SEL R75, RZ, 0x1, !P0 ;  /* 0x00000001ff4b7807 */ /* 0x000fe20004000000 */
[----:B------:R-:W-:-:S03]  /*10230*/  IMAD.WIDE.U32 R56, R63, 0x3d1, RZ ;  /* 0x000003d13f387825 */ /* 0x000fc600078e00ff */
[----:B------:R-:W-:-:S04]  /*10240*/  IADD3 R75, P0, P1, R75, R68, R58 ;  /* 0x000000444b4b7210 */ /* 0x000fc8000791e03a */
[----:B------:R-:W-:Y:S01]  /*10250*/  IADD3.X R71, PT, PT, RZ, RZ, R59, P0, P1 ;  /* 0x000000ffff477210 */ /* 0x000fe200007e243b */
        /* <DEDUP_REMOVED lines=11> */
[C---:B------:R-:W-:Y:S02]  /*10310*/  ISETP.GE.U32.AND P0, PT, R69.reuse, R72, PT ;  /* 0x000000484500720c */ /* 0x040fe40003f06070 */
[----:B------:R-:W-:Y:S01]  /*10320*/  IADD3 R63, P4, PT, R69, R63, RZ ;  /* 0x0000003f453f7210 */ /* 0x000fe20007f9e0ff */
        /* <DEDUP_REMOVED lines=9> */
[----:B------:R-:W-:Y:S01]  /*103c0*/  IADD3 R56, P1, P2, R72, R56, R61 ;  /* 0x0000003848387210 */ /* 0x000fe20007a3e03d */
[----:B------:R-:W-:Y:S02]  /*103d0*/  IMAD.X R61, R76, 0x1, R66, P4 ;  /* 0x000000014c3d7824 */ /* 0x000fe400020e0642 */
[----:B------:R-:W-:Y:S01]  /*103e0*/  IMAD.WIDE.U32.X R58, RZ, R65, R58, P3 ;  /* 0x00000041ff3a7225 */ /* 0x000fe200018e043a */
[----:B------:R-:W-:Y:S02]  /*103f0*/  ISETP.GE.U32.AND P0, PT, R56, R72, PT ;  /* 0x000000483800720c */ /* 0x000fe40003f06070 */
[----:B------:R-:W-:Y:S02]  /*10400*/  IADD3.X R57, PT, PT, R60, R57, RZ, P1, P2 ;  /* 0x000000393c397210 */ /* 0x000fe40000fe44ff */
[----:B------:R-:W-:Y:S02]  /*10410*/  IADD3 R72, P1, PT, RZ, R88, RZ ;  /* 0x00000058ff487210 */ /* 0x000fe40007f3e0ff */
[----:B------:R-:W-:-:S02]  /*10420*/  IADD3 R64, P4, PT, R56, R64, RZ ;  /* 0x0000004038407210 */ /* 0x000fc40007f9e0ff */
[----:B------:R-:W-:Y:S01]  /*10430*/  ISETP.GE.U32.AND P2, PT, R72, R88, PT ;  /* 0x000000584800720c */ /* 0x000fe20003f46070 */
[----:B------:R-:W-:Y:S01]  /*10440*/  IMAD.X R74, R68, 0x1, R70, P1 ;  /* 0x00000001444a7824 */ /* 0x000fe200008e0646 */
[----:B------:R-:W-:Y:S01]  /*10450*/  ISETP.LT.U32.AND P1, PT, R63, R69, PT ;  /* 0x000000453f00720c */ /* 0x000fe20003f21070 */
[----:B------:R-:W-:-:S03]  /*10460*/  IMAD.X R67, R57, 0x1, R67, P4 ;  /* 0x0000000139437824 */ /* 0x000fc600020e0643 */
[----:B------:R-:W-:-:S04]  /*10470*/  ISETP.GE.U32.AND.EX P2, PT, R74, R68, PT, P2 ;  /* 0x000000444a00720c */ /* 0x000fc80003f46120 */
        /* <DEDUP_REMOVED lines=13> */
[----:B------:R-:W-:Y:S02]  /*10550*/  ISETP.GE.U32.AND.EX P4, PT, R73, R67, PT, P4 ;  /* 0x000000434900720c */ /* 0x000fe40003f86140 */
[----:B------:R-:W-:Y:S02]  /*10560*/  SEL R63, RZ, 0x1, P2 ;  /* 0x00000001ff3f7807 */ /* 0x000fe40001000000 */
[----:B------:R-:W-:Y:S01]  /*10570*/  ISETP.LT.U32.OR.EX P0, PT, R67, R57, !P4, P1 ;  /* 0x000000394300720c */ /* 0x000fe20006701510 */
[----:B------:R-:W-:Y:S01]  /*10580*/  IMAD.WIDE.U32 R56, R71, 0x3d1, RZ ;  /* 0x000003d147387825 */ /* 0x000fe200078e00ff */
[----:B------:R-:W-:Y:S02]  /*10590*/  IADD3 R58, P2, P5, R60, R58, R63 ;  /* 0x0000003a3c3a7210 */ /* 0x000fe40007d5e03f */
[----:B------:R-:W-:Y:S02]  /*105a0*/  SEL R76, RZ, 0x1, !P0 ;  /* 0x00000001ff4c7807 */ /* 0x000fe40004000000 */
[----:B------:R-:W-:Y:S01]  /*105b0*/  ISETP.GE.U32.AND P1, PT, R58, R60, PT ;  /* 0x0000003c3a00720c */ /* 0x000fe20003f26070 */
[----:B------:R-:W-:-:S03]  /*105c0*/  IMAD.WIDE.U32 R56, P4, RZ, R75, R56 ;  /* 0x0000004bff387225 */ /* 0x000fc60007880038 */
[----:B------:R-:W-:-:S04]  /*105d0*/  IADD3 R56, P3, PT, R61, R56, RZ ;  /* 0x000000383d387210 */ /* 0x000fc80007f7e0ff */
[----:B------:R-:W-:Y:S01]  /*105e0*/  IADD3.X R60, PT, PT, R56, R59, RZ, P2, P5 ;  /* 0x0000003b383c7210 */ /* 0x000fe200017ea4ff */
[----:B------:R-:W-:Y:S01]  /*105f0*/  IMAD.X R59, RZ, RZ, RZ, P4 ;  /* 0x000000ffff3b7224 */ /* 0x000fe200020e06ff */
[----:B------:R-:W-:Y:S02]  /*10600*/  IADD3 R65, P5, PT, R58, R65, RZ ;  /* 0x000000413a417210 */ /* 0x000fe40007fbe0ff */
[C---:B------:R-:W-:Y:S02]  /*10610*/  ISETP.GE.U32.AND.EX P1, PT, R60.reuse, R56, PT, P1 ;  /* 0x000000383c00720c */ /* 0x040fe40003f26110 */
[C---:B------:R-:W-:Y:S01]  /*10620*/  IADD3 R76, P6, PT, R65.reuse, R76, RZ ;  /* 0x0000004c414c7210 */ /* 0x040fe20007fde0ff */
[----:B------:R-:W-:Y:S01]  /*10630*/  IMAD.X R56, R60, 0x1, R75, P5 ;  /* 0x000000013c387824 */ /* 0x000fe200028e064b */
[----:B------:R-:W-:Y:S01]  /*10640*/  ISETP.LT.U32.AND P2, PT, R65, R58, PT ;  /* 0x0000003a4100720c */ /* 0x000fe20003f41070 */
[----:B------:R-:W-:Y:S01]  /*10650*/  IMAD.MOV.U32 R58, RZ, RZ, R57 ;  /* 0x000000ffff3a7224 */ /* 0x000fe200078e0039 */
[----:B------:R-:W-:Y:S01]  /*10660*/  ISETP.GE.U32.AND P0, PT, R76, R65, PT ;  /* 0x000000414c00720c */ /* 0x000fe20003f06070 */
[----:B------:R-:W-:-:S02]  /*10670*/  IMAD.X R75, RZ, RZ, R56, P6 ;  /* 0x000000ffff4b7224 */ /* 0x000fc400030e0638 */
[----:B------:R-:W-:-:S03]  /*10680*/  IMAD.WIDE.U32.X R58, RZ, R71, R58, P3 ;  /* 0x00000047ff3a7225 */ /* 0x000fc600018e043a */
[----:B------:R-:W-:-:S04]  /*10690*/  ISETP.GE.U32.AND.EX P0, PT, R75, R56, PT, P0 ;  /* 0x000000384b00720c */ /* 0x000fc80003f06100 */
[----:B------:R-:W-:Y:S02]  /*106a0*/  ISETP.LT.U32.OR.EX P2, PT, R56, R60, !P0, P2 ;  /* 0x0000003c3800720c */ /* 0x000fe40004741520 */
[----:B------:R-:W-:Y:S02]  /*106b0*/  SEL R56, RZ, 0x1, P1 ;  /* 0x00000001ff387807 */ /* 0x000fe40000800000 */
[----:B------:R-:W-:Y:S02]  /*106c0*/  SEL R64, RZ, 0x1, !P2 ;  /* 0x00000001ff407807 */ /* 0x000fe40005000000 */
[----:B------:R-:W-:Y:S01]  /*106d0*/  IADD3 R56, P0, P1, R71, R58, R56 ;  /* 0x0000003a47387210 */ /* 0x000fe2000791e038 */
[----:B------:R-:W-:-:S03]  /*106e0*/  IMAD.MOV.U32 R58, RZ, RZ, RZ ;  /* 0x000000ffff3a7224 */ /* 0x000fc600078e00ff */
        /* <DEDUP_REMOVED lines=12> */
[----:B------:R-:W-:-:S04]  /*107b0*/  IMAD.WIDE.U32 R60, R64, 0x3d1, R58 ;  /* 0x000003d1403c7825 */ /* 0x000fc800078e003a */
[----:B------:R-:W-:Y:S01]  /*107c0*/  IMAD.IADD R56, R56, 0x1, R61 ;  /* 0x0000000138387824 */ /* 0x000fe200078e023d */
[-C--:B------:R-:W-:Y:S01]  /*107d0*/  IADD3 R72, P3, PT, R72, R60.reuse, RZ ;  /* 0x0000003c48487210 */ /* 0x080fe20007f7e0ff */
[----:B------:R-:W-:Y:S01]  /*107e0*/  IMAD.X R59, RZ, RZ, RZ, P0 ;  /* 0x000000ffff3b7224 */ /* 0x000fe200000e06ff */
[----:B------:R-:W-:Y:S01]  /*107f0*/  ISETP.GE.U32.AND P0, PT, R60, RZ, PT ;  /* 0x000000ff3c00720c */ /* 0x000fe20003f06070 */
[----:B------:R-:W-:Y:S01]  /*10800*/  IMAD.MOV.U32 R58, RZ, RZ, R57 ;  /* 0x000000ffff3a7224 */ /* 0x000fe200078e0039 */
[----:B------:R-:W-:Y:S01]  /*10810*/  ISETP.GE.U32.AND P1, PT, R72, R60, PT ;  /* 0x0000003c4800720c */ /* 0x000fe20003f26070 */
[C---:B------:R-:W-:Y:S01]  /*10820*/  IMAD.X R74, R56.reuse, 0x1, R74, P3 ;  /* 0x00000001384a7824 */ /* 0x040fe200018e064a */
[----:B------:R-:W-:Y:S01]  /*10830*/  ISETP.GE.U32.AND.EX P0, PT, R56, R64, PT, P0 ;  /* 0x000000403800720c */ /* 0x000fe20003f06100 */
[----:B------:R-:W-:-:S03]  /*10840*/  IMAD.WIDE.U32.X R58, RZ, R63, R58, P2 ;  /* 0x0000003fff3a7225 */ /* 0x000fc600010e043a */
[----:B------:R-:W-:Y:S02]  /*10850*/  ISETP.GE.U32.AND.EX P1, PT, R74, R56, PT, P1 ;  /* 0x000000384a00720c */ /* 0x000fe40003f26110 */
[----:B------:R-:W-:Y:S02]  /*10860*/  SEL R56, RZ, 0x1, P0 ;  /* 0x00000001ff387807 */ /* 0x000fe40000000000 */
[----:B------:R-:W-:-:S04]  /*10870*/  SEL R57, RZ, 0x1, P1 ;  /* 0x00000001ff397807 */ /* 0x000fc80000800000 */
[----:B------:R-:W-:Y:S02]  /*10880*/  IADD3 R56, P3, PT, R57, R56, RZ ;  /* 0x0000003839387210 */ /* 0x000fe40007f7e0ff */
[----:B------:R-:W-:-:S04]  /*10890*/  IADD3 R57, P2, PT, R63, R58, RZ ;  /* 0x0000003a3f397210 */ /* 0x000fc80007f5e0ff */
[----:B------:R-:W-:Y:S01]  /*108a0*/  LOP3.LUT R58, RZ, R57, RZ, 0x33, !PT ;  /* 0x00000039ff3a7212 */ /* 0x000fe200078e33ff */
[----:B------:R-:W-:Y:S01]  /*108b0*/  IMAD.X R59, RZ, RZ, R59, P2 ;  /* 0x000000ffff3b7224 */ /* 0x000fe200010e063b */
[----:B------:R-:W-:Y:S02]  /*108c0*/  ISETP.GE.U32.AND P1, PT, R57, R63, PT ;  /* 0x0000003f3900720c */ /* 0x000fe40003f26070 */
[C---:B------:R-:W-:Y:S01]  /*108d0*/  ISETP.GT.U32.AND P0, PT, R56.reuse, R58, PT ;  /* 0x0000003a3800720c */ /* 0x040fe20003f04070 */
[----:B------:R-:W-:Y:S01]  /*108e0*/  IMAD.X R58, RZ, RZ, RZ, P3 ;  /* 0x000000ffff3a7224 */ /* 0x000fe200018e06ff */
[-C--:B------:R-:W-:Y:S02]  /*108f0*/  IADD3 R57, P4, P5, R56, R69.reuse, R57 ;  /* 0x0000004538397210 */ /* 0x080fe40007d9e039 */
[----:B------:R-:W-:Y:S02]  /*10900*/  ISETP.GE.U32.AND.EX P1, PT, R59, RZ, PT, P1 ;  /* 0x000000ff3b00720c */ /* 0x000fe40003f26110 */
[----:B------:R-:W-:Y:S01]  /*10910*/  ISETP.GE.U32.AND P2, PT, R57, R69, PT ;  /* 0x000000453900720c */ /* 0x000fe20003f46070 */
[----:B------:R-:W-:Y:S01]  /*10920*/  IMAD.MOV.U32 R69, RZ, RZ, R57 ;  /* 0x000000ffff457224 */ /* 0x000fe200078e0039 */
[----:B------:R-:W-:-:S02]  /*10930*/  IADD3.X R56, PT, PT, R58, R66, R59, P4, P5 ;  /* 0x000000423a387210 */ /* 0x000fc400027ea43b */
[----:B------:R-:W-:Y:S02]  /*10940*/  LOP3.LUT R59, RZ, R59, RZ, 0x33, !PT ;  /* 0x0000003bff3b7212 */ /* 0x000fe400078e33ff */
[----:B------:R-:W-:Y:S01]  /*10950*/  ISETP.GE.U32.AND.EX P2, PT, R56, R66, PT, P2 ;  /* 0x000000423800720c */ /* 0x000fe20003f46120 */
[----:B------:R-:W-:-:S03]  /*10960*/  IMAD.MOV.U32 R66, RZ, RZ, R56 ;  /* 0x000000ffff427224 */ /* 0x000fc600078e0038 */
        /* <DEDUP_REMOVED lines=17> */
.L_x_65:
[----:B------:R-:W-:Y:S05]  /*10a80*/  BSYNC.RECONVERGENT B2 ;  /* 0x0000000000027941 */ /* 0x000fea0003800200 */
.L_x_64:
[----:B------:R-:W2:Y:S01]  /*10a90*/  LDL.LU R59, [R1+0x232a0] ;  /* 0x0232a000013b7983 */ /* 0x000ea20000300800 */
[----:B------:R-:W-:Y:S01]  /*10aa0*/  IMAD.MOV.U32 R56, RZ, RZ, R72 ;  /* 0x000000ffff387224 */ /* 0x000fe200078e0048 */
[----:B------:R-:W-:Y:S01]  /*10ab0*/  BSSY.RECONVERGENT B2, `(.L_x_66) ;  /* 0x00000d7000027945 */ /* 0x000fe20003800200 */
[----:B------:R-:W-:-:S03]  /*10ac0*/  IMAD.MOV.U32 R57, RZ, RZ, R74 ;  /* 0x000000ffff397224 */ /* 0x000fc600078e004a */
[----:B------:R-:W-:Y:S01]  /*10ad0*/  BSSY.RELIABLE B3, `(.L_x_67) ;  /* 0x000003b000037945 */ /* 0x000fe20003800100 */
[----:B------:R-:W-:-:S04]  /*10ae0*/  IMAD.WIDE.U32 R70, R13, R13, R56 ;  /* 0x0000000d0d467225 */ /* 0x000fc800078e0038 */
[----:B------:R-:W-:Y:S01]  /*10af0*/  IMAD.IADD R63, R78, 0x1, R71 ;  /* 0x000000014e3f7824 */ /* 0x000fe200078e0247 */
[----:B------:R-:W-:-:S04]  /*10b00*/  ISETP.GE.U32.AND P0, PT, R70, R72, PT ;  /* 0x000000484600720c */ /* 0x000fc80003f06070 */
[----:B------:R-:W-:-:S04]  /*10b10*/  ISETP.GE.U32.AND.EX P0, PT, R63, R74, PT, P0 ;  /* 0x0000004a3f00720c */ /* 0x000fc80003f06100 */
[----:B------:R-:W-:Y:S02]  /*10b20*/  SEL R57, RZ, 0x1, P0 ;  /* 0x00000001ff397807 */ /* 0x000fe40000000000 */
[----:B--2---:R-:W-:-:S04]  /*10b30*/  IADD3 R56, P1, PT, R69, R59, RZ ;  /* 0x0000003b45387210 */ /* 0x004fc80007f3e0ff */
[----:B------:R-:W-:Y:S01]  /*10b40*/  IADD3 R64, P2, PT, R56, R57, RZ ;  /* 0x0000003938407210 */ /* 0x000fe20007f5e0ff */
[----:B------:R-:W-:Y:S01]  /*10b50*/  IMAD.X R93, R66, 0x1, R93, P1 ;  /* 0x00000001425d7824 */ /* 0x000fe200008e065d */
        /* <DEDUP_REMOVED lines=23> */
[----:B------:R-:W-:-:S03]  /*10cd0*/  IMAD.MOV.U32 R56, RZ, RZ, RZ ;  /* 0x000000ffff387224 */ /* 0x000fc600078e00ff */
[----:B------:R-:W-:Y:S02]  /*10ce0*/  SEL R57, RZ, 0x1, !P0 ;  /* 0x00000001ff397807 */ /* 0x000fe40004000000 */
[----:B------:R-:W-:Y:S02]  /*10cf0*/  ISETP.GT.U32.AND P0, PT, R68, R48, PT ;  /* 0x000000304400720c */ /* 0x000fe40003f04070 */
[----:B------:R-:W-:Y:S02]  /*10d00*/  IADD3 R58, P1, PT, R58, R57, RZ ;  /* 0x000000393a3a7210 */ /* 0x000fe40007f3e0ff */
        /* <DEDUP_REMOVED lines=23> */
.L_x_68:
[----:B------:R-:W-:Y:S05]  /*10e80*/  BSYNC.RELIABLE B3 ;  /* 0x0000000000037941 */ /* 0x000fea0003800100 */
.L_x_67:
[----:B------:R-:W-:Y:S01]  /*10e90*/  ISETP.GE.U32.AND P0, PT, R70, R50, PT ;  /* 0x000000324600720c */ /* 0x000fe20003f06070 */
[----:B------:R-:W-:Y:S01]  /*10ea0*/  BSSY.RELIABLE B3, `(.L_x_70) ;  /* 0x000003e000037945 */ /* 0x000fe20003800100 */
[CC--:B------:R-:W-:Y:S02]  /*10eb0*/  ISETP.LT.U32.AND P2, PT, R64.reuse, R52.reuse, PT ;  /* 0x000000344000720c */ /* 0x0c0fe40003f41070 */
[----:B------:R-:W-:Y:S02]  /*10ec0*/  ISETP.GE.U32.AND.EX P0, PT, R63, R51, PT, P0 ;  /* 0x000000333f00720c */ /* 0x000fe40003f06100 */
[----:B------:R-:W-:Y:S02]  /*10ed0*/  IADD3 R64, P3, PT, R64, -R52, RZ ;  /* 0x8000003440407210 */ /* 0x000fe40007f7e0ff */
[----:B------:R-:W-:-:S03]  /*10ee0*/  SEL R57, RZ, 0x1, P0 ;  /* 0x00000001ff397807 */ /* 0x000fc60000000000 */
[C---:B------:R-:W-:Y:S01]  /*10ef0*/  IMAD.X R72, R65.reuse, 0x1, ~R53, P3 ;  /* 0x0000000141487824 */ /* 0x040fe200018e0e35 */
[----:B------:R-:W-:Y:S02]  /*10f00*/  ISETP.GE.U32.AND P1, PT, R64, R57, PT ;  /* 0x000000394000720c */ /* 0x000fe40003f26070 */
[-C--:B------:R-:W-:Y:S02]  /*10f10*/  ISETP.LT.U32.AND P3, PT, R66, R54.reuse, PT ;  /* 0x000000364200720c */ /* 0x080fe40003f61070 */
[----:B------:R-:W-:Y:S02]  /*10f20*/  ISETP.GE.U32.AND.EX P1, PT, R72, RZ, PT, P1 ;  /* 0x000000ff4800720c */ /* 0x000fe40003f26110 */
[----:B------:R-:W-:Y:S02]  /*10f30*/  IADD3 R66, P4, PT, R66, -R54, RZ ;  /* 0x8000003642427210 */ /* 0x000fe40007f9e0ff */
[----:B------:R-:W-:Y:S02]  /*10f40*/  ISETP.LT.U32.OR.EX P1, PT, R65, R53, !P1, P2 ;  /* 0x000000354100720c */ /* 0x000fe40004f21520 */
[----:B------:R-:W-:Y:S01]  /*10f50*/  SEL R65, RZ, 0xffffffff, P0 ;  /* 0xffffffffff417807 */ /* 0x000fe20000000000 */
[----:B------:R-:W-:Y:S01]  /*10f60*/  IMAD.X R59, R67, 0x1, ~R55, P4 ;  /* 0x00000001433b7824 */ /* 0x000fe200020e0e37 */
[----:B------:R-:W-:-:S02]  /*10f70*/  SEL R57, RZ, 0x1, !P1 ;  /* 0x00000001ff397807 */ /* 0x000fc40004800000 */
[-C--:B------:R-:W-:Y:S02]  /*10f80*/  ISETP.LT.U32.AND P4, PT, R68, R48.reuse, PT ;  /* 0x000000304400720c */ /* 0x080fe40003f81070 */
[----:B------:R-:W-:Y:S02]  /*10f90*/  ISETP.GE.U32.AND P2, PT, R66, R57, PT ;  /* 0x000000394200720c */ /* 0x000fe40003f46070 */
[----:B------:R-:W-:Y:S02]  /*10fa0*/  IADD3 R68, P5, PT, R68, -R48, RZ ;  /* 0x8000003044447210 */ /* 0x000fe40007fbe0ff */
[----:B------:R-:W-:Y:S02]  /*10fb0*/  ISETP.GE.U32.AND.EX P2, PT, R59, RZ, PT, P2 ;  /* 0x000000ff3b00720c */ /* 0x000fe40003f46120 */
[----:B------:R-:W-:Y:S01]  /*10fc0*/  IADD3 R64, P0, PT, R65, R64, RZ ;  /* 0x0000004041407210 */ /* 0x000fe20007f1e0ff */
[----:B------:R-:W-:Y:S01]  /*10fd0*/  IMAD.X R60, R69, 0x1, ~R49, P5 ;  /* 0x00000001453c7824 */ /* 0x000fe200028e0e31 */
[----:B------:R-:W-:-:S02]  /*10fe0*/  ISETP.LT.U32.OR.EX P2, PT, R67, R55, !P2, P3 ;  /* 0x000000374300720c */ /* 0x000fc40005741530 */
[----:B------:R-:W-:Y:S01]  /*10ff0*/  SEL R67, RZ, 0xffffffff, !P1 ;  /* 0xffffffffff437807 */ /* 0x000fe20004800000 */
[----:B------:R-:W-:Y:S01]  /*11000*/  IMAD.X R65, R65, 0x1, R72, P0 ;  /* 0x0000000141417824 */ /* 0x000fe200000e0648 */
[----:B------:R-:W-:-:S04]  /*11010*/  SEL R57, RZ, 0x1, !P2 ;  /* 0x00000001ff397807 */ /* 0x000fc80005000000 */
[----:B------:R-:W-:-:S04]  /*11020*/  ISETP.GE.U32.AND P3, PT, R68, R57, PT ;  /* 0x000000394400720c */ /* 0x000fc80003f66070 */
[----:B------:R-:W-:-:S04]  /*11030*/  ISETP.GE.U32.AND.EX P3, PT, R60, RZ, PT, P3 ;  /* 0x000000ff3c00720c */ /* 0x000fc80003f66130 */
[-C--:B------:R-:W-:Y:S02]  /*11040*/  ISETP.LT.U32.OR.EX P3, PT, R69, R49.reuse, !P3, P4 ;  /* 0x000000314500720c */ /* 0x080fe40005f61540 */
[----:B------:R-:W-:Y:S02]  /*11050*/  SEL R69, RZ, 0xffffffff, !P2 ;  /* 0xffffffffff457807 */ /* 0x000fe40005000000 */
[----:B------:R-:W-:Y:S02]  /*11060*/  SEL R61, RZ, 0xffffffff, !P3 ;  /* 0xffffffffff3d7807 */ /* 0x000fe40005800000 */
[----:B------:R-:W-:Y:S02]  /*11070*/  IADD3 R68, P0, PT, R69, R68, RZ ;  /* 0x0000004445447210 */ /* 0x000fe40007f1e0ff */
[----:B------:R-:W-:Y:S02]  /*11080*/  IADD3 R57, P2, PT, R61, R58, RZ ;  /* 0x0000003a3d397210 */ /* 0x000fe40007f5e0ff */
[----:B------:R-:W-:Y:S01]  /*11090*/  IADD3 R66, P3, PT, R67, R66, RZ ;  /* 0x0000004243427210 */ /* 0x000fe20007f7e0ff */
[----:B------:R-:W-:Y:S01]  /*110a0*/  IMAD.X R69, R69, 0x1, R60, P0 ;  /* 0x0000000145457824 */ /* 0x000fe200000e063c */
[----:B------:R-:W-:Y:S01]  /*110b0*/  ISETP.GT.U32.AND P0, PT, R68, R48, PT ;  /* 0x000000304400720c */ /* 0x000fe20003f04070 */
[----:B------:R-:W-:Y:S01]  /*110c0*/  IMAD.X R56, R61, 0x1, R56, P2 ;  /* 0x000000013d387824 */ /* 0x000fe200010e0638 */
[----:B------:R-:W-:Y:S01]  /*110d0*/  ISETP.NE.U32.AND P1, PT, R57, RZ, PT ;  /* 0x000000ff3900720c */ /* 0x000fe20003f25070 */
[----:B------:R-:W-:Y:S01]  /*110e0*/  IMAD.X R67, R67, 0x1, R59, P3 ;  /* 0x0000000143437824 */ /* 0x000fe200018e063b */
[----:B------:R-:W-:-:S02]  /*110f0*/  ISETP.GT.U32.AND.EX P0, PT, R69, R49, PT, P0 ;  /* 0x000000314500720c */ /* 0x000fc40003f04100 */
[----:B------:R-:W-:Y:S02]  /*11100*/  IADD3 R70, P2, PT, R70, -R50, RZ ;  /* 0x8000003246467210 */ /* 0x000fe40007f5e0ff */
[----:B------:R-:W-:-:S03]  /*11110*/  ISETP.NE.OR.EX P0, PT, R56, RZ, P0, P1 ;  /* 0x000000ff3800720c */ /* 0x000fc60000705710 */
[----:B------:R-:W-:-:S10]  /*11120*/  IMAD.X R63, R63, 0x1, ~R51, P2 ;  /* 0x000000013f3f7824 */ /* 0x000fd400010e0e33 */
        /* <DEDUP_REMOVED lines=21> */
.L_x_71:
[----:B------:R-:W-:Y:S05]  /*11280*/  BSYNC.RELIABLE B3 ;  /* 0x0000000000037941 */ /* 0x000fea0003800100 */
.L_x_70:
        /* <DEDUP_REMOVED lines=12> */
[----:B------:R-:W-:-:S02]  /*11350*/  SEL R65, RZ, 0xffffffff, P0 ;  /* 0xffffffffff417807 */ /* 0x000fc40000000000 */
[----:B------:R-:W-:-:S04]  /*11360*/  SEL R59, RZ, 0x1, !P1 ;  /* 0x00000001ff3b7807 */ /* 0x000fc80004800000 */
[----:B------:R-:W-:Y:S01]  /*11370*/  ISETP.GE.U32.AND P2, PT, R66, R59, PT ;  /* 0x0000003b4200720c */ /* 0x000fe20003f46070 */
[----:B------:R-:W-:Y:S01]  /*11380*/  IMAD.X R59, R67, 0x1, ~R55, P4 ;  /* 0x00000001433b7824 */ /* 0x000fe200020e0e37 */
[CC--:B------:R-:W-:Y:S02]  /*11390*/  ISETP.LT.U32.AND P4, PT, R68.reuse, R48.reuse, PT ;  /* 0x000000304400720c */ /* 0x0c0fe40003f81070 */
[----:B------:R-:W-:Y:S02]  /*113a0*/  IADD3 R68, P5, PT, R68, -R48, RZ ;  /* 0x8000003044447210 */ /* 0x000fe40007fbe0ff */
[----:B------:R-:W-:-:S03]  /*113b0*/  ISETP.GE.U32.AND.EX P2, PT, R59, RZ, PT, P2 ;  /* 0x000000ff3b00720c */ /* 0x000fc60003f46120 */
[----:B------:R-:W-:Y:S01]  /*113c0*/  IMAD.X R72, R69, 0x1, ~R49, P5 ;  /* 0x0000000145487824 */ /* 0x000fe200028e0e31 */
[----:B------:R-:W-:Y:S02]  /*113d0*/  ISETP.LT.U32.OR.EX P2, PT, R67, R55, !P2, P3 ;  /* 0x000000374300720c */ /* 0x000fe40005741530 */
[----:B------:R-:W-:Y:S02]  /*113e0*/  SEL R67, RZ, 0xffffffff, !P1 ;  /* 0xffffffffff437807 */ /* 0x000fe40004800000 */
[----:B------:R-:W-:Y:S02]  /*113f0*/  SEL R60, RZ, 0x1, !P2 ;  /* 0x00000001ff3c7807 */ /* 0x000fe40005000000 */
[----:B------:R-:W-:Y:S02]  /*11400*/  IADD3 R70, P1, PT, R70, -R50, RZ ;  /* 0x8000003246467210 */ /* 0x000fe40007f3e0ff */
[----:B------:R-:W-:-:S03]  /*11410*/  ISETP.GE.U32.AND P3, PT, R68, R60, PT ;  /* 0x0000003c4400720c */ /* 0x000fc60003f66070 */
[----:B------:R-:W-:Y:S01]  /*11420*/  IMAD.X R63, R63, 0x1, ~R51, P1 ;  /* 0x000000013f3f7824 */ /* 0x000fe200008e0e33 */
[----:B------:R-:W-:-:S04]  /*11430*/  ISETP.GE.U32.AND.EX P3, PT, R72, RZ, PT, P3 ;  /* 0x000000ff4800720c */ /* 0x000fc80003f66130 */
[----:B------:R-:W-:Y:S02]  /*11440*/  ISETP.LT.U32.OR.EX P3, PT, R69, R49, !P3, P4 ;  /* 0x000000314500720c */ /* 0x000fe40005f61540 */
[----:B------:R-:W-:Y:S02]  /*11450*/  SEL R69, RZ, 0xffffffff, !P2 ;  /* 0xffffffffff457807 */ /* 0x000fe40005000000 */
[----:B------:R-:W-:Y:S02]  /*11460*/  SEL R60, RZ, 0x1, !P3 ;  /* 0x00000001ff3c7807 */ /* 0x000fe40005800000 */
[----:B------:R-:W-:Y:S02]  /*11470*/  IADD3 R68, P2, PT, R69, R68, RZ ;  /* 0x0000004445447210 */ /* 0x000fe40007f5e0ff */
[----:B------:R-:W-:Y:S02]  /*11480*/  ISETP.NE.U32.AND P3, PT, R57, R60, PT ;  /* 0x0000003c3900720c */ /* 0x000fe40003f65070 */
[----:B------:R-:W-:Y:S01]  /*11490*/  ISETP.GT.U32.AND P0, PT, R68, R48, PT ;  /* 0x000000304400720c */ /* 0x000fe20003f04070 */
[----:B------:R-:W-:Y:S01]  /*114a0*/  IMAD.X R69, R69, 0x1, R72, P2 ;  /* 0x0000000145457824 */ /* 0x000fe200010e0648 */
[----:B------:R-:W-:-:S04]  /*114b0*/  IADD3 R64, P2, PT, R65, R64, RZ ;  /* 0x0000004041407210 */ /* 0x000fc80007f5e0ff */
[----:B------:R-:W-:Y:S01]  /*114c0*/  ISETP.GT.U32.AND.EX P0, PT, R69, R49, PT, P0 ;  /* 0x000000314500720c */ /* 0x000fe20003f04100 */
[----:B------:R-:W-:Y:S01]  /*114d0*/  IMAD.X R65, R65, 0x1, R58, P2 ;  /* 0x0000000141417824 */ /* 0x000fe200010e063a */
[----:B------:R-:W-:Y:S02]  /*114e0*/  IADD3 R66, P2, PT, R67, R66, RZ ;  /* 0x0000004243427210 */ /* 0x000fe40007f5e0ff */
[----:B------:R-:W-:-:S03]  /*114f0*/  ISETP.NE.OR.EX P0, PT, R56, RZ, P0, P3 ;  /* 0x000000ff3800720c */ /* 0x000fc60000705730 */
[----:B------:R-:W-:-:S10]  /*11500*/  IMAD.X R67, R67, 0x1, R59, P2 ;  /* 0x0000000143437824 */ /* 0x000fd400010e063b */
        /* <DEDUP_REMOVED lines=21> */
.L_x_73:
[----:B------:R-:W-:Y:S05]  /*11660*/  BSYNC.RELIABLE B3 ;  /* 0x0000000000037941 */ /* 0x000fea0003800100 */
.L_x_72:
[----:B------:R-:W-:Y:S02]  /*11670*/  ISETP.GE.U32.AND P0, PT, R70, R50, PT ;  /* 0x000000324600720c */ /* 0x000fe40003f06070 */
[----:B------:R-:W-:Y:S02]  /*11680*/  IADD3 R57, P2, PT, R64, -R52, RZ ;  /* 0x8000003440397210 */ /* 0x000fe40007f5e0ff */
[----:B------:R-:W-:Y:S02]  /*11690*/  ISETP.GE.U32.AND.EX P0, PT, R63, R51, PT, P0 ;  /* 0x000000333f00720c */ /* 0x000fe40003f06100 */
[----:B------:R-:W-:Y:S01]  /*116a0*/  IADD3 R59, P3, PT, R66, -R54, RZ ;  /* 0x80000036423b7210 */ /* 0x000fe20007f7e0ff */
[----:B------:R-:W-:Y:S01]  /*116b0*/  IMAD.X R58, R65, 0x1, ~R53, P2 ;  /* 0x00000001413a7824 */ /* 0x000fe200010e0e35 */
[----:B------:R-:W-:Y:S02]  /*116c0*/  SEL R56, RZ, 0x1, P0 ;  /* 0x00000001ff387807 */ /* 0x000fe40000000000 */
[----:B------:R-:W-:Y:S01]  /*116d0*/  ISETP.LT.U32.AND P2, PT, R64, R52, PT ;  /* 0x000000344000720c */ /* 0x000fe20003f41070 */
[----:B------:R-:W-:Y:S01]  /*116e0*/  IMAD.X R60, R67, 0x1, ~R55, P3 ;  /* 0x00000001433c7824 */ /* 0x000fe200018e0e37 */
[----:B------:R-:W-:-:S02]  /*116f0*/  ISETP.GE.U32.AND P1, PT, R57, R56, PT ;  /* 0x000000383900720c */ /* 0x000fc40003f26070 */
[----:B------:R-:W-:Y:S02]  /*11700*/  ISETP.LT.U32.AND P3, PT, R66, R54, PT ;  /* 0x000000364200720c */ /* 0x000fe40003f61070 */
[----:B------:R-:W-:-:S04]  /*11710*/  ISETP.GE.U32.AND.EX P1, PT, R58, RZ, PT, P1 ;  /* 0x000000ff3a00720c */ /* 0x000fc80003f26110 */
[----:B------:R-:W-:Y:S02]  /*11720*/  ISETP.LT.U32.OR.EX P1, PT, R65, R53, !P1, P2 ;  /* 0x000000354100720c */ /* 0x000fe40004f21520 */
[----:B------:R-:W-:Y:S02]  /*11730*/  SEL R65, RZ, 0xffffffff, P0 ;  /* 0xffffffffff417807 */ /* 0x000fe40000000000 */
[----:B------:R-:W-:-:S04]  /*11740*/  SEL R56, RZ, 0x1, !P1 ;  /* 0x00000001ff387807 */ /* 0x000fc80004800000 */
[----:B------:R-:W-:-:S04]  /*11750*/  ISETP.GE.U32.AND P2, PT, R59, R56, PT ;  /* 0x000000383b00720c */ /* 0x000fc80003f46070 */
[----:B------:R-:W-:-:S04]  /*11760*/  ISETP.GE.U32.AND.EX P2, PT, R60, RZ, PT, P2 ;  /* 0x000000ff3c00720c */ /* 0x000fc80003f46120 */
[----:B------:R-:W-:Y:S02]  /*11770*/  ISETP.LT.U32.OR.EX P0, PT, R67, R55, !P2, P3 ;  /* 0x000000374300720c */ /* 0x000fe40005701530 */
[C---:B------:R-:W-:Y:S02]  /*11780*/  IADD3 R64, P2, PT, R65.reuse, R57, RZ ;  /* 0x0000003941407210 */ /* 0x040fe40007f5e0ff */
[----:B------:R-:W-:Y:S02]  /*11790*/  SEL R67, RZ, 0xffffffff, !P1 ;  /* 0xffffffffff437807 */ /* 0x000fe40004800000 */
[----:B------:R-:W-:Y:S01]  /*117a0*/  SEL R56, RZ, 0xffffffff, !P0 ;  /* 0xffffffffff387807 */ /* 0x000fe20004000000 */
[----:B------:R-:W-:Y:S01]  /*117b0*/  IMAD.X R65, R65, 0x1, R58, P2 ;  /* 0x0000000141417824 */ /* 0x000fe200010e063a */
[----:B------:R-:W-:Y:S02]  /*117c0*/  IADD3 R66, P1, PT, R67, R59, RZ ;  /* 0x0000003b43427210 */ /* 0x000fe40007f3e0ff */
[----:B------:R-:W-:-:S02]  /*117d0*/  IADD3 R70, P0, PT, R70, -R50, RZ ;  /* 0x8000003246467210 */ /* 0x000fc40007f1e0ff */
[C---:B------:R-:W-:Y:S01]  /*117e0*/  IADD3 R68, P2, P3, R56.reuse, -R48, R68 ;  /* 0x8000003038447210 */ /* 0x040fe20007b5e044 */
[----:B------:R-:W-:Y:S02]  /*117f0*/  IMAD.X R67, R67, 0x1, R60, P1 ;  /* 0x0000000143437824 */ /* 0x000fe400008e063c */
[----:B------:R-:W-:Y:S01]  /*11800*/  IMAD.X R63, R63, 0x1, ~R51, P0 ;  /* 0x000000013f3f7824 */ /* 0x000fe200000e0e33 */
[----:B------:R-:W-:-:S09]  /*11810*/  IADD3.X R69, PT, PT, R56, ~R49, R69, P2, P3 ;  /* 0x8000003138457210 */ /* 0x000fd200017e6445 */
.L_x_69:
[----:B------:R-:W-:Y:S05]  /*11820*/  BSYNC.RECONVERGENT B2 ;  /* 0x0000000000027941 */ /* 0x000fea0003800200 */
.L_x_66:
[-C--:B------:R-:W-:Y:S01]  /*11830*/  IMAD.WIDE.U32 R58, R33, R29.reuse, RZ ;  /* 0x0000001d213a7225 */ /* 0x080fe200078e00ff */
[----:B------:R-:W-:Y:S03]  /*11840*/  BSSY.RECONVERGENT B2, `(.L_x_74) ;  /* 0x00001aa000027945 */ /* 0x000fe60003800200 */
[----:B------:R-:W-:-:S04]  /*11850*/  IMAD.WIDE.U32 R60, R32, R29, RZ ;  /* 0x0000001d203c7225 */ /* 0x000fc800078e00ff */
[----:B------:R-:W-:-:S04]  /*11860*/  IMAD.WIDE.U32 R58, P0, R27, R32, R58 ;  /* 0x000000201b3a7225 */ /* 0x000fc8000780003a */
[----:B------:R-:W-:Y:S01]  /*11870*/  IMAD.X R57, RZ, RZ, RZ, P0 ;  /* 0x000000ffff397224 */ /* 0x000fe200000e06ff */
[----:B------:R-:W-:Y:S01]  /*11880*/  IADD3 RZ, P0, PT, R61, R58, RZ ;  /* 0x0000003a3dff7210 */ /* 0x000fe20007f1e0ff */
[----:B------:R-:W-:Y:S02]  /*11890*/  IMAD.MOV.U32 R56, RZ, RZ, R59 ;  /* 0x000000ffff387224 */ /* 0x000fe400078e003b */
[-C--:B------:R-:W-:Y:S02]  /*118a0*/  IMAD R71, R25, R32.reuse, RZ ;  /* 0x0000002019477224 */ /* 0x080fe400078e02ff */
[----:B------:R-:W-:-:S04]  /*118b0*/  IMAD.WIDE.U32 R60, R28, R32, RZ ;  /* 0x000000201c3c7225 */ /* 0x000fc800078e00ff */
[----:B------:R-:W-:-:S04]  /*118c0*/  IMAD.WIDE.U32.X R58, R27, R33, R56, P0 ;  /* 0x000000211b3a7225 */ /* 0x000fc800000e0438 */
[----:B------:R-:W-:Y:S01]  /*118d0*/  IMAD.WIDE.U32 R72, R33, R28, RZ ;  /* 0x0000001c21487225 */ /* 0x000fe200078e00ff */
[----:B------:R-:W-:-:S03]  /*118e0*/  IADD3 R58, P2, PT, R58, R60, RZ ;  /* 0x0000003c3a3a7210 */ /* 0x000fc60007f5e0ff */
[----:B------:R-:W-:Y:S01]  /*118f0*/  IMAD R71, R28, R33, R71 ;  /* 0x000000211c477224 */ /* 0x000fe200078e0247 */
[----:B------:R-:W-:Y:S01]  /*11900*/  ISETP.GE.U32.AND P0, PT, R58, R60, PT ;  /* 0x0000003c3a00720c */ /* 0x000fe20003f06070 */
[----:B------:R-:W-:-:S04]  /*11910*/  IMAD.WIDE.U32 R72, P1, R25, R32, R72 ;  /* 0x0000002019487225 */ /* 0x000fc80007820048 */
[----:B------:R-:W-:Y:S02]  /*11920*/  IMAD.IADD R71, R61, 0x1, R71 ;  /* 0x000000013d477824 */ /* 0x000fe400078e0247 */
[----:B------:R-:W-:-:S04]  /*11930*/  IMAD.WIDE.U32 R60, R32, R28, RZ ;  /* 0x0000001c203c7225 */ /* 0x000fc800078e00ff */
[----:B------:R-:W-:Y:S02]  /*11940*/  IMAD.X R59, R71, 0x1, R59, P2 ;  /* 0x00000001473b7824 */ /* 0x000fe400010e063b */
[----:B------:R-:W-:Y:S01]  /*11950*/  IMAD.X R57, RZ, RZ, RZ, P1 ;  /* 0x000000ffff397224 */ /* 0x000fe200008e06ff */
[----:B------:R-:W-:Y:S01]  /*11960*/  IADD3 RZ, P1, PT, R61, R72, RZ ;  /* 0x000000483dff7210 */ /* 0x000fe20007f3e0ff */
[----:B------:R-:W-:Y:S01]  /*11970*/  IMAD.MOV.U32 R56, RZ, RZ, R73 ;  /* 0x000000ffff387224 */ /* 0x000fe200078e0049 */
[----:B------:R-:W-:Y:S01]  /*11980*/  ISETP.GE.U32.AND.EX P0, PT, R59, R71, PT, P0 ;  /* 0x000000473b00720c */ /* 0x000fe20003f06100 */
[----:B------:R-:W-:-:S03]  /*11990*/  IMAD.WIDE.U32 R72, R26, R32, RZ ;  /* 0x000000201a487225 */ /* 0x000fc600078e00ff */
[----:B------:R-:W-:Y:S01]  /*119a0*/  SEL R61, RZ, 0x1, P0 ;  /* 0x00000001ff3d7807 */ /* 0x000fe20000000000 */
[----:B------:R-:W-:-:S04]  /*119b0*/  IMAD.WIDE.U32.X R56, R25, R33, R56, P1 ;  /* 0x0000002119387225 */ /* 0x000fc800008e0438 */
[----:B------:R-:W-:Y:S01]  /*119c0*/  IMAD R71, R31, R32, RZ ;  /* 0x000000201f477224 */ /* 0x000fe200078e02ff */
[----:B------:R-:W-:Y:S01]  /*119d0*/  IADD3 R60, P2, P3, R72, R56, R61 ;  /* 0x00000038483c7210 */ /* 0x000fe20007b5e03d */
[----:B------:R-:W-:-:S03]  /*119e0*/  IMAD.WIDE.U32 R74, R33, R26, RZ ;  /* 0x0000001a214a7225 */ /* 0x000fc600078e00ff */
[----:B------:R-:W-:Y:S01]  /*119f0*/  ISETP.GE.U32.AND P0, PT, R60, R72, PT ;  /* 0x000000483c00720c */ /* 0x000fe20003f06070 */
[----:B------:R-:W-:Y:S02]  /*11a00*/  IMAD R71, R26, R33, R71 ;  /* 0x000000211a477224 */ /* 0x000fe400078e0247 */
[----:B------:R-:W-:-:S04]  /*11a10*/  IMAD.WIDE.U32 R78, R33, R62, RZ ;  /* 0x0000003e214e7225 */ /* 0x000fc800078e00ff */
[----:B------:R-:W-:Y:S02]  /*11a20*/  IMAD.IADD R71, R73, 0x1, R71 ;  /* 0x0000000149477824 */ /* 0x000fe400078e0247 */
[----:B------:R-:W-:-:S03]  /*11a30*/  IMAD.WIDE.U32 R72, P1, R31, R32, R74 ;  /* 0x000000201f487225 */ /* 0x000fc6000782004a */
[----:B------:R-:W-:Y:S01]  /*11a40*/  IADD3.X R61, PT, PT, R71, R57, RZ, P2, P3 ;  /* 0x00000039473d7210 */ /* 0x000fe200017e64ff */
[----:B------:R-:W-:-:S03]  /*11a50*/  IMAD.WIDE.U32 R74, R32, R26, RZ ;  /* 0x0000001a204a7225 */ /* 0x000fc600078e00ff */
[----:B------:R-:W-:Y:S01]  /*11a60*/  ISETP.GE.U32.AND.EX P0, PT, R61, R71, PT, P0 ;  /* 0x000000473d00720c */ /* 0x000fe20003f06100 */
[----:B------:R-:W-:Y:S01]  /*11a70*/  IMAD.X R57, RZ, RZ, RZ, P1 ;  /* 0x000000ffff397224 */ /* 0x000fe200008e06ff */
[----:B------:R-:W-:Y:S01]  /*11a80*/  IADD3 RZ, P1, PT, R75, R72, RZ ;  /* 0x000000484bff7210 */ /* 0x000fe20007f3e0ff */
[----:B------:R-:W-:Y:S01]  /*11a90*/  IMAD.MOV.U32 R56, RZ, RZ, R73 ;  /* 0x000000ffff387224 */ /* 0x000fe200078e0049 */
[----:B------:R-:W-:Y:S01]  /*11aa0*/  SEL R75, RZ, 0x1, P0 ;  /* 0x00000001ff4b7807 */ /* 0x000fe20000000000 */
[----:B------:R-:W-:-:S04]  /*11ab0*/  IMAD.WIDE.U32 R72, R62, R32, RZ ;  /* 0x000000203e487225 */ /* 0x000fc800078e00ff */
[----:B------:R-:W-:-:S04]  /*11ac0*/  IMAD.WIDE.U32.X R56, R31, R33, R56, P1 ;  /* 0x000000211f387225 */ /* 0x000fc800008e0438 */
[----:B------:R-:W-:Y:S01]  /*11ad0*/  IMAD R71, R30, R32, RZ ;  /* 0x000000201e477224 */ /* 0x000fe200078e02ff */
[----:B------:R-:W-:Y:S01]  /*11ae0*/  IADD3 R56, P0, P1, R72, R56, R75 ;  /* 0x0000003848387210 */ /* 0x000fe2000791e04b */
[----:B------:R-:W-:-:S03]  /*11af0*/  IMAD.WIDE.U32 R78, P3, R30, R32, R78 ;  /* 0x000000201e4e7225 */ /* 0x000fc6000786004e */
[----:B------:R-:W-:Y:S01]  /*11b00*/  ISETP.GE.U32.AND P2, PT, R56, R72, PT ;  /* 0x000000483800720c */ /* 0x000fe20003f46070 */
[----:B------:R-:W-:Y:S02]  /*11b10*/  IMAD R71, R62, R33, R71 ;  /* 0x000000213e477224 */ /* 0x000fe400078e0247 */
[----:B------:R-:W-:-:S04]  /*11b20*/  IMAD.WIDE.U32 R74, R35, R29, RZ ;  /* 0x0000001d234a7225 */ /* 0x000fc800078e00ff */
[----:B------:R-:W-:Y:S02]  /*11b30*/  IMAD.IADD R71, R73, 0x1, R71 ;  /* 0x0000000149477824 */ /* 0x000fe400078e0247 */
[----:B------:R-:W-:-:S03]  /*11b40*/  IMAD.WIDE.U32 R72, R32, R62, RZ ;  /* 0x0000003e20487225 */ /* 0x000fc600078e00ff */
[----:B------:R-:W-:Y:S01]  /*11b50*/  IADD3.X R57, PT, PT, R71, R57, RZ, P0, P1 ;  /* 0x0000003947397210 */ /* 0x000fe200007e24ff */
[----:B------:R-:W-:Y:S01]  /*11b60*/  IMAD.WIDE.U32 R74, P5, R27, R34, R74 ;  /* 0x000000221b4a7225 */ /* 0x000fe200078a004a */
[----:B------:R-:W-:Y:S02]  /*11b70*/  IADD3 RZ, P4, PT, R73, R78, RZ ;  /* 0x0000004e49ff7210 */ /* 0x000fe40007f9e0ff */
[----:B------:R-:W-:Y:S01]  /*11b80*/  ISETP.GE.U32.AND.EX P2, PT, R57, R71, PT, P2 ;  /* 0x000000473900720c */ /* 0x000fe20003f46120 */
[----:B------:R-:W-:-:S04]  /*11b90*/  IMAD.WIDE.U32 R72, R34, R29, RZ ;  /* 0x0000001d22487225 */ /* 0x000fc800078e00ff */
[----:B------:R-:W-:Y:S01]  /*11ba0*/  IMAD R72, R27, R34, RZ ;  /* 0x000000221b487224 */ /* 0x000fe200078e02ff */
[----:B------:R-:W-:Y:S01]  /*11bb0*/  IADD3 RZ, P6, PT, R73, R74, RZ ;  /* 0x0000004a49ff7210 */ /* 0x000fe20007fde0ff */
[----:B------:R-:W-:-:S04]  /*11bc0*/  IMAD.WIDE.U32 R88, R29, R34, R58 ;  /* 0x000000221d587225 */ /* 0x000fc800078e003a */
[----:B------:R-:W-:Y:S01]  /*11bd0*/  IMAD R72, R29, R35, R72 ;  /* 0x000000231d487224 */ /* 0x000fe200078e0248 */
[----:B------:R-:W-:Y:S01]  /*11be0*/  ISETP.GE.U32.AND P0, PT, R88, R58, PT ;  /* 0x0000003a5800720c */ /* 0x000fe20003f06070 */
[----:B------:R-:W-:Y:S02]  /*11bf0*/  IMAD.MOV.U32 R58, RZ, RZ, R75 ;  /* 0x000000ffff3a7224 */ /* 0x000fe400078e004b */
[----:B------:R-:W-:Y:S02]  /*11c00*/  IMAD.IADD R92, R89, 0x1, R72 ;  /* 0x00000001595c7824 */ /* 0x000fe400078e0248 */
[----:B------:R-:W-:-:S03]  /*11c10*/  IMAD.WIDE.U32 R72, R28, R34, R60 ;  /* 0x000000221c487225 */ /* 0x000fc600078e003c */
[----:B------:R-:W-:Y:S01]  /*11c20*/  ISETP.GE.U32.AND.EX P0, PT, R92, R59, PT, P0 ;  /* 0x0000003b5c00720c */ /* 0x000fe20003f06100 */
[----:B------:R-:W-:Y:S01]  /*11c30*/  IMAD.X R59, RZ, RZ, RZ, P5 ;  /* 0x000000ffff3b7224 */ /* 0x000fe200028e06ff */
[----:B------:R-:W-:Y:S01]  /*11c40*/  ISETP.GE.U32.AND P1, PT, R72, R60, PT ;  /* 0x0000003c4800720c */ /* 0x000fe20003f26070 */
[----:B------:R-:W-:Y:S01]  /*11c50*/  IMAD R60, R25, R34, RZ ;  /* 0x00000022193c7224 */ /* 0x000fe200078e02ff */
[----:B------:R-:W-:Y:S01]  /*11c60*/  SEL R74, RZ, 0x1, P0 ;  /* 0x00000001ff4a7807 */ /* 0x000fe20000000000 */
[----:B------:R-:W-:-:S04]  /*11c70*/  IMAD.WIDE.U32.X R58, R27, R35, R58, P6 ;  /* 0x000000231b3a7225 */ /* 0x000fc800030e043a */
[----:B------:R-:W-:Y:S01]  /*11c80*/  IMAD R60, R28, R35, R60 ;  /* 0x000000231c3c7224 */ /* 0x000fe200078e023c */
[----:B------:R-:W-:Y:S01]  /*11c90*/  IADD3 R58, P5, P6, R72, R58, R74 ;  /* 0x0000003a483a7210 */ /* 0x000fe20007ebe04a */
[----:B------:R-:W-:Y:S01]  /*11ca0*/  IMAD.WIDE.U32 R76, R35, R28, RZ ;  /* 0x0000001c234c7225 */ /* 0x000fe200078e00ff */
[----:B------:R-:W-:Y:S02]  /*11cb0*/  SEL R74, RZ, 0x1, P2 ;  /* 0x00000001ff4a7807 */ /* 0x000fe40001000000 */
[----:B------:R-:W-:Y:S01]  /*11cc0*/  ISETP.GE.U32.AND P0, PT, R58, R72, PT ;  /* 0x000000483a00720c */ /* 0x000fe20003f06070 */
[----:B------:R-:W-:Y:S02]  /*11cd0*/  IMAD.IADD R73, R73, 0x1, R60 ;  /* 0x0000000149497824 */ /* 0x000fe400078e023c */
[C---:B------:R-:W-:Y:S02]  /*11ce0*/  IMAD R93, R27.reuse, R32, RZ ;  /* 0x000000201b5d7224 */ /* 0x040fe400078e02ff */
[----:B------:R-:W-:Y:S01]  /*11cf0*/  IMAD R90, R27, R38, RZ ;  /* 0x000000261b5a7224 */ /* 0x000fe200078e02ff */
[C---:B------:R-:W-:Y:S01]  /*11d00*/  ISETP.GE.U32.AND.EX P1, PT, R73.reuse, R61, PT, P1 ;  /* 0x0000003d4900720c */ /* 0x040fe20003f26110 */
[----:B------:R-:W-:Y:S01]  /*11d10*/  IMAD.WIDE.U32 R60, R34, R28, RZ ;  /* 0x0000001c223c7225 */ /* 0x000fe200078e00ff */
[----:B------:R-:W-:-:S03]  /*11d20*/  IADD3.X R59, PT, PT, R73, R59, RZ, P5, P6 ;  /* 0x0000003b493b7210 */ /* 0x000fc60002fec4ff */
[----:B------:R-:W-:Y:S01]  /*11d30*/  IMAD.WIDE.U32 R76, P5, R25, R34, R76 ;  /* 0x00000022194c7225 */ /* 0x000fe200078a004c */
[----:B------:R-:W-:-:S03]  /*11d40*/  ISETP.GE.U32.AND.EX P0, PT, R59, R73, PT, P0 ;  /* 0x000000493b00720c */ /* 0x000fc60003f06100 */
[----:B------:R-:W-:Y:S01]  /*11d50*/  IMAD.MOV.U32 R60, RZ, RZ, R79 ;  /* 0x000000ffff3c7224 */ /* 0x000fe200078e004f */
[----:B------:R-:W-:Y:S01]  /*11d60*/  IADD3 RZ, P6, PT, R61, R76, RZ ;  /* 0x0000004c3dff7210 */ /* 0x000fe20007fde0ff */
[----:B------:R-:W-:Y:S02]  /*11d70*/  IMAD.X R61, RZ, RZ, RZ, P3 ;  /* 0x000000ffff3d7224 */ /* 0x000fe400018e06ff */
[----:B------:R-:W-:-:S04]  /*11d80*/  IMAD.WIDE.U32 R72, R26, R34, R56 ;  /* 0x000000221a487225 */ /* 0x000fc800078e0038 */
[-C--:B------:R-:W-:Y:S01]  /*11d90*/  IMAD.WIDE.U32.X R60, R30, R33.reuse, R60, P4 ;  /* 0x000000211e3c7225 */ /* 0x080fe200020e043c */
[----:B------:R-:W-:Y:S02]  /*11da0*/  ISETP.GE.U32.AND P2, PT, R72, R56, PT ;  /* 0x000000384800720c */ /* 0x000fe40003f46070 */
[----:B------:R-:W-:Y:S01]  /*11db0*/  SEL R56, RZ, 0x1, P0 ;  /* 0x00000001ff387807 */ /* 0x000fe20000000000 */
[----:B------:R-:W-:Y:S01]  /*11dc0*/  IMAD R93, R29, R33, R93 ;  /* 0x000000211d5d7224 */ /* 0x000fe200078e025d */
[----:B------:R-:W-:Y:S01]  /*11dd0*/  IADD3 R74, P3, PT, R74, R60, RZ ;  /* 0x0000003c4a4a7210 */ /* 0x000fe20007f7e0ff */
[----:B------:R-:W-:Y:S01]  /*11de0*/  IMAD.MOV.U32 R60, RZ, RZ, R77 ;  /* 0x000000ffff3c7224 */ /* 0x000fe200078e004d */
[----:B------:R-:W-:Y:S01]  /*11df0*/  SEL R33, RZ, 0x1, P1 ;  /* 0x00000001ff217807 */ /* 0x000fe20000800000 */
[----:B------:R-:W-:-:S04]  /*11e00*/  IMAD.WIDE.U32 R76, R34, R26, RZ ;  /* 0x0000001a224c7225 */ /* 0x000fc800078e00ff */
[----:B------:R-:W-:Y:S02]  /*11e10*/  IMAD.X R75, RZ, RZ, R61, P3 ;  /* 0x000000ffff4b7224 */ /* 0x000fe400018e063d */
[----:B------:R-:W-:Y:S02]  /*11e20*/  IMAD.X R61, RZ, RZ, RZ, P5 ;  /* 0x000000ffff3d7224 */ /* 0x000fe400028e06ff */
[----:B------:R-:W-:Y:S02]  /*11e30*/  IMAD R76, R30, R34, RZ ;  /* 0x000000221e4c7224 */ /* 0x000fe400078e02ff */
[----:B------:R-:W-:-:S04]  /*11e40*/  IMAD.WIDE.U32.X R60, R25, R35, R60, P6 ;  /* 0x00000023193c7225 */ /* 0x000fc800030e043c */
[----:B------:R-:W-:Y:S01]  /*11e50*/  IMAD.WIDE.U32 R78, R29, R36, R58 ;  /* 0x000000241d4e7225 */ /* 0x000fe200078e003a */
[----:B------:R-:W-:-:S03]  /*11e60*/  IADD3 R60, P1, P3, R56, R60, R33 ;  /* 0x0000003c383c7210 */ /* 0x000fc60007b3e021 */
[----:B------:R-:W-:Y:S01]  /*11e70*/  IMAD R33, R31, R34, RZ ;  /* 0x000000221f217224 */ /* 0x000fe200078e02ff */
[-C--:B------:R-:W-:Y:S01]  /*11e80*/  IADD3 R60, P4, PT, R60, R72.reuse, RZ ;  /* 0x000000483c3c7210 */ /* 0x080fe20007f9e0ff */
[----:B------:R-:W-:Y:S01]  /*11e90*/  IMAD R90, R29, R39, R90 ;  /* 0x000000271d5a7224 */ /* 0x000fe200078e025a */
[----:B------:R-:W-:Y:S01]  /*11ea0*/  IADD3.X R61, PT, PT, RZ, R61, RZ, P1, P3 ;  /* 0x0000003dff3d7210 */ /* 0x000fe20000fe64ff */
[----:B------:R-:W-:Y:S01]  /*11eb0*/  IMAD R33, R26, R35, R33 ;  /* 0x000000231a217224 */ /* 0x000fe200078e0221 */
[----:B------:R-:W-:-:S03]  /*11ec0*/  ISETP.GE.U32.AND P0, PT, R60, R72, PT ;  /* 0x000000483c00720c */ /* 0x000fc60003f06070 */
[----:B------:R-:W-:Y:S02]  /*11ed0*/  IMAD.IADD R33, R73, 0x1, R33 ;  /* 0x0000000149217824 */ /* 0x000fe400078e0221 */
[----:B------:R-:W-:-:S03]  /*11ee0*/  IMAD.WIDE.U32 R72, R35, R26, RZ ;  /* 0x0000001a23487225 */ /* 0x000fc600078e00ff */
[C---:B------:R-:W-:Y:S01]  /*11ef0*/  ISETP.GE.U32.AND.EX P2, PT, R33.reuse, R57, PT, P2 ;  /* 0x000000392100720c */ /* 0x040fe20003f46120 */
[----:B------:R-:W-:Y:S02]  /*11f00*/  IMAD.X R61, R33, 0x1, R61, P4 ;  /* 0x00000001213d7824 */ /* 0x000fe400020e063d */
[----:B------:R-:W-:-:S03]  /*11f10*/  IMAD.WIDE.U32 R72, P1, R31, R34, R72 ;  /* 0x000000221f487225 */ /* 0x000fc60007820048 */
[----:B------:R-:W-:Y:S01]  /*11f20*/  ISETP.GE.U32.AND.EX P0, PT, R61, R33, PT, P0 ;  /* 0x000000213d00720c */ /* 0x000fe20003f06100 */
[----:B------:R-:W-:Y:S01]  /*11f30*/  IMAD.X R57, RZ, RZ, RZ, P1 ;  /* 0x000000ffff397224 */ /* 0x000fe200008e06ff */
[----:B------:R-:W-:Y:S01]  /*11f40*/  IADD3 RZ, P3, PT, R77, R72, RZ ;  /* 0x000000484dff7210 */ /* 0x000fe20007f7e0ff */
[----:B------:R-:W-:Y:S01]  /*11f50*/  IMAD.MOV.U32 R56, RZ, RZ, R73 ;  /* 0x000000ffff387224 */ /* 0x000fe200078e0049 */
[----:B------:R-:W-:Y:S01]  /*11f60*/  SEL R33, RZ, 0x1, P2 ;  /* 0x00000001ff217807 */ /* 0x000fe20001000000 */
[----:B------:R-:W-:Y:S01]  /*11f70*/  IMAD.WIDE.U32 R72, R35, R62, RZ ;  /* 0x0000003e23487225 */ /* 0x000fe200078e00ff */
[----:B------:R-:W-:-:S03]  /*11f80*/  SEL R71, RZ, 0x1, P0 ;  /* 0x00000001ff477807 */ /* 0x000fc60000000000 */
[----:B------:R-:W-:-:S03]  /*11f90*/  IMAD.WIDE.U32.X R56, R31, R35, R56, P3 ;  /* 0x000000231f387225 */ /* 0x000fc600018e0438 */
[----:B------:R-:W-:-:S04]  /*11fa0*/  IADD3 R33, P0, P1, R71, R56, R33 ;  /* 0x0000003847217210 */ /* 0x000fc8000791e021 */
[----:B------:R-:W-:Y:S01]  /*11fb0*/  IADD3.X R71, PT, PT, RZ, R57, RZ, P0, P1 ;  /* 0x00000039ff477210 */ /* 0x000fe200007e24ff */
[----:B------:R-:W-:-:S04]  /*11fc0*/  IMAD.WIDE.U32 R72, P0, R30, R34, R72 ;  /* 0x000000221e487225 */ /* 0x000fc80007800048 */
[----:B------:R-:W-:-:S04]  /*11fd0*/  IMAD.WIDE.U32 R56, R34, R62, RZ ;  /* 0x0000003e22387225 */ /* 0x000fc800078e00ff */
[----:B------:R-:W-:Y:S01]  /*11fe0*/  IMAD.MOV.U32 R56, RZ, RZ, R73 ;  /* 0x000000ffff387224 */ /* 0x000fe200078e0049 */
[----:B------:R-:W-:Y:S01]  /*11ff0*/  IADD3 RZ, P1, PT, R57, R72, RZ ;  /* 0x0000004839ff7210 */ /* 0x000fe20007f3e0ff */
[----:B------:R-:W-:Y:S01]  /*12000*/  IMAD.X R57, RZ, RZ, RZ, P0 ;  /* 0x000000ffff397224 */ /* 0x000fe200000e06ff */
[----:B------:R-:W-:-:S03]  /*12010*/  ISETP.GE.U32.AND P0, PT, R78, R58, PT ;  /* 0x0000003a4e00720c */ /* 0x000fc60003f06070 */
[----:B------:R-:W-:-:S04]  /*12020*/  IMAD.WIDE.U32.X R72, R30, R35, R56, P1 ;  /* 0x000000231e487225 */ /* 0x000fc800008e0438 */
[----:B------:R-:W-:-:S04]  /*12030*/  IMAD.WIDE.U32 R56, R62, R34, R74 ;  /* 0x000000223e387225 */ /* 0x000fc800078e004a */
[----:B------:R-:W-:Y:S01]  /*12040*/  IMAD R35, R62, R35, R76 ;  /* 0x000000233e237224 */ /* 0x000fe200078e024c */
[----:B------:R-:W-:Y:S01]  /*12050*/  IADD3 R34, P5, PT, R33, R56, RZ ;  /* 0x0000003821227210 */ /* 0x000fe20007fbe0ff */
[-C--:B------:R-:W-:Y:S01]  /*12060*/  IMAD.WIDE.U32 R76, R37, R29.reuse, RZ ;  /* 0x0000001d254c7225 */ /* 0x080fe200078e00ff */
[----:B------:R-:W-:Y:S02]  /*12070*/  ISETP.GE.U32.AND P1, PT, R56, R74, PT ;  /* 0x0000004a3800720c */ /* 0x000fe40003f26070 */
[----:B------:R-:W-:Y:S01]  /*12080*/  ISETP.GE.U32.AND P2, PT, R34, R56, PT ;  /* 0x000000382200720c */ /* 0x000fe20003f46070 */
[----:B------:R-:W-:Y:S02]  /*12090*/  IMAD.IADD R33, R57, 0x1, R35 ;  /* 0x0000000139217824 */ /* 0x000fe400078e0223 */
[----:B------:R-:W-:Y:S02]  /*120a0*/  IMAD R35, R27, R36, RZ ;  /* 0x000000241b237224 */ /* 0x000fe400078e02ff */
[----:B------:R-:W-:Y:S01]  /*120b0*/  IMAD.WIDE.U32 R56, R36, R29, RZ ;  /* 0x0000001d24387225 */ /* 0x000fe200078e00ff */
[----:B------:R-:W-:-:S03]  /*120c0*/  ISETP.GE.U32.AND.EX P1, PT, R33, R75, PT, P1 ;  /* 0x0000004b2100720c */ /* 0x000fc60003f26110 */
[----:B------:R-:W-:Y:S02]  /*120d0*/  IMAD R91, R29, R37, R35 ;  /* 0x000000251d5b7224 */ /* 0x000fe400078e0223 */
[----:B------:R-:W-:Y:S02]  /*120e0*/  IMAD.X R35, R33, 0x1, R71, P5 ;  /* 0x0000000121237824 */ /* 0x000fe400028e0647 */
[----:B------:R-:W-:-:S03]  /*120f0*/  IMAD.WIDE.U32 R76, P3, R27, R36, R76 ;  /* 0x000000241b4c7225 */ /* 0x000fc6000786004c */
[----:B------:R-:W-:Y:S01]  /*12100*/  ISETP.GE.U32.AND.EX P2, PT, R35, R33, PT, P2 ;  /* 0x000000212300720c */ /* 0x000fe20003f46120 */
[----:B------:R-:W-:Y:S01]  /*12110*/  IMAD.IADD R91, R79, 0x1, R91 ;  /* 0x000000014f5b7824 */ /* 0x000fe200078e025b */
[----:B------:R-:W-:Y:S01]  /*12120*/  SEL R33, RZ, 0x1, P1 ;  /* 0x00000001ff217807 */ /* 0x000fe20000800000 */
[----:B------:R-:W-:Y:S01]  /*12130*/  IMAD.MOV.U32 R58, RZ, RZ, R77 ;  /* 0x000000ffff3a7224 */ /* 0x000fe200078e004d */
[----:B------:R-:W-:Y:S01]  /*12140*/  SEL R56, RZ, 0x1, P2 ;  /* 0x00000001ff387807 */ /* 0x000fe20001000000 */
[----:B------:R-:W-:Y:S01]  /*12150*/  IMAD R74, R30, R36, RZ ;  /* 0x000000241e4a7224 */ /* 0x000fe200078e02ff */
[----:B------:R-:W-:Y:S02]  /*12160*/  IADD3 RZ, P4, PT, R57, R76, RZ ;  /* 0x0000004c39ff7210 */ /* 0x000fe40007f9e0ff */
[----:B------:R-:W-:Y:S01]  /*12170*/  IADD3 R72, P2, P5, R56, R72, R33 ;  /* 0x0000004838487210 */ /* 0x000fe20007d5e021 */
[-C--:B------:R-:W-:Y:S01]  /*12180*/  IMAD R33, R25, R36.reuse, RZ ;  /* 0x0000002419217224 */ /* 0x080fe200078e02ff */
[----:B------:R-:W-:Y:S01]  /*12190*/  ISETP.GE.U32.AND.EX P0, PT, R91, R59, PT, P0 ;  /* 0x0000003b5b00720c */ /* 0x000fe20003f06100 */
[----:B------:R-:W-:Y:S01]  /*121a0*/  IMAD.WIDE.U32 R56, R28, R36, R60 ;  /* 0x000000241c387225 */ /* 0x000fe200078e003c */
[----:B------:R-:W-:-:S03]  /*121b0*/  IADD3.X R73, PT, PT, RZ, R73, RZ, P2, P5 ;  /* 0x00000049ff497210 */ /* 0x000fc600017ea4ff */
[----:B------:R-:W-:Y:S01]  /*121c0*/  IMAD.X R59, RZ, RZ, RZ, P3 ;  /* 0x000000ffff3b7224 */ /* 0x000fe200018e06ff */
[----:B------:R-:W-:Y:S01]  /*121d0*/  ISETP.GE.U32.AND P1, PT, R56, R60, PT ;  /* 0x0000003c3800720c */ /* 0x000fe20003f26070 */
[-C--:B------:R-:W-:Y:S01]  /*121e0*/  IMAD R33, R28, R37.reuse, R33 ;  /* 0x000000251c217224 */ /* 0x080fe200078e0221 */
[----:B------:R-:W-:Y:S01]  /*121f0*/  SEL R60, RZ, 0x1, P0 ;  /* 0x00000001ff3c7807 */ /* 0x000fe20000000000 */
[----:B------:R-:W-:-:S04]  /*12200*/  IMAD.WIDE.U32.X R58, R27, R37, R58, P4 ;  /* 0x000000251b3a7225 */ /* 0x000fc800020e043a */
[----:B------:R-:W-:Y:S01]  /*12210*/  IMAD.IADD R33, R57, 0x1, R33 ;  /* 0x0000000139217824 */ /* 0x000fe200078e0221 */
[----:B------:R-:W-:-:S04]  /*12220*/  IADD3 R58, P2, P3, R56, R58, R60 ;  /* 0x0000003a383a7210 */ /* 0x000fc80007b5e03c */
[----:B------:R-:W-:Y:S01]  /*12230*/  ISETP.GE.U32.AND.EX P1, PT, R33, R61, PT, P1 ;  /* 0x0000003d2100720c */ /* 0x000fe20003f26110 */
[----:B------:R-:W-:Y:S01]  /*12240*/  IMAD.WIDE.U32 R60, R37, R28, RZ ;  /* 0x0000001c253c7225 */ /* 0x000fe200078e00ff */
[----:B------:R-:W-:Y:S02]  /*12250*/  ISETP.GE.U32.AND P0, PT, R58, R56, PT ;  /* 0x000000383a00720c */ /* 0x000fe40003f06070 */
[----:B------:R-:W-:Y:S01]  /*12260*/  IADD3.X R59, PT, PT, R33, R59, RZ, P2, P3 ;  /* 0x0000003b213b7210 */ /* 0x000fe200017e64ff */
[----:B------:R-:W-:-:S03]  /*12270*/  IMAD.WIDE.U32 R56, R36, R28, RZ ;  /* 0x0000001c24387225 */ /* 0x000fc600078e00ff */
[----:B------:R-:W-:Y:S01]  /*12280*/  ISETP.GE.U32.AND.EX P0, PT, R59, R33, PT, P0 ;  /* 0x000000213b00720c */ /* 0x000fe20003f06100 */
[----:B------:R-:W-:Y:S01]  /*12290*/  IMAD.WIDE.U32 R60, P2, R25, R36, R60 ;  /* 0x00000024193c7225 */ /* 0x000fe2000784003c */
[----:B------:R-:W-:-:S03]  /*122a0*/  SEL R33, RZ, 0x1, P1 ;  /* 0x00000001ff217807 */ /* 0x000fc60000800000 */
[----:B------:R-:W-:Y:S01]  /*122b0*/  IMAD.MOV.U32 R56, RZ, RZ, R61 ;  /* 0x000000ffff387224 */ /* 0x000fe200078e003d */
[----:B------:R-:W-:Y:S01]  /*122c0*/  IADD3 RZ, P3, PT, R57, R60, RZ ;  /* 0x0000003c39ff7210 */ /* 0x000fe20007f7e0ff */
[----:B------:R-:W-:-:S04]  /*122d0*/  IMAD.X R57, RZ, RZ, RZ, P2 ;  /* 0x000000ffff397224 */ /* 0x000fc800010e06ff */
[----:B------:R-:W-:Y:S01]  /*122e0*/  IMAD.WIDE.U32.X R60, R25, R37, R56, P3 ;  /* 0x00000025193c7225 */ /* 0x000fe200018e0438 */
[----:B------:R-:W-:-:S04]  /*122f0*/  SEL R56, RZ, 0x1, P0 ;  /* 0x00000001ff387807 */ /* 0x000fc80000000000 */
[----:B------:R-:W-:Y:S01]  /*12300*/  IADD3 R60, P3, P4, R56, R60, R33 ;  /* 0x0000003c383c7210 */ /* 0x000fe20007c7e021 */
[----:B------:R-:W-:-:S03]  /*12310*/  IMAD.WIDE.U32 R56, R26, R36, R34 ;  /* 0x000000241a387225 */ /* 0x000fc600078e0022 */
[----:B------:R-:W-:Y:S01]  /*12320*/  IADD3.X R71, PT, PT, RZ, R61, RZ, P3, P4 ;  /* 0x0000003dff477210 */ /* 0x000fe20001fe84ff */
[----:B------:R-:W-:Y:S01]  /*12330*/  IMAD R33, R31, R36, RZ ;  /* 0x000000241f217224 */ /* 0x000fe200078e02ff */
[----:B------:R-:W-:Y:S02]  /*12340*/  ISETP.GE.U32.AND P1, PT, R56, R34, PT ;  /* 0x000000223800720c */ /* 0x000fe40003f26070 */
[----:B------:R-:W-:Y:S01]  /*12350*/  IADD3 R34, P2, PT, R60, R56, RZ ;  /* 0x000000383c227210 */ /* 0x000fe20007f5e0ff */
[----:B------:R-:W-:Y:S02]  /*12360*/  IMAD R33, R26, R37, R33 ;  /* 0x000000251a217224 */ /* 0x000fe400078e0221 */
[----:B------:R-:W-:Y:S01]  /*12370*/  IMAD.WIDE.U32 R60, R37, R26, RZ ;  /* 0x0000001a253c7225 */ /* 0x000fe200078e00ff */
[----:B------:R-:W-:-:S03]  /*12380*/  ISETP.GE.U32.AND P0, PT, R34, R56, PT ;  /* 0x000000382200720c */ /* 0x000fc60003f06070 */
[----:B------:R-:W-:Y:S02]  /*12390*/  IMAD.IADD R33, R57, 0x1, R33 ;  /* 0x0000000139217824 */ /* 0x000fe400078e0221 */
[----:B------:R-:W-:-:S03]  /*123a0*/  IMAD.WIDE.U32 R60, P3, R31, R36, R60 ;  /* 0x000000241f3c7225 */ /* 0x000fc6000786003c */
[----:B------:R-:W-:Y:S01]  /*123b0*/  ISETP.GE.U32.AND.EX P1, PT, R33, R35, PT, P1 ;  /* 0x000000232100720c */ /* 0x000fe20003f26110 */
[----:B------:R-:W-:-:S04]  /*123c0*/  IMAD.WIDE.U32 R56, R36, R26, RZ ;  /* 0x0000001a24387225 */ /* 0x000fc800078e00ff */
[----:B------:R-:W-:Y:S01]  /*123d0*/  IMAD.X R35, R33, 0x1, R71, P2 ;  /* 0x0000000121237824 */ /* 0x000fe200010e0647 */
[----:B------:R-:W-:Y:S01]  /*123e0*/  IADD3 RZ, P4, PT, R57, R60, RZ ;  /* 0x0000003c39ff7210 */ /* 0x000fe20007f9e0ff */
[----:B------:R-:W-:Y:S01]  /*123f0*/  IMAD.X R57, RZ, RZ, RZ, P3 ;  /* 0x000000ffff397224 */ /* 0x000fe200018e06ff */
[----:B------:R-:W-:Y:S01]  /*12400*/  SEL R71, RZ, 0x1, P1 ;  /* 0x00000001ff477807 */ /* 0x000fe20000800000 */
[----:B------:R-:W-:Y:S01]  /*12410*/  IMAD.MOV.U32 R56, RZ, RZ, R61 ;  /* 0x000000ffff387224 */ /* 0x000fe200078e003d */
[----:B------:R-:W-:Y:S01]  /*12420*/  ISETP.GE.U32.AND.EX P0, PT, R35, R33, PT, P0 ;  /* 0x000000212300720c */ /* 0x000fe20003f06100 */
[----:B------:R-:W-:-:S03]  /*12430*/  IMAD.WIDE.U32 R60, R37, R62, RZ ;  /* 0x0000003e253c7225 */ /* 0x000fc600078e00ff */
[----:B------:R-:W-:Y:S01]  /*12440*/  SEL R33, RZ, 0x1, P0 ;  /* 0x00000001ff217807 */ /* 0x000fe20000000000 */
[----:B------:R-:W-:-:S03]  /*12450*/  IMAD.WIDE.U32.X R56, R31, R37, R56, P4 ;  /* 0x000000251f387225 */ /* 0x000fc600020e0438 */
[----:B------:R-:W-:-:S04]  /*12460*/  IADD3 R71, P0, P1, R33, R56, R71 ;  /* 0x0000003821477210 */ /* 0x000fc8000791e047 */
[----:B------:R-:W-:Y:S01]  /*12470*/  IADD3.X R33, PT, PT, RZ, R57, RZ, P0, P1 ;  /* 0x00000039ff217210 */ /* 0x000fe200007e24ff */
[----:B------:R-:W-:-:S04]  /*12480*/  IMAD.WIDE.U32 R60, P0, R30, R36, R60 ;  /* 0x000000241e3c7225 */ /* 0x000fc8000780003c */
[----:B------:R-:W-:-:S04]  /*12490*/  IMAD.WIDE.U32 R56, R36, R62, RZ ;  /* 0x0000003e24387225 */ /* 0x000fc800078e00ff */
[----:B------:R-:W-:Y:S01]  /*124a0*/  IMAD.MOV.U32 R56, RZ, RZ, R61 ;  /* 0x000000ffff387224 */ /* 0x000fe200078e003d */
[----:B------:R-:W-:Y:S01]  /*124b0*/  IADD3 RZ, P1, PT, R57, R60, RZ ;  /* 0x0000003c39ff7210 */ /* 0x000fe20007f3e0ff */
[----:B------:R-:W-:-:S04]  /*124c0*/  IMAD.X R57, RZ, RZ, RZ, P0 ;  /* 0x000000ffff397224 */ /* 0x000fc800000e06ff */
[----:B------:R-:W-:-:S04]  /*124d0*/  IMAD.WIDE.U32.X R60, R30, R37, R56, P1 ;  /* 0x000000251e3c7225 */ /* 0x000fc800008e0438 */
[C---:B------:R-:W-:Y:S02]  /*124e0*/  IMAD R57, R62.reuse, R37, R74 ;  /* 0x000000253e397224 */ /* 0x040fe400078e024a */
[----:B------:R-:W-:-:S04]  /*124f0*/  IMAD.WIDE.U32 R36, R62, R36, R72 ;  /* 0x000000243e247225 */ /* 0x000fc800078e0048 */
[----:B------:R-:W-:Y:S01]  /*12500*/  IMAD.IADD R37, R37, 0x1, R57 ;  /* 0x0000000125257824 */ /* 0x000fe200078e0239 */
[----:B------:R-:W-:Y:S01]  /*12510*/  IADD3 R56, P2, PT, R71, R36, RZ ;  /* 0x0000002447387210 */ /* 0x000fe20007f5e0ff */
[----:B------:R-:W-:Y:S01]  /*12520*/  IMAD.WIDE.U32 R74, R39, R28, RZ ;  /* 0x0000001c274a7225 */ /* 0x000fe200078e00ff */
[----:B------:R-:W-:Y:S02]  /*12530*/  ISETP.GE.U32.AND P0, PT, R36, R72, PT ;  /* 0x000000482400720c */ /* 0x000fe40003f06070 */
[----:B------:R-:W-:Y:S01]  /*12540*/  ISETP.GE.U32.AND P1, PT, R56, R36, PT ;  /* 0x000000243800720c */ /* 0x000fe20003f26070 */
[C---:B------:R-:W-:Y:S01]  /*12550*/  IMAD.X R57, R37.reuse, 0x1, R33, P2 ;  /* 0x0000000125397824 */ /* 0x040fe200010e0621 */
[----:B------:R-:W-:Y:S01]  /*12560*/  ISETP.GE.U32.AND.EX P0, PT, R37, R73, PT, P0 ;  /* 0x000000492500720c */ /* 0x000fe20003f06100 */
[----:B------:R-:W-:-:S03]  /*12570*/  IMAD.WIDE.U32 R72, R38, R29, RZ ;  /* 0x0000001d26487225 */ /* 0x000fc600078e00ff */
[----:B------:R-:W-:Y:S02]  /*12580*/  ISETP.GE.U32.AND.EX P1, PT, R57, R37, PT, P1 ;  /* 0x000000253900720c */ /* 0x000fe40003f26110 */
[----:B------:R-:W-:Y:S02]  /*12590*/  SEL R33, RZ, 0x1, P0 ;  /* 0x00000001ff217807 */ /* 0x000fe40000000000 */
[----:B------:R-:W-:-:S04]  /*125a0*/  SEL R36, RZ, 0x1, P1 ;  /* 0x00000001ff247807 */ /* 0x000fc80000800000 */
[----:B------:R-:W-:Y:S01]  /*125b0*/  IADD3 R60, P0, P1, R36, R60, R33 ;  /* 0x0000003c243c7210 */ /* 0x000fe2000791e021 */
[----:B------:R-:W-:-:S03]  /*125c0*/  IMAD.WIDE.U32 R36, R39, R29, RZ ;  /* 0x0000001d27247225 */ /* 0x000fc600078e00ff */
[----:B------:R-:W-:Y:S01]  /*125d0*/  IADD3.X R61, PT, PT, RZ, R61, RZ, P0, P1 ;  /* 0x0000003dff3d7210 */ /* 0x000fe200007e24ff */
[----:B------:R-:W-:-:S04]  /*125e0*/  IMAD.WIDE.U32 R74, P0, R25, R38, R74 ;  /* 0x00000026194a7225 */ /* 0x000fc8000780004a */
[----:B------:R-:W-:-:S04]  /*125f0*/  IMAD.WIDE.U32 R36, P2, R27, R38, R36 ;  /* 0x000000261b247225 */ /* 0x000fc80007840024 */
[----:B------:R-:W-:Y:S01]  /*12600*/  IMAD.MOV.U32 R72, RZ, RZ, R37 ;  /* 0x000000ffff487224 */ /* 0x000fe200078e0025 */
[----:B------:R-:W-:Y:S01]  /*12610*/  IADD3 RZ, P3, PT, R73, R36, RZ ;  /* 0x0000002449ff7210 */ /* 0x000fe20007f7e0ff */
[----:B------:R-:W-:Y:S02]  /*12620*/  IMAD.X R73, RZ, RZ, RZ, P2 ;  /* 0x000000ffff497224 */ /* 0x000fe400010e06ff */
[----:B------:R-:W-:-:S04]  /*12630*/  IMAD.WIDE.U32 R36, R38, R28, RZ ;  /* 0x0000001c26247225 */ /* 0x000fc800078e00ff */
[----:B------:R-:W-:Y:S01]  /*12640*/  IMAD.WIDE.U32.X R76, R27, R39, R72, P3 ;  /* 0x000000271b4c7225 */ /* 0x000fe200018e0448 */
[----:B------:R-:W-:-:S03]  /*12650*/  IADD3 RZ, P1, PT, R37, R74, RZ ;  /* 0x0000004a25ff7210 */ /* 0x000fc60007f3e0ff */
[----:B------:R-:W-:-:S04]  /*12660*/  IMAD.WIDE.U32 R72, R29, R38, R58 ;  /* 0x000000261d487225 */ /* 0x000fc800078e003a */
[----:B------:R-:W-:Y:S01]  /*12670*/  IMAD.X R37, RZ, RZ, RZ, P0 ;  /* 0x000000ffff257224 */ /* 0x000fe200000e06ff */
[----:B------:R-:W-:Y:S01]  /*12680*/  ISETP.GE.U32.AND P0, PT, R72, R58, PT ;  /* 0x0000003a4800720c */ /* 0x000fe20003f06070 */
[----:B------:R-:W-:Y:S02]  /*12690*/  IMAD.MOV.U32 R36, RZ, RZ, R75 ;  /* 0x000000ffff247224 */ /* 0x000fe400078e004b */
[----:B------:R-:W-:Y:S02]  /*126a0*/  IMAD.IADD R90, R73, 0x1, R90 ;  /* 0x00000001495a7824 */ /* 0x000fe400078e025a */
[----:B------:R-:W-:-:S03]  /*126b0*/  IMAD.WIDE.U32.X R74, R25, R39, R36, P1 ;  /* 0x00000027194a7225 */ /* 0x000fc600008e0424 */
[----:B------:R-:W-:Y:S01]  /*126c0*/  ISETP.GE.U32.AND.EX P0, PT, R90, R59, PT, P0 ;  /* 0x0000003b5a00720c */ /* 0x000fe20003f06100 */
[-C--:B------:R-:W-:Y:S02]  /*126d0*/  IMAD R25, R25, R38.reuse, RZ ;  /* 0x0000002619197224 */ /* 0x080fe400078e02ff */
[----:B------:R-:W-:Y:S01]  /*126e0*/  IMAD.WIDE.U32 R36, R28, R38, R34 ;  /* 0x000000261c247225 */ /* 0x000fe200078e0022 */
[----:B------:R-:W-:-:S03]  /*126f0*/  SEL R33, RZ, 0x1, P0 ;  /* 0x00000001ff217807 */ /* 0x000fc60000000000 */
[----:B------:R-:W-:Y:S01]  /*12700*/  IMAD R25, R28, R39, R25 ;  /* 0x000000271c197224 */ /* 0x000fe200078e0219 */
[C---:B------:R-:W-:Y:S02]  /*12710*/  IADD3 R33, P0, P3, R36.reuse, R76, R33 ;  /* 0x0000004c24217210 */ /* 0x040fe40007b1e021 */
[----:B------:R-:W-:Y:S01]  /*12720*/  ISETP.GE.U32.AND P1, PT, R36, R34, PT ;  /* 0x000000222400720c */ /* 0x000fe20003f26070 */
[----:B------:R-:W-:Y:S01]  /*12730*/  IMAD.IADD R27, R37, 0x1, R25 ;  /* 0x00000001251b7824 */ /* 0x000fe200078e0219 */
[----:B------:R-:W-:Y:S01]  /*12740*/  ISETP.GE.U32.AND P2, PT, R33, R36, PT ;  /* 0x000000242100720c */ /* 0x000fe20003f46070 */
[----:B------:R-:W-:-:S03]  /*12750*/  IMAD.WIDE.U32 R36, R38, R26, RZ ;  /* 0x0000001a26247225 */ /* 0x000fc600078e00ff */
[C---:B------:R-:W-:Y:S02]  /*12760*/  IADD3.X R25, PT, PT, R27.reuse, R77, RZ, P0, P3 ;  /* 0x0000004d1b197210 */ /* 0x040fe400007e64ff */
[----:B------:R-:W-:Y:S01]  /*12770*/  ISETP.GE.U32.AND.EX P0, PT, R27, R35, PT, P1 ;  /* 0x000000231b00720c */ /* 0x000fe20003f06110 */
[----:B------:R-:W-:Y:S01]  /*12780*/  IMAD.WIDE.U32 R34, R39, R26, RZ ;  /* 0x0000001a27227225 */ /* 0x000fe200078e00ff */
[----:B------:R-:W-:Y:S02]  /*12790*/  ISETP.GE.U32.AND.EX P1, PT, R25, R27, PT, P2 ;  /* 0x0000001b1900720c */ /* 0x000fe40003f26120 */
[----:B------:R-:W-:Y:S02]  /*127a0*/  SEL R28, RZ, 0x1, P0 ;  /* 0x00000001ff1c7807 */ /* 0x000fe40000000000 */
[----:B------:R-:W-:Y:S01]  /*127b0*/  SEL R27, RZ, 0x1, P1 ;  /* 0x00000001ff1b7807 */ /* 0x000fe20000800000 */
[----:B------:R-:W-:-:S03]  /*127c0*/  IMAD.WIDE.U32 R34, P2, R31, R38, R34 ;  /* 0x000000261f227225 */ /* 0x000fc60007840022 */
[----:B------:R-:W-:Y:S01]  /*127d0*/  IADD3 R28, P0, P1, R27, R74, R28 ;  /* 0x0000004a1b1c7210 */ /* 0x000fe2000791e01c */
[----:B------:R-:W-:Y:S01]  /*127e0*/  IMAD.MOV.U32 R36, RZ, RZ, R35 ;  /* 0x000000ffff247224 */ /* 0x000fe200078e0023 */
[----:B------:R-:W-:Y:S01]  /*127f0*/  IADD3 RZ, P4, PT, R37, R34, RZ ;  /* 0x0000002225ff7210 */ /* 0x000fe20007f9e0ff */
[----:B------:R-:W-:Y:S01]  /*12800*/  IMAD.WIDE.U32 R34, R26, R38, R56 ;  /* 0x000000261a227225 */ /* 0x000fe200078e0038 */
[----:B------:R-:W-:-:S03]  /*12810*/  IADD3.X R74, PT, PT, RZ, R75, RZ, P0, P1 ;  /* 0x0000004bff4a7210 */ /* 0x000fc600007e24ff */
[C---:B------:R-:W-:Y:S01]  /*12820*/  IMAD R27, R31.reuse, R38, RZ ;  /* 0x000000261f1b7224 */ /* 0x040fe200078e02ff */
[----:B------:R-:W-:Y:S01]  /*12830*/  IADD3 R28, P5, PT, R28, R34, RZ ;  /* 0x000000221c1c7210 */ /* 0x000fe20007fbe0ff */
[----:B------:R-:W-:Y:S01]  /*12840*/  IMAD.X R37, RZ, RZ, RZ, P2 ;  /* 0x000000ffff257224 */ /* 0x000fe200010e06ff */
[----:B------:R-:W-:Y:S01]  /*12850*/  ISETP.GE.U32.AND P0, PT, R34, R56, PT ;  /* 0x000000382200720c */ /* 0x000fe20003f06070 */
[-C--:B------:R-:W-:Y:S01]  /*12860*/  IMAD R27, R26, R39.reuse, R27 ;  /* 0x000000271a1b7224 */ /* 0x080fe200078e021b */
[----:B------:R-:W-:Y:S01]  /*12870*/  ISETP.GE.U32.AND P1, PT, R28, R34, PT ;  /* 0x000000221c00720c */ /* 0x000fe20003f26070 */
[----:B------:R-:W-:-:S04]  /*12880*/  IMAD.WIDE.U32.X R36, R31, R39, R36, P4 ;  /* 0x000000271f247225 */ /* 0x000fc800020e0424 */
[----:B------:R-:W-:Y:S02]  /*12890*/  IMAD.IADD R58, R35, 0x1, R27 ;  /* 0x00000001233a7824 */ /* 0x000fe400078e021b */
[----:B------:R-:W-:-:S03]  /*128a0*/  IMAD.WIDE.U32 R34, R39, R62, RZ ;  /* 0x0000003e27227225 */ /* 0x000fc600078e00ff */
[C---:B------:R-:W-:Y:S01]  /*128b0*/  ISETP.GE.U32.AND.EX P0, PT, R58.reuse, R57, PT, P0 ;  /* 0x000000393a00720c */ /* 0x040fe20003f06100 */
[----:B------:R-:W-:Y:S02]  /*128c0*/  IMAD.X R56, R58, 0x1, R74, P5 ;  /* 0x000000013a387824 */ /* 0x000fe400028e064a */
[----:B------:R-:W-:Y:S01]  /*128d0*/  IMAD.WIDE.U32 R34, P3, R30, R38, R34 ;  /* 0x000000261e227225 */ /* 0x000fe20007860022 */
[----:B------:R-:W-:Y:S02]  /*128e0*/  SEL R31, RZ, 0x1, P0 ;  /* 0x00000001ff1f7807 */ /* 0x000fe40000000000 */
[----:B------:R-:W-:Y:S01]  /*128f0*/  ISETP.GE.U32.AND.EX P1, PT, R56, R58, PT, P1 ;  /* 0x0000003a3800720c */ /* 0x000fe20003f26110 */
[----:B------:R-:W-:-:S04]  /*12900*/  IMAD.WIDE.U32 R26, R38, R62, RZ ;  /* 0x0000003e261a7225 */ /* 0x000fc800078e00ff */
[----:B------:R-:W-:Y:S01]  /*12910*/  IMAD.WIDE.U32 R58, R33, 0x3d1, RZ ;  /* 0x000003d1213a7825 */ /* 0x000fe200078e00ff */
[----:B------:R-:W-:Y:S02]  /*12920*/  IADD3 RZ, P2, PT, R27, R34, RZ ;  /* 0x000000221bff7210 */ /* 0x000fe40007f5e0ff */
[----:B------:R-:W-:Y:S01]  /*12930*/  SEL R34, RZ, 0x1, P1 ;  /* 0x00000001ff227807 */ /* 0x000fe20000800000 */
[----:B------:R-:W-:-:S03]  /*12940*/  IMAD.WIDE.U32 R26, R62, R38, R60 ;  /* 0x000000263e1a7225 */ /* 0x000fc600078e003c */
[----:B------:R-:W-:Y:S01]  /*12950*/  IADD3 R31, P1, P4, R34, R36, R31 ;  /* 0x00000024221f7210 */ /* 0x000fe20007c3e01f */
[----:B------:R-:W-:Y:S01]  /*12960*/  IMAD R38, R30, R38, RZ ;  /* 0x000000261e267224 */ /* 0x000fe200078e02ff */
[----:B------:R-:W-:Y:S02]  /*12970*/  ISETP.GE.U32.AND P0, PT, R26, R60, PT ;  /* 0x0000003c1a00720c */ /* 0x000fe40003f06070 */
[----:B------:R-:W-:Y:S01]  /*12980*/  IADD3.X R36, PT, PT, RZ, R37, RZ, P1, P4 ;  /* 0x00000025ff247210 */ /* 0x000fe20000fe84ff */
[----:B------:R-:W-:Y:S01]  /*12990*/  IMAD R38, R62, R39, R38 ;  /* 0x000000273e267224 */ /* 0x000fe200078e0226 */
[----:B------:R-:W-:-:S03]  /*129a0*/  IADD3 R37, P4, PT, R31, R26, RZ ;  /* 0x0000001a1f257210 */ /* 0x000fc60007f9e0ff */
[----:B------:R-:W-:Y:S01]  /*129b0*/  IMAD.IADD R38, R27, 0x1, R38 ;  /* 0x000000011b267824 */ /* 0x000fe200078e0226 */
[----:B------:R-:W-:Y:S01]  /*129c0*/  ISETP.GE.U32.AND P1, PT, R37, R26, PT ;  /* 0x0000001a2500720c */ /* 0x000fe20003f26070 */
[----:B------:R-:W-:Y:S02]  /*129d0*/  IMAD.X R27, RZ, RZ, RZ, P3 ;  /* 0x000000ffff1b7224 */ /* 0x000fe400018e06ff */
[C---:B------:R-:W-:Y:S01]  /*129e0*/  IMAD.X R36, R38.reuse, 0x1, R36, P4 ;  /* 0x0000000126247824 */ /* 0x040fe200020e0624 */
[----:B------:R-:W-:Y:S01]  /*129f0*/  ISETP.GE.U32.AND.EX P0, PT, R38, R61, PT, P0 ;  /* 0x0000003d2600720c */ /* 0x000fe20003f06100 */
[----:B------:R-:W-:Y:S02]  /*12a00*/  IMAD.MOV.U32 R26, RZ, RZ, R35 ;  /* 0x000000ffff1a7224 */ /* 0x000fe400078e0023 */
[----:B------:R-:W-:Y:S01]  /*12a10*/  IMAD.WIDE.U32 R60, R28, 0x3d1, RZ ;  /* 0x000003d11c3c7825 */ /* 0x000fe200078e00ff */
[----:B------:R-:W-:-:S03]  /*12a20*/  ISETP.GE.U32.AND.EX P1, PT, R36, R38, PT, P1 ;  /* 0x000000262400720c */ /* 0x000fc60003f26110 */
[----:B------:R-:W-:Y:S01]  /*12a30*/  IMAD.WIDE.U32.X R26, R30, R39, R26, P2 ;  /* 0x000000271e1a7225 */ /* 0x000fe200010e041a */
[----:B------:R-:W-:Y:S02]  /*12a40*/  SEL R30, RZ, 0x1, P0 ;  /* 0x00000001ff1e7807 */ /* 0x000fe40000000000 */
[----:B------:R-:W-:-:S04]  /*12a50*/  SEL R39, RZ, 0x1, P1 ;  /* 0x00000001ff277807 */ /* 0x000fc80000800000 */
[----:B------:R-:W-:Y:S01]  /*12a60*/  IADD3 R39, P0, P1, R39, R26, R30 ;  /* 0x0000001a27277210 */ /* 0x000fe2000791e01e */
[----:B------:R-:W-:-:S03]  /*12a70*/  IMAD.WIDE.U32 R30, R25, 0x3d1, RZ ;  /* 0x000003d1191e7825 */ /* 0x000fc600078e00ff */
[----:B------:R-:W-:Y:S01]  /*12a80*/  IADD3.X R38, PT, PT, RZ, R27, RZ, P0, P1 ;  /* 0x0000001bff267210 */ /* 0x000fe200007e24ff */
[----:B------:R-:W-:-:S04]  /*12a90*/  IMAD.WIDE.U32 R26, R56, 0x3d1, RZ ;  /* 0x000003d1381a7825 */ /* 0x000fc800078e00ff */
        /* <DEDUP_REMOVED lines=22> */
[----:B------:R-:W-:-:S03]  /*12c00*/  IMAD.WIDE.U32.X R34, RZ, R36, R34, P3 ;  /* 0x00000024ff227225 */ /* 0x000fc600018e0422 */
[----:B------:R-:W-:Y:S02]  /*12c10*/  IADD3.X R30, PT, PT, R26, R31, RZ, P1, P2 ;  /* 0x0000001f1a1e7210 */ /* 0x000fe40000fe44ff */
[-C--:B------:R-:W-:Y:S02]  /*12c20*/  IADD3 R57, P1, PT, RZ, R58.reuse, RZ ;  /* 0x0000003aff397210 */ /* 0x080fe40007f3e0ff */
[----:B------:R-:W-:Y:S02]  /*12c30*/  IADD3 R31, P4, PT, R62, R25, RZ ;  /* 0x000000193e1f7210 */ /* 0x000fe40007f9e0ff */
[----:B------:R-:W-:Y:S01]  /*12c40*/  ISETP.GE.U32.AND P2, PT, R57, R58, PT ;  /* 0x0000003a3900720c */ /* 0x000fe20003f46070 */
[----:B------:R-:W-:Y:S01]  /*12c50*/  IMAD.X R58, R59, 0x1, R33, P1 ;  /* 0x000000013b3a7824 */ /* 0x000fe200008e0621 */
[----:B------:R-:W-:Y:S01]  /*12c60*/  ISETP.LT.U32.AND P1, PT, R31, R62, PT ;  /* 0x0000003e1f00720c */ /* 0x000fe20003f21070 */
[----:B------:R-:W-:Y:S01]  /*12c70*/  IMAD.X R28, R71, 0x1, R28, P4 ;  /* 0x00000001471c7824 */ /* 0x000fe200020e061c */
[----:B------:R-:W-:Y:S01]  /*12c80*/  ISETP.GE.U32.AND P0, PT, R27, R60, PT ;  /* 0x0000003c1b00720c */ /* 0x000fe20003f06070 */
[----:B------:R-:W-:Y:S01]  /*12c90*/  IMAD.WIDE.U32 R32, R29, R32, RZ ;  /* 0x000000201d207225 */ /* 0x000fe200078e00ff */
[----:B------:R-:W-:-:S03]  /*12ca0*/  ISETP.GE.U32.AND.EX P2, PT, R58, R59, PT, P2 ;  /* 0x0000003b3a00720c */ /* 0x000fc60003f46120 */
[----:B------:R-:W-:Y:S01]  /*12cb0*/  IMAD.IADD R93, R33, 0x1, R93 ;  /* 0x00000001215d7824 */ /* 0x000fe200078e025d */
[----:B------:R-:W-:-:S04]  /*12cc0*/  SEL R25, RZ, 0x1, P2 ;  /* 0x00000001ff197807 */ /* 0x000fc80001000000 */
[----:B------:R-:W-:-:S04]  /*12cd0*/  IADD3 R25, P5, PT, R31, R25, RZ ;  /* 0x000000191f197210 */ /* 0x000fc80007fbe0ff */
[----:B------:R-:W-:Y:S01]  /*12ce0*/  ISETP.GE.U32.AND P2, PT, R25, R31, PT ;  /* 0x0000001f1900720c */ /* 0x000fe20003f46070 */
[----:B------:R-:W-:-:S05]  /*12cf0*/  IMAD.X R59, RZ, RZ, R28, P5 ;  /* 0x000000ffff3b7224 */ /* 0x000fca00028e061c */
[----:B------:R-:W-:-:S04]  /*12d00*/  ISETP.GE.U32.AND.EX P2, PT, R59, R28, PT, P2 ;  /* 0x0000001c3b00720c */ /* 0x000fc80003f46120 */
[----:B------:R-:W-:Y:S02]  /*12d10*/  ISETP.LT.U32.OR.EX P2, PT, R28, R71, !P2, P1 ;  /* 0x000000471c00720c */ /* 0x000fe40005741510 */
[----:B------:R-:W-:-:S04]  /*12d20*/  IADD3 R28, P4, PT, R27, R56, RZ ;  /* 0x000000381b1c7210 */ /* 0x000fc80007f9e0ff */
[----:B------:R-:W-:Y:S02]  /*12d30*/  ISETP.LT.U32.AND P1, PT, R28, R27, PT ;  /* 0x0000001b1c00720c */ /* 0x000fe40003f21070 */
[----:B------:R-:W-:-:S04]  /*12d40*/  SEL R27, RZ, 0x1, !P2 ;  /* 0x00000001ff1b7807 */ /* 0x000fc80005000000 */
[----:B------:R-:W-:Y:S01]  /*12d50*/  IADD3 R56, P2, PT, R28, R27, RZ ;  /* 0x0000001b1c387210 */ /* 0x000fe20007f5e0ff */
[----:B------:R-:W-:-:S03]  /*12d60*/  IMAD.X R27, R30, 0x1, R37, P4 ;  /* 0x000000011e1b7824 */ /* 0x000fc600020e0625 */
[----:B------:R-:W-:Y:S01]  /*12d70*/  ISETP.GE.U32.AND P4, PT, R56, R28, PT ;  /* 0x0000001c3800720c */ /* 0x000fe20003f86070 */
[----:B------:R-:W-:Y:S01]  /*12d80*/  IMAD.X R37, RZ, RZ, R27, P2 ;  /* 0x000000ffff257224 */ /* 0x000fe200010e061b */
[----:B------:R-:W-:-:S04]  /*12d90*/  ISETP.GE.U32.AND.EX P2, PT, R30, R26, PT, P0 ;  /* 0x0000001a1e00720c */ /* 0x000fc80003f46100 */
[----:B------:R-:W-:Y:S02]  /*12da0*/  ISETP.GE.U32.AND.EX P4, PT, R37, R27, PT, P4 ;  /* 0x0000001b2500720c */ /* 0x000fe40003f86140 */
[----:B------:R-:W-:Y:S02]  /*12db0*/  SEL R28, RZ, 0x1, P2 ;  /* 0x00000001ff1c7807 */ /* 0x000fe40001000000 */
[----:B------:R-:W-:Y:S01]  /*12dc0*/  ISETP.LT.U32.OR.EX P0, PT, R27, R30, !P4, P1 ;  /* 0x0000001e1b00720c */ /* 0x000fe20006701510 */
[----:B------:R-:W-:-:S04]  /*12dd0*/  IMAD.WIDE.U32 R26, R38, 0x3d1, RZ ;  /* 0x000003d1261a7825 */ /* 0x000fc800078e00ff */
[----:B------:R-:W-:-:S04]  /*12de0*/  IMAD.WIDE.U32 R30, R39, 0x3d1, RZ ;  /* 0x000003d1271e7825 */ /* 0x000fc800078e00ff */
[----:B------:R-:W-:Y:S01]  /*12df0*/  IMAD.WIDE.U32 R26, P4, RZ, R39, R26 ;  /* 0x00000027ff1a7225 */ /* 0x000fe2000788001a */
[----:B------:R-:W-:Y:S02]  /*12e00*/  IADD3 R28, P2, P5, R30, R34, R28 ;  /* 0x000000221e1c7210 */ /* 0x000fe40007d5e01c */
[----:B------:R-:W-:Y:S02]  /*12e10*/  IADD3 R26, P3, PT, R31, R26, RZ ;  /* 0x0000001a1f1a7210 */ /* 0x000fe40007f7e0ff */
[----:B------:R-:W-:Y:S02]  /*12e20*/  ISETP.GE.U32.AND P1, PT, R28, R30, PT ;  /* 0x0000001e1c00720c */ /* 0x000fe40003f26070 */
[----:B------:R-:W-:Y:S02]  /*12e30*/  IADD3.X R30, PT, PT, R26, R35, RZ, P2, P5 ;  /* 0x000000231a1e7210 */ /* 0x000fe400017ea4ff */
[----:B------:R-:W-:Y:S02]  /*12e40*/  IADD3 R36, P5, PT, R28, R36, RZ ;  /* 0x000000241c247210 */ /* 0x000fe40007fbe0ff */
[----:B------:R-:W-:-:S02]  /*12e50*/  SEL R31, RZ, 0x1, !P0 ;  /* 0x00000001ff1f7807 */ /* 0x000fc40004000000 */
[----:B------:R-:W-:Y:S01]  /*12e60*/  ISETP.LT.U32.AND P2, PT, R36, R28, PT ;  /* 0x0000001c2400720c */ /* 0x000fe20003f41070 */
[----:B------:R-:W-:Y:S01]  /*12e70*/  IMAD.X R39, R30, 0x1, R39, P5 ;  /* 0x000000011e277824 */ /* 0x000fe200028e0627 */
[----:B------:R-:W-:Y:S01]  /*12e80*/  IADD3 R34, P6, PT, R36, R31, RZ ;  /* 0x0000001f24227210 */ /* 0x000fe20007fde0ff */
[----:B------:R-:W-:Y:S01]  /*12e90*/  IMAD.X R31, RZ, RZ, RZ, P4 ;  /* 0x000000ffff1f7224 */ /* 0x000fe200020e06ff */
[----:B------:R-:W-:Y:S02]  /*12ea0*/  ISETP.GE.U32.AND.EX P1, PT, R30, R26, PT, P1 ;  /* 0x0000001a1e00720c */ /* 0x000fe40003f26110 */
[----:B------:R-:W-:Y:S01]  /*12eb0*/  ISETP.GE.U32.AND P0, PT, R34, R36, PT ;  /* 0x000000242200720c */ /* 0x000fe20003f06070 */
[----:B------:R-:W-:-:S05]  /*12ec0*/  IMAD.X R35, RZ, RZ, R39, P6 ;  /* 0x000000ffff237224 */ /* 0x000fca00030e0627 */
[----:B------:R-:W-:-:S04]  /*12ed0*/  ISETP.GE.U32.AND.EX P0, PT, R35, R39, PT, P0 ;  /* 0x000000272300720c */ /* 0x000fc80003f06100 */
[----:B------:R-:W-:Y:S01]  /*12ee0*/  ISETP.LT.U32.OR.EX P2, PT, R39, R30, !P0, P2 ;  /* 0x0000001e2700720c */ /* 0x000fe20004741520 */
[----:B------:R-:W-:Y:S01]  /*12ef0*/  IMAD.MOV.U32 R30, RZ, RZ, R27 ;  /* 0x000000ffff1e7224 */ /* 0x000fe200078e001b */
[----:B------:R-:W-:-:S03]  /*12f00*/  SEL R27, RZ, 0x1, P1 ;  /* 0x00000001ff1b7807 */ /* 0x000fc60000800000 */
[----:B------:R-:W-:-:S03]  /*12f10*/  IMAD.WIDE.U32.X R30, RZ, R38, R30, P3 ;  /* 0x00000026ff1e7225 */ /* 0x000fc600018e041e */
        /* <DEDUP_REMOVED lines=15> */
[----:B------:R-:W-:Y:S02]  /*13010*/  IMAD.MOV.U32 R30, RZ, RZ, R27 ;  /* 0x000000ffff1e7224 */ /* 0x000fe400078e001b */
[----:B------:R-:W-:-:S04]  /*13020*/  IMAD.WIDE.U32 R28, R38, 0x3d1, R28 ;  /* 0x000003d1261c7825 */ /* 0x000fc800078e001c */
[----:B------:R-:W-:Y:S01]  /*13030*/  IMAD.IADD R27, R26, 0x1, R29 ;  /* 0x000000011a1b7824 */ /* 0x000fe200078e021d */
[-C--:B------:R-:W-:Y:S01]  /*13040*/  IADD3 R57, P3, PT, R57, R28.reuse, RZ ;  /* 0x0000001c39397210 */ /* 0x080fe20007f7e0ff */
[----:B------:R-:W-:Y:S01]  /*13050*/  IMAD.X R31, RZ, RZ, RZ, P0 ;  /* 0x000000ffff1f7224 */ /* 0x000fe200000e06ff */
        /* <DEDUP_REMOVED lines=16> */
[----:B------:R-:W-:Y:S02]  /*13160*/  ISETP.GE.U32.AND P2, PT, R26, R25, PT ;  /* 0x000000191a00720c */ /* 0x000fe40003f46070 */
        /* <DEDUP_REMOVED lines=8> */
[----:B------:R-:W-:Y:S01]  /*131f0*/  IADD3 R29, P1, P2, R29, R56, R25 ;  /* 0x000000381d1d7210 */ /* 0x000fe20007a3e019 */
[----:B------:R-:W-:-:S03]  /*13200*/  IMAD.MOV.U32 R25, RZ, RZ, R26 ;  /* 0x000000ffff197224 */ /* 0x000fc600078e001a */
        /* <DEDUP_REMOVED lines=13> */
.L_x_75:
[----:B------:R-:W-:Y:S05]  /*132e0*/  BSYNC.RECONVERGENT B2 ;  /* 0x0000000000027941 */ /* 0x000fea0003800200 */
.L_x_74:
[----:B------:R-:W-:Y:S01]  /*132f0*/  IADD3 R26, P1, PT, R57, R32, RZ ;  /* 0x00000020391a7210 */ /* 0x000fe20007f3e0ff */
[----:B------:R-:W-:Y:S01]  /*13300*/  IMAD.MOV.U32 R33, RZ, RZ, RZ ;  /* 0x000000ffff217224 */ /* 0x000fe200078e00ff */
        /* <DEDUP_REMOVED lines=58> */
.L_x_78:
[----:B------:R-:W-:Y:S05]  /*136b0*/  BSYNC.RELIABLE B3 ;  /* 0x0000000000037941 */ /* 0x000fea0003800100 */
.L_x_77:
        /* <DEDUP_REMOVED lines=22> */
[----:B------:R-:W-:Y:S02]  /*13820*/  SEL R30, RZ, 0xffffffff, P0 ;  /* 0xffffffffff1e7807 */ /* 0x000fe40000000000 */
        /* <DEDUP_REMOVED lines=8> */
[----:B------:R-:W-:Y:S01]  /*138b0*/  SEL R29, RZ, 0xffffffff, !P1 ;  /* 0xffffffffff1d7807 */ /* 0x000fe20004800000 */
[----:B------:R-:W-:Y:S01]  /*138c0*/  IMAD.X R27, R27, 0x1, R38, P3 ;  /* 0x000000011b1b7824 */ /* 0x000fe200018e0626 */
[----:B------:R-:W-:-:S02]  /*138d0*/  ISETP.NE.U32.AND P1, PT, R32, RZ, PT ;  /* 0x000000ff2000720c */ /* 0x000fc40003f25070 */
[----:B------:R-:W-:Y:S02]  /*138e0*/  ISETP.GT.U32.AND.EX P0, PT, R56, R49, PT, P0 ;  /* 0x000000313800720c */ /* 0x000fe40003f04100 */
[C---:B------:R-:W-:Y:S02]  /*138f0*/  IADD3 R34, P3, PT, R30.reuse, R34, RZ ;  /* 0x000000221e227210 */ /* 0x040fe40007f7e0ff */
[----:B------:R-:W-:Y:S02]  /*13900*/  ISETP.NE.OR.EX P0, PT, R27, RZ, P0, P1 ;  /* 0x000000ff1b00720c */ /* 0x000fe40000705710 */
[----:B------:R-:W-:Y:S01]  /*13910*/  IADD3 R25, P4, PT, R29, R36, RZ ;  /* 0x000000241d197210 */ /* 0x000fe20007f9e0ff */
[----:B------:R-:W-:Y:S01]  /*13920*/  IMAD.X R33, R30, 0x1, R33, P3 ;  /* 0x000000011e217824 */ /* 0x000fe200018e0621 */
[----:B------:R-:W-:-:S03]  /*13930*/  IADD3 R26, P2, PT, R26, -R50, RZ ;  /* 0x800000321a1a7210 */ /* 0x000fc60007f5e0ff */
[----:B------:R-:W-:Y:S02]  /*13940*/  IMAD.X R30, R29, 0x1, R28, P4 ;  /* 0x000000011d1e7824 */ /* 0x000fe400020e061c */
[----:B------:R-:W-:Y:S02]  /*13950*/  IMAD.X R93, R93, 0x1, ~R51, P2 ;  /* 0x000000015d5d7824 */ /* 0x000fe400010e0e33 */
[----:B------:R-:W-:Y:S02]  /*13960*/  IMAD.MOV.U32 R29, RZ, RZ, R34 ;  /* 0x000000ffff1d7224 */ /* 0x000fe400078e0022 */
[----:B------:R-:W-:Y:S01]  /*13970*/  IMAD.MOV.U32 R28, RZ, RZ, R33 ;  /* 0x000000ffff1c7224 */ /* 0x000fe200078e0021 */
[----:B------:R-:W-:Y:S06]  /*13980*/  @P0 BRA `(.L_x_81) ;  /* 0x0000000000500947 */ /* 0x000fec0003800000 */
        /* <DEDUP_REMOVED lines=20> */
.L_x_81:
[----:B------:R-:W-:Y:S05]  /*13ad0*/  BSYNC.RELIABLE B3 ;  /* 0x0000000000037941 */ /* 0x000fea0003800100 */
.L_x_80:
        /* <DEDUP_REMOVED lines=61> */
.L_x_83:
[----:B------:R-:W-:Y:S05]  /*13eb0*/  BSYNC.RELIABLE B3 ;  /* 0x0000000000037941 */ /* 0x000fea0003800100 */
.L_x_82:
        /* <DEDUP_REMOVED lines=26> */
[----:B------:R-:W-:Y:S01]  /*14060*/  IADD3.X R56, PT, PT, R25, ~R49, R56, P3, P4 ;  /* 0x8000003119387210 */ /* 0x000fe20001fe8438 */
[----:B------:R-:W-:-:S08]  /*14070*/  IMAD.MOV.U32 R25, RZ, RZ, R27 ;  /* 0x000000ffff197224 */ /* 0x000fd000078e001b */
.L_x_79:
[----:B------:R-:W-:Y:S05]  /*14080*/  BSYNC.RECONVERGENT B2 ;  /* 0x0000000000027941 */ /* 0x000fea0003800200 */
.L_x_76:
[----:B------:R-:W-:Y:S01]  /*14090*/  ISETP.GE.U32.AND P2, PT, R70, R24, PT ;  /* 0x000000184600720c */ /* 0x000fe20003f46070 */
[----:B------:R-:W-:Y:S01]  /*140a0*/  IMAD.SHL.U32 R73, R26, 0x2, RZ ;  /* 0x000000021a497824 */ /* 0x000fe200078e00ff */
[----:B------:R-:W-:Y:S01]  /*140b0*/  IADD3 R38, P0, PT, -R19, R64, RZ ;  /* 0x0000004013267210 */ /* 0x000fe20007f1e1ff */
[----:B------:R-:W-:Y:S01]  /*140c0*/  BSSY.RECONVERGENT B2, `(.L_x_84) ;  /* 0x00002d7000027945 */ /* 0x000fe20003800200 */
[----:B------:R-:W-:Y:S02]  /*140d0*/  ISETP.GE.U32.AND.EX P2, PT, R63, R84, PT, P2 ;  /* 0x000000543f00720c */ /* 0x000fe40003f46120 */
[----:B------:R-:W-:Y:S01]  /*140e0*/  ISETP.LT.U32.AND P4, PT, R68, R23, PT ;  /* 0x000000174400720c */ /* 0x000fe20003f81070 */
[----:B------:R-:W-:Y:S01]  /*140f0*/  IMAD.X R32, R65, 0x1, ~R20, P0 ;  /* 0x0000000141207824 */ /* 0x000fe200000e0e14 */
[----:B------:R-:W-:Y:S02]  /*14100*/  SEL R27, RZ, 0x1, P2 ;  /* 0x00000001ff1b7807 */ /* 0x000fe40001000000 */
[----:B------:R-:W-:-:S02]  /*14110*/  ISETP.LT.U32.AND P0, PT, R64, R19, PT ;  /* 0x000000134000720c */ /* 0x000fc40003f01070 */
[----:B------:R-:W-:Y:S02]  /*14120*/  ISETP.GE.U32.AND P3, PT, R38, R27, PT ;  /* 0x0000001b2600720c */ /* 0x000fe40003f66070 */
[----:B------:R-:W-:Y:S02]  /*14130*/  SEL R59, RZ, 0xffffffff, P2 ;  /* 0xffffffffff3b7807 */ /* 0x000fe40001000000 */
[----:B------:R-:W-:-:S04]  /*14140*/  ISETP.GE.U32.AND.EX P3, PT, R32, RZ, PT, P3 ;  /* 0x000000ff2000720c */ /* 0x000fc80003f66130 */
[----:B------:R-:W-:Y:S02]  /*14150*/  ISETP.LT.U32.OR.EX P3, PT, R65, R20, !P3, P0 ;  /* 0x000000144100720c */ /* 0x000fe40005f61500 */
[----:B------:R-:W-:Y:S02]  /*14160*/  IADD3 R34, P0, PT, -R21, R66, RZ ;  /* 0x0000004215227210 */ /* 0x000fe40007f1e1ff */
[----:B------:R-:W-:-:S03]  /*14170*/  SEL R27, RZ, 0x1, !P3 ;  /* 0x00000001ff1b7807 */ /* 0x000fc60005800000 */
[----:B------:R-:W-:Y:S01]  /*14180*/  IMAD.X R33, R67, 0x1, ~R22, P0 ;  /* 0x0000000143217824 */ /* 0x000fe200000e0e16 */
[----:B------:R-:W-:Y:S02]  /*14190*/  ISETP.GE.U32.AND P1, PT, R34, R27, PT ;  /* 0x0000001b2200720c */ /* 0x000fe40003f26070 */
[----:B------:R-:W-:Y:S02]  /*141a0*/  ISETP.LT.U32.AND P0, PT, R66, R21, PT ;  /* 0x000000154200720c */ /* 0x000fe40003f01070 */
[----:B------:R-:W-:-:S04]  /*141b0*/  ISETP.GE.U32.AND.EX P1, PT, R33, RZ, PT, P1 ;  /* 0x000000ff2100720c */ /* 0x000fc80003f26110 */
[----:B------:R-:W-:Y:S02]  /*141c0*/  ISETP.LT.U32.OR.EX P1, PT, R67, R22, !P1, P0 ;  /* 0x000000164300720c */ /* 0x000fe40004f21500 */
[----:B------:R-:W-:Y:S02]  /*141d0*/  IADD3 R39, P0, PT, -R23, R68, RZ ;  /* 0x0000004417277210 */ /* 0x000fe40007f1e1ff */
[----:B------:R-:W-:-:S03]  /*141e0*/  SEL R36, RZ, 0x1, !P1 ;  /* 0x00000001ff247807 */ /* 0x000fc60004800000 */
[----:B------:R-:W-:Y:S01]  /*141f0*/  IMAD.X R35, R69, 0x1, ~R80, P0 ;  /* 0x0000000145237824 */ /* 0x000fe200000e0e50 */
[----:B------:R-:W-:-:S04]  /*14200*/  ISETP.GE.U32.AND P0, PT, R39, R36, PT ;  /* 0x000000242700720c */ /* 0x000fc80003f06070 */
[----:B------:R-:W-:-:S04]  /*14210*/  ISETP.GE.U32.AND.EX P0, PT, R35, RZ, PT, P0 ;  /* 0x000000ff2300720c */ /* 0x000fc80003f06100 */
[----:B------:R-:W-:Y:S02]  /*14220*/  ISETP.LT.U32.OR.EX P0, PT, R69, R80, !P0, P4 ;  /* 0x000000504500720c */ /* 0x000fe40004701540 */
[----:B------:R-:W-:Y:S02]  /*14230*/  IADD3 R70, P4, PT, -R24, R70, RZ ;  /* 0x0000004618467210 */ /* 0x000fe40007f9e1ff */
[----:B------:R-:W-:Y:S02]  /*14240*/  SEL R37, R50, RZ, P0 ;  /* 0x000000ff32257207 */ /* 0x000fe40000000000 */
[----:B------:R-:W-:Y:S01]  /*14250*/  SEL R27, R51, RZ, P0 ;  /* 0x000000ff331b7207 */ /* 0x000fe20000000000 */
[----:B------:R-:W-:Y:S01]  /*14260*/  IMAD.X R36, R63, 0x1, ~R84, P4 ;  /* 0x000000013f247824 */ /* 0x000fe200020e0e54 */
[----:B------:R-:W-:Y:S02]  /*14270*/  IADD3 R37, P5, PT, R37, R70, RZ ;  /* 0x0000004625257210 */ /* 0x000fe40007fbe0ff */
[----:B------:R-:W-:-:S02]  /*14280*/  SEL R64, R52, RZ, P0 ;  /* 0x000000ff34407207 */ /* 0x000fc40000000000 */
[----:B------:R-:W-:Y:S01]  /*14290*/  ISETP.GE.U32.AND P4, PT, R37, R70, PT ;  /* 0x000000462500720c */ /* 0x000fe20003f86070 */
[----:B------:R-:W-:Y:S01]  /*142a0*/  IMAD.X R27, R27, 0x1, R36, P5 ;  /* 0x000000011b1b7824 */ /* 0x000fe200028e0624 */
[----:B------:R-:W-:-:S04]  /*142b0*/  SEL R61, R55, RZ, P0 ;  /* 0x000000ff373d7207 */ /* 0x000fc80000000000 */
[----:B------:R-:W-:Y:S02]  /*142c0*/  ISETP.GE.U32.AND.EX P2, PT, R27, R36, PT, P4 ;  /* 0x000000241b00720c */ /* 0x000fe40003f46140 */
[----:B------:R-:W-:Y:S02]  /*142d0*/  IADD3 R36, P4, PT, R59, R38, RZ ;  /* 0x000000263b247210 */ /* 0x000fe40007f9e0ff */
[----:B------:R-:W-:-:S03]  /*142e0*/  SEL R57, RZ, 0x1, P2 ;  /* 0x00000001ff397807 */ /* 0x000fc60001000000 */
[----:B------:R-:W-:Y:S01]  /*142f0*/  IMAD.X R38, R59, 0x1, R32, P4 ;  /* 0x000000013b267824 */ /* 0x000fe200020e0620 */
[----:B------:R-:W-:Y:S02]  /*14300*/  IADD3 R57, P2, PT, R57, R36, RZ ;  /* 0x0000002439397210 */ /* 0x000fe40007f5e0ff */
[----:B------:R-:W-:Y:S02]  /*14310*/  SEL R32, R53, RZ, P0 ;  /* 0x000000ff35207207 */ /* 0x000fe40000000000 */
[C---:B------:R-:W-:Y:S01]  /*14320*/  IADD3 R64, P5, PT, R57.reuse, R64, RZ ;  /* 0x0000004039407210 */ /* 0x040fe20007fbe0ff */
[----:B------:R-:W-:Y:S01]  /*14330*/  IMAD.X R59, RZ, RZ, R38, P2 ;  /* 0x000000ffff3b7224 */ /* 0x000fe200010e0626 */
[----:B------:R-:W-:Y:S02]  /*14340*/  ISETP.GE.U32.AND P2, PT, R57, R36, PT ;  /* 0x000000243900720c */ /* 0x000fe40003f46070 */
[----:B------:R-:W-:Y:S01]  /*14350*/  ISETP.GE.U32.AND P4, PT, R64, R57, PT ;  /* 0x000000394000720c */ /* 0x000fe20003f86070 */
[----:B------:R-:W-:Y:S01]  /*14360*/  IMAD.X R32, R59, 0x1, R32, P5 ;  /* 0x000000013b207824 */ /* 0x000fe200028e0620 */
[----:B------:R-:W-:-:S02]  /*14370*/  SEL R36, RZ, 0xffffffff, !P3 ;  /* 0xffffffffff247807 */ /* 0x000fc40005800000 */
[----:B------:R-:W-:Y:S02]  /*14380*/  ISETP.GE.U32.AND.EX P2, PT, R59, R38, PT, P2 ;  /* 0x000000263b00720c */ /* 0x000fe40003f46120 */
[----:B------:R-:W-:Y:S02]  /*14390*/  ISETP.GE.U32.AND.EX P3, PT, R32, R59, PT, P4 ;  /* 0x0000003b2000720c */ /* 0x000fe40003f66140 */
[----:B------:R-:W-:Y:S02]  /*143a0*/  IADD3 R63, P4, PT, R36, R34, RZ ;  /* 0x00000022243f7210 */ /* 0x000fe40007f9e0ff */
[----:B------:R-:W-:Y:S02]  /*143b0*/  SEL R57, RZ, 0x1, P2 ;  /* 0x00000001ff397807 */ /* 0x000fe40001000000 */
[----:B------:R-:W-:Y:S02]  /*143c0*/  SEL R34, RZ, 0x1, P3 ;  /* 0x00000001ff227807 */ /* 0x000fe40001800000 */
[----:B------:R-:W-:-:S02]  /*143d0*/  SEL R59, R54, RZ, P0 ;  /* 0x000000ff363b7207 */ /* 0x000fc40000000000 */
[----:B------:R-:W-:Y:S01]  /*143e0*/  IADD3 R34, P2, P3, R63, R34, R57 ;  /* 0x000000223f227210 */ /* 0x000fe20007b5e039 */
[----:B------:R-:W-:Y:S01]  /*143f0*/  IMAD.X R57, R36, 0x1, R33, P4 ;  /* 0x0000000124397824 */ /* 0x000fe200020e0621 */
[----:B------:R-:W-:Y:S02]  /*14400*/  SHF.L.U64.HI R38, R26, 0x1, R93 ;  /* 0x000000011a267819 */ /* 0x000fe4000001025d */
[C---:B------:R-:W-:Y:S02]  /*14410*/  IADD3 R33, P5, PT, R34.reuse, R59, RZ ;  /* 0x0000003b22217210 */ /* 0x040fe40007fbe0ff */
[----:B------:R-:W-:Y:S02]  /*14420*/  IADD3.X R36, PT, PT, R57, RZ, RZ, P2, P3 ;  /* 0x000000ff39247210 */ /* 0x000fe400017e64ff */
[----:B------:R-:W-:Y:S02]  /*14430*/  ISETP.GE.U32.AND P2, PT, R34, R63, PT ;  /* 0x0000003f2200720c */ /* 0x000fe40003f46070 */
[----:B------:R-:W-:Y:S01]  /*14440*/  ISETP.GE.U32.AND P4, PT, R33, R34, PT ;  /* 0x000000222100720c */ /* 0x000fe20003f86070 */
[----:B------:R-:W-:Y:S01]  /*14450*/  IMAD.X R61, R36, 0x1, R61, P5 ;  /* 0x00000001243d7824 */ /* 0x000fe200028e063d */
[----:B------:R-:W-:-:S02]  /*14460*/  LEA.HI R34, P5, R93, R29, RZ, 0x1 ;  /* 0x0000001d5d227211 */ /* 0x000fc400078b08ff */
[----:B------:R-:W-:Y:S02]  /*14470*/  ISETP.GE.U32.AND P3, PT, R73, R50, PT ;  /* 0x000000324900720c */ /* 0x000fe40003f66070 */
[----:B------:R-:W-:Y:S01]  /*14480*/  IADD3 R65, P6, PT, R29, R34, RZ ;  /* 0x000000221d417210 */ /* 0x000fe20007fde0ff */
[----:B------:R-:W-:Y:S01]  /*14490*/  IMAD.X R63, RZ, RZ, R28, P5 ;  /* 0x000000ffff3f7224 */ /* 0x000fe200028e061c */
[----:B------:R-:W-:Y:S02]  /*144a0*/  ISETP.GE.U32.AND.EX P2, PT, R36, R57, PT, P2 ;  /* 0x000000392400720c */ /* 0x000fe40003f46120 */
[----:B------:R-:W-:Y:S01]  /*144b0*/  ISETP.GE.U32.AND.EX P4, PT, R61, R36, PT, P4 ;  /* 0x000000243d00720c */ /* 0x000fe20003f86140 */
[----:B------:R-:W-:Y:S01]  /*144c0*/  IMAD.X R70, R28, 0x1, R63, P6 ;  /* 0x000000011c467824 */ /* 0x000fe200030e063f */
[----:B------:R-:W-:Y:S02]  /*144d0*/  ISETP.GE.U32.AND.EX P3, PT, R38, R51, PT, P3 ;  /* 0x000000332600720c */ /* 0x000fe40003f66130 */
[----:B------:R-:W-:-:S02]  /*144e0*/  SEL R57, RZ, 0x1, P2 ;  /* 0x00000001ff397807 */ /* 0x000fc40001000000 */
[----:B------:R-:W-:Y:S02]  /*144f0*/  SEL R58, RZ, 0x1, P4 ;  /* 0x00000001ff3a7807 */ /* 0x000fe40002000000 */
[----:B------:R-:W-:Y:S02]  /*14500*/  ISETP.GE.U32.AND P5, PT, R34, R29, PT ;  /* 0x0000001d2200720c */ /* 0x000fe40003fa6070 */
[C---:B------:R-:W-:Y:S02]  /*14510*/  ISETP.GE.U32.AND P2, PT, R65.reuse, R34, PT ;  /* 0x000000224100720c */ /* 0x040fe40003f46070 */
[----:B------:R-:W-:Y:S02]  /*14520*/  IADD3 R59, P4, PT, R65, -R52, RZ ;  /* 0x80000034413b7210 */ /* 0x000fe40007f9e0ff */
[----:B------:R-:W-:Y:S02]  /*14530*/  SEL R34, RZ, 0x1, P3 ;  /* 0x00000001ff227807 */ /* 0x000fe40001800000 */
[----:B------:R-:W-:-:S02]  /*14540*/  SEL R36, RZ, 0xffffffff, P3 ;  /* 0xffffffffff247807 */ /* 0x000fc40001800000 */
[----:B------:R-:W-:Y:S02]  /*14550*/  ISETP.GE.U32.AND.EX P5, PT, R63, R28, PT, P5 ;  /* 0x0000001c3f00720c */ /* 0x000fe40003fa6150 */
[C---:B------:R-:W-:Y:S01]  /*14560*/  ISETP.GE.U32.AND.EX P2, PT, R70.reuse, R63, PT, P2 ;  /* 0x0000003f4600720c */ /* 0x040fe20003f46120 */
[----:B------:R-:W-:Y:S01]  /*14570*/  IMAD.X R63, R70, 0x1, ~R53, P4 ;  /* 0x00000001463f7824 */ /* 0x000fe200020e0e35 */
[----:B------:R-:W-:Y:S02]  /*14580*/  ISETP.GE.U32.AND P6, PT, R59, R34, PT ;  /* 0x000000223b00720c */ /* 0x000fe40003fc6070 */
[----:B------:R-:W-:Y:S02]  /*14590*/  IADD3 R58, P3, PT, R58, R57, RZ ;  /* 0x000000393a3a7210 */ /* 0x000fe40007f7e0ff */
[C---:B------:R-:W-:Y:S02]  /*145a0*/  IADD3 R34, P4, PT, R36.reuse, R59, RZ ;  /* 0x0000003b24227210 */ /* 0x040fe40007f9e0ff */
[----:B------:R-:W-:Y:S01]  /*145b0*/  SEL R57, RZ, 0xffffffff, !P1 ;  /* 0xffffffffff397807 */ /* 0x000fe20004800000 */
[----:B------:R-:W-:Y:S01]  /*145c0*/  IMAD.X R60, RZ, RZ, RZ, P3 ;  /* 0x000000ffff3c7224 */ /* 0x000fe200018e06ff */
[----:B------:R-:W-:Y:S01]  /*145d0*/  SEL R59, RZ, 0x1, P5 ;  /* 0x00000001ff3b7807 */ /* 0x000fe20002800000 */
[----:B------:R-:W-:Y:S01]  /*145e0*/  IMAD.X R36, R36, 0x1, R63, P4 ;  /* 0x0000000124247824 */ /* 0x000fe200020e063f */
[----:B------:R-:W-:-:S02]  /*145f0*/  SEL R62, RZ, 0x1, P2 ;  /* 0x00000001ff3e7807 */ /* 0x000fc40001000000 */
[----:B------:R-:W-:Y:S02]  /*14600*/  ISETP.GE.U32.AND.EX P1, PT, R63, RZ, PT, P6 ;  /* 0x000000ff3f00720c */ /* 0x000fe40003f26160 */
[----:B------:R-:W-:Y:S02]  /*14610*/  IADD3 R58, P5, P4, R58, R39, R57 ;  /* 0x000000273a3a7210 */ /* 0x000fe40007cbe039 */
[C---:B------:R-:W-:Y:S02]  /*14620*/  IADD3 R62, P3, P6, R25.reuse, R62, R59 ;  /* 0x0000003e193e7210 */ /* 0x040fe40007e7e03b */
[----:B------:R-:W-:Y:S02]  /*14630*/  IADD3.X R39, PT, PT, R60, R35, R57, P5, P4 ;  /* 0x000000233c277210 */ /* 0x000fe40002fe8439 */
[----:B------:R-:W-:Y:S02]  /*14640*/  IADD3 R71, P4, PT, R25, R62, RZ ;  /* 0x0000003e19477210 */ /* 0x000fe40007f9e0ff */
[----:B------:R-:W-:-:S02]  /*14650*/  IADD3.X R59, PT, PT, R30, RZ, RZ, P3, P6 ;  /* 0x000000ff1e3b7210 */ /* 0x000fc40001fec4ff */
[----:B------:R-:W-:Y:S02]  /*14660*/  ISETP.LT.U32.AND P2, PT, R65, R52, PT ;  /* 0x000000344100720c */ /* 0x000fe40003f41070 */
[C---:B------:R-:W-:Y:S01]  /*14670*/  ISETP.GE.U32.AND P3, PT, R71.reuse, R62, PT ;  /* 0x0000003e4700720c */ /* 0x040fe20003f66070 */
[----:B------:R-:W-:Y:S01]  /*14680*/  IMAD.X R68, R30, 0x1, R59, P4 ;  /* 0x000000011e447824 */ /* 0x000fe200020e063b */
[----:B------:R-:W-:Y:S02]  /*14690*/  ISETP.LT.U32.OR.EX P1, PT, R70, R53, !P1, P2 ;  /* 0x000000354600720c */ /* 0x000fe40004f21520 */
[----:B------:R-:W-:Y:S02]  /*146a0*/  ISETP.GE.U32.AND P2, PT, R62, R25, PT ;  /* 0x000000193e00720c */ /* 0x000fe40003f46070 */
[----:B------:R-:W-:Y:S02]  /*146b0*/  SEL R57, RZ, 0x1, !P1 ;  /* 0x00000001ff397807 */ /* 0x000fe40004800000 */
[----:B------:R-:W-:-:S02]  /*146c0*/  IADD3 R60, P4, PT, R71, -R54, RZ ;  /* 0x80000036473c7210 */ /* 0x000fc40007f9e0ff */
[----:B------:R-:W-:Y:S02]  /*146d0*/  SEL R35, RZ, 0xffffffff, !P1 ;  /* 0xffffffffff237807 */ /* 0x000fe40004800000 */
[----:B------:R-:W-:Y:S02]  /*146e0*/  ISETP.GE.U32.AND.EX P2, PT, R59, R30, PT, P2 ;  /* 0x0000001e3b00720c */ /* 0x000fe40003f46120 */
[----:B------:R-:W-:Y:S02]  /*146f0*/  ISETP.GE.U32.AND.EX P3, PT, R68, R59, PT, P3 ;  /* 0x0000003b4400720c */ /* 0x000fe40003f66130 */
[----:B------:R-:W-:Y:S02]  /*14700*/  ISETP.GE.U32.AND P1, PT, R60, R57, PT ;  /* 0x000000393c00720c */ /* 0x000fe40003f26070 */
[----:B------:R-:W-:Y:S01]  /*14710*/  IADD3 R63, P5, PT, R35, R60, RZ ;  /* 0x0000003c233f7210 */ /* 0x000fe20007fbe0ff */
[----:B------:R-:W-:Y:S01]  /*14720*/  IMAD.X R60, R68, 0x1, ~R55, P4 ;  /* 0x00000001443c7824 */ /* 0x000fe200020e0e37 */
[----:B------:R-:W-:-:S02]  /*14730*/  SEL R57, RZ, 0x1, P2 ;  /* 0x00000001ff397807 */ /* 0x000fc40001000000 */
[----:B------:R-:W-:Y:S01]  /*14740*/  SEL R62, RZ, 0x1, P3 ;  /* 0x00000001ff3e7807 */ /* 0x000fe20001800000 */
[----:B------:R-:W-:Y:S01]  /*14750*/  IMAD.X R35, R35, 0x1, R60, P5 ;  /* 0x0000000123237824 */ /* 0x000fe200028e063c */
[----:B------:R-:W-:Y:S02]  /*14760*/  ISETP.GE.U32.AND.EX P1, PT, R60, RZ, PT, P1 ;  /* 0x000000ff3c00720c */ /* 0x000fe40003f26110 */
[----:B------:R-:W-:Y:S02]  /*14770*/  IADD3 R62, P4, P6, R31, R62, R57 ;  /* 0x0000003e1f3e7210 */ /* 0x000fe40007e9e039 */
[----:B------:R-:W-:Y:S02]  /*14780*/  ISETP.LT.U32.AND P2, PT, R71, R54, PT ;  /* 0x000000364700720c */ /* 0x000fe40003f41070 */
[----:B------:R-:W-:Y:S02]  /*14790*/  IADD3 R67, P5, PT, R31, R62, RZ ;  /* 0x0000003e1f437210 */ /* 0x000fe40007fbe0ff */
[----:B------:R-:W-:-:S02]  /*147a0*/  ISETP.LT.U32.OR.EX P2, PT, R68, R55, !P1, P2 ;  /* 0x000000374400720c */ /* 0x000fc40004f41520 */
[----:B------:R-:W-:Y:S02]  /*147b0*/  ISETP.GE.U32.AND P3, PT, R62, R31, PT ;  /* 0x0000001f3e00720c */ /* 0x000fe40003f66070 */
[C---:B------:R-:W-:Y:S02]  /*147c0*/  ISETP.GE.U32.AND P1, PT, R67.reuse, R62, PT ;  /* 0x0000003e4300720c */ /* 0x040fe40003f26070 */
[----:B------:R-:W-:Y:S02]  /*147d0*/  IADD3.X R69, PT, PT, R56, RZ, RZ, P4, P6 ;  /* 0x000000ff38457210 */ /* 0x000fe400027ec4ff */
[----:B------:R-:W-:Y:S02]  /*147e0*/  SEL R62, RZ, 0x1, !P2 ;  /* 0x00000001ff3e7807 */ /* 0x000fe40005000000 */
[----:B------:R-:W-:Y:S02]  /*147f0*/  IADD3 R59, P4, PT, R67, -R48, RZ ;  /* 0x80000030433b7210 */ /* 0x000fe40007f9e0ff */
[----:B------:R-:W-:-:S02]  /*14800*/  SEL R57, R48, RZ, P0 ;  /* 0x000000ff30397207 */ /* 0x000fc40000000000 */
[----:B------:R-:W-:Y:S02]  /*14810*/  SEL R60, R49, RZ, P0 ;  /* 0x000000ff313c7207 */ /* 0x000fe40000000000 */
[----:B------:R-:W-:Y:S01]  /*14820*/  ISETP.GE.U32.AND P0, PT, R59, R62, PT ;  /* 0x0000003e3b00720c */ /* 0x000fe20003f06070 */
[----:B------:R-:W-:Y:S01]  /*14830*/  IMAD.X R62, R56, 0x1, R69, P5 ;  /* 0x00000001383e7824 */ /* 0x000fe200028e0645 */
[----:B------:R-:W-:Y:S02]  /*14840*/  IADD3 R58, P6, PT, R58, R57, RZ ;  /* 0x000000393a3a7210 */ /* 0x000fe40007fde0ff */
[----:B------:R-:W-:Y:S01]  /*14850*/  ISETP.GE.U32.AND.EX P3, PT, R69, R56, PT, P3 ;  /* 0x000000384500720c */ /* 0x000fe20003f66130 */
[C---:B------:R-:W-:Y:S01]  /*14860*/  IMAD.X R57, R62.reuse, 0x1, ~R49, P4 ;  /* 0x000000013e397824 */ /* 0x040fe200020e0e31 */
[----:B------:R-:W-:Y:S01]  /*14870*/  ISETP.GE.U32.AND.EX P1, PT, R62, R69, PT, P1 ;  /* 0x000000453e00720c */ /* 0x000fe20003f26110 */
[----:B------:R-:W-:Y:S01]  /*14880*/  IMAD.X R39, R39, 0x1, R60, P6 ;  /* 0x0000000127277824 */ /* 0x000fe200030e063c */
[----:B------:R-:W-:-:S02]  /*14890*/  ISETP.GE.U32.AND P4, PT, R67, R48, PT ;  /* 0x000000304300720c */ /* 0x000fc40003f86070 */
[----:B------:R-:W-:Y:S02]  /*148a0*/  ISETP.GE.U32.AND.EX P0, PT, R57, RZ, PT, P0 ;  /* 0x000000ff3900720c */ /* 0x000fe40003f06100 */
[----:B------:R-:W-:Y:S02]  /*148b0*/  SEL R60, RZ, 0x1, P3 ;  /* 0x00000001ff3c7807 */ /* 0x000fe40001800000 */
[----:B------:R-:W-:Y:S02]  /*148c0*/  SEL R69, RZ, 0x1, P1 ;  /* 0x00000001ff457807 */ /* 0x000fe40000800000 */
[----:B------:R-:W-:Y:S02]  /*148d0*/  ISETP.GE.U32.AND.EX P0, PT, R62, R49, P0, P4 ;  /* 0x000000313e00720c */ /* 0x000fe40000706140 */
[----:B------:R-:W-:Y:S02]  /*148e0*/  IADD3 R69, P1, PT, R69, R60, RZ ;  /* 0x0000003c45457210 */ /* 0x000fe40007f3e0ff */
[----:B------:R-:W-:-:S02]  /*148f0*/  SEL R60, RZ, 0x1, !P0 ;  /* 0x00000001ff3c7807 */ /* 0x000fc40004000000 */
[----:B------:R-:W-:Y:S02]  /*14900*/  SEL R66, RZ, 0xffffffff, !P2 ;  /* 0xffffffffff427807 */ /* 0x000fe40005000000 */
[----:B------:R-:W-:Y:S02]  /*14910*/  LOP3.LUT R60, R69, R60, RZ, 0xfc, !PT ;  /* 0x0000003c453c7212 */ /* 0x000fe400078efcff */
[----:B------:R-:W-:Y:S02]  /*14920*/  IADD3 R59, P0, PT, R66, R59, RZ ;  /* 0x0000003b423b7210 */ /* 0x000fe40007f1e0ff */
[----:B------:R-:W-:Y:S02]  /*14930*/  IADD3 R74, P2, PT, R60, -0x1, RZ ;  /* 0xffffffff3c4a7810 */ /* 0x000fe40007f5e0ff */
[----:B------:R-:W-:Y:S01]  /*14940*/  IADD3 R60, P3, PT, RZ, -R60, RZ ;  /* 0x8000003cff3c7210 */ /* 0x000fe20007f7e0ff */
[----:B------:R-:W-:Y:S01]  /*14950*/  IMAD.X R57, R66, 0x1, R57, P0 ;  /* 0x0000000142397824 */ /* 0x000fe200000e0639 */
[----:B------:R-:W-:-:S02]  /*14960*/  IADD3 R69, P0, PT, R73, -R50, RZ ;  /* 0x8000003249457210 */ /* 0x000fc40007f1e0ff */
[-C--:B------:R-:W-:Y:S02]  /*14970*/  LOP3.LUT R72, R73, R74.reuse, RZ, 0xc0, !PT ;  /* 0x0000004a49487212 */ /* 0x080fe400078ec0ff */
[-C--:B------:R-:W-:Y:S02]  /*14980*/  LOP3.LUT R66, R71, R74.reuse, RZ, 0xc0, !PT ;  /* 0x0000004a47427212 */ /* 0x080fe400078ec0ff */
[--C-:B------:R-:W-:Y:S01]  /*14990*/  LOP3.LUT R72, R72, R69, R60.reuse, 0xf8, !PT ;  /* 0x0000004548487212 */ /* 0x100fe200078ef83c */
[----:B------:R-:W-:Y:S01]  /*149a0*/  IMAD.X R69, RZ, RZ, RZ, P1 ;  /* 0x000000ffff457224 */ /* 0x000fe200008e06ff */
[----:B------:R-:W-:Y:S02]  /*149b0*/  LOP3.LUT R65, R65, R74, RZ, 0xc0, !PT ;  /* 0x0000004a41417212 */ /* 0x000fe400078ec0ff */
[----:B------:R-:W-:Y:S02]  /*149c0*/  ISETP.GE.U32.AND P1, PT, R37, R72, PT ;  /* 0x000000482500720c */ /* 0x000fe40003f26070 */
[----:B------:R-:W-:Y:S01]  /*149d0*/  IADD3.X R71, PT, PT, R69, -0x1, RZ, P2, !PT ;  /* 0xffffffff45477810 */ /* 0x000fe200017fe4ff */
[----:B------:R-:W-:Y:S01]  /*149e0*/  IMAD.X R69, RZ, RZ, ~R69, P3 ;  /* 0x000000ffff457224 */ /* 0x000fe200018e0e45 */
[----:B------:R-:W-:-:S02]  /*149f0*/  LOP3.LUT R65, R65, R34, R60, 0xf8, !PT ;  /* 0x0000002241417212 */ /* 0x000fc400078ef83c */
[-C--:B------:R-:W-:Y:S02]  /*14a00*/  LOP3.LUT R73, R70, R71.reuse, RZ, 0xc0, !PT ;  /* 0x0000004746497212 */ /* 0x080fe400078ec0ff */
[C---:B------:R-:W-:Y:S01]  /*14a10*/  LOP3.LUT R70, R38.reuse, R71, RZ, 0xc0, !PT ;  /* 0x0000004726467212 */ /* 0x040fe200078ec0ff */
[----:B------:R-:W-:Y:S01]  /*14a20*/  IMAD.X R38, R38, 0x1, ~R51, P0 ;  /* 0x0000000126267824 */ /* 0x000fe200000e0e33 */
[-C--:B------:R-:W-:Y:S02]  /*14a30*/  ISETP.LT.U32.AND P2, PT, R64, R65.reuse, PT ;  /* 0x000000414000720c */ /* 0x080fe40003f41070 */
[--C-:B------:R-:W-:Y:S02]  /*14a40*/  LOP3.LUT R73, R73, R36, R69.reuse, 0xf8, !PT ;  /* 0x0000002449497212 */ /* 0x100fe400078ef845 */
[----:B------:R-:W-:Y:S02]  /*14a50*/  LOP3.LUT R34, R70, R38, R69, 0xf8, !PT ;  /* 0x0000002646227212 */ /* 0x000fe400078ef845 */
[----:B------:R-:W-:-:S02]  /*14a60*/  IADD3 R65, P3, PT, R64, -R65, RZ ;  /* 0x8000004140417210 */ /* 0x000fc40007f7e0ff */
[----:B------:R-:W-:Y:S02]  /*14a70*/  ISETP.GE.U32.AND.EX P1, PT, R27, R34, PT, P1 ;  /* 0x000000221b00720c */ /* 0x000fe40003f26110 */
[----:B------:R-:W-:Y:S01]  /*14a80*/  LOP3.LUT R68, R68, R71, RZ, 0xc0, !PT ;  /* 0x0000004744447212 */ /* 0x000fe200078ec0ff */
[----:B------:R-:W-:Y:S01]  /*14a90*/  IMAD.X R64, R32, 0x1, ~R73, P3 ;  /* 0x0000000120407824 */ /* 0x000fe200018e0e49 */
[----:B------:R-:W-:Y:S02]  /*14aa0*/  SEL R36, RZ, 0x1, P1 ;  /* 0x00000001ff247807 */ /* 0x000fe40000800000 */
[----:B------:R-:W-:Y:S02]  /*14ab0*/  LOP3.LUT R66, R66, R63, R60, 0xf8, !PT ;  /* 0x0000003f42427212 */ /* 0x000fe400078ef83c */
[----:B------:R-:W-:Y:S02]  /*14ac0*/  ISETP.GE.U32.AND P0, PT, R65, R36, PT ;  /* 0x000000244100720c */ /* 0x000fe40003f06070 */
[----:B------:R-:W-:-:S02]  /*14ad0*/  LOP3.LUT R68, R68, R35, R69, 0xf8, !PT ;  /* 0x0000002344447212 */ /* 0x000fc400078ef845 */
[----:B------:R-:W-:Y:S02]  /*14ae0*/  ISETP.GE.U32.AND.EX P0, PT, R64, RZ, PT, P0 ;  /* 0x000000ff4000720c */ /* 0x000fe40003f06100 */
[----:B------:R-:W-:Y:S02]  /*14af0*/  LOP3.LUT R67, R67, R74, RZ, 0xc0, !PT ;  /* 0x0000004a43437212 */ /* 0x000fe400078ec0ff */
[----:B------:R-:W-:Y:S02]  /*14b00*/  ISETP.LT.U32.OR.EX P0, PT, R32, R73, !P0, P2 ;  /* 0x000000492000720c */ /* 0x000fe40004701520 */
[----:B------:R-:W-:Y:S02]  /*14b10*/  IADD3 R63, P2, PT, R33, -R66, RZ ;  /* 0x80000042213f7210 */ /* 0x000fe40007f5e0ff */
[----:B------:R-:W-:Y:S02]  /*14b20*/  SEL R32, RZ, 0x1, !P0 ;  /* 0x00000001ff207807 */ /* 0x000fe40004000000 */
[----:B------:R-:W-:Y:S01]  /*14b30*/  LOP3.LUT R62, R62, R71, RZ, 0xc0, !PT ;  /* 0x000000473e3e7212 */ /* 0x000fe200078ec0ff */
[----:B------:R-:W-:Y:S01]  /*14b40*/  IMAD.X R36, R61, 0x1, ~R68, P2 ;  /* 0x000000013d247824 */ /* 0x000fe200010e0e44 */
[----:B------:R-:W-:-:S02]  /*14b50*/  ISETP.GE.U32.AND P3, PT, R63, R32, PT ;  /* 0x000000203f00720c */ /* 0x000fc40003f66070 */
[----:B------:R-:W-:Y:S02]  /*14b60*/  ISETP.LT.U32.AND P2, PT, R33, R66, PT ;  /* 0x000000422100720c */ /* 0x000fe40003f41070 */
[----:B------:R-:W-:Y:S02]  /*14b70*/  ISETP.GE.U32.AND.EX P3, PT, R36, RZ, PT, P3 ;  /* 0x000000ff2400720c */ /* 0x000fe40003f66130 */
[----:B------:R-:W-:Y:S02]  /*14b80*/  LOP3.LUT R59, R67, R59, R60, 0xf8, !PT ;  /* 0x0000003b433b7212 */ /* 0x000fe400078ef83c */
[----:B------:R-:W-:Y:S02]  /*14b90*/  ISETP.LT.U32.OR.EX P3, PT, R61, R68, !P3, P2 ;  /* 0x000000443d00720c */ /* 0x000fe40005f61520 */
[----:B------:R-:W-:Y:S02]  /*14ba0*/  IADD3 R38, P4, PT, R58, -R59, RZ ;  /* 0x8000003b3a267210 */ /* 0x000fe40007f9e0ff */
[----:B------:R-:W-:-:S02]  /*14bb0*/  LOP3.LUT R62, R62, R57, R69, 0xf8, !PT ;  /* 0x000000393e3e7212 */ /* 0x000fc400078ef845 */
[----:B------:R-:W-:Y:S02]  /*14bc0*/  SEL R33, RZ, 0x1, !P3 ;  /* 0x00000001ff217807 */ /* 0x000fe40005800000 */
[----:B------:R-:W-:Y:S01]  /*14bd0*/  SEL R57, RZ, 0xffffffff, !P0 ;  /* 0xffffffffff397807 */ /* 0x000fe20004000000 */
[----:B------:R-:W-:Y:S01]  /*14be0*/  IMAD.X R61, R39, 0x1, ~R62, P4 ;  /* 0x00000001273d7824 */ /* 0x000fe200020e0e3e */
[----:B------:R-:W-:Y:S02]  /*14bf0*/  ISETP.GE.U32.AND P2, PT, R38, R33, PT ;  /* 0x000000212600720c */ /* 0x000fe40003f46070 */
[----:B------:R-:W-:Y:S02]  /*14c00*/  ISETP.LT.U32.AND P4, PT, R58, R59, PT ;  /* 0x0000003b3a00720c */ /* 0x000fe40003f81070 */
[----:B------:R-:W-:-:S04]  /*14c10*/  ISETP.GE.U32.AND.EX P2, PT, R61, RZ, PT, P2 ;  /* 0x000000ff3d00720c */ /* 0x000fc80003f46120 */
[----:B------:R-:W-:Y:S02]  /*14c20*/  ISETP.LT.U32.OR.EX P2, PT, R39, R62, !P2, P4 ;  /* 0x0000003e2700720c */ /* 0x000fe40005741540 */
[----:B------:R-:W-:Y:S02]  /*14c30*/  IADD3 R37, P4, PT, R37, -R72, RZ ;  /* 0x8000004825257210 */ /* 0x000fe40007f9e0ff */
[----:B------:R-:W-:Y:S02]  /*14c40*/  SEL R32, R50, RZ, P2 ;  /* 0x000000ff32207207 */ /* 0x000fe40001000000 */
[----:B------:R-:W-:Y:S01]  /*14c50*/  SEL R33, R51, RZ, P2 ;  /* 0x000000ff33217207 */ /* 0x000fe20001000000 */
[----:B------:R-:W-:Y:S01]  /*14c60*/  IMAD.X R34, R27, 0x1, ~R34, P4 ;  /* 0x000000011b227824 */ /* 0x000fe200020e0e22 */
[----:B------:R-:W-:Y:S02]  /*14c70*/  IADD3 R32, P5, PT, R32, R37, RZ ;  /* 0x0000002520207210 */ /* 0x000fe40007fbe0ff */
[----:B------:R-:W-:-:S02]  /*14c80*/  SEL R35, R53, RZ, P2 ;  /* 0x000000ff35237207 */ /* 0x000fc40001000000 */
[----:B------:R-:W-:Y:S01]  /*14c90*/  ISETP.GE.U32.AND P4, PT, R32, R37, PT ;  /* 0x000000252000720c */ /* 0x000fe20003f86070 */
[----:B------:R-:W-:Y:S01]  /*14ca0*/  IMAD.X R33, R33, 0x1, R34, P5 ;  /* 0x0000000121217824 */ /* 0x000fe200028e0622 */
[----:B------:R-:W-:-:S04]  /*14cb0*/  SEL R37, RZ, 0xffffffff, P1 ;  /* 0xffffffffff257807 */ /* 0x000fc80000800000 */
[----:B------:R-:W-:Y:S02]  /*14cc0*/  ISETP.GE.U32.AND.EX P1, PT, R33, R34, PT, P4 ;  /* 0x000000222100720c */ /* 0x000fe40003f26140 */
[C---:B------:R-:W-:Y:S02]  /*14cd0*/  IADD3 R60, P4, PT, R37.reuse, R65, RZ ;  /* 0x00000041253c7210 */ /* 0x040fe40007f9e0ff */
[----:B------:R-:W-:Y:S02]  /*14ce0*/  SEL R27, RZ, 0x1, P1 ;  /* 0x00000001ff1b7807 */ /* 0x000fe40000800000 */
[----:B------:R-:W-:Y:S01]  /*14cf0*/  SEL R34, R52, RZ, P2 ;  /* 0x000000ff34227207 */ /* 0x000fe20001000000 */
[----:B------:R-:W-:Y:S01]  /*14d00*/  IMAD.X R37, R37, 0x1, R64, P4 ;  /* 0x0000000125257824 */ /* 0x000fe200020e0640 */
[----:B------:R-:W-:-:S04]  /*14d10*/  IADD3 R27, P1, PT, R27, R60, RZ ;  /* 0x0000003c1b1b7210 */ /* 0x000fc80007f3e0ff */
[C---:B------:R-:W-:Y:S01]  /*14d20*/  IADD3 R34, P6, PT, R27.reuse, R34, RZ ;  /* 0x000000221b227210 */ /* 0x040fe20007fde0ff */
[----:B------:R-:W-:Y:S01]  /*14d30*/  IMAD.X R58, RZ, RZ, R37, P1 ;  /* 0x000000ffff3a7224 */ /* 0x000fe200008e0625 */
[----:B------:R-:W-:Y:S02]  /*14d40*/  ISETP.GE.U32.AND P4, PT, R27, R60, PT ;  /* 0x0000003c1b00720c */ /* 0x000fe40003f86070 */
[----:B------:R-:W-:Y:S01]  /*14d50*/  ISETP.GE.U32.AND P5, PT, R34, R27, PT ;  /* 0x0000001b2200720c */ /* 0x000fe20003fa6070 */
[----:B------:R-:W-:Y:S01]  /*14d60*/  IMAD.X R35, R58, 0x1, R35, P6 ;  /* 0x000000013a237824 */ /* 0x000fe200030e0623 */
[----:B------:R-:W-:Y:S02]  /*14d70*/  ISETP.GE.U32.AND P1, PT, R26, R32, PT ;  /* 0x000000201a00720c */ /* 0x000fe40003f26070 */
[----:B------:R-:W-:Y:S02]  /*14d80*/  ISETP.GE.U32.AND.EX P4, PT, R58, R37, PT, P4 ;  /* 0x000000253a00720c */ /* 0x000fe40003f86140 */
[----:B------:R-:W-:-:S02]  /*14d90*/  ISETP.GE.U32.AND.EX P5, PT, R35, R58, PT, P5 ;  /* 0x0000003a2300720c */ /* 0x000fc40003fa6150 */
[----:B------:R-:W-:Y:S02]  /*14da0*/  ISETP.GE.U32.AND.EX P0, PT, R93, R33, PT, P1 ;  /* 0x000000215d00720c */ /* 0x000fe40003f06110 */
[C---:B------:R-:W-:Y:S02]  /*14db0*/  IADD3 R62, P1, PT, R57.reuse, R63, RZ ;  /* 0x0000003f393e7210 */ /* 0x040fe40007f3e0ff */
[----:B------:R-:W-:Y:S02]  /*14dc0*/  SEL R58, RZ, 0x1, P4 ;  /* 0x00000001ff3a7807 */ /* 0x000fe40002000000 */
[----:B------:R-:W-:Y:S01]  /*14dd0*/  SEL R39, RZ, 0x1, P5 ;  /* 0x00000001ff277807 */ /* 0x000fe20002800000 */
[----:B------:R-:W-:Y:S01]  /*14de0*/  IMAD.X R57, R57, 0x1, R36, P1 ;  /* 0x0000000139397824 */ /* 0x000fe200008e0624 */
[----:B------:R-:W-:Y:S02]  /*14df0*/  IADD3 R60, P5, PT, R29, -R34, RZ ;  /* 0x800000221d3c7210 */ /* 0x000fe40007fbe0ff */
[----:B------:R-:W-:-:S02]  /*14e00*/  IADD3 R39, P1, P4, R62, R39, R58 ;  /* 0x000000273e277210 */ /* 0x000fc40007c3e03a */
[----:B------:R-:W-:Y:S01]  /*14e10*/  SEL R36, R54, RZ, P2 ;  /* 0x000000ff36247207 */ /* 0x000fe20001000000 */
[----:B------:R-:W-:Y:S01]  /*14e20*/  IMAD.X R59, R28, 0x1, ~R35, P5 ;  /* 0x000000011c3b7824 */ /* 0x000fe200028e0e23 */
[----:B------:R-:W-:Y:S02]  /*14e30*/  SEL R27, RZ, 0x1, P0 ;  /* 0x00000001ff1b7807 */ /* 0x000fe40000000000 */
[----:B------:R-:W-:Y:S02]  /*14e40*/  SEL R37, R55, RZ, P2 ;  /* 0x000000ff37257207 */ /* 0x000fe40001000000 */
[----:B------:R-:W-:Y:S02]  /*14e50*/  IADD3 R36, P5, PT, R39, R36, RZ ;  /* 0x0000002427247210 */ /* 0x000fe40007fbe0ff */
[----:B------:R-:W-:Y:S02]  /*14e60*/  IADD3.X R58, PT, PT, R57, RZ, RZ, P1, P4 ;  /* 0x000000ff393a7210 */ /* 0x000fe40000fe84ff */
[----:B------:R-:W-:-:S02]  /*14e70*/  ISETP.GE.U32.AND P6, PT, R60, R27, PT ;  /* 0x0000001b3c00720c */ /* 0x000fc40003fc6070 */
[----:B------:R-:W-:Y:S01]  /*14e80*/  ISETP.LT.U32.AND P1, PT, R29, R34, PT ;  /* 0x000000221d00720c */ /* 0x000fe20003f21070 */
[----:B------:R-:W-:Y:S01]  /*14e90*/  IMAD.X R37, R58, 0x1, R37, P5 ;  /* 0x000000013a257824 */ /* 0x000fe200028e0625 */
[----:B------:R-:W-:Y:S02]  /*14ea0*/  ISETP.GE.U32.AND.EX P6, PT, R59, RZ, PT, P6 ;  /* 0x000000ff3b00720c */ /* 0x000fe40003fc6160 */
[----:B------:R-:W-:Y:S02]  /*14eb0*/  ISETP.GE.U32.AND P4, PT, R39, R62, PT ;  /* 0x0000003e2700720c */ /* 0x000fe40003f86070 */
[----:B------:R-:W-:Y:S02]  /*14ec0*/  ISETP.GE.U32.AND P5, PT, R36, R39, PT ;  /* 0x000000272400720c */ /* 0x000fe40003fa6070 */
[----:B------:R-:W-:Y:S02]  /*14ed0*/  ISETP.LT.U32.OR.EX P1, PT, R28, R35, !P6, P1 ;  /* 0x000000231c00720c */ /* 0x000fe40007721510 */
[----:B------:R-:W-:-:S02]  /*14ee0*/  ISETP.GE.U32.AND.EX P4, PT, R58, R57, PT, P4 ;  /* 0x000000393a00720c */ /* 0x000fc40003f86140 */
[----:B------:R-:W-:Y:S02]  /*14ef0*/  ISETP.GE.U32.AND.EX P6, PT, R37, R58, PT, P5 ;  /* 0x0000003a2500720c */ /* 0x000fe40003fc6150 */
[----:B------:R-:W-:Y:S02]  /*14f00*/  SEL R62, RZ, 0x1, P4 ;  /* 0x00000001ff3e7807 */ /* 0x000fe40002000000 */
[----:B------:R-:W-:Y:S02]  /*14f10*/  SEL R27, RZ, 0x1, P6 ;  /* 0x00000001ff1b7807 */ /* 0x000fe40003000000 */
[----:B------:R-:W-:Y:S02]  /*14f20*/  IADD3 R57, P5, PT, R25, -R36, RZ ;  /* 0x8000002419397210 */ /* 0x000fe40007fbe0ff */
[----:B------:R-:W-:Y:S02]  /*14f30*/  SEL R28, RZ, 0x1, !P1 ;  /* 0x00000001ff1c7807 */ /* 0x000fe40004800000 */
[----:B------:R-:W-:Y:S01]  /*14f40*/  IADD3 R27, P4, PT, R27, R62, RZ ;  /* 0x0000003e1b1b7210 */ /* 0x000fe20007f9e0ff */
[----:B------:R-:W-:Y:S01]  /*14f50*/  IMAD.X R58, R30, 0x1, ~R37, P5 ;  /* 0x000000011e3a7824 */ /* 0x000fe200028e0e25 */
[----:B------:R-:W-:-:S02]  /*14f60*/  SEL R39, RZ, 0xffffffff, !P3 ;  /* 0xffffffffff277807 */ /* 0x000fc40005800000 */
[----:B------:R-:W-:Y:S01]  /*14f70*/  ISETP.GE.U32.AND P6, PT, R57, R28, PT ;  /* 0x0000001c3900720c */ /* 0x000fe20003fc6070 */
[----:B------:R-:W-:Y:S01]  /*14f80*/  IMAD.X R28, RZ, RZ, RZ, P4 ;  /* 0x000000ffff1c7224 */ /* 0x000fe200020e06ff */
[----:B------:R-:W-:Y:S02]  /*14f90*/  ISETP.LT.U32.AND P3, PT, R25, R36, PT ;  /* 0x000000241900720c */ /* 0x000fe40003f61070 */
[--C-:B------:R-:W-:Y:S02]  /*14fa0*/  IADD3 R38, P4, P5, R27, R38, R39.reuse ;  /* 0x000000261b267210 */ /* 0x100fe40007d9e027 */
[----:B------:R-:W-:Y:S02]  /*14fb0*/  SEL R25, R48, RZ, P2 ;  /* 0x000000ff30197207 */ /* 0x000fe40001000000 */
[----:B------:R-:W-:Y:S02]  /*14fc0*/  ISETP.GE.U32.AND.EX P6, PT, R58, RZ, PT, P6 ;  /* 0x000000ff3a00720c */ /* 0x000fe40003fc6160 */
[----:B------:R-:W-:-:S02]  /*14fd0*/  IADD3.X R39, PT, PT, R28, R61, R39, P4, P5 ;  /* 0x0000003d1c277210 */ /* 0x000fc400027ea427 */
[----:B------:R-:W-:Y:S02]  /*14fe0*/  IADD3 R38, P4, PT, R38, R25, RZ ;  /* 0x0000001926267210 */ /* 0x000fe40007f9e0ff */
[----:B------:R-:W-:Y:S02]  /*14ff0*/  SEL R28, R49, RZ, P2 ;  /* 0x000000ff311c7207 */ /* 0x000fe40001000000 */
[----:B------:R-:W-:Y:S02]  /*15000*/  ISETP.LT.U32.OR.EX P3, PT, R30, R37, !P6, P3 ;  /* 0x000000251e00720c */ /* 0x000fe40007761530 */
[-C--:B------:R-:W-:Y:S01]  /*15010*/  IADD3 R64, P5, PT, R31, -R38.reuse, RZ ;  /* 0x800000261f407210 */ /* 0x080fe20007fbe0ff */
[----:B------:R-:W-:Y:S01]  /*15020*/  IMAD.X R39, R39, 0x1, R28, P4 ;  /* 0x0000000127277824 */ /* 0x000fe200020e061c */
[----:B------:R-:W-:Y:S02]  /*15030*/  SEL R25, RZ, 0x1, !P3 ;  /* 0x00000001ff197807 */ /* 0x000fe40005800000 */
[----:B------:R-:W-:Y:S01]  /*15040*/  ISETP.LT.U32.AND P4, PT, R31, R38, PT ;  /* 0x000000261f00720c */ /* 0x000fe20003f81070 */
[----:B------:R-:W-:Y:S01]  /*15050*/  IMAD.X R28, R56, 0x1, ~R39, P5 ;  /* 0x00000001381c7824 */ /* 0x000fe200028e0e27 */
[----:B------:R-:W-:-:S02]  /*15060*/  ISETP.GE.U32.AND P2, PT, R64, R25, PT ;  /* 0x000000194000720c */ /* 0x000fc40003f46070 */
[----:B------:R-:W-:Y:S02]  /*15070*/  SEL R61, RZ, 0xffffffff, P0 ;  /* 0xffffffffff3d7807 */ /* 0x000fe40000000000 */
        /* <DEDUP_REMOVED lines=11> */
[----:B------:R-:W-:Y:S01]  /*15130*/  ISETP.GE.U32.AND.EX P0, PT, R27, R30, PT, P4 ;  /* 0x0000001e1b00720c */ /* 0x000fe20003f06140 */
[----:B------:R-:W-:Y:S01]  /*15140*/  IMAD.WIDE.U32 R30, R81, R29, RZ ;  /* 0x0000001d511e7225 */ /* 0x000fe200078e00ff */
        /* <DEDUP_REMOVED lines=9> */
[C---:B------:R-:W-:Y:S01]  /*151e0*/  IMAD.X R25, R26.reuse, 0x1, R59, P5 ;  /* 0x000000011a197824 */ /* 0x040fe200028e063b */
[----:B------:R-:W-:Y:S01]  /*151f0*/  SEL R60, RZ, 0xffffffff, !P1 ;  /* 0xffffffffff3c7807 */ /* 0x000fe20004800000 */
[----:B------:R-:W-:Y:S01]  /*15200*/  IMAD.WIDE.U32 R30, P5, R27, R13, R30 ;  /* 0x0000000d1b1e7225 */ /* 0x000fe200078a001e */
[----:B------:R-:W-:-:S02]  /*15210*/  ISETP.GE.U32.AND.EX P0, PT, R26, R61, PT, P0 ;  /* 0x0000003d1a00720c */ /* 0x000fc40003f06100 */
[----:B------:R-:W-:Y:S01]  /*15220*/  ISETP.GE.U32.AND.EX P1, PT, R25, R26, PT, P4 ;  /* 0x0000001a1900720c */ /* 0x000fe20003f26140 */
[----:B------:R-:W-:Y:S01]  /*15230*/  IMAD.X R59, RZ, RZ, RZ, P5 ;  /* 0x000000ffff3b7224 */ /* 0x000fe200028e06ff */
[C---:B------:R-:W-:Y:S01]  /*15240*/  IADD3 R63, P4, PT, R60.reuse, R57, RZ ;  /* 0x000000393c3f7210 */ /* 0x040fe20007f9e0ff */
[----:B------:R-:W-:Y:S01]  /*15250*/  IMAD.WIDE.U32 R56, R13, R29, RZ ;  /* 0x0000001d0d387225 */ /* 0x000fe200078e00ff */
[----:B------:R-:W-:Y:S02]  /*15260*/  SEL R26, RZ, 0x1, P1 ;  /* 0x00000001ff1a7807 */ /* 0x000fe40000800000 */
[----:B------:R-:W-:Y:S01]  /*15270*/  SEL R61, RZ, 0x1, P0 ;  /* 0x00000001ff3d7807 */ /* 0x000fe20000000000 */
[-C--:B------:R-:W-:Y:S01]  /*15280*/  IMAD R65, R25, R13.reuse, RZ ;  /* 0x0000000d19417224 */ /* 0x080fe200078e02ff */
[----:B------:R-:W-:Y:S01]  /*15290*/  IADD3 RZ, P1, PT, R57, R30, RZ ;  /* 0x0000001e39ff7210 */ /* 0x000fe20007f3e0ff */
[----:B------:R-:W-:Y:S01]  /*152a0*/  IMAD.X R30, R60, 0x1, R58, P4 ;  /* 0x000000013c1e7824 */ /* 0x000fe200020e063a */
[----:B------:R-:W-:Y:S01]  /*152b0*/  IADD3 R26, P0, P6, R63, R26, R61 ;  /* 0x0000001a3f1a7210 */ /* 0x000fe20007e1e03d */
[----:B------:R-:W-:Y:S01]  /*152c0*/  IMAD.MOV.U32 R58, RZ, RZ, R31 ;  /* 0x000000ffff3a7224 */ /* 0x000fe200078e001f */
[----:B------:R-:W-:Y:S01]  /*152d0*/  SEL R31, R54, RZ, P2 ;  /* 0x000000ff361f7207 */ /* 0x000fe20001000000 */
[----:B------:R-:W-:Y:S01]  /*152e0*/  IMAD.WIDE.U32 R60, R66, R13, RZ ;  /* 0x0000000d423c7225 */ /* 0x000fe200078e00ff */
[----:B------:R-:W-:-:S02]  /*152f0*/  ISETP.GE.U32.AND P4, PT, R26, R63, PT ;  /* 0x0000003f1a00720c */ /* 0x000fc40003f86070 */
[----:B------:R-:W-:Y:S01]  /*15300*/  IADD3.X R63, PT, PT, R30, RZ, RZ, P0, P6 ;  /* 0x000000ff1e3f7210 */ /* 0x000fe200007ec4ff */
[----:B------:R-:W-:Y:S01]  /*15310*/  IMAD.WIDE.U32.X R58, R27, R81, R58, P1 ;  /* 0x000000511b3a7225 */ /* 0x000fe200008e043a */
[----:B------:R-:W-:Y:S02]  /*15320*/  IADD3 R31, P1, PT, R26, R31, RZ ;  /* 0x0000001f1a1f7210 */ /* 0x000fe40007f3e0ff */
[----:B------:R-:W-:Y:S01]  /*15330*/  ISETP.GE.U32.AND.EX P4, PT, R63, R30, PT, P4 ;  /* 0x0000001e3f00720c */ /* 0x000fe20003f86140 */
[----:B------:R-:W-:Y:S01]  /*15340*/  IMAD.WIDE.U32 R56, R81, R66, RZ ;  /* 0x0000004251387225 */ /* 0x000fe200078e00ff */
[----:B------:R-:W-:Y:S02]  /*15350*/  IADD3 R58, P5, PT, R58, R60, RZ ;  /* 0x0000003c3a3a7210 */ /* 0x000fe40007fbe0ff */
[----:B------:R-:W-:Y:S01]  /*15360*/  ISETP.GE.U32.AND P0, PT, R31, R26, PT ;  /* 0x0000001a1f00720c */ /* 0x000fe20003f06070 */
[----:B------:R-:W-:Y:S01]  /*15370*/  IMAD R65, R66, R81, R65 ;  /* 0x0000005142417224 */ /* 0x000fe200078e0241 */
[----:B------:R-:W-:Y:S01]  /*15380*/  SEL R67, RZ, 0x1, P4 ;  /* 0x00000001ff437807 */ /* 0x000fe20002000000 */
[----:B------:R-:W-:Y:S01]  /*15390*/  IMAD.X R26, R63, 0x1, R62, P1 ;  /* 0x000000013f1a7824 */ /* 0x000fe200008e063e */
[----:B------:R-:W-:Y:S01]  /*153a0*/  ISETP.GE.U32.AND P1, PT, R58, R60, PT ;  /* 0x0000003c3a00720c */ /* 0x000fe20003f26070 */
[----:B------:R-:W-:-:S02]  /*153b0*/  IMAD.IADD R65, R61, 0x1, R65 ;  /* 0x000000013d417824 */ /* 0x000fc400078e0241 */
[----:B------:R-:W-:Y:S01]  /*153c0*/  IMAD.WIDE.U32 R56, P6, R25, R13, R56 ;  /* 0x0000000d19387225 */ /* 0x000fe200078c0038 */
[----:B------:R-:W-:-:S03]  /*153d0*/  ISETP.GE.U32.AND.EX P0, PT, R26, R63, PT, P0 ;  /* 0x0000003f1a00720c */ /* 0x000fc60003f06100 */
[----:B------:R-:W-:Y:S01]  /*153e0*/  IMAD.WIDE.U32 R60, R13, R66, RZ ;  /* 0x000000420d3c7225 */ /* 0x000fe200078e00ff */
[----:B------:R-:W-:-:S03]  /*153f0*/  SEL R30, RZ, 0x1, P0 ;  /* 0x00000001ff1e7807 */ /* 0x000fc60000000000 */
[----:B------:R-:W-:Y:S01]  /*15400*/  IMAD.X R59, R65, 0x1, R59, P5 ;  /* 0x00000001413b7824 */ /* 0x000fe200028e063b */
[----:B------:R-:W-:Y:S01]  /*15410*/  IADD3 RZ, P4, PT, R61, R56, RZ ;  /* 0x000000383dff7210 */ /* 0x000fe20007f9e0ff */
[----:B------:R-:W-:Y:S01]  /*15420*/  IMAD.X R63, RZ, RZ, RZ, P6 ;  /* 0x000000ffff3f7224 */ /* 0x000fe200030e06ff */
[----:B------:R-:W-:Y:S01]  /*15430*/  IADD3 R30, P0, PT, R30, R67, RZ ;  /* 0x000000431e1e7210 */ /* 0x000fe20007f1e0ff */
[----:B------:R-:W-:Y:S01]  /*15440*/  IMAD.MOV.U32 R62, RZ, RZ, R57 ;  /* 0x000000ffff3e7224 */ /* 0x000fe200078e0039 */
[----:B------:R-:W-:Y:S01]  /*15450*/  ISETP.GE.U32.AND.EX P1, PT, R59, R65, PT, P1 ;  /* 0x000000413b00720c */ /* 0x000fe20003f26110 */
[----:B------:R-:W-:Y:S01]  /*15460*/  IMAD R60, R26, R13, RZ ;  /* 0x0000000d1a3c7224 */ /* 0x000fe200078e02ff */
[----:B------:R-:W-:Y:S01]  /*15470*/  SEL R61, RZ, 0xffffffff, !P3 ;  /* 0xffffffffff3d7807 */ /* 0x000fe20005800000 */
[----:B------:R-:W-:Y:S01]  /*15480*/  IMAD.WIDE.U32.X R56, R25, R81, R62, P4 ;  /* 0x0000005119387225 */ /* 0x000fe200020e043e */
[----:B------:R-:W-:Y:S02]  /*15490*/  SEL R67, RZ, 0x1, P1 ;  /* 0x00000001ff437807 */ /* 0x000fe40000800000 */
[----:B------:R-:W-:Y:S01]  /*154a0*/  IADD3 R30, P4, P5, R30, R64, R61 ;  /* 0x000000401e1e7210 */ /* 0x000fe20007d9e03d */
[----:B------:R-:W-:-:S04]  /*154b0*/  IMAD.WIDE.U32 R62, R31, R13, RZ ;  /* 0x0000000d1f3e7225 */ /* 0x000fc800078e00ff */
[----:B------:R-:W-:Y:S01]  /*154c0*/  IMAD R69, R31, R81, R60 ;  /* 0x000000511f457224 */ /* 0x000fe200078e023c */
[----:B------:R-:W-:Y:S01]  /*154d0*/  IADD3 R60, P1, P3, R62, R56, R67 ;  /* 0x000000383e3c7210 */ /* 0x000fe20007b3e043 */
[----:B------:R-:W-:Y:S02]  /*154e0*/  IMAD.X R56, RZ, RZ, RZ, P0 ;  /* 0x000000ffff387224 */ /* 0x000fe400000e06ff */
[----:B------:R-:W-:Y:S01]  /*154f0*/  IMAD.WIDE.U32 R64, R81, R31, RZ ;  /* 0x0000001f51407225 */ /* 0x000fe200078e00ff */
[----:B------:R-:W-:Y:S02]  /*15500*/  ISETP.GE.U32.AND P0, PT, R60, R62, PT ;  /* 0x0000003e3c00720c */ /* 0x000fe40003f06070 */
[----:B------:R-:W-:Y:S01]  /*15510*/  IADD3.X R56, PT, PT, R56, R28, R61, P4, P5 ;  /* 0x0000001c38387210 */ /* 0x000fe200027ea43d */
[----:B------:R-:W-:Y:S01]  /*15520*/  IMAD.IADD R67, R63, 0x1, R69 ;  /* 0x000000013f437824 */ /* 0x000fe200078e0245 */
[----:B------:R-:W-:Y:S01]  /*15530*/  SEL R69, R48, RZ, P2 ;  /* 0x000000ff30457207 */ /* 0x000fe20001000000 */
[----:B------:R-:W-:-:S03]  /*15540*/  IMAD.WIDE.U32 R62, P4, R26, R13, R64 ;  /* 0x0000000d1a3e7225 */ /* 0x000fc60007880040 */
[----:B------:R-:W-:Y:S01]  /*15550*/  IADD3.X R61, PT, PT, R67, R57, RZ, P1, P3 ;  /* 0x00000039433d7210 */ /* 0x000fe20000fe64ff */
[----:B------:R-:W-:Y:S01]  /*15560*/  IMAD.WIDE.U32 R64, R13, R31, RZ ;  /* 0x0000001f0d407225 */ /* 0x000fe200078e00ff */
[----:B------:R-:W-:Y:S02]  /*15570*/  IADD3 R28, P1, PT, R30, R69, RZ ;  /* 0x000000451e1c7210 */ /* 0x000fe40007f3e0ff */
[----:B------:R-:W-:Y:S01]  /*15580*/  SEL R69, R49, RZ, P2 ;  /* 0x000000ff31457207 */ /* 0x000fe20001000000 */
[----:B------:R-:W-:Y:S01]  /*15590*/  IMAD.X R57, RZ, RZ, RZ, P4 ;  /* 0x000000ffff397224 */ /* 0x000fe200020e06ff */
[----:B------:R-:W-:Y:S01]  /*155a0*/  IADD3 RZ, P2, PT, R65, R62, RZ ;  /* 0x0000003e41ff7210 */ /* 0x000fe20007f5e0ff */
[----:B------:R-:W-:Y:S01]  /*155b0*/  IMAD.WIDE.U32 R74, R29, R15, R58 ;  /* 0x0000000f1d4a7225 */ /* 0x000fe200078e003a */
[----:B------:R-:W-:-:S03]  /*155c0*/  ISETP.GE.U32.AND.EX P0, PT, R61, R67, PT, P0 ;  /* 0x000000433d00720c */ /* 0x000fc60003f06100 */
[----:B------:R-:W-:Y:S01]  /*155d0*/  IMAD.X R30, R56, 0x1, R69, P1 ;  /* 0x00000001381e7824 */ /* 0x000fe200008e0645 */
[----:B------:R-:W-:Y:S01]  /*155e0*/  SEL R65, RZ, 0x1, P0 ;  /* 0x00000001ff417807 */ /* 0x000fe20000000000 */
[----:B------:R-:W-:Y:S01]  /*155f0*/  IMAD.MOV.U32 R56, RZ, RZ, R63 ;  /* 0x000000ffff387224 */ /* 0x000fe200078e003f */
[----:B------:R-:W-:Y:S01]  /*15600*/  ISETP.GE.U32.AND P0, PT, R74, R58, PT ;  /* 0x0000003a4a00720c */ /* 0x000fe20003f06070 */
[----:B------:R-:W-:-:S04]  /*15610*/  IMAD.WIDE.U32 R62, R28, R13, RZ ;  /* 0x0000000d1c3e7225 */ /* 0x000fc800078e00ff */
[----:B------:R-:W-:-:S04]  /*15620*/  IMAD.WIDE.U32.X R56, R26, R81, R56, P2 ;  /* 0x000000511a387225 */ /* 0x000fc800010e0438 */
[----:B------:R-:W-:Y:S01]  /*15630*/  IMAD R64, R30, R13, RZ ;  /* 0x0000000d1e407224 */ /* 0x000fe200078e02ff */
[----:B------:R-:W-:Y:S01]  /*15640*/  IADD3 R56, P6, P5, R62, R56, R65 ;  /* 0x000000383e387210 */ /* 0x000fe20007dde041 */
[----:B------:R-:W-:Y:S02]  /*15650*/  IMAD R69, R25, R15, RZ ;  /* 0x0000000f19457224 */ /* 0x000fe400078e02ff */
[----:B------:R-:W-:Y:S01]  /*15660*/  IMAD R67, R28, R81, R64 ;  /* 0x000000511c437224 */ /* 0x000fe200078e0240 */
[----:B------:R-:W-:Y:S01]  /*15670*/  ISETP.GE.U32.AND P2, PT, R56, R62, PT ;  /* 0x0000003e3800720c */ /* 0x000fe20003f46070 */
[----:B------:R-:W-:-:S04]  /*15680*/  IMAD.WIDE.U32 R64, R16, R29, RZ ;  /* 0x0000001d10407225 */ /* 0x000fc800078e00ff */
[----:B------:R-:W-:Y:S02]  /*15690*/  IMAD.IADD R67, R63, 0x1, R67 ;  /* 0x000000013f437824 */ /* 0x000fe400078e0243 */
[----:B------:R-:W-:-:S03]  /*156a0*/  IMAD.WIDE.U32 R62, R15, R29, RZ ;  /* 0x0000001d0f3e7225 */ /* 0x000fc600078e00ff */
[----:B------:R-:W-:Y:S01]  /*156b0*/  IADD3.X R57, PT, PT, R67, R57, RZ, P6, P5 ;  /* 0x0000003943397210 */ /* 0x000fe200037ea4ff */
[CC--:B------:R-:W-:Y:S02]  /*156c0*/  IMAD R62, R27.reuse, R15.reuse, RZ ;  /* 0x0000000f1b3e7224 */ /* 0x0c0fe400078e02ff */
[----:B------:R-:W-:Y:S01]  /*156d0*/  IMAD.WIDE.U32 R64, P3, R27, R15, R64 ;  /* 0x0000000f1b407225 */ /* 0x000fe20007860040 */
[----:B------:R-:W-:-:S03]  /*156e0*/  ISETP.GE.U32.AND.EX P2, PT, R57, R67, PT, P2 ;  /* 0x000000433900720c */ /* 0x000fc60003f46120 */
[----:B------:R-:W-:Y:S01]  /*156f0*/  IMAD R77, R29, R16, R62 ;  /* 0x000000101d4d7224 */ /* 0x000fe200078e023e */
[----:B------:R-:W-:Y:S01]  /*15700*/  IADD3 RZ, P4, PT, R63, R64, RZ ;  /* 0x000000403fff7210 */ /* 0x000fe20007f9e0ff */
[----:B------:R-:W-:Y:S01]  /*15710*/  IMAD.MOV.U32 R58, RZ, RZ, R65 ;  /* 0x000000ffff3a7224 */ /* 0x000fe200078e0041 */
[----:B------:R-:W-:Y:S01]  /*15720*/  SEL R67, RZ, 0x1, P2 ;  /* 0x00000001ff437807 */ /* 0x000fe20001000000 */
[----:B------:R-:W-:Y:S02]  /*15730*/  IMAD.IADD R77, R75, 0x1, R77 ;  /* 0x000000014b4d7824 */ /* 0x000fe400078e024d */
[----:B------:R-:W-:-:S03]  /*15740*/  IMAD.WIDE.U32 R62, R66, R15, R60 ;  /* 0x0000000f423e7225 */ /* 0x000fc600078e003c */
[----:B------:R-:W-:Y:S01]  /*15750*/  ISETP.GE.U32.AND.EX P0, PT, R77, R59, PT, P0 ;  /* 0x0000003b4d00720c */ /* 0x000fe20003f06100 */
[----:B------:R-:W-:Y:S01]  /*15760*/  IMAD.X R59, RZ, RZ, RZ, P3 ;  /* 0x000000ffff3b7224 */ /* 0x000fe200018e06ff */
[----:B------:R-:W-:Y:S01]  /*15770*/  ISETP.GE.U32.AND P1, PT, R62, R60, PT ;  /* 0x0000003c3e00720c */ /* 0x000fe20003f26070 */
[-C--:B------:R-:W-:Y:S01]  /*15780*/  IMAD R69, R66, R16.reuse, R69 ;  /* 0x0000001042457224 */ /* 0x080fe200078e0245 */
[----:B------:R-:W-:Y:S01]  /*15790*/  SEL R65, RZ, 0x1, P0 ;  /* 0x00000001ff417807 */ /* 0x000fe20000000000 */
[----:B------:R-:W-:-:S04]  /*157a0*/  IMAD.WIDE.U32.X R58, R27, R16, R58, P4 ;  /* 0x000000101b3a7225 */ /* 0x000fc800020e043a */
[----:B------:R-:W-:Y:S01]  /*157b0*/  IMAD.IADD R60, R63, 0x1, R69 ;  /* 0x000000013f3c7824 */ /* 0x000fe200078e0245 */
[----:B------:R-:W-:Y:S01]  /*157c0*/  IADD3 R58, P3, P4, R62, R58, R65 ;  /* 0x0000003a3e3a7210 */ /* 0x000fe20007c7e041 */
[----:B------:R-:W-:-:S03]  /*157d0*/  IMAD.WIDE.U32 R68, R81, R28, RZ ;  /* 0x0000001c51447225 */ /* 0x000fc600078e00ff */
[----:B------:R-:W-:Y:S01]  /*157e0*/  ISETP.GE.U32.AND P0, PT, R58, R62, PT ;  /* 0x0000003e3a00720c */ /* 0x000fe20003f06070 */
[----:B------:R-:W-:Y:S01]  /*157f0*/  IMAD.WIDE.U32 R62, R13, R28, RZ ;  /* 0x0000001c0d3e7225 */ /* 0x000fe200078e00ff */
[C---:B------:R-:W-:Y:S02]  /*15800*/  IADD3.X R59, PT, PT, R60.reuse, R59, RZ, P3, P4 ;  /* 0x0000003b3c3b7210 */ /* 0x040fe40001fe84ff */
[----:B------:R-:W-:Y:S01]  /*15810*/  ISETP.GE.U32.AND.EX P1, PT, R60, R61, PT, P1 ;  /* 0x0000003d3c00720c */ /* 0x000fe20003f26110 */
[----:B------:R-:W-:Y:S01]  /*15820*/  IMAD.WIDE.U32 R68, P5, R30, R13, R68 ;  /* 0x0000000d1e447225 */ /* 0x000fe200078a0044 */
[----:B------:R-:W-:-:S03]  /*15830*/  ISETP.GE.U32.AND.EX P0, PT, R59, R60, PT, P0 ;  /* 0x0000003c3b00720c */ /* 0x000fc60003f06100 */
[----:B------:R-:W-:Y:S01]  /*15840*/  IMAD.WIDE.U32 R64, R15, R66, RZ ;  /* 0x000000420f407225 */ /* 0x000fe200078e00ff */
[----:B------:R-:W-:-:S03]  /*15850*/  IADD3 RZ, P6, PT, R63, R68, RZ ;  /* 0x000000443fff7210 */ /* 0x000fc60007fde0ff */
[----:B------:R-:W-:-:S04]  /*15860*/  IMAD.WIDE.U32 R62, R16, R66, RZ ;  /* 0x00000042103e7225 */ /* 0x000fc800078e00ff */
[----:B------:R-:W-:-:S04]  /*15870*/  IMAD.WIDE.U32 R72, R16, R28, RZ ;  /* 0x0000001c10487225 */ /* 0x000fc800078e00ff */
[----:B------:R-:W-:-:S04]  /*15880*/  IMAD.WIDE.U32 R62, P3, R25, R15, R62 ;  /* 0x0000000f193e7225 */ /* 0x000fc8000786003e */
[----:B------:R-:W-:Y:S01]  /*15890*/  IMAD.X R61, RZ, RZ, RZ, P3 ;  /* 0x000000ffff3d7224 */ /* 0x000fe200018e06ff */
[----:B------:R-:W-:Y:S01]  /*158a0*/  IADD3 RZ, P4, PT, R65, R62, RZ ;  /* 0x0000003e41ff7210 */ /* 0x000fe20007f9e0ff */
[----:B------:R-:W-:Y:S01]  /*158b0*/  IMAD.MOV.U32 R60, RZ, RZ, R63 ;  /* 0x000000ffff3c7224 */ /* 0x000fe200078e003f */
[----:B------:R-:W-:-:S03]  /*158c0*/  SEL R65, RZ, 0x1, P0 ;  /* 0x00000001ff417807 */ /* 0x000fc60000000000 */
[----:B------:R-:W-:Y:S01]  /*158d0*/  IMAD.WIDE.U32.X R62, R25, R16, R60, P4 ;  /* 0x00000010193e7225 */ /* 0x000fe200020e043c */
[----:B------:R-:W-:-:S04]  /*158e0*/  SEL R60, RZ, 0x1, P1 ;  /* 0x00000001ff3c7807 */ /* 0x000fc80000800000 */
[----:B------:R-:W-:Y:S01]  /*158f0*/  IADD3 R65, P0, P1, R65, R62, R60 ;  /* 0x0000003e41417210 */ /* 0x000fe2000791e03c */
[----:B------:R-:W-:-:S03]  /*15900*/  IMAD.WIDE.U32 R60, R31, R15, R56 ;  /* 0x0000000f1f3c7225 */ /* 0x000fc600078e0038 */
[----:B------:R-:W-:Y:S02]  /*15910*/  IADD3.X R63, PT, PT, RZ, R63, RZ, P0, P1 ;  /* 0x0000003fff3f7210 */ /* 0x000fe400007e24ff */
[----:B------:R-:W-:Y:S01]  /*15920*/  ISETP.GE.U32.AND P1, PT, R60, R56, PT ;  /* 0x000000383c00720c */ /* 0x000fe20003f26070 */
[----:B------:R-:W-:Y:S01]  /*15930*/  IMAD R56, R26, R15, RZ ;  /* 0x0000000f1a387224 */ /* 0x000fe200078e02ff */
[----:B------:R-:W-:Y:S01]  /*15940*/  IADD3 R62, P3, PT, R65, R60, RZ ;  /* 0x0000003c413e7210 */ /* 0x000fe20007f7e0ff */
[----:B------:R-:W-:-:S03]  /*15950*/  IMAD.WIDE.U32 R64, R16, R31, RZ ;  /* 0x0000001f10407225 */ /* 0x000fc600078e00ff */
[----:B------:R-:W-:Y:S01]  /*15960*/  ISETP.GE.U32.AND P0, PT, R62, R60, PT ;  /* 0x0000003c3e00720c */ /* 0x000fe20003f06070 */
[----:B------:R-:W-:Y:S02]  /*15970*/  IMAD R71, R31, R16, R56 ;  /* 0x000000101f477224 */ /* 0x000fe400078e0238 */
[----:B------:R-:W-:Y:S02]  /*15980*/  IMAD.MOV.U32 R60, RZ, RZ, R69 ;  /* 0x000000ffff3c7224 */ /* 0x000fe400078e0045 */
[----:B------:R-:W-:Y:S02]  /*15990*/  IMAD.IADD R56, R61, 0x1, R71 ;  /* 0x000000013d387824 */ /* 0x000fe400078e0247 */
[----:B------:R-:W-:Y:S02]  /*159a0*/  IMAD.X R61, RZ, RZ, RZ, P5 ;  /* 0x000000ffff3d7224 */ /* 0x000fe400028e06ff */
[----:B------:R-:W-:Y:S01]  /*159b0*/  IMAD.WIDE.U32 R64, P4, R26, R15, R64 ;  /* 0x0000000f1a407225 */ /* 0x000fe20007880040 */
[----:B------:R-:W-:-:S03]  /*159c0*/  ISETP.GE.U32.AND.EX P1, PT, R56, R57, PT, P1 ;  /* 0x000000393800720c */ /* 0x000fc60003f26110 */
[----:B------:R-:W-:-:S04]  /*159d0*/  IMAD.WIDE.U32 R70, R15, R31, RZ ;  /* 0x0000001f0f467225 */ /* 0x000fc800078e00ff */
[----:B------:R-:W-:Y:S01]  /*159e0*/  IMAD.X R63, R56, 0x1, R63, P3 ;  /* 0x00000001383f7824 */ /* 0x000fe200018e063f */
[----:B------:R-:W-:Y:S01]  /*159f0*/  IADD3 RZ, P5, PT, R71, R64, RZ ;  /* 0x0000004047ff7210 */ /* 0x000fe20007fbe0ff */
[----:B------:R-:W-:-:S03]  /*15a00*/  IMAD.WIDE.U32.X R60, R30, R81, R60, P6 ;  /* 0x000000511e3c7225 */ /* 0x000fc600030e043c */
[----:B------:R-:W-:Y:S01]  /*15a10*/  ISETP.GE.U32.AND.EX P0, PT, R63, R56, PT, P0 ;  /* 0x000000383f00720c */ /* 0x000fe20003f06100 */
[----:B------:R-:W-:Y:S01]  /*15a20*/  IMAD.X R57, RZ, RZ, RZ, P4 ;  /* 0x000000ffff397224 */ /* 0x000fe200020e06ff */
[----:B------:R-:W-:Y:S01]  /*15a30*/  IADD3 R60, P2, PT, R67, R60, RZ ;  /* 0x0000003c433c7210 */ /* 0x000fe20007f5e0ff */
[----:B------:R-:W-:Y:S01]  /*15a40*/  IMAD.MOV.U32 R56, RZ, RZ, R65 ;  /* 0x000000ffff387224 */ /* 0x000fe200078e0041 */
[----:B------:R-:W-:Y:S01]  /*15a50*/  SEL R67, RZ, 0x1, P0 ;  /* 0x00000001ff437807 */ /* 0x000fe20000000000 */
[----:B------:R-:W-:-:S04]  /*15a60*/  IMAD.WIDE.U32 R72, P6, R30, R15, R72 ;  /* 0x0000000f1e487225 */ /* 0x000fc800078c0048 */
[----:B------:R-:W-:Y:S01]  /*15a70*/  IMAD.WIDE.U32.X R64, R26, R16, R56, P5 ;  /* 0x000000101a407225 */ /* 0x000fe200028e0438 */
[----:B------:R-:W-:-:S03]  /*15a80*/  SEL R56, RZ, 0x1, P1 ;  /* 0x00000001ff387807 */ /* 0x000fc60000800000 */
[----:B------:R-:W-:Y:S01]  /*15a90*/  IMAD.X R61, RZ, RZ, R61, P2 ;  /* 0x000000ffff3d7224 */ /* 0x000fe200010e063d */
[----:B------:R-:W-:Y:S01]  /*15aa0*/  IADD3 R67, P0, P5, R67, R64, R56 ;  /* 0x0000004043437210 */ /* 0x000fe20007d1e038 */
[----:B------:R-:W-:-:S03]  /*15ab0*/  IMAD.WIDE.U32 R68, R15, R28, RZ ;  /* 0x0000001c0f447225 */ /* 0x000fc600078e00ff */
[----:B------:R-:W-:Y:S01]  /*15ac0*/  IADD3.X R65, PT, PT, RZ, R65, RZ, P0, P5 ;  /* 0x00000041ff417210 */ /* 0x000fe200007ea4ff */
[----:B------:R-:W-:Y:S01]  /*15ad0*/  IMAD.WIDE.U32 R56, R28, R15, R60 ;  /* 0x0000000f1c387225 */ /* 0x000fe200078e003c */
[----:B------:R-:W-:-:S03]  /*15ae0*/  IADD3 RZ, P2, PT, R69, R72, RZ ;  /* 0x0000004845ff7210 */ /* 0x000fc60007f5e0ff */
[----:B------:R-:W-:Y:S01]  /*15af0*/  IMAD R15, R30, R15, RZ ;  /* 0x0000000f1e0f7224 */ /* 0x000fe200078e02ff */
[----:B------:R-:W-:Y:S01]  /*15b00*/  IADD3 R64, P4, PT, R67, R56, RZ ;  /* 0x0000003843407210 */ /* 0x000fe20007f9e0ff */
[----:B------:R-:W-:Y:S01]  /*15b10*/  IMAD.WIDE.U32 R68, R83, R29, RZ ;  /* 0x0000001d53447225 */ /* 0x000fe200078e00ff */
[----:B------:R-:W-:Y:S02]  /*15b20*/  ISETP.GE.U32.AND P3, PT, R56, R60, PT ;  /* 0x0000003c3800720c */ /* 0x000fe40003f66070 */
[----:B------:R-:W-:Y:S01]  /*15b30*/  ISETP.GE.U32.AND P1, PT, R64, R56, PT ;  /* 0x000000384000720c */ /* 0x000fe20003f26070 */
[----:B------:R-:W-:Y:S02]  /*15b40*/  IMAD R15, R28, R16, R15 ;  /* 0x000000101c0f7224 */ /* 0x000fe400078e020f */
[----:B------:R-:W-:-:S04]  /*15b50*/  IMAD.WIDE.U32 R68, P0, R27, R17, R68 ;  /* 0x000000111b447225 */ /* 0x000fc80007800044 */
[----:B------:R-:W-:Y:S02]  /*15b60*/  IMAD.IADD R15, R57, 0x1, R15 ;  /* 0x00000001390f7824 */ /* 0x000fe400078e020f */
[----:B------:R-:W-:-:S03]  /*15b70*/  IMAD.WIDE.U32 R56, R17, R29, RZ ;  /* 0x0000001d11387225 */ /* 0x000fc600078e00ff */
[----:B------:R-:W-:Y:S01]  /*15b80*/  ISETP.GE.U32.AND.EX P3, PT, R15, R61, PT, P3 ;  /* 0x0000003d0f00720c */ /* 0x000fe20003f66130 */
[-C--:B------:R-:W-:Y:S01]  /*15b90*/  IMAD R56, R27, R17.reuse, RZ ;  /* 0x000000111b387224 */ /* 0x080fe200078e02ff */
[----:B------:R-:W-:Y:S01]  /*15ba0*/  IADD3 RZ, P5, PT, R57, R68, RZ ;  /* 0x0000004439ff7210 */ /* 0x000fe20007fbe0ff */
[----:B------:R-:W-:-:S04]  /*15bb0*/  IMAD.WIDE.U32 R70, R29, R17, R58 ;  /* 0x000000111d467225 */ /* 0x000fc800078e003a */
[----:B------:R-:W-:Y:S02]  /*15bc0*/  IMAD R57, R29, R83, R56 ;  /* 0x000000531d397224 */ /* 0x000fe400078e0238 */
[----:B------:R-:W-:Y:S01]  /*15bd0*/  IMAD.X R65, R15, 0x1, R65, P4 ;  /* 0x000000010f417824 */ /* 0x000fe200020e0641 */
[----:B------:R-:W-:Y:S01]  /*15be0*/  ISETP.GE.U32.AND P4, PT, R70, R58, PT ;  /* 0x0000003a4600720c */ /* 0x000fe20003f86070 */
[----:B------:R-:W-:Y:S02]  /*15bf0*/  IMAD.IADD R76, R71, 0x1, R57 ;  /* 0x00000001474c7824 */ /* 0x000fe400078e0239 */
[----:B------:R-:W-:Y:S01]  /*15c00*/  IMAD.MOV.U32 R58, RZ, RZ, R69 ;  /* 0x000000ffff3a7224 */ /* 0x000fe200078e0045 */
[----:B------:R-:W-:Y:S01]  /*15c10*/  ISETP.GE.U32.AND.EX P1, PT, R65, R15, PT, P1 ;  /* 0x0000000f4100720c */ /* 0x000fe20003f26110 */
[----:B------:R-:W-:Y:S01]  /*15c20*/  IMAD.WIDE.U32 R56, R66, R17, R62 ;  /* 0x0000001142387225 */ /* 0x000fe200078e003e */
[----:B------:R-:W-:-:S03]  /*15c30*/  ISETP.GE.U32.AND.EX P4, PT, R76, R59, PT, P4 ;  /* 0x0000003b4c00720c */ /* 0x000fc60003f86140 */
[----:B------:R-:W-:Y:S01]  /*15c40*/  IMAD.X R59, RZ, RZ, RZ, P0 ;  /* 0x000000ffff3b7224 */ /* 0x000fe200000e06ff */
[----:B------:R-:W-:Y:S01]  /*15c50*/  SEL R61, RZ, 0x1, P4 ;  /* 0x00000001ff3d7807 */ /* 0x000fe20002000000 */
[----:B------:R-:W-:Y:S01]  /*15c60*/  IMAD R15, R25, R17, RZ ;  /* 0x00000011190f7224 */ /* 0x000fe200078e02ff */
[----:B------:R-:W-:Y:S01]  /*15c70*/  ISETP.GE.U32.AND P0, PT, R56, R62, PT ;  /* 0x0000003e3800720c */ /* 0x000fe20003f06070 */
[----:B------:R-:W-:-:S04]  /*15c80*/  IMAD.WIDE.U32.X R58, R27, R83, R58, P5 ;  /* 0x000000531b3a7225 */ /* 0x000fc800028e043a */
[----:B------:R-:W-:Y:S01]  /*15c90*/  IMAD R15, R66, R83, R15 ;  /* 0x00000053420f7224 */ /* 0x000fe200078e020f */
[----:B------:R-:W-:Y:S01]  /*15ca0*/  IADD3 R58, P4, P5, R56, R58, R61 ;  /* 0x0000003a383a7210 */ /* 0x000fe20007d9e03d */
[----:B------:R-:W-:Y:S02]  /*15cb0*/  IMAD.X R61, RZ, RZ, RZ, P6 ;  /* 0x000000ffff3d7224 */ /* 0x000fe400030e06ff */
[----:B------:R-:W-:Y:S01]  /*15cc0*/  IMAD.MOV.U32 R60, RZ, RZ, R73 ;  /* 0x000000ffff3c7224 */ /* 0x000fe200078e0049 */
[----:B------:R-:W-:Y:S01]  /*15cd0*/  ISETP.GE.U32.AND P6, PT, R58, R56, PT ;  /* 0x000000383a00720c */ /* 0x000fe20003fc6070 */
[----:B------:R-:W-:Y:S01]  /*15ce0*/  IMAD.IADD R15, R57, 0x1, R15 ;  /* 0x00000001390f7824 */ /* 0x000fe200078e020f */
[----:B------:R-:W-:Y:S01]  /*15cf0*/  SEL R57, RZ, 0x1, P1 ;  /* 0x00000001ff397807 */ /* 0x000fe20000800000 */
[----:B------:R-:W-:Y:S01]  /*15d00*/  IMAD.WIDE.U32.X R60, R30, R16, R60, P2 ;  /* 0x000000101e3c7225 */ /* 0x000fe200010e043c */
[----:B------:R-:W-:Y:S02]  /*15d10*/  SEL R16, RZ, 0x1, P3 ;  /* 0x00000001ff107807 */ /* 0x000fe40001800000 */
[----:B------:R-:W-:Y:S01]  /*15d20*/  IADD3.X R59, PT, PT, R15, R59, RZ, P4, P5 ;  /* 0x0000003b0f3b7210 */ /* 0x000fe200027ea4ff */
[----:B------:R-:W-:Y:S01]  /*15d30*/  IMAD.WIDE.U32 R68, R83, R66, RZ ;  /* 0x0000004253447225 */ /* 0x000fe200078e00ff */
[----:B------:R-:W-:-:S02]  /*15d40*/  IADD3 R60, P3, P4, R57, R60, R16 ;  /* 0x0000003c393c7210 */ /* 0x000fc40007c7e010 */
[----:B------:R-:W-:Y:S01]  /*15d50*/  ISETP.GE.U32.AND.EX P0, PT, R15, R63, PT, P0 ;  /* 0x0000003f0f00720c */ /* 0x000fe20003f06100 */
[----:B------:R-:W-:Y:S01]  /*15d60*/  IMAD.WIDE.U32 R56, R17, R66, RZ ;  /* 0x0000004211387225 */ /* 0x000fe200078e00ff */
[----:B------:R-:W-:Y:S02]  /*15d70*/  ISETP.GE.U32.AND.EX P6, PT, R59, R15, PT, P6 ;  /* 0x0000000f3b00720c */ /* 0x000fe40003fc6160 */
[----:B------:R-:W-:Y:S01]  /*15d80*/  IADD3.X R61, PT, PT, RZ, R61, RZ, P3, P4 ;  /* 0x0000003dff3d7210 */ /* 0x000fe20001fe84ff */
[----:B------:R-:W-:Y:S01]  /*15d90*/  IMAD.WIDE.U32 R68, P2, R25, R17, R68 ;  /* 0x0000001119447225 */ /* 0x000fe20007840044 */
[----:B------:R-:W-:-:S03]  /*15da0*/  SEL R15, RZ, 0x1, P6 ;  /* 0x00000001ff0f7807 */ /* 0x000fc60003000000 */
[----:B------:R-:W-:Y:S01]  /*15db0*/  IMAD R16, R27, R13, RZ ;  /* 0x0000000d1b107224 */ /* 0x000fe200078e02ff */
[----:B------:R-:W-:Y:S01]  /*15dc0*/  IADD3 RZ, P1, PT, R57, R68, RZ ;  /* 0x0000004439ff7210 */ /* 0x000fe20007f3e0ff */
[----:B------:R-:W-:Y:S02]  /*15dd0*/  IMAD.X R63, RZ, RZ, RZ, P2 ;  /* 0x000000ffff3f7224 */ /* 0x000fe400010e06ff */
[----:B------:R-:W-:Y:S02]  /*15de0*/  IMAD.MOV.U32 R62, RZ, RZ, R69 ;  /* 0x000000ffff3e7224 */ /* 0x000fe400078e0045 */
[----:B------:R-:W-:Y:S01]  /*15df0*/  IMAD R81, R29, R81, R16 ;  /* 0x000000511d517224 */ /* 0x000fe200078e0210 */
[----:B------:R-:W-:Y:S01]  /*15e00*/  SEL R16, RZ, 0x1, P0 ;  /* 0x00000001ff107807 */ /* 0x000fe20000000000 */
[----:B------:R-:W-:-:S04]  /*15e10*/  IMAD.WIDE.U32.X R62, R25, R83, R62, P1 ;  /* 0x00000053193e7225 */ /* 0x000fc800008e043e */
[----:B------:R-:W-:Y:S01]  /*15e20*/  IMAD.WIDE.U32 R56, R31, R17, R64 ;  /* 0x000000111f387225 */ /* 0x000fe200078e0040 */
[----:B------:R-:W-:-:S03]  /*15e30*/  IADD3 R15, P3, P6, R15, R62, R16 ;  /* 0x0000003e0f0f7210 */ /* 0x000fc60007e7e010 */
[----:B------:R-:W-:Y:S01]  /*15e40*/  IMAD R16, R26, R17, RZ ;  /* 0x000000111a107224 */ /* 0x000fe200078e02ff */
[----:B------:R-:W-:Y:S01]  /*15e50*/  IADD3 R62, P4, PT, R15, R56, RZ ;  /* 0x000000380f3e7210 */ /* 0x000fe20007f9e0ff */
[----:B------:R-:W-:Y:S01]  /*15e60*/  IMAD.WIDE.U32 R68, R85, R29, RZ ;  /* 0x0000001d55447225 */ /* 0x000fe200078e00ff */
[----:B------:R-:W-:Y:S02]  /*15e70*/  ISETP.GE.U32.AND P5, PT, R56, R64, PT ;  /* 0x000000403800720c */ /* 0x000fe40003fa6070 */
[----:B------:R-:W-:Y:S01]  /*15e80*/  ISETP.GE.U32.AND P0, PT, R62, R56, PT ;  /* 0x000000383e00720c */ /* 0x000fe20003f06070 */
[----:B------:R-:W-:Y:S01]  /*15e90*/  IMAD R67, R31, R83, R16 ;  /* 0x000000531f437224 */ /* 0x000fe200078e0210 */
[----:B------:R-:W-:Y:S01]  /*15ea0*/  IADD3.X R63, PT, PT, RZ, R63, RZ, P3, P6 ;  /* 0x0000003fff3f7210 */ /* 0x000fe20001fec4ff */
[----:B------:R-:W-:-:S04]  /*15eb0*/  IMAD.WIDE.U32 R68, P2, R27, R18, R68 ;  /* 0x000000121b447225 */ /* 0x000fc80007840044 */
[----:B------:R-:W-:Y:S02]  /*15ec0*/  IMAD.IADD R15, R57, 0x1, R67 ;  /* 0x00000001390f7824 */ /* 0x000fe400078e0243 */
[----:B------:R-:W-:-:S03]  /*15ed0*/  IMAD.WIDE.U32 R56, R18, R29, RZ ;  /* 0x0000001d12387225 */ /* 0x000fc600078e00ff */
[----:B------:R-:W-:Y:S01]  /*15ee0*/  ISETP.GE.U32.AND.EX P5, PT, R15, R65, PT, P5 ;  /* 0x000000410f00720c */ /* 0x000fe20003fa6150 */
[----:B------:R-:W-:Y:S01]  /*15ef0*/  IMAD.WIDE.U32 R64, R85, R66, RZ ;  /* 0x0000004255407225 */ /* 0x000fe200078e00ff */
[----:B------:R-:W-:-:S03]  /*15f00*/  IADD3 RZ, P1, PT, R57, R68, RZ ;  /* 0x0000004439ff7210 */ /* 0x000fc60007f3e0ff */
[----:B------:R-:W-:Y:S02]  /*15f10*/  IMAD.X R57, RZ, RZ, RZ, P2 ;  /* 0x000000ffff397224 */ /* 0x000fe400010e06ff */
[----:B------:R-:W-:Y:S02]  /*15f20*/  IMAD.MOV.U32 R56, RZ, RZ, R69 ;  /* 0x000000ffff387224 */ /* 0x000fe400078e0045 */
[----:B------:R-:W-:-:S04]  /*15f30*/  IMAD.WIDE.U32 R64, P2, R25, R18, R64 ;  /* 0x0000001219407225 */ /* 0x000fc80007840040 */
[----:B------:R-:W-:-:S04]  /*15f40*/  IMAD.WIDE.U32 R68, R18, R66, RZ ;  /* 0x0000004212447225 */ /* 0x000fc800078e00ff */
[----:B------:R-:W-:Y:S01]  /*15f50*/  IMAD R16, R27, R18, RZ ;  /* 0x000000121b107224 */ /* 0x000fe200078e02ff */
[----:B------:R-:W-:Y:S01]  /*15f60*/  IADD3 RZ, P3, PT, R69, R64, RZ ;  /* 0x0000004045ff7210 */ /* 0x000fe20007f7e0ff */
[----:B------:R-:W-:-:S04]  /*15f70*/  IMAD.WIDE.U32.X R68, R27, R85, R56, P1 ;  /* 0x000000551b447225 */ /* 0x000fc800008e0438 */
[----:B------:R-:W-:-:S04]  /*15f80*/  IMAD.WIDE.U32 R56, R29, R18, R58 ;  /* 0x000000121d387225 */ /* 0x000fc800078e003a */
[----:B------:R-:W-:Y:S01]  /*15f90*/  IMAD R27, R29, R85, R16 ;  /* 0x000000551d1b7224 */ /* 0x000fe200078e0210 */
[----:B------:R-:W-:Y:S01]  /*15fa0*/  ISETP.GE.U32.AND P1, PT, R56, R58, PT ;  /* 0x0000003a3800720c */ /* 0x000fe20003f26070 */
[----:B------:R-:W-:Y:S02]  /*15fb0*/  IMAD.X R63, R15, 0x1, R63, P4 ;  /* 0x000000010f3f7824 */ /* 0x000fe400020e063f */
[----:B------:R-:W-:Y:S02]  /*15fc0*/  IMAD.IADD R72, R57, 0x1, R27 ;  /* 0x0000000139487824 */ /* 0x000fe400078e021b */
[-C--:B------:R-:W-:Y:S01]  /*15fd0*/  IMAD R27, R25, R18.reuse, RZ ;  /* 0x00000012191b7224 */ /* 0x080fe200078e02ff */
[----:B------:R-:W-:Y:S01]  /*15fe0*/  ISETP.GE.U32.AND.EX P0, PT, R63, R15, PT, P0 ;  /* 0x0000000f3f00720c */ /* 0x000fe20003f06100 */
[----:B------:R-:W-:Y:S01]  /*15ff0*/  IMAD.MOV.U32 R58, RZ, RZ, R65 ;  /* 0x000000ffff3a7224 */ /* 0x000fe200078e0041 */
[----:B------:R-:W-:Y:S01]  /*16000*/  ISETP.GE.U32.AND.EX P1, PT, R72, R59, PT, P1 ;  /* 0x0000003b4800720c */ /* 0x000fe20003f26110 */
[----:B------:R-:W-:-:S03]  /*16010*/  IMAD.WIDE.U32 R64, R66, R18, R62 ;  /* 0x0000001242407225 */ /* 0x000fc600078e003e */
[----:B------:R-:W-:Y:S01]  /*16020*/  SEL R15, RZ, 0x1, P1 ;  /* 0x00000001ff0f7807 */ /* 0x000fe20000800000 */
[-C--:B------:R-:W-:Y:S02]  /*16030*/  IMAD R27, R66, R85.reuse, R27 ;  /* 0x00000055421b7224 */ /* 0x080fe400078e021b */
[----:B------:R-:W-:Y:S01]  /*16040*/  IMAD.X R59, RZ, RZ, RZ, P2 ;  /* 0x000000ffff3b7224 */ /* 0x000fe200010e06ff */
[C---:B------:R-:W-:Y:S01]  /*16050*/  IADD3 R15, P1, P4, R64.reuse, R68, R15 ;  /* 0x00000044400f7210 */ /* 0x040fe20007c3e00f */
[----:B------:R-:W-:Y:S01]  /*16060*/  IMAD.IADD R27, R65, 0x1, R27 ;  /* 0x00000001411b7824 */ /* 0x000fe200078e021b */
[----:B------:R-:W-:Y:S01]  /*16070*/  ISETP.GE.U32.AND P2, PT, R64, R62, PT ;  /* 0x0000003e4000720c */ /* 0x000fe20003f46070 */
[----:B------:R-:W-:Y:S01]  /*16080*/  IMAD.WIDE.U32.X R58, R25, R85, R58, P3 ;  /* 0x00000055193a7225 */ /* 0x000fe200018e043a */
[----:B------:R-:W-:Y:S02]  /*16090*/  ISETP.GE.U32.AND P3, PT, R15, R64, PT ;  /* 0x000000400f00720c */ /* 0x000fe40003f66070 */
[----:B------:R-:W-:Y:S01]  /*160a0*/  IADD3.X R68, PT, PT, R27, R69, RZ, P1, P4 ;  /* 0x000000451b447210 */ /* 0x000fe20000fe84ff */
[----:B------:R-:W-:Y:S01]  /*160b0*/  IMAD.WIDE.U32 R64, R17, R31, RZ ;  /* 0x0000001f11407225 */ /* 0x000fe200078e00ff */
[----:B------:R-:W-:-:S02]  /*160c0*/  ISETP.GE.U32.AND.EX P1, PT, R27, R63, PT, P2 ;  /* 0x0000003f1b00720c */ /* 0x000fc40003f26120 */
[----:B------:R-:W-:Y:S01]  /*160d0*/  ISETP.GE.U32.AND.EX P2, PT, R68, R27, PT, P3 ;  /* 0x0000001b4400720c */ /* 0x000fe20003f46130 */
[----:B------:R-:W-:Y:S01]  /*160e0*/  IMAD.WIDE.U32 R62, R83, R31, RZ ;  /* 0x0000001f533e7225 */ /* 0x000fe200078e00ff */
[----:B------:R-:W-:Y:S02]  /*160f0*/  SEL R16, RZ, 0x1, P1 ;  /* 0x00000001ff107807 */ /* 0x000fe40000800000 */
[----:B------:R-:W-:Y:S02]  /*16100*/  SEL R25, RZ, 0x1, P2 ;  /* 0x00000001ff197807 */ /* 0x000fe40001000000 */
[----:B------:R-:W-:Y:S01]  /*16110*/  SEL R27, RZ, 0x1, P0 ;  /* 0x00000001ff1b7807 */ /* 0x000fe20000000000 */
[----:B------:R-:W-:Y:S01]  /*16120*/  IMAD.WIDE.U32 R62, P1, R26, R17, R62 ;  /* 0x000000111a3e7225 */ /* 0x000fe2000782003e */
[----:B------:R-:W-:Y:S02]  /*16130*/  IADD3 R25, P3, P4, R25, R58, R16 ;  /* 0x0000003a19197210 */ /* 0x000fe40007c7e010 */
[----:B------:R-:W-:Y:S01]  /*16140*/  SEL R16, RZ, 0x1, P5 ;  /* 0x00000001ff107807 */ /* 0x000fe20002800000 */
[----:B------:R-:W-:Y:S01]  /*16150*/  IMAD.MOV.U32 R58, RZ, RZ, R63 ;  /* 0x000000ffff3a7224 */ /* 0x000fe200078e003f */
[----:B------:R-:W-:Y:S01]  /*16160*/  IADD3 RZ, P2, PT, R65, R62, RZ ;  /* 0x0000003e41ff7210 */ /* 0x000fe20007f5e0ff */
[----:B------:R-:W-:Y:S01]  /*16170*/  IMAD.WIDE.U32 R64, R17, R28, RZ ;  /* 0x0000001c11407225 */ /* 0x000fe200078e00ff */
[----:B------:R-:W-:-:S03]  /*16180*/  IADD3.X R69, PT, PT, RZ, R59, RZ, P3, P4 ;  /* 0x0000003bff457210 */ /* 0x000fc60001fe84ff */
[----:B------:R-:W-:Y:S02]  /*16190*/  IMAD.X R59, RZ, RZ, RZ, P1 ;  /* 0x000000ffff3b7224 */ /* 0x000fe400008e06ff */
[----:B------:R-:W-:-:S04]  /*161a0*/  IMAD.WIDE.U32.X R62, R26, R83, R58, P2 ;  /* 0x000000531a3e7225 */ /* 0x000fc800010e043a */
[----:B------:R-:W-:Y:S01]  /*161b0*/  IMAD.WIDE.U32 R58, R83, R28, RZ ;  /* 0x0000001c533a7225 */ /* 0x000fe200078e00ff */
[----:B------:R-:W-:-:S04]  /*161c0*/  IADD3 R16, P1, P2, R27, R62, R16 ;  /* 0x0000003e1b107210 */ /* 0x000fc80007a3e010 */
[----:B------:R-:W-:Y:S01]  /*161d0*/  IADD3.X R66, PT, PT, RZ, R63, RZ, P1, P2 ;  /* 0x0000003fff427210 */ /* 0x000fe20000fe44ff */
[----:B------:R-:W-:-:S04]  /*161e0*/  IMAD.WIDE.U32 R58, P3, R30, R17, R58 ;  /* 0x000000111e3a7225 */ /* 0x000fc8000786003a */
[----:B------:R-:W-:Y:S01]  /*161f0*/  IMAD.MOV.U32 R62, RZ, RZ, R59 ;  /* 0x000000ffff3e7224 */ /* 0x000fe200078e003b */
[----:B------:R-:W-:Y:S01]  /*16200*/  IADD3 RZ, P0, PT, R65, R58, RZ ;  /* 0x0000003a41ff7210 */ /* 0x000fe20007f1e0ff */
[----:B------:R-:W-:-:S04]  /*16210*/  IMAD.WIDE.U32 R58, R28, R17, R60 ;  /* 0x000000111c3a7225 */ /* 0x000fc800078e003c */
[----:B------:R-:W-:Y:S01]  /*16220*/  IMAD R17, R30, R17, RZ ;  /* 0x000000111e117224 */ /* 0x000fe200078e02ff */
[----:B------:R-:W-:Y:S01]  /*16230*/  IADD3 R16, P1, PT, R16, R58, RZ ;  /* 0x0000003a10107210 */ /* 0x000fe20007f3e0ff */
[----:B------:R-:W-:Y:S01]  /*16240*/  IMAD.X R63, RZ, RZ, RZ, P3 ;  /* 0x000000ffff3f7224 */ /* 0x000fe200018e06ff */
[----:B------:R-:W-:Y:S01]  /*16250*/  ISETP.GE.U32.AND P2, PT, R58, R60, PT ;  /* 0x0000003c3a00720c */ /* 0x000fe20003f46070 */
[----:B------:R-:W-:Y:S01]  /*16260*/  IMAD R17, R28, R83, R17 ;  /* 0x000000531c117224 */ /* 0x000fe200078e0211 */
[----:B------:R-:W-:Y:S01]  /*16270*/  ISETP.GE.U32.AND P3, PT, R16, R58, PT ;  /* 0x0000003a1000720c */ /* 0x000fe20003f66070 */
[----:B------:R-:W-:-:S04]  /*16280*/  IMAD.WIDE.U32 R64, R18, R31, RZ ;  /* 0x0000001f12407225 */ /* 0x000fc800078e00ff */
[----:B------:R-:W-:Y:S02]  /*16290*/  IMAD.IADD R27, R59, 0x1, R17 ;  /* 0x000000013b1b7824 */ /* 0x000fe400078e0211 */
[----:B------:R-:W-:-:S03]  /*162a0*/  IMAD.WIDE.U32 R58, R85, R31, RZ ;  /* 0x0000001f553a7225 */ /* 0x000fc600078e00ff */
[C---:B------:R-:W-:Y:S01]  /*162b0*/  ISETP.GE.U32.AND.EX P2, PT, R27.reuse, R61, PT, P2 ;  /* 0x0000003d1b00720c */ /* 0x040fe20003f46120 */
[----:B------:R-:W-:Y:S02]  /*162c0*/  IMAD.X R17, R27, 0x1, R66, P1 ;  /* 0x000000011b117824 */ /* 0x000fe400008e0642 */
[----:B------:R-:W-:-:S03]  /*162d0*/  IMAD.WIDE.U32 R58, P4, R26, R18, R58 ;  /* 0x000000121a3a7225 */ /* 0x000fc6000788003a */
[----:B------:R-:W-:Y:S01]  /*162e0*/  ISETP.GE.U32.AND.EX P3, PT, R17, R27, PT, P3 ;  /* 0x0000001b1100720c */ /* 0x000fe20003f66130 */
[----:B------:R-:W-:Y:S01]  /*162f0*/  IMAD.WIDE.U32.X R62, R30, R83, R62, P0 ;  /* 0x000000531e3e7225 */ /* 0x000fe200000e043e */
[----:B------:R-:W-:-:S03]  /*16300*/  IADD3 RZ, P5, PT, R65, R58, RZ ;  /* 0x0000003a41ff7210 */ /* 0x000fc60007fbe0ff */
[-C--:B------:R-:W-:Y:S02]  /*16310*/  IMAD R58, R26, R18.reuse, RZ ;  /* 0x000000121a3a7224 */ /* 0x080fe400078e02ff */
[----:B------:R-:W-:-:S04]  /*16320*/  IMAD.WIDE.U32 R64, R31, R18, R16 ;  /* 0x000000121f407225 */ /* 0x000fc800078e0010 */
[----:B------:R-:W-:Y:S01]  /*16330*/  IMAD R31, R31, R85, R58 ;  /* 0x000000551f1f7224 */ /* 0x000fe200078e023a */
[----:B------:R-:W-:Y:S01]  /*16340*/  IADD3 R25, P6, PT, R25, R64, RZ ;  /* 0x0000004019197210 */ /* 0x000fe20007fde0ff */
[----:B------:R-:W-:Y:S01]  /*16350*/  IMAD.WIDE.U32 R60, R85, R28, RZ ;  /* 0x0000001c553c7225 */ /* 0x000fe200078e00ff */
[----:B------:R-:W-:Y:S02]  /*16360*/  ISETP.GE.U32.AND P1, PT, R64, R16, PT ;  /* 0x000000104000720c */ /* 0x000fe40003f26070 */
[----:B------:R-:W-:Y:S01]  /*16370*/  ISETP.GE.U32.AND P0, PT, R25, R64, PT ;  /* 0x000000401900720c */ /* 0x000fe20003f06070 */
[----:B------:R-:W-:Y:S01]  /*16380*/  IMAD.IADD R31, R65, 0x1, R31 ;  /* 0x00000001411f7824 */ /* 0x000fe200078e021f */
[----:B------:R-:W-:Y:S01]  /*16390*/  SEL R16, RZ, 0x1, P2 ;  /* 0x00000001ff107807 */ /* 0x000fe20001000000 */
[----:B------:R-:W-:Y:S02]  /*163a0*/  IMAD.X R65, RZ, RZ, RZ, P4 ;  /* 0x000000ffff417224 */ /* 0x000fe400020e06ff */
[----:B------:R-:W-:Y:S01]  /*163b0*/  IMAD.MOV.U32 R64, RZ, RZ, R59 ;  /* 0x000000ffff407224 */ /* 0x000fe200078e003b */
[----:B------:R-:W-:Y:S01]  /*163c0*/  ISETP.GE.U32.AND.EX P1, PT, R31, R17, PT, P1 ;  /* 0x000000111f00720c */ /* 0x000fe20003f26110 */
[----:B------:R-:W-:Y:S01]  /*163d0*/  IMAD.WIDE.U32 R60, P2, R30, R18, R60 ;  /* 0x000000121e3c7225 */ /* 0x000fe2000784003c */
[----:B------:R-:W-:-:S03]  /*163e0*/  SEL R17, RZ, 0x1, P3 ;  /* 0x00000001ff117807 */ /* 0x000fc60001800000 */
[----:B------:R-:W-:-:S04]  /*163f0*/  IMAD.WIDE.U32 R66, R18, R28, RZ ;  /* 0x0000001c12427225 */ /* 0x000fc800078e00ff */
[----:B------:R-:W-:Y:S01]  /*16400*/  IMAD.WIDE.U32.X R26, R26, R85, R64, P5 ;  /* 0x000000551a1a7225 */ /* 0x000fe200028e0440 */
[----:B------:R-:W-:Y:S02]  /*16410*/  IADD3 R16, P3, P5, R17, R62, R16 ;  /* 0x0000003e11107210 */ /* 0x000fe40007d7e010 */
[----:B------:R-:W-:Y:S01]  /*16420*/  IADD3 RZ, P4, PT, R67, R60, RZ ;  /* 0x0000003c43ff7210 */ /* 0x000fe20007f9e0ff */
[----:B------:R-:W-:Y:S01]  /*16430*/  IMAD.X R62, R31, 0x1, R69, P6 ;  /* 0x000000011f3e7824 */ /* 0x000fe200030e0645 */
[----:B------:R-:W-:Y:S01]  /*16440*/  IADD3.X R17, PT, PT, RZ, R63, RZ, P3, P5 ;  /* 0x0000003fff117210 */ /* 0x000fe20001fea4ff */
[----:B------:R-:W-:Y:S02]  /*16450*/  IMAD.X R59, RZ, RZ, RZ, P2 ;  /* 0x000000ffff3b7224 */ /* 0x000fe400010e06ff */
[----:B------:R-:W-:Y:S01]  /*16460*/  IMAD.MOV.U32 R58, RZ, RZ, R61 ;  /* 0x000000ffff3a7224 */ /* 0x000fe200078e003d */
[----:B------:R-:W-:Y:S01]  /*16470*/  ISETP.GE.U32.AND.EX P0, PT, R62, R31, PT, P0 ;  /* 0x0000001f3e00720c */ /* 0x000fe20003f06100 */
[----:B------:R-:W-:-:S02]  /*16480*/  IMAD R63, R30, R18, RZ ;  /* 0x000000121e3f7224 */ /* 0x000fc400078e02ff */
[----:B------:R-:W-:Y:S01]  /*16490*/  IMAD.WIDE.U32.X R30, R30, R85, R58, P4 ;  /* 0x000000551e1e7225 */ /* 0x000fe200020e043a */
[----:B------:R-:W-:Y:S02]  /*164a0*/  SEL R58, RZ, 0x1, P1 ;  /* 0x00000001ff3a7807 */ /* 0x000fe40000800000 */
[----:B------:R-:W-:Y:S01]  /*164b0*/  SEL R65, RZ, 0x1, P0 ;  /* 0x00000001ff417807 */ /* 0x000fe20000000000 */
[----:B------:R-:W-:-:S03]  /*164c0*/  IMAD.WIDE.U32 R60, R28, R18, R16 ;  /* 0x000000121c3c7225 */ /* 0x000fc600078e0010 */
[----:B------:R-:W-:Y:S01]  /*164d0*/  IADD3 R65, P0, P3, R65, R26, R58 ;  /* 0x0000001a41417210 */ /* 0x000fe20007b1e03a */
[----:B------:R-:W-:Y:S01]  /*164e0*/  IMAD R63, R28, R85, R63 ;  /* 0x000000551c3f7224 */ /* 0x000fe200078e023f */
[----:B------:R-:W-:Y:S01]  /*164f0*/  ISETP.GE.U32.AND P2, PT, R60, R16, PT ;  /* 0x000000103c00720c */ /* 0x000fe20003f46070 */
[----:B------:R-:W-:Y:S01]  /*16500*/  IMAD.WIDE.U32 R58, R68, 0x3d1, RZ ;  /* 0x000003d1443a7825 */ /* 0x000fe200078e00ff */
[----:B------:R-:W-:-:S03]  /*16510*/  IADD3 R18, P6, PT, R65, R60, RZ ;  /* 0x0000003c41127210 */ /* 0x000fc60007fde0ff */
[----:B------:R-:W-:Y:S01]  /*16520*/  IMAD.IADD R16, R61, 0x1, R63 ;  /* 0x000000013d107824 */ /* 0x000fe200078e023f */
[----:B------:R-:W-:Y:S01]  /*16530*/  IADD3.X R63, PT, PT, RZ, R27, RZ, P0, P3 ;  /* 0x0000001bff3f7210 */ /* 0x000fe200007e64ff */
[----:B------:R-:W-:Y:S01]  /*16540*/  IMAD.WIDE.U32 R58, P4, RZ, R15, R58 ;  /* 0x0000000fff3a7225 */ /* 0x000fe2000788003a */
[----:B------:R-:W-:Y:S02]  /*16550*/  ISETP.GE.U32.AND P1, PT, R18, R60, PT ;  /* 0x0000003c1200720c */ /* 0x000fe40003f26070 */
[----:B------:R-:W-:Y:S01]  /*16560*/  ISETP.GE.U32.AND.EX P2, PT, R16, R17, PT, P2 ;  /* 0x000000111000720c */ /* 0x000fe20003f46120 */
[----:B------:R-:W-:-:S04]  /*16570*/  IMAD.WIDE.U32 R64, R15, 0x3d1, RZ ;  /* 0x000003d10f407825 */ /* 0x000fc800078e00ff */
[----:B------:R-:W-:Y:S01]  /*16580*/  IMAD.WIDE.U32 R26, R62, 0x3d1, RZ ;  /* 0x000003d13e1a7825 */ /* 0x000fe200078e00ff */
[----:B------:R-:W-:-:S03]  /*16590*/  IADD3 R28, P0, PT, R65, R58, RZ ;  /* 0x0000003a411c7210 */ /* 0x000fc60007f1e0ff */
[----:B------:R-:W-:Y:S02]  /*165a0*/  IMAD.X R63, R16, 0x1, R63, P6 ;  /* 0x00000001103f7824 */ /* 0x000fe400030e063f */
[----:B------:R-:W-:Y:S02]  /*165b0*/  IMAD.X R61, RZ, RZ, RZ, P4 ;  /* 0x000000ffff3d7224 */ /* 0x000fe400020e06ff */
[----:B------:R-:W-:Y:S01]  /*165c0*/  IMAD.MOV.U32 R60, RZ, RZ, R59 ;  /* 0x000000ffff3c7224 */ /* 0x000fe200078e003b */
[----:B------:R-:W-:Y:S01]  /*165d0*/  ISETP.GE.U32.AND.EX P1, PT, R63, R16, PT, P1 ;  /* 0x000000103f00720c */ /* 0x000fe20003f26110 */
[----:B------:R-:W-:Y:S01]  /*165e0*/  IMAD.WIDE.U32 R26, P4, RZ, R25, R26 ;  /* 0x00000019ff1a7225 */ /* 0x000fe2000788001a */
[----:B------:R-:W-:Y:S02]  /*165f0*/  SEL R16, RZ, 0x1, P2 ;  /* 0x00000001ff107807 */ /* 0x000fe40001000000 */
[----:B------:R-:W-:Y:S01]  /*16600*/  SEL R65, RZ, 0x1, P1 ;  /* 0x00000001ff417807 */ /* 0x000fe20000800000 */
[----:B------:R-:W-:-:S03]  /*16610*/  IMAD.WIDE.U32.X R60, RZ, R68, R60, P0 ;  /* 0x00000044ff3c7225 */ /* 0x000fc600000e043c */
[----:B------:R-:W-:Y:S01]  /*16620*/  IADD3 R65, P1, P2, R65, R30, R16 ;  /* 0x0000001e41417210 */ /* 0x000fe20007a3e010 */
[----:B------:R-:W-:-:S03]  /*16630*/  IMAD.WIDE.U32 R58, R25, 0x3d1, RZ ;  /* 0x000003d1193a7825 */ /* 0x000fc600078e00ff */
[----:B------:R-:W-:Y:S01]  /*16640*/  IADD3.X R66, PT, PT, RZ, R31, RZ, P1, P2 ;  /* 0x0000001fff427210 */ /* 0x000fe20000fe44ff */
[----:B------:R-:W-:Y:S01]  /*16650*/  IMAD.WIDE.U32 R30, R63, 0x3d1, RZ ;  /* 0x000003d13f1e7825 */ /* 0x000fe200078e00ff */
[----:B------:R-:W-:Y:S02]  /*16660*/  IADD3 R60, P5, PT, R60, R58, RZ ;  /* 0x0000003a3c3c7210 */ /* 0x000fe40007fbe0ff */
[----:B------:R-:W-:Y:S01]  /*16670*/  IADD3 R26, P3, PT, R59, R26, RZ ;  /* 0x0000001a3b1a7210 */ /* 0x000fe20007f7e0ff */
[----:B------:R-:W-:Y:S01]  /*16680*/  IMAD.X R17, RZ, RZ, RZ, P4 ;  /* 0x000000ffff117224 */ /* 0x000fe200020e06ff */
[----:B------:R-:W-:Y:S01]  /*16690*/  ISETP.GE.U32.AND P0, PT, R60, R58, PT ;  /* 0x0000003a3c00720c */ /* 0x000fe20003f06070 */
[----:B------:R-:W-:Y:S02]  /*166a0*/  IMAD.MOV.U32 R16, RZ, RZ, R27 ;  /* 0x000000ffff107224 */ /* 0x000fe400078e001b */
[----:B------:R-:W-:Y:S02]  /*166b0*/  IMAD.X R61, R26, 0x1, R61, P5 ;  /* 0x000000011a3d7824 */ /* 0x000fe400028e063d */
[----:B------:R-:W-:-:S03]  /*166c0*/  IMAD.WIDE.U32 R30, P1, RZ, R18, R30 ;  /* 0x00000012ff1e7225 */ /* 0x000fc6000782001e */
[----:B------:R-:W-:Y:S01]  /*166d0*/  ISETP.GE.U32.AND.EX P0, PT, R61, R26, PT, P0 ;  /* 0x0000001a3d00720c */ /* 0x000fe20003f06100 */
[----:B------:R-:W-:-:S03]  /*166e0*/  IMAD.WIDE.U32 R58, R18, 0x3d1, RZ ;  /* 0x000003d1123a7825 */ /* 0x000fc600078e00ff */
[----:B------:R-:W-:Y:S01]  /*166f0*/  SEL R67, RZ, 0x1, P0 ;  /* 0x00000001ff437807 */ /* 0x000fe20000000000 */
[----:B------:R-:W-:-:S04]  /*16700*/  IMAD.WIDE.U32.X R16, RZ, R62, R16, P3 ;  /* 0x0000003eff107225 */ /* 0x000fc800018e0410 */
[----:B------:R-:W-:Y:S01]  /*16710*/  IMAD.X R27, RZ, RZ, RZ, P1 ;  /* 0x000000ffff1b7224 */ /* 0x000fe200008e06ff */
[----:B------:R-:W-:Y:S01]  /*16720*/  IADD3 R30, P1, PT, R59, R30, RZ ;  /* 0x0000001e3b1e7210 */ /* 0x000fe20007f3e0ff */
[----:B------:R-:W-:Y:S01]  /*16730*/  IMAD.MOV.U32 R26, RZ, RZ, R31 ;  /* 0x000000ffff1a7224 */ /* 0x000fe200078e001f */
[----:B------:R-:W-:-:S03]  /*16740*/  IADD3 R67, P2, P3, R58, R16, R67 ;  /* 0x000000103a437210 */ /* 0x000fc60007b5e043 */
[----:B------:R-:W-:Y:S01]  /*16750*/  IMAD.WIDE.U32.X R26, RZ, R63, R26, P1 ;  /* 0x0000003fff1a7225 */ /* 0x000fe200008e041a */
[----:B------:R-:W-:Y:S02]  /*16760*/  ISETP.GE.U32.AND P0, PT, R67, R58, PT ;  /* 0x0000003a4300720c */ /* 0x000fe40003f06070 */
[----:B------:R-:W-:Y:S01]  /*16770*/  IADD3.X R69, PT, PT, R30, R17, RZ, P2, P3 ;  /* 0x000000111e457210 */ /* 0x000fe200017e64ff */
[----:B------:R-:W-:-:S03]  /*16780*/  IMAD.WIDE.U32 R16, R66, 0x3d1, RZ ;  /* 0x000003d142107825 */ /* 0x000fc600078e00ff */
[----:B------:R-:W-:Y:S01]  /*16790*/  ISETP.GE.U32.AND.EX P0, PT, R69, R30, PT, P0 ;  /* 0x0000001e4500720c */ /* 0x000fe20003f06100 */
[----:B------:R-:W-:-:S03]  /*167a0*/  IMAD.WIDE.U32 R58, R65, 0x3d1, RZ ;  /* 0x000003d1413a7825 */ /* 0x000fc600078e00ff */
[----:B------:R-:W-:Y:S01]  /*167b0*/  SEL R73, RZ, 0x1, P0 ;  /* 0x00000001ff497807 */ /* 0x000fe20000000000 */
[----:B------:R-:W-:-:S04]  /*167c0*/  IMAD.WIDE.U32 R16, P2, RZ, R65, R16 ;  /* 0x00000041ff107225 */ /* 0x000fc80007840010 */
[----:B------:R-:W-:Y:S01]  /*167d0*/  IMAD.X R31, RZ, RZ, RZ, P2 ;  /* 0x000000ffff1f7224 */ /* 0x000fe200010e06ff */
[----:B------:R-:W-:Y:S01]  /*167e0*/  IADD3 R73, P1, P2, R58, R26, R73 ;  /* 0x0000001a3a497210 */ /* 0x000fe20007a3e049 */
[----:B------:R-:W-:Y:S01]  /*167f0*/  IMAD.MOV.U32 R30, RZ, RZ, R17 ;  /* 0x000000ffff1e7224 */ /* 0x000fe200078e0011 */
[----:B------:R-:W-:Y:S02]  /*16800*/  IADD3 R59, P3, PT, R59, R16, RZ ;  /* 0x000000103b3b7210 */ /* 0x000fe40007f7e0ff */
[----:B------:R-:W-:Y:S02]  /*16810*/  ISETP.GE.U32.AND P0, PT, R73, R58, PT ;  /* 0x0000003a4900720c */ /* 0x000fe40003f06070 */
[----:B------:R-:W-:Y:S01]  /*16820*/  IADD3.X R58, PT, PT, R59, R27, RZ, P1, P2 ;  /* 0x0000001b3b3a7210 */ /* 0x000fe20000fe44ff */
[----:B------:R-:W-:Y:S01]  /*16830*/  IMAD.WIDE.U32.X R30, RZ, R66, R30, P3 ;  /* 0x00000042ff1e7225 */ /* 0x000fe200018e041e */
[----:B------:R-:W-:Y:S02]  /*16840*/  IADD3 R16, P1, PT, RZ, R64, RZ ;  /* 0x00000040ff107210 */ /* 0x000fe40007f3e0ff */
[----:B------:R-:W-:-:S02]  /*16850*/  ISETP.GE.U32.AND.EX P0, PT, R58, R59, PT, P0 ;  /* 0x0000003b3a00720c */ /* 0x000fc40003f06100 */
[----:B------:R-:W-:Y:S01]  /*16860*/  ISETP.GE.U32.AND P2, PT, R16, R64, PT ;  /* 0x000000401000720c */ /* 0x000fe20003f46070 */
[----:B------:R-:W-:Y:S01]  /*16870*/  IMAD.X R17, R28, 0x1, R15, P1 ;  /* 0x000000011c117824 */ /* 0x000fe200008e060f */
[----:B------:R-:W-:-:S04]  /*16880*/  IADD3 R15, P4, PT, R60, R68, RZ ;  /* 0x000000443c0f7210 */ /* 0x000fc80007f9e0ff */
[----:B------:R-:W-:Y:S01]  /*16890*/  ISETP.GE.U32.AND.EX P2, PT, R17, R28, PT, P2 ;  /* 0x0000001c1100720c */ /* 0x000fe20003f46120 */
[----:B------:R-:W-:Y:S01]  /*168a0*/  IMAD.X R28, R61, 0x1, R25, P4 ;  /* 0x000000013d1c7824 */ /* 0x000fe200020e0619 */
[----:B------:R-:W-:Y:S02]  /*168b0*/  ISETP.LT.U32.AND P1, PT, R15, R60, PT ;  /* 0x0000003c0f00720c */ /* 0x000fe40003f21070 */
[----:B------:R-:W-:Y:S02]  /*168c0*/  SEL R26, RZ, 0x1, P2 ;  /* 0x00000001ff1a7807 */ /* 0x000fe40001000000 */
[----:B------:R-:W-:Y:S02]  /*168d0*/  IADD3 R62, P4, PT, R67, R62, RZ ;  /* 0x0000003e433e7210 */ /* 0x000fe40007f9e0ff */
[----:B------:R-:W-:-:S03]  /*168e0*/  IADD3 R26, P5, PT, R15, R26, RZ ;  /* 0x0000001a0f1a7210 */ /* 0x000fc60007fbe0ff */
[----:B------:R-:W-:Y:S01]  /*168f0*/  IMAD.X R18, R69, 0x1, R18, P4 ;  /* 0x0000000145127824 */ /* 0x000fe200020e0612 */
        /* <DEDUP_REMOVED lines=18> */
[----:B------:R-:W-:-:S04]  /*16a20*/  SEL R15, RZ, 0x1, P0 ;  /* 0x00000001ff0f7807 */ /* 0x000fc80000000000 */
[----:B------:R-:W-:-:S04]  /*16a30*/  ISETP.GE.U32.AND.EX P1, PT, R63, R65, PT, P1 ;  /* 0x000000413f00720c */ /* 0x000fc80003f26110 */
[----:B------:R-:W-:Y:S02]  /*16a40*/  ISETP.LT.U32.OR.EX P0, PT, R65, R58, !P1, P2 ;  /* 0x0000003a4100720c */ /* 0x000fe40004f01520 */
[----:B------:R-:W-:Y:S02]  /*16a50*/  IADD3 R18, P1, P2, R66, R30, R15 ;  /* 0x0000001e42127210 */ /* 0x000fe40007a3e00f */
[----:B------:R-:W-:Y:S02]  /*16a60*/  SEL R59, RZ, 0x1, !P0 ;  /* 0x00000001ff3b7807 */ /* 0x000fe40004000000 */
[----:B------:R-:W-:Y:S02]  /*16a70*/  IADD3.X R15, PT, PT, RZ, R31, RZ, P1, P2 ;  /* 0x0000001fff0f7210 */ /* 0x000fe40000fe44ff */
[----:B------:R-:W-:Y:S01]  /*16a80*/  IADD3 R18, P0, PT, R18, R59, RZ ;  /* 0x0000003b12127210 */ /* 0x000fe20007f1e0ff */
[----:B------:R-:W-:-:S04]  /*16a90*/  IMAD.WIDE.U32 R58, R29, R13, RZ ;  /* 0x0000000d1d3a7225 */ /* 0x000fc800078e00ff */
[----:B------:R-:W-:Y:S01]  /*16aa0*/  IMAD.X R15, RZ, RZ, R15, P0 ;  /* 0x000000ffff0f7224 */ /* 0x000fe200000e060f */
[----:B------:R-:W-:Y:S01]  /*16ab0*/  ISETP.NE.U32.AND P0, PT, R18, RZ, PT ;  /* 0x000000ff1200720c */ /* 0x000fe20003f05070 */
[----:B------:R-:W-:Y:S02]  /*16ac0*/  IMAD.IADD R81, R59, 0x1, R81 ;  /* 0x000000013b517824 */ /* 0x000fe400078e0251 */
[----:B------:R-:W-:Y:S01]  /*16ad0*/  IMAD.MOV.U32 R29, RZ, RZ, RZ ;  /* 0x000000ffff1d7224 */ /* 0x000fe200078e00ff */
[----:B------:R-:W-:-:S13]  /*16ae0*/  ISETP.NE.AND.EX P0, PT, R15, RZ, PT, P0 ;  /* 0x000000ff0f00720c */ /* 0x000fda0003f05300 */
[----:B------:R-:W-:Y:S05]  /*16af0*/  @!P0 BRA `(.L_x_85) ;  /* 0x0000000000cc8947 */ /* 0x000fea0003800000 */
[----:B------:R-:W-:Y:S02]  /*16b00*/  IMAD.MOV.U32 R30, RZ, RZ, RZ ;  /* 0x000000ffff1e7224 */ /* 0x000fe400078e00ff */
[----:B------:R-:W-:Y:S02]  /*16b10*/  IMAD.MOV.U32 R31, RZ, RZ, R18 ;  /* 0x000000ffff1f7224 */ /* 0x000fe400078e0012 */
[----:B------:R-:W-:-:S04]  /*16b20*/  IMAD.WIDE.U32 R60, R15, 0x3d1, RZ ;  /* 0x000003d10f3c7825 */ /* 0x000fc800078e00ff */
[----:B------:R-:W-:-:S04]  /*16b30*/  IMAD.WIDE.U32 R30, R18, 0x3d1, R30 ;  /* 0x000003d1121e7825 */ /* 0x000fc800078e001e */
[----:B------:R-:W-:Y:S01]  /*16b40*/  IMAD.WIDE.U32 R60, P2, RZ, R18, R60 ;  /* 0x00000012ff3c7225 */ /* 0x000fe2000784003c */
[-C--:B------:R-:W-:Y:S02]  /*16b50*/  IADD3 R16, P4, PT, R16, R30.reuse, RZ ;  /* 0x0000001e10107210 */ /* 0x080fe40007f9e0ff */
[----:B------:R-:W-:Y:S01]  /*16b60*/  ISETP.GE.U32.AND P0, PT, R30, RZ, PT ;  /* 0x000000ff1e00720c */ /* 0x000fe20003f06070 */
[----:B------:R-:W-:Y:S01]  /*16b70*/  IMAD.IADD R64, R60, 0x1, R31 ;  /* 0x000000013c407824 */ /* 0x000fe200078e021f */
[----:B------:R-:W-:Y:S01]  /*16b80*/  ISETP.GE.U32.AND P1, PT, R16, R30, PT ;  /* 0x0000001e1000720c */ /* 0x000fe20003f26070 */
[----:B------:R-:W-:-:S03]  /*16b90*/  IMAD.WIDE.U32 R30, R18, 0x3d1, RZ ;  /* 0x000003d1121e7825 */ /* 0x000fc600078e00ff */
[C---:B------:R-:W-:Y:S01]  /*16ba0*/  ISETP.GE.U32.AND.EX P0, PT, R64.reuse, R18, PT, P0 ;  /* 0x000000124000720c */ /* 0x040fe20003f06100 */
[----:B------:R-:W-:Y:S01]  /*16bb0*/  IMAD.X R17, R64, 0x1, R17, P4 ;  /* 0x0000000140117824 */ /* 0x000fe200020e0611 */
[----:B------:R-:W-:Y:S01]  /*16bc0*/  IADD3 RZ, P3, PT, R31, R60, RZ ;  /* 0x0000003c1fff7210 */ /* 0x000fe20007f7e0ff */
[----:B------:R-:W-:Y:S01]  /*16bd0*/  IMAD.X R31, RZ, RZ, RZ, P2 ;  /* 0x000000ffff1f7224 */ /* 0x000fe200010e06ff */
[----:B------:R-:W-:Y:S01]  /*16be0*/  SEL R18, RZ, 0x1, P0 ;  /* 0x00000001ff127807 */ /* 0x000fe20000000000 */
[----:B------:R-:W-:Y:S01]  /*16bf0*/  IMAD.MOV.U32 R30, RZ, RZ, R61 ;  /* 0x000000ffff1e7224 */ /* 0x000fe200078e003d */
[----:B------:R-:W-:-:S03]  /*16c00*/  ISETP.GE.U32.AND.EX P1, PT, R17, R64, PT, P1 ;  /* 0x000000401100720c */ /* 0x000fc60003f26110 */
[----:B------:R-:W-:Y:S01]  /*16c10*/  IMAD.WIDE.U32.X R30, RZ, R15, R30, P3 ;  /* 0x0000000fff1e7225 */ /* 0x000fe200018e041e */
[----:B------:R-:W-:Y:S02]  /*16c20*/  SEL R61, RZ, 0x1, P1 ;  /* 0x00000001ff3d7807 */ /* 0x000fe40000800000 */
[----:B------:R-:W-:Y:S02]  /*16c30*/  IADD3 R29, P1, PT, R15, R30, RZ ;  /* 0x0000001e0f1d7210 */ /* 0x000fe40007f3e0ff */
[----:B------:R-:W-:-:S03]  /*16c40*/  IADD3 R61, P0, PT, R61, R18, RZ ;  /* 0x000000123d3d7210 */ /* 0x000fc60007f1e0ff */
[----:B------:R-:W-:Y:S01]  /*16c50*/  IMAD.X R30, RZ, RZ, R31, P1 ;  /* 0x000000ffff1e7224 */ /* 0x000fe200008e061f */
[-C--:B------:R-:W-:Y:S01]  /*16c60*/  IADD3 R13, P2, P3, R61, R26.reuse, R29 ;  /* 0x0000001a3d0d7210 */ /* 0x080fe20007b5e01d */
[----:B------:R-:W-:Y:S01]  /*16c70*/  IMAD.X R60, RZ, RZ, RZ, P0 ;  /* 0x000000ffff3c7224 */ /* 0x000fe200000e06ff */
[----:B------:R-:W-:Y:S02]  /*16c80*/  ISETP.GE.U32.AND P1, PT, R29, R15, PT ;  /* 0x0000000f1d00720c */ /* 0x000fe40003f26070 */
[----:B------:R-:W-:Y:S02]  /*16c90*/  ISETP.GE.U32.AND P0, PT, R13, R26, PT ;  /* 0x0000001a0d00720c */ /* 0x000fe40003f06070 */
[----:B------:R-:W-:Y:S02]  /*16ca0*/  LOP3.LUT R26, RZ, R29, RZ, 0x33, !PT ;  /* 0x0000001dff1a7212 */ /* 0x000fe400078e33ff */
[-C--:B------:R-:W-:Y:S02]  /*16cb0*/  IADD3.X R18, PT, PT, R60, R25.reuse, R30, P2, P3 ;  /* 0x000000193c127210 */ /* 0x080fe400017e641e */
[----:B------:R-:W-:Y:S01]  /*16cc0*/  ISETP.GT.U32.AND P2, PT, R61, R26, PT ;  /* 0x0000001a3d00720c */ /* 0x000fe20003f44070 */
[----:B------:R-:W-:Y:S01]  /*16cd0*/  IMAD.MOV.U32 R26, RZ, RZ, R13 ;  /* 0x000000ffff1a7224 */ /* 0x000fe200078e000d */
[----:B------:R-:W-:Y:S01]  /*16ce0*/  ISETP.GE.U32.AND.EX P0, PT, R18, R25, PT, P0 ;  /* 0x000000191200720c */ /* 0x000fe20003f06100 */
[----:B------:R-:W-:Y:S01]  /*16cf0*/  IMAD.MOV.U32 R25, RZ, RZ, R18 ;  /* 0x000000ffff197224 */ /* 0x000fe200078e0012 */
[----:B------:R-:W-:-:S02]  /*16d00*/  LOP3.LUT R15, RZ, R30, RZ, 0x33, !PT ;  /* 0x0000001eff0f7212 */ /* 0x000fc400078e33ff */
[----:B------:R-:W-:Y:S02]  /*16d10*/  ISETP.GE.U32.AND.EX P1, PT, R30, RZ, PT, P1 ;  /* 0x000000ff1e00720c */ /* 0x000fe40003f26110 */
        /* <DEDUP_REMOVED lines=17> */
.L_x_85:
[----:B------:R-:W-:Y:S05]  /*16e30*/  BSYNC.RECONVERGENT B2 ;  /* 0x0000000000027941 */ /* 0x000fea0003800200 */
.L_x_84:
        /* <DEDUP_REMOVED lines=60> */
.L_x_88:
[----:B------:R-:W-:Y:S05]  /*17200*/  BSYNC.RELIABLE B3 ;  /* 0x0000000000037941 */ /* 0x000fea0003800100 */
.L_x_87:
        /* <DEDUP_REMOVED lines=63> */
.L_x_91:
[----:B------:R-:W-:Y:S05]  /*17600*/  BSYNC.RELIABLE B3 ;  /* 0x0000000000037941 */ /* 0x000fea0003800100 */
.L_x_90:
        /* <DEDUP_REMOVED lines=67> */
.L_x_93:
[----:B------:R-:W-:Y:S05]  /*17a40*/  BSYNC.RELIABLE B3 ;  /* 0x0000000000037941 */ /* 0x000fea0003800100 */
.L_x_92:
        /* <DEDUP_REMOVED lines=16> */
[----:B------:R-:W-:-:S04]  /*17b50*/  ISETP.GE.U32.AND.EX P2, PT, R60, RZ, PT, P2 ;  /* 0x000000ff3c00720c */ /* 0x000fc80003f46120 */
        /* <DEDUP_REMOVED lines=9> */
[----:B------:R-:W-:-:S08]  /*17bf0*/  IMAD.X R15, R28, 0x1, ~R51, P0 ;  /* 0x000000011c0f7824 */ /* 0x000fd000000e0e33 */
.L_x_89:
[----:B------:R-:W-:Y:S05]  /*17c00*/  BSYNC.RECONVERGENT B2 ;  /* 0x0000000000027941 */ /* 0x000fea0003800200 */
.L_x_86:
[-C--:B------:R-:W-:Y:S01]  /*17c10*/  IMAD.WIDE.U32 R28, R41, R24.reuse, RZ ;  /* 0x00000018291c7225 */ /* 0x080fe200078e00ff */
[----:B------:R-:W-:Y:S03]  /*17c20*/  BSSY.RECONVERGENT B2, `(.L_x_94) ;  /* 0x00001a9000027945 */ /* 0x000fe60003800200 */
        /* <DEDUP_REMOVED lines=11> */
[----:B------:R-:W-:-:S04]  /*17ce0*/  IMAD.WIDE.U32 R60, R41, R21, RZ ;  /* 0x00000015293c7225 */ /* 0x000fc800078e00ff */
[----:B------:R-:W-:-:S04]  /*17cf0*/  IMAD.WIDE.U32 R30, P0, R20, R40, R30 ;  /* 0x00000028141e7225 */ /* 0x000fc8000780001e */
[----:B------:R-:W-:Y:S02]  /*17d00*/  IMAD.IADD R65, R63, 0x1, R65 ;  /* 0x000000013f417824 */ /* 0x000fe400078e0241 */
[----:B------:R-:W-:-:S04]  /*17d10*/  IMAD.WIDE.U32 R28, R40, R19, RZ ;  /* 0x00000013281c7225 */ /* 0x000fc800078e00ff */
[----:B------:R-:W-:-:S04]  /*17d20*/  IMAD.WIDE.U32 R56, R40, R21, RZ ;  /* 0x0000001528387225 */ /* 0x000fc800078e00ff */
[----:B------:R-:W-:-:S04]  /*17d30*/  IMAD.WIDE.U32 R60, P4, R22, R40, R60 ;  /* 0x00000028163c7225 */ /* 0x000fc8000788003c */
[----:B------:R-:W-:Y:S01]  /*17d40*/  IMAD.X R63, RZ, RZ, RZ, P0 ;  /* 0x000000ffff3f7224 */ /* 0x000fe200000e06ff */
[----:B------:R-:W-:Y:S01]  /*17d50*/  ISETP.GE.U32.AND P0, PT, R58, R62, PT ;  /* 0x0000003e3a00720c */ /* 0x000fe20003f06070 */
[----:B------:R-:W-:Y:S01]  /*17d60*/  IMAD.X R59, R65, 0x1, R59, P1 ;  /* 0x00000001413b7824 */ /* 0x000fe200008e063b */
[----:B------:R-:W-:Y:S01]  /*17d70*/  IADD3 RZ, P1, PT, R29, R30, RZ ;  /* 0x0000001e1dff7210 */ /* 0x000fe20007f3e0ff */
[----:B------:R-:W-:Y:S01]  /*17d80*/  IMAD.MOV.U32 R62, RZ, RZ, R31 ;  /* 0x000000ffff3e7224 */ /* 0x000fe200078e001f */
[----:B------:R-:W-:Y:S01]  /*17d90*/  IADD3 RZ, P3, PT, R57, R60, RZ ;  /* 0x0000003c39ff7210 */ /* 0x000fe20007f7e0ff */
[----:B------:R-:W-:Y:S01]  /*17da0*/  IMAD R60, R22, R40, RZ ;  /* 0x00000028163c7224 */ /* 0x000fe200078e02ff */
[----:B------:R-:W-:Y:S01]  /*17db0*/  ISETP.GE.U32.AND.EX P0, PT, R59, R65, PT, P0 ;  /* 0x000000413b00720c */ /* 0x000fe20003f06100 */
[----:B------:R-:W-:-:S03]  /*17dc0*/  IMAD.WIDE.U32 R64, R43, R24, RZ ;  /* 0x000000182b407225 */ /* 0x000fc600078e00ff */
[----:B------:R-:W-:Y:S01]  /*17dd0*/  SEL R69, RZ, 0x1, P0 ;  /* 0x00000001ff457807 */ /* 0x000fe20000000000 */
[----:B------:R-:W-:-:S04]  /*17de0*/  IMAD.WIDE.U32 R30, R43, R19, RZ ;  /* 0x000000132b1e7225 */ /* 0x000fc800078e00ff */
[----:B------:R-:W-:-:S04]  /*17df0*/  IMAD.WIDE.U32 R56, R21, R40, RZ ;  /* 0x0000002815387225 */ /* 0x000fc800078e00ff */
[-C--:B------:R-:W-:Y:S02]  /*17e00*/  IMAD R71, R21, R41.reuse, R60 ;  /* 0x0000002915477224 */ /* 0x080fe400078e023c */
[----:B------:R-:W-:-:S04]  /*17e10*/  IMAD.WIDE.U32.X R62, R20, R41, R62, P1 ;  /* 0x00000029143e7225 */ /* 0x000fc800008e043e */
[----:B------:R-:W-:Y:S01]  /*17e20*/  IMAD.WIDE.U32 R28, R42, R24, RZ ;  /* 0x000000182a1c7225 */ /* 0x000fe200078e00ff */
[----:B------:R-:W-:-:S03]  /*17e30*/  IADD3 R28, P0, P2, R56, R62, R69 ;  /* 0x0000003e381c7210 */ /* 0x000fc60007a1e045 */
[----:B------:R-:W-:-:S04]  /*17e40*/  IMAD.WIDE.U32 R64, P5, R84, R42, R64 ;  /* 0x0000002a54407225 */ /* 0x000fc800078a0040 */
[----:B------:R-:W-:Y:S01]  /*17e50*/  IMAD.IADD R70, R57, 0x1, R71 ;  /* 0x0000000139467824 */ /* 0x000fe200078e0247 */
[----:B------:R-:W-:Y:S01]  /*17e60*/  IADD3 RZ, P1, PT, R29, R64, RZ ;  /* 0x000000401dff7210 */ /* 0x000fe20007f3e0ff */
[----:B------:R-:W-:-:S03]  /*17e70*/  IMAD.WIDE.U32 R66, R42, R19, RZ ;  /* 0x000000132a427225 */ /* 0x000fc600078e00ff */
[----:B------:R-:W-:Y:S01]  /*17e80*/  IADD3.X R29, PT, PT, R70, R63, RZ, P0, P2 ;  /* 0x0000003f461d7210 */ /* 0x000fe200007e44ff */
[----:B------:R-:W-:Y:S01]  /*17e90*/  IMAD.WIDE.U32 R30, P6, R20, R42, R30 ;  /* 0x0000002a141e7225 */ /* 0x000fe200078c001e */
[----:B------:R-:W-:-:S03]  /*17ea0*/  ISETP.GE.U32.AND P0, PT, R28, R56, PT ;  /* 0x000000381c00720c */ /* 0x000fc60003f06070 */
[----:B------:R-:W-:Y:S01]  /*17eb0*/  IMAD.WIDE.U32 R74, R24, R42, R58 ;  /* 0x0000002a184a7225 */ /* 0x000fe200078e003a */
[----:B------:R-:W-:Y:S02]  /*17ec0*/  IADD3 RZ, P2, PT, R67, R30, RZ ;  /* 0x0000001e43ff7210 */ /* 0x000fe40007f5e0ff */
[----:B------:R-:W-:Y:S01]  /*17ed0*/  ISETP.GE.U32.AND.EX P0, PT, R29, R70, PT, P0 ;  /* 0x000000461d00720c */ /* 0x000fe20003f06100 */
[----:B------:R-:W-:Y:S02]  /*17ee0*/  IMAD R30, R84, R42, RZ ;  /* 0x0000002a541e7224 */ /* 0x000fe400078e02ff */
[----:B------:R-:W-:-:S04]  /*17ef0*/  IMAD.WIDE.U32 R66, R45, R24, RZ ;  /* 0x000000182d427225 */ /* 0x000fc800078e00ff */
[----:B------:R-:W-:Y:S02]  /*17f00*/  IMAD R77, R24, R43, R30 ;  /* 0x0000002b184d7224 */ /* 0x000fe400078e021e */
[----:B------:R-:W-:Y:S01]  /*17f10*/  IMAD.X R63, RZ, RZ, RZ, P5 ;  /* 0x000000ffff3f7224 */ /* 0x000fe200028e06ff */
[----:B------:R-:W-:Y:S01]  /*17f20*/  ISETP.GE.U32.AND P5, PT, R74, R58, PT ;  /* 0x0000003a4a00720c */ /* 0x000fe20003fa6070 */
[----:B------:R-:W-:Y:S02]  /*17f30*/  IMAD.IADD R77, R75, 0x1, R77 ;  /* 0x000000014b4d7824 */ /* 0x000fe400078e024d */
[----:B------:R-:W-:Y:S02]  /*17f40*/  IMAD.X R57, RZ, RZ, RZ, P4 ;  /* 0x000000ffff397224 */ /* 0x000fe400020e06ff */
[----:B------:R-:W-:Y:S01]  /*17f50*/  IMAD.WIDE.U32 R66, P4, R84, R44, R66 ;  /* 0x0000002c54427225 */ /* 0x000fe20007880042 */
[----:B------:R-:W-:-:S03]  /*17f60*/  ISETP.GE.U32.AND.EX P5, PT, R77, R59, PT, P5 ;  /* 0x0000003b4d00720c */ /* 0x000fc60003fa6150 */
[----:B------:R-:W-:-:S04]  /*17f70*/  IMAD.WIDE.U32 R68, R44, R24, RZ ;  /* 0x000000182c447225 */ /* 0x000fc800078e00ff */
[----:B------:R-:W-:Y:S01]  /*17f80*/  IMAD.MOV.U32 R62, RZ, RZ, R65 ;  /* 0x000000ffff3e7224 */ /* 0x000fe200078e0041 */
[----:B------:R-:W-:Y:S01]  /*17f90*/  SEL R65, RZ, 0x1, P5 ;  /* 0x00000001ff417807 */ /* 0x000fe20002800000 */
[----:B------:R-:W-:Y:S02]  /*17fa0*/  IMAD R30, R20, R42, RZ ;  /* 0x0000002a141e7224 */ /* 0x000fe400078e02ff */
[----:B------:R-:W-:Y:S01]  /*17fb0*/  IMAD.WIDE.U32.X R62, R84, R43, R62, P1 ;  /* 0x0000002b543e7225 */ /* 0x000fe200008e043e */
[----:B------:R-:W-:-:S03]  /*17fc0*/  IADD3 RZ, P1, PT, R69, R66, RZ ;  /* 0x0000004245ff7210 */ /* 0x000fc60007f3e0ff */
[C---:B------:R-:W-:Y:S02]  /*17fd0*/  IMAD R69, R19.reuse, R43, R30 ;  /* 0x0000002b13457224 */ /* 0x040fe400078e021e */
[----:B------:R-:W-:-:S04]  /*17fe0*/  IMAD.WIDE.U32 R58, R19, R42, R28 ;  /* 0x0000002a133a7225 */ /* 0x000fc800078e001c */
[----:B------:R-:W-:Y:S02]  /*17ff0*/  IMAD.MOV.U32 R56, RZ, RZ, R61 ;  /* 0x000000ffff387224 */ /* 0x000fe400078e003d */
[----:B------:R-:W-:Y:S01]  /*18000*/  IMAD.X R61, RZ, RZ, RZ, P6 ;  /* 0x000000ffff3d7224 */ /* 0x000fe200030e06ff */
[----:B------:R-:W-:Y:S01]  /*18010*/  IADD3 R30, P5, P6, R58, R62, R65 ;  /* 0x0000003e3a1e7210 */ /* 0x000fe20007ebe041 */
[----:B------:R-:W-:Y:S02]  /*18020*/  IMAD.IADD R59, R59, 0x1, R69 ;  /* 0x000000013b3b7824 */ /* 0x000fe400078e0245 */
[----:B------:R-:W-:Y:S02]  /*18030*/  IMAD.MOV.U32 R60, RZ, RZ, R31 ;  /* 0x000000ffff3c7224 */ /* 0x000fe400078e001f */
[-C--:B------:R-:W-:Y:S01]  /*18040*/  IMAD R64, R80, R40.reuse, RZ ;  /* 0x0000002850407224 */ /* 0x080fe200078e02ff */
[----:B------:R-:W-:Y:S01]  /*18050*/  IADD3.X R31, PT, PT, R59, R63, RZ, P5, P6 ;  /* 0x0000003f3b1f7210 */ /* 0x000fe20002fec4ff */
[----:B------:R-:W-:Y:S01]  /*18060*/  IMAD.WIDE.U32 R62, R23, R40, RZ ;  /* 0x00000028173e7225 */ /* 0x000fe200078e00ff */
[----:B------:R-:W-:-:S02]  /*18070*/  ISETP.GE.U32.AND P5, PT, R58, R28, PT ;  /* 0x0000001c3a00720c */ /* 0x000fc40003fa6070 */
[----:B------:R-:W-:Y:S01]  /*18080*/  ISETP.GE.U32.AND P6, PT, R30, R58, PT ;  /* 0x0000003a1e00720c */ /* 0x000fe20003fc6070 */
[----:B------:R-:W-:Y:S01]  /*18090*/  IMAD R65, R23, R41, R64 ;  /* 0x0000002917417224 */ /* 0x000fe200078e0240 */
[----:B------:R-:W-:Y:S01]  /*180a0*/  ISETP.GE.U32.AND.EX P5, PT, R59, R29, PT, P5 ;  /* 0x0000001d3b00720c */ /* 0x000fe20003fa6150 */
[----:B------:R-:W-:Y:S01]  /*180b0*/  IMAD.WIDE.U32.X R56, R22, R41, R56, P3 ;  /* 0x0000002916387225 */ /* 0x000fe200018e0438 */
[----:B------:R-:W-:Y:S02]  /*180c0*/  SEL R29, RZ, 0x1, P0 ;  /* 0x00000001ff1d7807 */ /* 0x000fe40000000000 */
[----:B------:R-:W-:Y:S01]  /*180d0*/  ISETP.GE.U32.AND.EX P6, PT, R31, R59, PT, P6 ;  /* 0x0000003b1f00720c */ /* 0x000fe20003fc6160 */
[----:B------:R-:W-:Y:S01]  /*180e0*/  IMAD.IADD R68, R63, 0x1, R65 ;  /* 0x000000013f447824 */ /* 0x000fe200078e0241 */
[----:B------:R-:W-:Y:S01]  /*180f0*/  SEL R28, RZ, 0x1, P5 ;  /* 0x00000001ff1c7807 */ /* 0x000fe20002800000 */
[----:B------:R-:W-:Y:S01]  /*18100*/  IMAD.WIDE.U32.X R60, R20, R43, R60, P2 ;  /* 0x0000002b143c7225 */ /* 0x000fe200010e043c */
[----:B------:R-:W-:-:S02]  /*18110*/  IADD3 R58, P0, P2, R62, R56, R29 ;  /* 0x000000383e3a7210 */ /* 0x000fc40007a1e01d */
[----:B------:R-:W-:Y:S01]  /*18120*/  SEL R29, RZ, 0x1, P6 ;  /* 0x00000001ff1d7807 */ /* 0x000fe20003000000 */
[----:B------:R-:W-:Y:S01]  /*18130*/  IMAD R56, R22, R42, RZ ;  /* 0x0000002a16387224 */ /* 0x000fe200078e02ff */
[----:B------:R-:W-:Y:S01]  /*18140*/  IADD3.X R59, PT, PT, R68, R57, RZ, P0, P2 ;  /* 0x00000039443b7210 */ /* 0x000fe200007e44ff */
[----:B------:R-:W-:Y:S01]  /*18150*/  IMAD.WIDE.U32 R70, R44, R19, RZ ;  /* 0x000000132c467225 */ /* 0x000fe200078e00ff */
[----:B------:R-:W-:Y:S02]  /*18160*/  ISETP.GE.U32.AND P3, PT, R58, R62, PT ;  /* 0x0000003e3a00720c */ /* 0x000fe40003f66070 */
[----:B------:R-:W-:Y:S01]  /*18170*/  IADD3 R57, P0, P5, R29, R60, R28 ;  /* 0x0000003c1d397210 */ /* 0x000fe20007d1e01c */
[----:B------:R-:W-:Y:S01]  /*18180*/  IMAD R65, R21, R43, R56 ;  /* 0x0000002b15417224 */ /* 0x000fe200078e0238 */
[----:B------:R-:W-:Y:S01]  /*18190*/  ISETP.GE.U32.AND.EX P3, PT, R59, R68, PT, P3 ;  /* 0x000000443b00720c */ /* 0x000fe20003f66130 */
[----:B------:R-:W-:Y:S01]  /*181a0*/  IMAD R56, R84, R44, RZ ;  /* 0x0000002c54387224 */ /* 0x000fe200078e02ff */
[----:B------:R-:W-:Y:S01]  /*181b0*/  IADD3.X R61, PT, PT, RZ, R61, RZ, P0, P5 ;  /* 0x0000003dff3d7210 */ /* 0x000fe200007ea4ff */
[----:B------:R-:W-:-:S04]  /*181c0*/  IMAD.WIDE.U32 R62, R21, R42, R58 ;  /* 0x0000002a153e7225 */ /* 0x000fc800078e003a */
[----:B------:R-:W-:Y:S01]  /*181d0*/  IMAD.WIDE.U32 R28, R24, R44, R30 ;  /* 0x0000002c181c7225 */ /* 0x000fe200078e001e */
[----:B------:R-:W-:-:S03]  /*181e0*/  IADD3 R60, P0, PT, R57, R62, RZ ;  /* 0x0000003e393c7210 */ /* 0x000fc60007f1e0ff */
[----:B------:R-:W-:Y:S01]  /*181f0*/  IMAD R69, R24, R45, R56 ;  /* 0x0000002d18457224 */ /* 0x000fe200078e0238 */
[----:B------:R-:W-:Y:S01]  /*18200*/  ISETP.GE.U32.AND P2, PT, R28, R30, PT ;  /* 0x0000001e1c00720c */ /* 0x000fe20003f46070 */
[----:B------:R-:W-:Y:S02]  /*18210*/  IMAD.IADD R72, R63, 0x1, R65 ;  /* 0x000000013f487824 */ /* 0x000fe400078e0241 */
[----:B------:R-:W-:Y:S02]  /*18220*/  IMAD.IADD R76, R29, 0x1, R69 ;  /* 0x000000011d4c7824 */ /* 0x000fe400078e0245 */
[----:B------:R-:W-:Y:S02]  /*18230*/  IMAD R30, R20, R44, RZ ;  /* 0x0000002c141e7224 */ /* 0x000fe400078e02ff */
[----:B------:R-:W-:Y:S01]  /*18240*/  IMAD.X R57, RZ, RZ, RZ, P4 ;  /* 0x000000ffff397224 */ /* 0x000fe200020e06ff */
[----:B------:R-:W-:Y:S01]  /*18250*/  ISETP.GE.U32.AND.EX P2, PT, R76, R31, PT, P2 ;  /* 0x0000001f4c00720c */ /* 0x000fe20003f46120 */
[----:B------:R-:W-:Y:S01]  /*18260*/  IMAD.X R61, R72, 0x1, R61, P0 ;  /* 0x00000001483d7824 */ /* 0x000fe200000e063d */
[----:B------:R-:W-:Y:S01]  /*18270*/  ISETP.GE.U32.AND P0, PT, R62, R58, PT ;  /* 0x0000003a3e00720c */ /* 0x000fe20003f06070 */
[----:B------:R-:W-:Y:S01]  /*18280*/  IMAD.MOV.U32 R56, RZ, RZ, R67 ;  /* 0x000000ffff387224 */ /* 0x000fe200078e0043 */
[----:B------:R-:W-:Y:S01]  /*18290*/  SEL R63, RZ, 0x1, P2 ;  /* 0x00000001ff3f7807 */ /* 0x000fe20001000000 */
[C---:B------:R-:W-:Y:S01]  /*182a0*/  IMAD R73, R19.reuse, R45, R30 ;  /* 0x0000002d13497224 */ /* 0x040fe200078e021e */
[----:B------:R-:W-:Y:S01]  /*182b0*/  ISETP.GE.U32.AND P4, PT, R60, R62, PT ;  /* 0x0000003e3c00720c */ /* 0x000fe20003f86070 */
[----:B------:R-:W-:Y:S01]  /*182c0*/  IMAD.WIDE.U32 R64, R19, R44, R60 ;  /* 0x0000002c13407225 */ /* 0x000fe200078e003c */
[----:B------:R-:W-:-:S02]  /*182d0*/  ISETP.GE.U32.AND.EX P0, PT, R72, R59, PT, P0 ;  /* 0x0000003b4800720c */ /* 0x000fc40003f06100 */
[----:B------:R-:W-:Y:S01]  /*182e0*/  ISETP.GE.U32.AND.EX P4, PT, R61, R72, PT, P4 ;  /* 0x000000483d00720c */ /* 0x000fe20003f86140 */
[----:B------:R-:W-:Y:S01]  /*182f0*/  IMAD.WIDE.U32.X R30, R84, R45, R56, P1 ;  /* 0x0000002d541e7225 */ /* 0x000fe200008e0438 */
[----:B------:R-:W-:-:S03]  /*18300*/  ISETP.GE.U32.AND P1, PT, R64, R60, PT ;  /* 0x0000003c4000720c */ /* 0x000fc60003f26070 */
[----:B------:R-:W-:Y:S01]  /*18310*/  IMAD.IADD R73, R65, 0x1, R73 ;  /* 0x0000000141497824 */ /* 0x000fe200078e0249 */
[----:B------:R-:W-:Y:S01]  /*18320*/  IADD3 R30, P2, P5, R64, R30, R63 ;  /* 0x0000001e401e7210 */ /* 0x000fe20007d5e03f */
[----:B------:R-:W-:-:S03]  /*18330*/  IMAD.WIDE.U32 R56, R41, R23, RZ ;  /* 0x0000001729387225 */ /* 0x000fc600078e00ff */
[C---:B------:R-:W-:Y:S01]  /*18340*/  IADD3.X R31, PT, PT, R73.reuse, R31, RZ, P2, P5 ;  /* 0x0000001f491f7210 */ /* 0x040fe200017ea4ff */
[----:B------:R-:W-:Y:S01]  /*18350*/  IMAD.WIDE.U32 R66, R40, R23, RZ ;  /* 0x0000001728427225 */ /* 0x000fe200078e00ff */
[----:B------:R-:W-:Y:S02]  /*18360*/  ISETP.GE.U32.AND P2, PT, R30, R64, PT ;  /* 0x000000401e00720c */ /* 0x000fe40003f46070 */
[----:B------:R-:W-:Y:S01]  /*18370*/  ISETP.GE.U32.AND.EX P1, PT, R73, R61, PT, P1 ;  /* 0x0000003d4900720c */ /* 0x000fe20003f26110 */
[----:B------:R-:W-:Y:S01]  /*18380*/  IMAD.WIDE.U32 R56, P5, R80, R40, R56 ;  /* 0x0000002850387225 */ /* 0x000fe200078a0038 */
[----:B------:R-:W-:-:S03]  /*18390*/  ISETP.GE.U32.AND.EX P2, PT, R31, R73, PT, P2 ;  /* 0x000000491f00720c */ /* 0x000fc60003f46120 */
[----:B------:R-:W-:Y:S01]  /*183a0*/  IMAD.WIDE.U32 R62, R43, R21, RZ ;  /* 0x000000152b3e7225 */ /* 0x000fe200078e00ff */
[----:B------:R-:W-:Y:S02]  /*183b0*/  IADD3 RZ, P6, PT, R67, R56, RZ ;  /* 0x0000003843ff7210 */ /* 0x000fe40007fde0ff */
[----:B------:R-:W-:Y:S01]  /*183c0*/  SEL R61, RZ, 0x1, P2 ;  /* 0x00000001ff3d7807 */ /* 0x000fe20001000000 */
[----:B------:R-:W-:Y:S02]  /*183d0*/  IMAD.X R65, RZ, RZ, RZ, P5 ;  /* 0x000000ffff417224 */ /* 0x000fe400028e06ff */
[----:B------:R-:W-:Y:S01]  /*183e0*/  IMAD.MOV.U32 R64, RZ, RZ, R57 ;  /* 0x000000ffff407224 */ /* 0x000fe200078e0039 */
[----:B------:R-:W-:Y:S01]  /*183f0*/  SEL R57, RZ, 0x1, P3 ;  /* 0x00000001ff397807 */ /* 0x000fe20001800000 */
[----:B------:R-:W-:-:S04]  /*18400*/  IMAD.WIDE.U32 R62, P5, R22, R42, R62 ;  /* 0x0000002a163e7225 */ /* 0x000fc800078a003e */
[----:B------:R-:W-:-:S04]  /*18410*/  IMAD.WIDE.U32 R66, R42, R21, RZ ;  /* 0x000000152a427225 */ /* 0x000fc800078e00ff */
[----:B------:R-:W-:Y:S01]  /*18420*/  IMAD.WIDE.U32.X R64, R80, R41, R64, P6 ;  /* 0x0000002950407225 */ /* 0x000fe200030e0440 */
[----:B------:R-:W-:-:S03]  /*18430*/  IADD3 RZ, P6, PT, R67, R62, RZ ;  /* 0x0000003e43ff7210 */ /* 0x000fc60007fde0ff */
[----:B------:R-:W-:Y:S01]  /*18440*/  IMAD.WIDE.U32 R66, R43, R23, RZ ;  /* 0x000000172b427225 */ /* 0x000fe200078e00ff */
[----:B------:R-:W-:-:S03]  /*18450*/  IADD3 R56, P3, PT, R57, R64, RZ ;  /* 0x0000004039387210 */ /* 0x000fc60007f7e0ff */
[----:B------:R-:W-:-:S04]  /*18460*/  IMAD.WIDE.U32 R68, R42, R23, RZ ;  /* 0x000000172a447225 */ /* 0x000fc800078e00ff */
[----:B------:R-:W-:Y:S02]  /*18470*/  IMAD.X R57, RZ, RZ, R65, P3 ;  /* 0x000000ffff397224 */ /* 0x000fe400018e0641 */
[----:B------:R-:W-:-:S04]  /*18480*/  IMAD.WIDE.U32 R66, P3, R80, R42, R66 ;  /* 0x0000002a50427225 */ /* 0x000fc80007860042 */
[----:B------:R-:W-:Y:S02]  /*18490*/  IMAD.MOV.U32 R64, RZ, RZ, R63 ;  /* 0x000000ffff407224 */ /* 0x000fe400078e003f */
[----:B------:R-:W-:-:S04]  /*184a0*/  IMAD.WIDE.U32 R62, R45, R19, RZ ;  /* 0x000000132d3e7225 */ /* 0x000fc800078e00ff */
[----:B------:R-:W-:Y:S01]  /*184b0*/  IMAD.X R65, RZ, RZ, RZ, P5 ;  /* 0x000000ffff417224 */ /* 0x000fe200028e06ff */
[----:B------:R-:W-:Y:S01]  /*184c0*/  IADD3 RZ, P5, PT, R69, R66, RZ ;  /* 0x0000004245ff7210 */ /* 0x000fe20007fbe0ff */
[----:B------:R-:W-:Y:S01]  /*184d0*/  IMAD R60, R80, R42, RZ ;  /* 0x0000002a503c7224 */ /* 0x000fe200078e02ff */
[----:B------:R-:W-:Y:S01]  /*184e0*/  SEL R66, RZ, 0x1, P1 ;  /* 0x00000001ff427807 */ /* 0x000fe20000800000 */
[----:B------:R-:W-:-:S04]  /*184f0*/  IMAD.WIDE.U32.X R68, R22, R43, R64, P6 ;  /* 0x0000002b16447225 */ /* 0x000fc800030e0440 */
[----:B------:R-:W-:-:S04]  /*18500*/  IMAD.WIDE.U32 R62, P6, R20, R44, R62 ;  /* 0x0000002c143e7225 */ /* 0x000fc800078c003e */
[----:B------:R-:W-:Y:S01]  /*18510*/  IMAD.X R65, RZ, RZ, RZ, P3 ;  /* 0x000000ffff417224 */ /* 0x000fe200018e06ff */
[----:B------:R-:W-:Y:S01]  /*18520*/  IADD3 RZ, P3, PT, R71, R62, RZ ;  /* 0x0000003e47ff7210 */ /* 0x000fe20007f7e0ff */
[----:B------:R-:W-:Y:S01]  /*18530*/  IMAD.MOV.U32 R64, RZ, RZ, R67 ;  /* 0x000000ffff407224 */ /* 0x000fe200078e0043 */
[----:B------:R-:W-:Y:S01]  /*18540*/  SEL R71, RZ, 0x1, P4 ;  /* 0x00000001ff477807 */ /* 0x000fe20002000000 */
[C---:B------:R-:W-:Y:S01]  /*18550*/  IMAD R67, R23.reuse, R43, R60 ;  /* 0x0000002b17437224 */ /* 0x040fe200078e023c */
[----:B------:R-:W-:Y:S01]  /*18560*/  SEL R60, RZ, 0x1, P0 ;  /* 0x00000001ff3c7807 */ /* 0x000fe20000000000 */
[----:B------:R-:W-:-:S04]  /*18570*/  IMAD.WIDE.U32 R58, R23, R42, R56 ;  /* 0x0000002a173a7225 */ /* 0x000fc800078e0038 */
[----:B------:R-:W-:Y:S01]  /*18580*/  IMAD.WIDE.U32.X R42, R80, R43, R64, P5 ;  /* 0x0000002b502a7225 */ /* 0x000fe200028e0440 */
[----:B------:R-:W-:Y:S02]  /*18590*/  IADD3 R71, P4, P5, R71, R68, R60 ;  /* 0x0000004447477210 */ /* 0x000fe40007d9e03c */
[----:B------:R-:W-:Y:S01]  /*185a0*/  ISETP.GE.U32.AND P0, PT, R58, R56, PT ;  /* 0x000000383a00720c */ /* 0x000fe20003f06070 */
[----:B------:R-:W-:Y:S01]  /*185b0*/  IMAD.X R65, RZ, RZ, RZ, P6 ;  /* 0x000000ffff417224 */ /* 0x000fe200030e06ff */
[-C--:B------:R-:W-:Y:S01]  /*185c0*/  IADD3 R60, P6, PT, R71, R58.reuse, RZ ;  /* 0x0000003a473c7210 */ /* 0x080fe20007fde0ff */
[----:B------:R-:W-:Y:S01]  /*185d0*/  IMAD.MOV.U32 R64, RZ, RZ, R63 ;  /* 0x000000ffff407224 */ /* 0x000fe200078e003f */
[----:B------:R-:W-:Y:S01]  /*185e0*/  IADD3.X R69, PT, PT, RZ, R69, RZ, P4, P5 ;  /* 0x00000045ff457210 */ /* 0x000fe200027ea4ff */
[----:B------:R-:W-:Y:S01]  /*185f0*/  IMAD.IADD R56, R59, 0x1, R67 ;  /* 0x000000013b387824 */ /* 0x000fe200078e0243 */
[----:B------:R-:W-:Y:S01]  /*18600*/  ISETP.GE.U32.AND P1, PT, R60, R58, PT ;  /* 0x0000003a3c00720c */ /* 0x000fe20003f26070 */
[----:B------:R-:W-:-:S03]  /*18610*/  IMAD.WIDE.U32.X R64, R20, R45, R64, P3 ;  /* 0x0000002d14407225 */ /* 0x000fc600018e0440 */
[----:B------:R-:W-:Y:S01]  /*18620*/  ISETP.GE.U32.AND.EX P0, PT, R56, R57, PT, P0 ;  /* 0x000000393800720c */ /* 0x000fe20003f06100 */
[----:B------:R-:W-:Y:S01]  /*18630*/  IMAD.WIDE.U32 R58, R45, R21, RZ ;  /* 0x000000152d3a7225 */ /* 0x000fe200078e00ff */
[----:B------:R-:W-:-:S03]  /*18640*/  IADD3 R66, P5, P4, R61, R64, R66 ;  /* 0x000000403d427210 */ /* 0x000fc60007cbe042 */
[----:B------:R-:W-:Y:S01]  /*18650*/  IMAD.X R61, R56, 0x1, R69, P6 ;  /* 0x00000001383d7824 */ /* 0x000fe200030e0645 */
[----:B------:R-:W-:Y:S01]  /*18660*/  IADD3.X R64, PT, PT, RZ, R65, RZ, P5, P4 ;  /* 0x00000041ff407210 */ /* 0x000fe20002fe84ff */
[----:B------:R-:W-:-:S03]  /*18670*/  IMAD.WIDE.U32 R58, P2, R22, R44, R58 ;  /* 0x0000002c163a7225 */ /* 0x000fc6000784003a */
[----:B------:R-:W-:Y:S01]  /*18680*/  ISETP.GE.U32.AND.EX P1, PT, R61, R56, PT, P1 ;  /* 0x000000383d00720c */ /* 0x000fe20003f26110 */
[----:B------:R-:W-:-:S04]  /*18690*/  IMAD.WIDE.U32 R62, R44, R21, RZ ;  /* 0x000000152c3e7225 */ /* 0x000fc800078e00ff */
[----:B------:R-:W-:Y:S01]  /*186a0*/  IMAD R62, R22, R44, RZ ;  /* 0x0000002c163e7224 */ /* 0x000fe200078e02ff */
[----:B------:R-:W-:Y:S01]  /*186b0*/  IADD3 RZ, P3, PT, R63, R58, RZ ;  /* 0x0000003a3fff7210 */ /* 0x000fe20007f7e0ff */
[C---:B------:R-:W-:Y:S01]  /*186c0*/  IMAD.WIDE.U32 R56, R21.reuse, R44, R60 ;  /* 0x0000002c15387225 */ /* 0x040fe200078e003c */
[----:B------:R-:W-:Y:S02]  /*186d0*/  SEL R58, RZ, 0x1, P0 ;  /* 0x00000001ff3a7807 */ /* 0x000fe40000000000 */
[----:B------:R-:W-:Y:S01]  /*186e0*/  SEL R63, RZ, 0x1, P1 ;  /* 0x00000001ff3f7807 */ /* 0x000fe20000800000 */
[----:B------:R-:W-:Y:S01]  /*186f0*/  IMAD R65, R21, R45, R62 ;  /* 0x0000002d15417224 */ /* 0x000fe200078e023e */
[----:B------:R-:W-:Y:S01]  /*18700*/  ISETP.GE.U32.AND P5, PT, R56, R60, PT ;  /* 0x0000003c3800720c */ /* 0x000fe20003fa6070 */
[----:B------:R-:W-:Y:S01]  /*18710*/  IMAD.WIDE.U32 R68, R45, R23, RZ ;  /* 0x000000172d447225 */ /* 0x000fe200078e00ff */
[----:B------:R-:W-:Y:S02]  /*18720*/  IADD3 R42, P0, P4, R63, R42, R58 ;  /* 0x0000002a3f2a7210 */ /* 0x000fe40007c1e03a */
[----:B------:R-:W-:Y:S01]  /*18730*/  IADD3 R60, P1, PT, R66, R56, RZ ;  /* 0x00000038423c7210 */ /* 0x000fe20007f3e0ff */
[----:B------:R-:W-:Y:S01]  /*18740*/  IMAD.IADD R58, R57, 0x1, R65 ;  /* 0x00000001393a7824 */ /* 0x000fe200078e0241 */
[----:B------:R-:W-:Y:S01]  /*18750*/  IADD3.X R43, PT, PT, RZ, R43, RZ, P0, P4 ;  /* 0x0000002bff2b7210 */ /* 0x000fe200007e84ff */
[----:B------:R-:W-:Y:S01]  /*18760*/  IMAD.WIDE.U32 R68, P0, R80, R44, R68 ;  /* 0x0000002c50447225 */ /* 0x000fe20007800044 */
[----:B------:R-:W-:-:S02]  /*18770*/  ISETP.GE.U32.AND P6, PT, R60, R56, PT ;  /* 0x000000383c00720c */ /* 0x000fc40003fc6070 */
[----:B------:R-:W-:Y:S01]  /*18780*/  ISETP.GE.U32.AND.EX P5, PT, R58, R61, PT, P5 ;  /* 0x0000003d3a00720c */ /* 0x000fe20003fa6150 */
[----:B------:R-:W-:-:S04]  /*18790*/  IMAD.WIDE.U32 R56, R44, R23, RZ ;  /* 0x000000172c387225 */ /* 0x000fc800078e00ff */
[----:B------:R-:W-:Y:S01]  /*187a0*/  IMAD.WIDE.U32 R62, R47, R24, RZ ;  /* 0x000000182f3e7225 */ /* 0x000fe200078e00ff */
[----:B------:R-:W-:Y:S02]  /*187b0*/  IADD3 RZ, P4, PT, R57, R68, RZ ;  /* 0x0000004439ff7210 */ /* 0x000fe40007f9e0ff */
[----:B------:R-:W-:Y:S01]  /*187c0*/  SEL R68, RZ, 0x1, P5 ;  /* 0x00000001ff447807 */ /* 0x000fe20002800000 */
[----:B------:R-:W-:Y:S02]  /*187d0*/  IMAD.X R61, R58, 0x1, R64, P1 ;  /* 0x000000013a3d7824 */ /* 0x000fe400008e0640 */
[----:B------:R-:W-:-:S03]  /*187e0*/  IMAD.WIDE.U32 R56, P5, R84, R46, R62 ;  /* 0x0000002e54387225 */ /* 0x000fc600078a003e */
[----:B------:R-:W-:Y:S01]  /*187f0*/  ISETP.GE.U32.AND.EX P6, PT, R61, R58, PT, P6 ;  /* 0x0000003a3d00720c */ /* 0x000fe20003fc6160 */
[----:B------:R-:W-:-:S04]  /*18800*/  IMAD.WIDE.U32 R62, R46, R24, RZ ;  /* 0x000000182e3e7225 */ /* 0x000fc800078e00ff */
[-C--:B------:R-:W-:Y:S01]  /*18810*/  IMAD.WIDE.U32 R64, R47, R19.reuse, RZ ;  /* 0x000000132f407225 */ /* 0x080fe200078e00ff */
[----:B------:R-:W-:Y:S02]  /*18820*/  IADD3 RZ, P1, PT, R63, R56, RZ ;  /* 0x000000383fff7210 */ /* 0x000fe40007f3e0ff */
[----:B------:R-:W-:Y:S01]  /*18830*/  SEL R56, RZ, 0x1, P6 ;  /* 0x00000001ff387807 */ /* 0x000fe20003000000 */
[----:B------:R-:W-:-:S04]  /*18840*/  IMAD.WIDE.U32 R66, R46, R19, RZ ;  /* 0x000000132e427225 */ /* 0x000fc800078e00ff */
[----:B------:R-:W-:-:S04]  /*18850*/  IMAD.WIDE.U32 R64, P6, R20, R46, R64 ;  /* 0x0000002e14407225 */ /* 0x000fc800078c0040 */
[----:B------:R-:W-:Y:S02]  /*18860*/  IMAD.MOV.U32 R62, RZ, RZ, R59 ;  /* 0x000000ffff3e7224 */ /* 0x000fe400078e003b */
[----:B------:R-:W-:-:S04]  /*18870*/  IMAD.WIDE.U32 R58, R24, R46, R30 ;  /* 0x0000002e183a7225 */ /* 0x000fc800078e001e */
[----:B------:R-:W-:Y:S01]  /*18880*/  IMAD.X R63, RZ, RZ, RZ, P2 ;  /* 0x000000ffff3f7224 */ /* 0x000fe200010e06ff */
[----:B------:R-:W-:Y:S01]  /*18890*/  IADD3 RZ, P2, PT, R67, R64, RZ ;  /* 0x0000004043ff7210 */ /* 0x000fe20007f5e0ff */
[----:B------:R-:W-:Y:S01]  /*188a0*/  IMAD.X R67, RZ, RZ, RZ, P6 ;  /* 0x000000ffff437224 */ /* 0x000fe200030e06ff */
[----:B------:R-:W-:Y:S01]  /*188b0*/  ISETP.GE.U32.AND P6, PT, R58, R30, PT ;  /* 0x0000001e3a00720c */ /* 0x000fe20003fc6070 */
[----:B------:R-:W-:Y:S02]  /*188c0*/  IMAD R30, R84, R46, RZ ;  /* 0x0000002e541e7224 */ /* 0x000fe400078e02ff */
[----:B------:R-:W-:Y:S02]  /*188d0*/  IMAD.MOV.U32 R66, RZ, RZ, R65 ;  /* 0x000000ffff427224 */ /* 0x000fe400078e0041 */
[----:B------:R-:W-:-:S04]  /*188e0*/  IMAD.WIDE.U32.X R62, R22, R45, R62, P3 ;  /* 0x0000002d163e7225 */ /* 0x000fc800018e043e */
[-C--:B------:R-:W-:Y:S02]  /*188f0*/  IMAD R65, R24, R47.reuse, R30 ;  /* 0x0000002f18417224 */ /* 0x080fe400078e021e */
[----:B------:R-:W-:Y:S01]  /*18900*/  IMAD.WIDE.U32.X R66, R20, R47, R66, P2 ;  /* 0x0000002f14427225 */ /* 0x000fe200010e0442 */
[----:B------:R-:W-:-:S03]  /*18910*/  IADD3 R68, P2, P3, R56, R62, R68 ;  /* 0x0000003e38447210 */ /* 0x000fc60007b5e044 */
[----:B------:R-:W-:Y:S02]  /*18920*/  IMAD R20, R20, R46, RZ ;  /* 0x0000002e14147224 */ /* 0x000fe400078e02ff */
[----:B------:R-:W-:Y:S02]  /*18930*/  IMAD.IADD R70, R59, 0x1, R65 ;  /* 0x000000013b467824 */ /* 0x000fe400078e0241 */
[----:B------:R-:W-:Y:S01]  /*18940*/  IMAD R71, R19, R47, R20 ;  /* 0x0000002f13477224 */ /* 0x000fe200078e0214 */
[----:B------:R-:W-:Y:S01]  /*18950*/  IADD3.X R20, PT, PT, RZ, R63, RZ, P2, P3 ;  /* 0x0000003fff147210 */ /* 0x000fe200017e64ff */
[----:B------:R-:W-:Y:S01]  /*18960*/  IMAD.X R63, RZ, RZ, RZ, P5 ;  /* 0x000000ffff3f7224 */ /* 0x000fe200028e06ff */
[----:B------:R-:W-:Y:S01]  /*18970*/  ISETP.GE.U32.AND.EX P6, PT, R70, R31, PT, P6 ;  /* 0x0000001f4600720c */ /* 0x000fe20003fc6160 */
[----:B------:R-:W-:Y:S02]  /*18980*/  IMAD.MOV.U32 R62, RZ, RZ, R57 ;  /* 0x000000ffff3e7224 */ /* 0x000fe400078e0039 */
[----:B------:R-:W-:-:S02]  /*18990*/  IMAD R56, R80, R44, RZ ;  /* 0x0000002c50387224 */ /* 0x000fc400078e02ff */
[----:B------:R-:W-:Y:S01]  /*189a0*/  IMAD.WIDE.U32 R64, R19, R46, R60 ;  /* 0x0000002e13407225 */ /* 0x000fe200078e003c */
[----:B------:R-:W-:-:S03]  /*189b0*/  SEL R19, RZ, 0x1, P6 ;  /* 0x00000001ff137807 */ /* 0x000fc60003000000 */
[----:B------:R-:W-:Y:S01]  /*189c0*/  IMAD.X R31, RZ, RZ, RZ, P0 ;  /* 0x000000ffff1f7224 */ /* 0x000fe200000e06ff */
[----:B------:R-:W-:Y:S01]  /*189d0*/  ISETP.GE.U32.AND P2, PT, R64, R60, PT ;  /* 0x0000003c4000720c */ /* 0x000fe20003f46070 */
[----:B------:R-:W-:Y:S02]  /*189e0*/  IMAD.MOV.U32 R30, RZ, RZ, R69 ;  /* 0x000000ffff1e7224 */ /* 0x000fe400078e0045 */
[----:B------:R-:W-:-:S04]  /*189f0*/  IMAD.WIDE.U32.X R62, R84, R47, R62, P1 ;  /* 0x0000002f543e7225 */ /* 0x000fc800008e043e */
[-C--:B------:R-:W-:Y:S02]  /*18a00*/  IMAD R69, R23, R45.reuse, R56 ;  /* 0x0000002d17457224 */ /* 0x080fe400078e0238 */
[----:B------:R-:W-:Y:S01]  /*18a10*/  IMAD.WIDE.U32.X R30, R80, R45, R30, P4 ;  /* 0x0000002d501e7225 */ /* 0x000fe200020e041e */
[----:B------:R-:W-:-:S03]  /*18a20*/  IADD3 R19, P3, P4, R64, R62, R19 ;  /* 0x0000003e40137210 */ /* 0x000fc60007c7e013 */
[----:B------:R-:W-:Y:S01]  /*18a30*/  IMAD.WIDE.U32 R56, R47, R21, RZ ;  /* 0x000000152f387225 */ /* 0x000fe200078e00ff */
[----:B------:R-:W-:-:S03]  /*18a40*/  ISETP.GE.U32.AND P1, PT, R19, R64, PT ;  /* 0x000000401300720c */ /* 0x000fc60003f26070 */
[----:B------:R-:W-:Y:S02]  /*18a50*/  IMAD.IADD R71, R65, 0x1, R71 ;  /* 0x0000000141477824 */ /* 0x000fe400078e0247 */
[----:B------:R-:W-:-:S03]  /*18a60*/  IMAD.WIDE.U32 R44, R23, R44, R42 ;  /* 0x0000002c172c7225 */ /* 0x000fc600078e002a */
[C---:B------:R-:W-:Y:S01]  /*18a70*/  IADD3.X R60, PT, PT, R71.reuse, R63, RZ, P3, P4 ;  /* 0x0000003f473c7210 */ /* 0x040fe20001fe84ff */
[----:B------:R-:W-:Y:S01]  /*18a80*/  IMAD.WIDE.U32 R56, P6, R22, R46, R56 ;  /* 0x0000002e16387225 */ /* 0x000fe200078c0038 */
[----:B------:R-:W-:Y:S02]  /*18a90*/  ISETP.GE.U32.AND P0, PT, R44, R42, PT ;  /* 0x0000002a2c00720c */ /* 0x000fe40003f06070 */
[----:B------:R-:W-:Y:S01]  /*18aa0*/  IADD3 R62, P3, PT, R68, R44, RZ ;  /* 0x0000002c443e7210 */ /* 0x000fe20007f7e0ff */
[----:B------:R-:W-:Y:S01]  /*18ab0*/  IMAD.WIDE.U32 R64, R46, R21, RZ ;  /* 0x000000152e407225 */ /* 0x000fe200078e00ff */
[----:B------:R-:W-:Y:S02]  /*18ac0*/  ISETP.GE.U32.AND.EX P2, PT, R71, R61, PT, P2 ;  /* 0x0000003d4700720c */ /* 0x000fe40003f46120 */
[----:B------:R-:W-:Y:S01]  /*18ad0*/  ISETP.GE.U32.AND.EX P1, PT, R60, R71, PT, P1 ;  /* 0x000000473c00720c */ /* 0x000fe20003f26110 */
[----:B------:R-:W-:Y:S01]  /*18ae0*/  IMAD.IADD R45, R45, 0x1, R69 ;  /* 0x000000012d2d7824 */ /* 0x000fe200078e0245 */
[----:B------:R-:W-:Y:S01]  /*18af0*/  IADD3 RZ, P5, PT, R65, R56, RZ ;  /* 0x0000003841ff7210 */ /* 0x000fe20007fbe0ff */
[----:B------:R-:W-:Y:S01]  /*18b00*/  IMAD.WIDE.U32 R64, R47, R23, RZ ;  /* 0x000000172f407225 */ /* 0x000fe200078e00ff */
[----:B------:R-:W-:-:S02]  /*18b10*/  SEL R61, RZ, 0x1, P1 ;  /* 0x00000001ff3d7807 */ /* 0x000fc40000800000 */
[C---:B------:R-:W-:Y:S01]  /*18b20*/  ISETP.GE.U32.AND.EX P0, PT, R45.reuse, R43, PT, P0 ;  /* 0x0000002b2d00720c */ /* 0x040fe20003f06100 */
[----:B------:R-:W-:Y:S01]  /*18b30*/  IMAD.X R63, R45, 0x1, R20, P3 ;  /* 0x000000012d3f7824 */ /* 0x000fe200018e0614 */
[----:B------:R-:W-:Y:S01]  /*18b40*/  SEL R20, RZ, 0x1, P2 ;  /* 0x00000001ff147807 */ /* 0x000fe20001000000 */
[----:B------:R-:W-:Y:S01]  /*18b50*/  IMAD.X R43, RZ, RZ, RZ, P6 ;  /* 0x000000ffff2b7224 */ /* 0x000fe200030e06ff */
[----:B------:R-:W-:Y:S01]  /*18b60*/  ISETP.GE.U32.AND P6, PT, R62, R44, PT ;  /* 0x0000002c3e00720c */ /* 0x000fe20003fc6070 */
[----:B------:R-:W-:-:S03]  /*18b70*/  IMAD.WIDE.U32 R64, P4, R80, R46, R64 ;  /* 0x0000002e50407225 */ /* 0x000fc60007880040 */
[----:B------:R-:W-:Y:S01]  /*18b80*/  ISETP.GE.U32.AND.EX P1, PT, R63, R45, PT, P6 ;  /* 0x0000002d3f00720c */ /* 0x000fe20003f26160 */
[----:B------:R-:W-:-:S04]  /*18b90*/  IMAD.WIDE.U32 R68, R46, R23, RZ ;  /* 0x000000172e447225 */ /* 0x000fc800078e00ff */
[----:B------:R-:W-:Y:S01]  /*18ba0*/  IMAD.MOV.U32 R42, RZ, RZ, R57 ;  /* 0x000000ffff2a7224 */ /* 0x000fe200078e0039 */
[----:B------:R-:W-:Y:S01]  /*18bb0*/  IADD3 RZ, P3, PT, R69, R64, RZ ;  /* 0x0000004045ff7210 */ /* 0x000fe20007f7e0ff */
[C---:B------:R-:W-:Y:S01]  /*18bc0*/  IMAD R44, R22.reuse, R46, RZ ;  /* 0x0000002e162c7224 */ /* 0x040fe200078e02ff */
[----:B------:R-:W-:Y:S01]  /*18bd0*/  SEL R57, RZ, 0x1, P1 ;  /* 0x00000001ff397807 */ /* 0x000fe20000800000 */
[-C--:B------:R-:W-:Y:S01]  /*18be0*/  IMAD.WIDE.U32.X R42, R22, R47.reuse, R42, P5 ;  /* 0x0000002f162a7225 */ /* 0x080fe200028e042a */
[----:B------:R-:W-:Y:S02]  /*18bf0*/  IADD3 R61, P5, P2, R61, R66, R20 ;  /* 0x000000423d3d7210 */ /* 0x000fe40007abe014 */
[----:B------:R-:W-:Y:S01]  /*18c00*/  SEL R20, RZ, 0x1, P0 ;  /* 0x00000001ff147807 */ /* 0x000fe20000000000 */
[C---:B------:R-:W-:Y:S01]  /*18c10*/  IMAD R69, R21.reuse, R47, R44 ;  /* 0x0000002f15457224 */ /* 0x040fe200078e022c */
[----:B------:R-:W-:Y:S01]  /*18c20*/  IADD3.X R67, PT, PT, RZ, R67, RZ, P5, P2 ;  /* 0x00000043ff437210 */ /* 0x000fe20002fe44ff */
[----:B------:R-:W-:Y:S01]  /*18c30*/  IMAD.WIDE.U32 R44, R21, R46, R62 ;  /* 0x0000002e152c7225 */ /* 0x000fe200078e003e */
[----:B------:R-:W-:-:S03]  /*18c40*/  IADD3 R30, P0, P6, R57, R30, R20 ;  /* 0x0000001e391e7210 */ /* 0x000fc60007e1e014 */
[----:B------:R-:W-:Y:S01]  /*18c50*/  IMAD.X R21, RZ, RZ, RZ, P4 ;  /* 0x000000ffff157224 */ /* 0x000fe200020e06ff */
[----:B------:R-:W-:Y:S01]  /*18c60*/  IADD3 R61, P4, PT, R61, R44, RZ ;  /* 0x0000002c3d3d7210 */ /* 0x000fe20007f9e0ff */
[----:B------:R-:W-:Y:S01]  /*18c70*/  IMAD.WIDE.U32 R56, R60, 0x3d1, RZ ;  /* 0x000003d13c387825 */ /* 0x000fe200078e00ff */
[----:B------:R-:W-:Y:S02]  /*18c80*/  IADD3.X R31, PT, PT, RZ, R31, RZ, P0, P6 ;  /* 0x0000001fff1f7210 */ /* 0x000fe400007ec4ff */
[----:B------:R-:W-:Y:S01]  /*18c90*/  ISETP.GE.U32.AND P1, PT, R44, R62, PT ;  /* 0x0000003e2c00720c */ /* 0x000fe20003f26070 */
[----:B------:R-:W-:Y:S01]  /*18ca0*/  IMAD.IADD R22, R45, 0x1, R69 ;  /* 0x000000012d167824 */ /* 0x000fe200078e0245 */
[----:B------:R-:W-:Y:S01]  /*18cb0*/  ISETP.GE.U32.AND P0, PT, R61, R44, PT ;  /* 0x0000002c3d00720c */ /* 0x000fe20003f06070 */
[----:B------:R-:W-:Y:S02]  /*18cc0*/  IMAD.MOV.U32 R20, RZ, RZ, R65 ;  /* 0x000000ffff147224 */ /* 0x000fe400078e0041 */
[----:B------:R-:W-:Y:S01]  /*18cd0*/  IMAD.WIDE.U32 R44, R19, 0x3d1, RZ ;  /* 0x000003d1132c7825 */ /* 0x000fe200078e00ff */
[----:B------:R-:W-:-:S03]  /*18ce0*/  ISETP.GE.U32.AND.EX P1, PT, R22, R63, PT, P1 ;  /* 0x0000003f1600720c */ /* 0x000fc60003f26110 */
[----:B------:R-:W-:Y:S01]  /*18cf0*/  IMAD.WIDE.U32.X R20, R80, R47, R20, P3 ;  /* 0x0000002f50147225 */ /* 0x000fe200018e0414 */
[----:B------:R-:W-:-:S03]  /*18d00*/  IADD3 R62, P3, PT, RZ, R44, RZ ;  /* 0x0000002cff3e7210 */ /* 0x000fc60007f7e0ff */
[----:B------:R-:W-:Y:S01]  /*18d10*/  IMAD.WIDE.U32 R56, P6, RZ, R19, R56 ;  /* 0x00000013ff387225 */ /* 0x000fe200078c0038 */
[----:B------:R-:W-:-:S03]  /*18d20*/  ISETP.GE.U32.AND P2, PT, R62, R44, PT ;  /* 0x0000002c3e00720c */ /* 0x000fc60003f46070 */
[----:B------:R-:W-:Y:S01]  /*18d30*/  IMAD.X R66, R22, 0x1, R67, P4 ;  /* 0x0000000116427824 */ /* 0x000fe200020e0643 */
[----:B------:R-:W-:Y:S01]  /*18d40*/  IADD3 R44, P4, PT, R45, R56, RZ ;  /* 0x000000382d2c7210 */ /* 0x000fe20007f9e0ff */
[----:B------:R-:W-:Y:S02]  /*18d50*/  IMAD.X R65, RZ, RZ, RZ, P6 ;  /* 0x000000ffff417224 */ /* 0x000fe400030e06ff */
[----:B------:R-:W-:Y:S01]  /*18d60*/  IMAD.MOV.U32 R64, RZ, RZ, R57 ;  /* 0x000000ffff407224 */ /* 0x000fe200078e0039 */
[----:B------:R-:W-:Y:S01]  /*18d70*/  ISETP.GE.U32.AND.EX P0, PT, R66, R22, PT, P0 ;  /* 0x000000164200720c */ /* 0x000fe20003f06100 */
[----:B------:R-:W-:Y:S01]  /*18d80*/  IMAD.X R56, R44, 0x1, R19, P3 ;  /* 0x000000012c387824 */ /* 0x000fe200018e0613 */
[----:B------:R-:W-:Y:S01]  /*18d90*/  SEL R19, RZ, 0x1, P1 ;  /* 0x00000001ff137807 */ /* 0x000fe20000800000 */
[----:B------:R-:W-:Y:S01]  /*18da0*/  IMAD R68, R80, R46, RZ ;  /* 0x0000002e50447224 */ /* 0x000fe200078e02ff */
[----:B------:R-:W-:Y:S01]  /*18db0*/  SEL R57, RZ, 0x1, P0 ;  /* 0x00000001ff397807 */ /* 0x000fe20000000000 */
[----:B------:R-:W-:Y:S01]  /*18dc0*/  IMAD.WIDE.U32.X R64, RZ, R60, R64, P4 ;  /* 0x0000003cff407225 */ /* 0x000fe200020e0440 */
[----:B------:R-:W-:-:S02]  /*18dd0*/  ISETP.GE.U32.AND.EX P0, PT, R56, R44, PT, P2 ;  /* 0x0000002c3800720c */ /* 0x000fc40003f06120 */
[----:B------:R-:W-:Y:S01]  /*18de0*/  IADD3 R57, P3, P4, R57, R42, R19 ;  /* 0x0000002a39397210 */ /* 0x000fe20007c7e013 */
[----:B------:R-:W-:-:S03]  /*18df0*/  IMAD.WIDE.U32 R44, R66, 0x3d1, RZ ;  /* 0x000003d1422c7825 */ /* 0x000fc600078e00ff */
[----:B------:R-:W-:Y:S01]  /*18e00*/  IADD3.X R19, PT, PT, RZ, R43, RZ, P3, P4 ;  /* 0x0000002bff137210 */ /* 0x000fe20001fe84ff */
[C---:B------:R-:W-:Y:S02]  /*18e10*/  IMAD R68, R23.reuse, R47, R68 ;  /* 0x0000002f17447224 */ /* 0x040fe400078e0244 */
[----:B------:R-:W-:-:S04]  /*18e20*/  IMAD.WIDE.U32 R46, R23, R46, R30 ;  /* 0x0000002e172e7225 */ /* 0x000fc800078e001e */
        /* <DEDUP_REMOVED lines=15> */
[----:B------:R-:W-:Y:S01]  /*18f20*/  IMAD.X R61, R64, 0x1, R61, P5 ;  /* 0x00000001403d7824 */ /* 0x000fe200028e063d */
        /* <DEDUP_REMOVED lines=14> */
[----:B------:R-:W-:Y:S01]  /*19010*/  SEL R63, RZ, 0x1, P3 ;  /* 0x00000001ff3f7807 */ /* 0x000fe20001800000 */
[----:B------:R-:W-:Y:S01]  /*19020*/  IMAD.X R45, RZ, RZ, RZ, P1 ;  /* 0x000000ffff2d7224 */ /* 0x000fe200008e06ff */
[----:B------:R-:W-:Y:S02]  /*19030*/  ISETP.LT.U32.OR.EX P0, PT, R61, R64, !P4, P0 ;  /* 0x000000403d00720c */ /* 0x000fe40006701500 */
        /* <DEDUP_REMOVED lines=8> */
[----:B------:R-:W-:Y:S02]  /*190c0*/  IADD3.X R64, PT, PT, R67, R43, RZ, P2, P3 ;  /* 0x0000002b43407210 */ /* 0x000fe400017e64ff */
[----:B------:R-:W-:Y:S02]  /*190d0*/  IADD3 R42, P3, PT, R21, R42, RZ ;  /* 0x0000002a152a7210 */ /* 0x000fe40007f7e0ff */
[----:B------:R-:W-:Y:S01]  /*190e0*/  ISETP.GE.U32.AND P1, PT, R65, R22, PT ;  /* 0x000000164100720c */ /* 0x000fe20003f26070 */
[----:B------:R-:W-:Y:S01]  /*190f0*/  IMAD.X R30, R64, 0x1, R57, P4 ;  /* 0x00000001401e7824 */ /* 0x000fe200020e0639 */
[----:B------:R-:W-:Y:S01]  /*19100*/  ISETP.GE.U32.AND P2, PT, R42, R21, PT ;  /* 0x000000152a00720c */ /* 0x000fe20003f46070 */
[----:B------:R-:W-:Y:S01]  /*19110*/  IMAD.WIDE.U32 R22, R61, 0x3d1, RZ ;  /* 0x000003d13d167825 */ /* 0x000fe200078e00ff */
[----:B------:R-:W-:-:S02]  /*19120*/  ISETP.GE.U32.AND.EX P1, PT, R64, R67, PT, P1 ;  /* 0x000000434000720c */ /* 0x000fc40003f26110 */
[----:B------:R-:W-:Y:S01]  /*19130*/  ISETP.LT.U32.AND P0, PT, R21, R65, PT ;  /* 0x000000411500720c */ /* 0x000fe20003f01070 */
[----:B------:R-:W-:Y:S01]  /*19140*/  IMAD.X R43, RZ, RZ, R30, P3 ;  /* 0x000000ffff2b7224 */ /* 0x000fe200018e061e */
[----:B------:R-:W-:Y:S01]  /*19150*/  SEL R31, RZ, 0x1, P1 ;  /* 0x00000001ff1f7807 */ /* 0x000fe20000800000 */
[----:B------:R-:W-:-:S03]  /*19160*/  IMAD.WIDE.U32 R20, R63, 0x3d1, RZ ;  /* 0x000003d13f147825 */ /* 0x000fc600078e00ff */
[----:B------:R-:W-:Y:S01]  /*19170*/  ISETP.GE.U32.AND.EX P1, PT, R43, R30, PT, P2 ;  /* 0x0000001e2b00720c */ /* 0x000fe20003f26120 */
[----:B------:R-:W-:Y:S01]  /*19180*/  IMAD.WIDE.U32 R22, P3, RZ, R63, R22 ;  /* 0x0000003fff167225 */ /* 0x000fe20007860016 */
[----:B------:R-:W-:Y:S02]  /*19190*/  IADD3 R60, P4, P5, R20, R44, R31 ;  /* 0x0000002c143c7210 */ /* 0x000fe40007d9e01f */
[----:B------:R-:W-:Y:S01]  /*191a0*/  ISETP.LT.U32.OR.EX P0, PT, R30, R64, !P1, P0 ;  /* 0x000000401e00720c */ /* 0x000fe20004f01500 */
[----:B------:R-:W-:Y:S01]  /*191b0*/  IMAD R57, R84, R40, RZ ;  /* 0x0000002854397224 */ /* 0x000fe200078e02ff */
[----:B------:R-:W-:Y:S01]  /*191c0*/  IADD3 R31, P2, PT, R21, R22, RZ ;  /* 0x00000016151f7210 */ /* 0x000fe20007f5e0ff */
[----:B------:R-:W-:Y:S01]  /*191d0*/  IMAD.X R21, RZ, RZ, RZ, P3 ;  /* 0x000000ffff157224 */ /* 0x000fe200018e06ff */
[----:B------:R-:W-:Y:S01]  /*191e0*/  IADD3 R19, P1, PT, R60, R19, RZ ;  /* 0x000000133c137210 */ /* 0x000fe20007f3e0ff */
[----:B------:R-:W-:Y:S01]  /*191f0*/  IMAD R57, R24, R41, R57 ;  /* 0x0000002918397224 */ /* 0x000fe200078e0239 */
[----:B------:R-:W-:-:S02]  /*19200*/  SEL R44, RZ, 0x1, !P0 ;  /* 0x00000001ff2c7807 */ /* 0x000fc40004000000 */
[----:B------:R-:W-:Y:S02]  /*19210*/  IADD3.X R30, PT, PT, R31, R45, RZ, P4, P5 ;  /* 0x0000002d1f1e7210 */ /* 0x000fe400027ea4ff */
[C---:B------:R-:W-:Y:S02]  /*19220*/  IADD3 R44, P4, PT, R19.reuse, R44, RZ ;  /* 0x0000002c132c7210 */ /* 0x040fe40007f9e0ff */
[----:B------:R-:W-:Y:S01]  /*19230*/  ISETP.GE.U32.AND P0, PT, R60, R20, PT ;  /* 0x000000143c00720c */ /* 0x000fe20003f06070 */
[----:B------:R-:W-:Y:S01]  /*19240*/  IMAD.X R22, R30, 0x1, R63, P1 ;  /* 0x000000011e167824 */ /* 0x000fe200008e063f */
        /* <DEDUP_REMOVED lines=8> */
[----:B------:R-:W-:-:S03]  /*192d0*/  IMAD.MOV.U32 R31, RZ, RZ, RZ ;  /* 0x000000ffff1f7224 */ /* 0x000fc600078e00ff */
[----:B------:R-:W-:Y:S02]  /*192e0*/  ISETP.LT.U32.OR.EX P0, PT, R22, R30, !P1, P3 ;  /* 0x0000001e1600720c */ /* 0x000fe40004f01530 */
        /* <DEDUP_REMOVED lines=60> */
.L_x_95:
[----:B------:R-:W-:Y:S05]  /*196b0*/  BSYNC.RECONVERGENT B2 ;  /* 0x0000000000027941 */ /* 0x000fea0003800200 */
.L_x_94:
[----:B------:R-:W-:Y:S01]  /*196c0*/  IADD3 R19, P1, PT, R62, R20, RZ ;  /* 0x000000143e137210 */ /* 0x000fe20007f3e0ff */
[----:B------:R-:W-:Y:S01]  /*196d0*/  IMAD.IADD R57, R21, 0x1, R57 ;  /* 0x0000000115397824 */ /* 0x000fe200078e0239 */
[----:B------:R-:W-:Y:S01]  /*196e0*/  BSSY.RECONVERGENT B2, `(.L_x_96) ;  /* 0x00000e1000027945 */ /* 0x000fe20003800200 */
[----:B------:R-:W-:Y:S01]  /*196f0*/  IMAD.MOV.U32 R29, RZ, RZ, RZ ;  /* 0x000000ffff1d7224 */ /* 0x000fe200078e00ff */
[----:B------:R-:W-:Y:S01]  /*19700*/  ISETP.GE.U32.AND P0, PT, R19, R62, PT ;  /* 0x0000003e1300720c */ /* 0x000fe20003f06070 */
[----:B------:R-:W-:Y:S01]  /*19710*/  IMAD.X R20, R56, 0x1, R57, P1 ;  /* 0x0000000138147824 */ /* 0x000fe200008e0639 */
[----:B------:R-:W-:Y:S01]  /*19720*/  IADD3 R74, P1, PT, R47, R74, RZ ;  /* 0x0000004a2f4a7210 */ /* 0x000fe20007f3e0ff */
[----:B------:R-:W-:Y:S03]  /*19730*/  BSSY.RELIABLE B3, `(.L_x_97) ;  /* 0x0000036000037945 */ /* 0x000fe60003800100 */
[----:B------:R-:W-:Y:S01]  /*19740*/  ISETP.GE.U32.AND.EX P0, PT, R20, R56, PT, P0 ;  /* 0x000000381400720c */ /* 0x000fe20003f06100 */
[----:B------:R-:W-:Y:S01]  /*19750*/  IMAD.X R77, R46, 0x1, R77, P1 ;  /* 0x000000012e4d7824 */ /* 0x000fe200008e064d */
[----:B------:R-:W-:-:S02]  /*19760*/  ISETP.LT.U32.AND P1, PT, R74, R47, PT ;  /* 0x0000002f4a00720c */ /* 0x000fc40003f21070 */
        /* <DEDUP_REMOVED lines=50> */
.L_x_98:
[----:B------:R-:W-:Y:S05]  /*19a90*/  BSYNC.RELIABLE B3 ;  /* 0x0000000000037941 */ /* 0x000fea0003800100 */
.L_x_97:
        /* <DEDUP_REMOVED lines=69> */
.L_x_101:
[----:B------:R-:W-:Y:S05]  /*19ef0*/  BSYNC.RELIABLE B3 ;  /* 0x0000000000037941 */ /* 0x000fea0003800100 */
.L_x_100:
        /* <DEDUP_REMOVED lines=67> */
.L_x_103:
[----:B------:R-:W-:Y:S05]  /*1a330*/  BSYNC.RELIABLE B3 ;  /* 0x0000000000037941 */ /* 0x000fea0003800100 */
.L_x_102:
        /* <DEDUP_REMOVED lines=27> */
.L_x_99:
[----:B------:R-:W-:Y:S05]  /*1a4f0*/  BSYNC.RECONVERGENT B2 ;  /* 0x0000000000027941 */ /* 0x000fea0003800200 */
.L_x_96:
        /* <DEDUP_REMOVED lines=32> */
[----:B------:R-:W-:Y:S02]  /*1a700*/  IMAD R63, R11, R87, R40 ;  /* 0x000000570b3f7224 */ /* 0x000fe400078e0228 */
[----:B------:R-:W-:-:S04]  /*1a710*/  IMAD.WIDE.U32 R46, R6, R7, RZ ;  /* 0x00000007062e7225 */ /* 0x000fc800078e00ff */
[----:B------:R-:W-:Y:S02]  /*1a720*/  IMAD.IADD R61, R31, 0x1, R63 ;  /* 0x000000011f3d7824 */ /* 0x000fe400078e023f */
[----:B------:R-:W-:-:S03]  /*1a730*/  IMAD.WIDE.U32 R42, R0, R14, RZ ;  /* 0x0000000e002a7225 */ /* 0x000fc600078e00ff */
[----:B------:R-:W-:Y:S01]  /*1a740*/  IADD3.X R57, PT, PT, R61, R57, RZ, P3, P4 ;  /* 0x000000393d397210 */ /* 0x000fe20001fe84ff */
[----:B------:R-:W-:-:S04]  /*1a750*/  IMAD.WIDE.U32 R44, P0, R82, R0, R44 ;  /* 0x00000000522c7225 */ /* 0x000fc8000780002c */
[----:B------:R-:W-:Y:S01]  /*1a760*/  IMAD.X R31, RZ, RZ, RZ, P2 ;  /* 0x000000ffff1f7224 */ /* 0x000fe200010e06ff */
[----:B------:R-:W-:Y:S01]  /*1a770*/  ISETP.GE.U32.AND P2, PT, R56, R30, PT ;  /* 0x0000001e3800720c */ /* 0x000fe20003f46070 */
[----:B------:R-:W-:Y:S01]  /*1a780*/  IMAD.WIDE.U32 R58, R5, R7, RZ ;  /* 0x00000007053a7225 */ /* 0x000fe200078e00ff */
[----:B------:R-:W-:Y:S02]  /*1a790*/  IADD3 RZ, P4, PT, R43, R44, RZ ;  /* 0x0000002c2bff7210 */ /* 0x000fe40007f9e0ff */
[----:B------:R-:W-:Y:S01]  /*1a7a0*/  ISETP.GE.U32.AND.EX P2, PT, R57, R61, PT, P2 ;  /* 0x0000003d3900720c */ /* 0x000fe20003f46120 */
[----:B------:R-:W-:-:S04]  /*1a7b0*/  IMAD.WIDE.U32 R46, P1, R8, R5, R46 ;  /* 0x00000005082e7225 */ /* 0x000fc8000782002e */
[----:B------:R-:W-:Y:S01]  /*1a7c0*/  IMAD.MOV.U32 R30, RZ, RZ, R41 ;  /* 0x000000ffff1e7224 */ /* 0x000fe200078e0029 */
[----:B------:R-:W-:Y:S01]  /*1a7d0*/  IADD3 RZ, P3, PT, R59, R46, RZ ;  /* 0x0000002e3bff7210 */ /* 0x000fe20007f7e0ff */
[----:B------:R-:W-:Y:S02]  /*1a7e0*/  IMAD R42, R82, R0, RZ ;  /* 0x00000000522a7224 */ /* 0x000fe400078e02ff */
[----:B------:R-:W-:Y:S02]  /*1a7f0*/  IMAD R43, R8, R5, RZ ;  /* 0x00000005082b7224 */ /* 0x000fe400078e02ff */
[----:B------:R-:W-:-:S04]  /*1a800*/  IMAD.WIDE.U32 R40, R6, R9, RZ ;  /* 0x0000000906287225 */ /* 0x000fc800078e00ff */
[----:B------:R-:W-:-:S04]  /*1a810*/  IMAD.WIDE.U32 R58, R14, R0, RZ ;  /* 0x000000000e3a7225 */ /* 0x000fc800078e00ff */
[-C--:B------:R-:W-:Y:S02]  /*1a820*/  IMAD R63, R14, R87.reuse, R42 ;  /* 0x000000570e3f7224 */ /* 0x080fe400078e022a */
[----:B------:R-:W-:Y:S01]  /*1a830*/  IMAD R75, R7, R6, R43 ;  /* 0x00000006074b7224 */ /* 0x000fe200078e022b */
[----:B------:R-:W-:Y:S01]  /*1a840*/  SEL R43, RZ, 0x1, P2 ;  /* 0x00000001ff2b7807 */ /* 0x000fe20001000000 */
[----:B------:R-:W-:-:S04]  /*1a850*/  IMAD.WIDE.U32.X R30, R12, R87, R30, P5 ;  /* 0x000000570c1e7225 */ /* 0x000fc800028e041e */
[----:B------:R-:W-:Y:S01]  /*1a860*/  IMAD.WIDE.U32 R72, R7, R5, R28 ;  /* 0x0000000507487225 */ /* 0x000fe200078e001c */
[----:B------:R-:W-:-:S03]  /*1a870*/  IADD3 R30, P5, P6, R58, R30, R43 ;  /* 0x0000001e3a1e7210 */ /* 0x000fc60007ebe02b */
[----:B------:R-:W-:Y:S02]  /*1a880*/  IMAD.IADD R44, R59, 0x1, R63 ;  /* 0x000000013b2c7824 */ /* 0x000fe400078e023f */
[----:B------:R-:W-:-:S03]  /*1a890*/  IMAD.WIDE.U32 R60, R5, R9, RZ ;  /* 0x00000009053c7225 */ /* 0x000fc600078e00ff */
[----:B------:R-:W-:Y:S01]  /*1a8a0*/  IADD3.X R31, PT, PT, R44, R31, RZ, P5, P6 ;  /* 0x0000001f2c1f7210 */ /* 0x000fe20002fec4ff */
[----:B------:R-:W-:-:S04]  /*1a8b0*/  IMAD.WIDE.U32 R40, P2, R10, R5, R40 ;  /* 0x000000050a287225 */ /* 0x000fc80007840028 */
[----:B------:R-:W-:Y:S01]  /*1a8c0*/  IMAD.X R43, RZ, RZ, RZ, P1 ;  /* 0x000000ffff2b7224 */ /* 0x000fe200008e06ff */
[----:B------:R-:W-:Y:S01]  /*1a8d0*/  ISETP.GE.U32.AND P1, PT, R72, R28, PT ;  /* 0x0000001c4800720c */ /* 0x000fe20003f26070 */
[----:B------:R-:W-:Y:S01]  /*1a8e0*/  IMAD.IADD R75, R73, 0x1, R75 ;  /* 0x00000001494b7824 */ /* 0x000fe200078e024b */
[----:B------:R-:W-:Y:S01]  /*1a8f0*/  IADD3 RZ, P6, PT, R61, R40, RZ ;  /* 0x000000283dff7210 */ /* 0x000fe20007fde0ff */
[----:B------:R-:W-:Y:S02]  /*1a900*/  IMAD.MOV.U32 R42, RZ, RZ, R47 ;  /* 0x000000ffff2a7224 */ /* 0x000fe400078e002f */
[----:B------:R-:W-:Y:S01]  /*1a910*/  IMAD R40, R10, R5, RZ ;  /* 0x000000050a287224 */ /* 0x000fe200078e02ff */
[----:B------:R-:W-:Y:S01]  /*1a920*/  ISETP.GE.U32.AND.EX P1, PT, R75, R29, PT, P1 ;  /* 0x0000001d4b00720c */ /* 0x000fe20003f26110 */
[----:B------:R-:W-:-:S03]  /*1a930*/  IMAD.WIDE.U32 R60, R9, R5, R56 ;  /* 0x00000005093c7225 */ /* 0x000fc600078e0038 */
[----:B------:R-:W-:Y:S01]  /*1a940*/  SEL R59, RZ, 0x1, P1 ;  /* 0x00000001ff3b7807 */ /* 0x000fe20000800000 */
[-C--:B------:R-:W-:Y:S02]  /*1a950*/  IMAD R63, R9, R6.reuse, R40 ;  /* 0x00000006093f7224 */ /* 0x080fe400078e0228 */
[----:B------:R-:W-:-:S04]  /*1a960*/  IMAD.WIDE.U32.X R42, R8, R6, R42, P3 ;  /* 0x00000006082a7225 */ /* 0x000fc800018e042a */
[----:B------:R-:W-:Y:S01]  /*1a970*/  IMAD.IADD R61, R61, 0x1, R63 ;  /* 0x000000013d3d7824 */ /* 0x000fe200078e023f */
[----:B------:R-:W-:Y:S01]  /*1a980*/  IADD3 R42, P1, P3, R60, R42, R59 ;  /* 0x0000002a3c2a7210 */ /* 0x000fe20007b3e03b */
[----:B------:R-:W-:-:S03]  /*1a990*/  IMAD.WIDE.U32 R28, R6, R11, RZ ;  /* 0x0000000b061c7225 */ /* 0x000fc600078e00ff */
[----:B------:R-:W-:Y:S01]  /*1a9a0*/  IADD3.X R43, PT, PT, R61, R43, RZ, P1, P3 ;  /* 0x0000002b3d2b7210 */ /* 0x000fe20000fe64ff */
[----:B------:R-:W-:Y:S01]  /*1a9b0*/  IMAD.WIDE.U32 R64, R5, R11, RZ ;  /* 0x0000000b05407225 */ /* 0x000fe200078e00ff */
[----:B------:R-:W-:-:S03]  /*1a9c0*/  ISETP.GE.U32.AND P1, PT, R60, R56, PT ;  /* 0x000000383c00720c */ /* 0x000fc60003f26070 */
[----:B------:R-:W-:Y:S01]  /*1a9d0*/  IMAD.WIDE.U32 R28, P5, R12, R5, R28 ;  /* 0x000000050c1c7225 */ /* 0x000fe200078a001c */
[----:B------:R-:W-:-:S03]  /*1a9e0*/  ISETP.GE.U32.AND.EX P1, PT, R61, R57, PT, P1 ;  /* 0x000000393d00720c */ /* 0x000fc60003f26110 */
[----:B------:R-:W-:-:S04]  /*1a9f0*/  IMAD.WIDE.U32 R62, R6, R14, RZ ;  /* 0x0000000e063e7225 */ /* 0x000fc800078e00ff */
[----:B------:R-:W-:Y:S01]  /*1aa00*/  IMAD.X R59, RZ, RZ, RZ, P0 ;  /* 0x000000ffff3b7224 */ /* 0x000fe200000e06ff */
[----:B------:R-:W-:Y:S01]  /*1aa10*/  ISETP.GE.U32.AND P0, PT, R42, R60, PT ;  /* 0x0000003c2a00720c */ /* 0x000fe20003f06070 */
[----:B------:R-:W-:Y:S01]  /*1aa20*/  IMAD.X R47, RZ, RZ, RZ, P2 ;  /* 0x000000ffff2f7224 */ /* 0x000fe200010e06ff */
[----:B------:R-:W-:Y:S01]  /*1aa30*/  IADD3 RZ, P2, PT, R65, R28, RZ ;  /* 0x0000001c41ff7210 */ /* 0x000fe20007f5e0ff */
[----:B------:R-:W-:Y:S01]  /*1aa40*/  IMAD.MOV.U32 R46, RZ, RZ, R41 ;  /* 0x000000ffff2e7224 */ /* 0x000fe200078e0029 */
[----:B------:R-:W-:Y:S01]  /*1aa50*/  ISETP.GE.U32.AND.EX P0, PT, R43, R61, PT, P0 ;  /* 0x0000003d2b00720c */ /* 0x000fe20003f06100 */
[----:B------:R-:W-:Y:S01]  /*1aa60*/  IMAD.WIDE.U32 R64, R5, R14, RZ ;  /* 0x0000000e05407225 */ /* 0x000fe200078e00ff */
[----:B------:R-:W-:Y:S02]  /*1aa70*/  SEL R28, RZ, 0x1, P1 ;  /* 0x00000001ff1c7807 */ /* 0x000fe40000800000 */
[----:B------:R-:W-:Y:S01]  /*1aa80*/  ISETP.GE.U32.AND P1, PT, R30, R58, PT ;  /* 0x0000003a1e00720c */ /* 0x000fe20003f26070 */
[----:B------:R-:W-:-:S04]  /*1aa90*/  IMAD.WIDE.U32 R40, P3, R82, R5, R62 ;  /* 0x0000000552287225 */ /* 0x000fc8000786003e */
[----:B------:R-:W-:Y:S01]  /*1aaa0*/  IMAD.WIDE.U32.X R56, R10, R6, R46, P6 ;  /* 0x000000060a387225 */ /* 0x000fe200030e042e */
[----:B------:R-:W-:-:S03]  /*1aab0*/  IADD3 RZ, P6, PT, R65, R40, RZ ;  /* 0x0000002841ff7210 */ /* 0x000fc60007fde0ff */
[----:B------:R-:W-:Y:S01]  /*1aac0*/  IMAD.MOV.U32 R58, RZ, RZ, R45 ;  /* 0x000000ffff3a7224 */ /* 0x000fe200078e002d */
[----:B------:R-:W-:Y:S01]  /*1aad0*/  SEL R45, RZ, 0x1, P0 ;  /* 0x00000001ff2d7807 */ /* 0x000fe20000000000 */
[----:B------:R-:W-:Y:S01]  /*1aae0*/  IMAD.X R47, RZ, RZ, RZ, P5 ;  /* 0x000000ffff2f7224 */ /* 0x000fe200028e06ff */
[----:B------:R-:W-:Y:S01]  /*1aaf0*/  ISETP.GE.U32.AND.EX P0, PT, R31, R44, PT, P1 ;  /* 0x0000002c1f00720c */ /* 0x000fe20003f06110 */
[----:B------:R-:W-:Y:S01]  /*1ab00*/  IMAD.MOV.U32 R46, RZ, RZ, R29 ;  /* 0x000000ffff2e7224 */ /* 0x000fe200078e001d */
[----:B------:R-:W-:Y:S01]  /*1ab10*/  IADD3 R29, P1, P5, R45, R56, R28 ;  /* 0x000000382d1d7210 */ /* 0x000fe20007d3e01c */
[-C--:B------:R-:W-:Y:S02]  /*1ab20*/  IMAD R40, R12, R5.reuse, RZ ;  /* 0x000000050c287224 */ /* 0x080fe400078e02ff */
[----:B------:R-:W-:-:S04]  /*1ab30*/  IMAD.WIDE.U32 R44, R11, R5, R30 ;  /* 0x000000050b2c7225 */ /* 0x000fc800078e001e */
[----:B------:R-:W-:Y:S01]  /*1ab40*/  IMAD R61, R11, R6, R40 ;  /* 0x000000060b3d7224 */ /* 0x000fe200078e0228 */
[----:B------:R-:W-:Y:S01]  /*1ab50*/  IADD3.X R40, PT, PT, RZ, R57, RZ, P1, P5 ;  /* 0x00000039ff287210 */ /* 0x000fe20000fea4ff */
[----:B------:R-:W-:Y:S01]  /*1ab60*/  IMAD.WIDE.U32.X R58, R82, R87, R58, P4 ;  /* 0x00000057523a7225 */ /* 0x000fe200020e043a */
[----:B------:R-:W-:Y:S02]  /*1ab70*/  IADD3 R28, P5, PT, R29, R44, RZ ;  /* 0x0000002c1d1c7210 */ /* 0x000fe40007fbe0ff */
[----:B------:R-:W-:Y:S01]  /*1ab80*/  SEL R57, RZ, 0x1, P0 ;  /* 0x00000001ff397807 */ /* 0x000fe20000000000 */
[----:B------:R-:W-:Y:S01]  /*1ab90*/  IMAD.IADD R61, R45, 0x1, R61 ;  /* 0x000000012d3d7824 */ /* 0x000fe200078e023d */
[----:B------:R-:W-:Y:S01]  /*1aba0*/  ISETP.GE.U32.AND P1, PT, R44, R30, PT ;  /* 0x0000001e2c00720c */ /* 0x000fe20003f26070 */
[----:B------:R-:W-:Y:S01]  /*1abb0*/  IMAD.WIDE.U32.X R46, R12, R6, R46, P2 ;  /* 0x000000060c2e7225 */ /* 0x000fe200010e042e */
[----:B------:R-:W-:Y:S02]  /*1abc0*/  ISETP.GE.U32.AND P0, PT, R28, R44, PT ;  /* 0x0000002c1c00720c */ /* 0x000fe40003f06070 */
[----:B------:R-:W-:Y:S01]  /*1abd0*/  IADD3 R56, P4, PT, R57, R58, RZ ;  /* 0x0000003a39387210 */ /* 0x000fe20007f9e0ff */
[C---:B------:R-:W-:Y:S01]  /*1abe0*/  IMAD.X R29, R61.reuse, 0x1, R40, P5 ;  /* 0x000000013d1d7824 */ /* 0x040fe200028e0628 */
[----:B------:R-:W-:Y:S01]  /*1abf0*/  ISETP.GE.U32.AND.EX P1, PT, R61, R31, PT, P1 ;  /* 0x0000001f3d00720c */ /* 0x000fe20003f26110 */
[----:B------:R-:W-:-:S03]  /*1ac00*/  IMAD.WIDE.U32 R44, R4, R7, RZ ;  /* 0x00000007042c7225 */ /* 0x000fc600078e00ff */
[----:B------:R-:W-:Y:S01]  /*1ac10*/  ISETP.GE.U32.AND.EX P0, PT, R29, R61, PT, P0 ;  /* 0x0000003d1d00720c */ /* 0x000fe20003f06100 */
[----:B------:R-:W-:Y:S01]  /*1ac20*/  IMAD.X R57, RZ, RZ, R59, P4 ;  /* 0x000000ffff397224 */ /* 0x000fe200020e063b */
[----:B------:R-:W-:Y:S01]  /*1ac30*/  SEL R30, RZ, 0x1, P1 ;  /* 0x00000001ff1e7807 */ /* 0x000fe20000800000 */
[----:B------:R-:W-:Y:S01]  /*1ac40*/  IMAD R65, R82, R5, RZ ;  /* 0x0000000552417224 */ /* 0x000fe200078e02ff */
[----:B------:R-:W-:Y:S01]  /*1ac50*/  SEL R63, RZ, 0x1, P0 ;  /* 0x00000001ff3f7807 */ /* 0x000fe20000000000 */
[----:B------:R-:W-:-:S04]  /*1ac60*/  IMAD.WIDE.U32 R60, R3, R7, RZ ;  /* 0x00000007033c7225 */ /* 0x000fc800078e00ff */
[----:B------:R-:W-:-:S04]  /*1ac70*/  IMAD.WIDE.U32 R44, P4, R8, R3, R44 ;  /* 0x00000003082c7225 */ /* 0x000fc8000788002c */
[C---:B------:R-:W-:Y:S01]  /*1ac80*/  IMAD.WIDE.U32 R58, R14.reuse, R5, R56 ;  /* 0x000000050e3a7225 */ /* 0x040fe200078e0038 */
[----:B------:R-:W-:Y:S02]  /*1ac90*/  IADD3 R5, P0, P1, R63, R46, R30 ;  /* 0x0000002e3f057210 */ /* 0x000fe4000791e01e */
[----:B------:R-:W-:Y:S01]  /*1aca0*/  IADD3 RZ, P2, PT, R61, R44, RZ ;  /* 0x0000002c3dff7210 */ /* 0x000fe20007f5e0ff */
[----:B------:R-:W-:Y:S01]  /*1acb0*/  IMAD R65, R14, R6, R65 ;  /* 0x000000060e417224 */ /* 0x000fe200078e0241 */
[----:B------:R-:W-:Y:S01]  /*1acc0*/  IADD3.X R44, PT, PT, RZ, R47, RZ, P0, P1 ;  /* 0x0000002fff2c7210 */ /* 0x000fe200007e24ff */
[----:B------:R-:W-:Y:S01]  /*1acd0*/  IMAD.X R31, RZ, RZ, RZ, P3 ;  /* 0x000000ffff1f7224 */ /* 0x000fe200018e06ff */
[----:B------:R-:W-:Y:S01]  /*1ace0*/  IADD3 R40, P3, PT, R5, R58, RZ ;  /* 0x0000003a05287210 */ /* 0x000fe20007f7e0ff */
[----:B------:R-:W-:Y:S01]  /*1acf0*/  IMAD.IADD R5, R59, 0x1, R65 ;  /* 0x000000013b057824 */ /* 0x000fe200078e0241 */
[----:B------:R-:W-:Y:S01]  /*1ad00*/  ISETP.GE.U32.AND P0, PT, R58, R56, PT ;  /* 0x000000383a00720c */ /* 0x000fe20003f06070 */
[----:B------:R-:W-:Y:S01]  /*1ad10*/  IMAD.MOV.U32 R30, RZ, RZ, R41 ;  /* 0x000000ffff1e7224 */ /* 0x000fe200078e0029 */
[----:B------:R-:W-:Y:S01]  /*1ad20*/  ISETP.GE.U32.AND P1, PT, R40, R58, PT ;  /* 0x0000003a2800720c */ /* 0x000fe20003f26070 */
[C---:B------:R-:W-:Y:S01]  /*1ad30*/  IMAD.X R41, R5.reuse, 0x1, R44, P3 ;  /* 0x0000000105297824 */ /* 0x040fe200018e062c */
[----:B------:R-:W-:Y:S01]  /*1ad40*/  ISETP.GE.U32.AND.EX P0, PT, R5, R57, PT, P0 ;  /* 0x000000390500720c */ /* 0x000fe20003f06100 */
[----:B------:R-:W-:-:S03]  /*1ad50*/  IMAD.WIDE.U32.X R46, R82, R6, R30, P6 ;  /* 0x00000006522e7225 */ /* 0x000fc600030e041e */
[----:B------:R-:W-:Y:S01]  /*1ad60*/  ISETP.GE.U32.AND.EX P1, PT, R41, R5, PT, P1 ;  /* 0x000000052900720c */ /* 0x000fe20003f26110 */
[----:B------:R-:W-:Y:S02]  /*1ad70*/  IMAD R6, R8, R3, RZ ;  /* 0x0000000308067224 */ /* 0x000fe400078e02ff */
[----:B------:R-:W-:Y:S01]  /*1ad80*/  IMAD.WIDE.U32 R58, R4, R9, RZ ;  /* 0x00000009043a7225 */ /* 0x000fe200078e00ff */
[----:B------:R-:W-:-:S03]  /*1ad90*/  SEL R5, RZ, 0x1, P1 ;  /* 0x00000001ff057807 */ /* 0x000fc60000800000 */
[C---:B------:R-:W-:Y:S01]  /*1ada0*/  IMAD R63, R7.reuse, R4, R6 ;  /* 0x00000004073f7224 */ /* 0x040fe200078e0206 */
[----:B------:R-:W-:Y:S01]  /*1adb0*/  SEL R6, RZ, 0x1, P0 ;  /* 0x00000001ff067807 */ /* 0x000fe20000000000 */
[----:B------:R-:W-:-:S04]  /*1adc0*/  IMAD.WIDE.U32 R30, R7, R3, R42 ;  /* 0x00000003071e7225 */ /* 0x000fc800078e002a */
[----:B------:R-:W-:Y:S01]  /*1add0*/  IMAD.IADD R74, R31, 0x1, R63 ;  /* 0x000000011f4a7824 */ /* 0x000fe200078e023f */
[----:B------:R-:W-:Y:S01]  /*1ade0*/  ISETP.GE.U32.AND P0, PT, R30, R42, PT ;  /* 0x0000002a1e00720c */ /* 0x000fe20003f06070 */
[----:B------:R-:W-:-:S03]  /*1adf0*/  IMAD.WIDE.U32 R60, R3, R9, RZ ;  /* 0x00000009033c7225 */ /* 0x000fc600078e00ff */
[----:B------:R-:W-:Y:S01]  /*1ae00*/  ISETP.GE.U32.AND.EX P0, PT, R74, R43, PT, P0 ;  /* 0x0000002b4a00720c */ /* 0x000fe20003f06100 */
[----:B------:R-:W-:-:S03]  /*1ae10*/  IMAD.WIDE.U32 R58, P6, R10, R3, R58 ;  /* 0x000000030a3a7225 */ /* 0x000fc600078c003a */
[----:B------:R-:W-:Y:S01]  /*1ae20*/  SEL R65, RZ, 0x1, P0 ;  /* 0x00000001ff417807 */ /* 0x000fe20000000000 */
[----:B------:R-:W-:Y:S01]  /*1ae30*/  IMAD.X R57, RZ, RZ, RZ, P4 ;  /* 0x000000ffff397224 */ /* 0x000fe200020e06ff */
[----:B------:R-:W-:Y:S01]  /*1ae40*/  IADD3 R42, P1, P4, R5, R46, R6 ;  /* 0x0000002e052a7210 */ /* 0x000fe20007c3e006 */
[----:B------:R-:W-:Y:S01]  /*1ae50*/  IMAD.MOV.U32 R56, RZ, RZ, R45 ;  /* 0x000000ffff387224 */ /* 0x000fe200078e002d */
[----:B------:R-:W-:Y:S01]  /*1ae60*/  IADD3 RZ, P3, PT, R61, R58, RZ ;  /* 0x0000003a3dff7210 */ /* 0x000fe20007f7e0ff */
[----:B------:R-:W-:Y:S01]  /*1ae70*/  IMAD R5, R10, R3, RZ ;  /* 0x000000030a057224 */ /* 0x000fe200078e02ff */
[----:B------:R-:W-:Y:S01]  /*1ae80*/  IADD3.X R43, PT, PT, RZ, R47, RZ, P1, P4 ;  /* 0x0000002fff2b7210 */ /* 0x000fe20000fe84ff */
[----:B------:R-:W-:-:S04]  /*1ae90*/  IMAD.WIDE.U32 R60, R4, R11, RZ ;  /* 0x0000000b043c7225 */ /* 0x000fc800078e00ff */
[C---:B------:R-:W-:Y:S02]  /*1aea0*/  IMAD R5, R9.reuse, R4, R5 ;  /* 0x0000000409057224 */ /* 0x040fe400078e0205 */
[----:B------:R-:W-:-:S04]  /*1aeb0*/  IMAD.WIDE.U32 R46, R9, R3, R28 ;  /* 0x00000003092e7225 */ /* 0x000fc800078e001c */
[----:B------:R-:W-:Y:S01]  /*1aec0*/  IMAD.WIDE.U32.X R44, R8, R4, R56, P2 ;  /* 0x00000004082c7225 */ /* 0x000fe200010e0438 */
[----:B------:R-:W-:-:S03]  /*1aed0*/  ISETP.GE.U32.AND P1, PT, R46, R28, PT ;  /* 0x0000001c2e00720c */ /* 0x000fc60003f26070 */
[----:B------:R-:W-:Y:S01]  /*1aee0*/  IMAD.IADD R5, R47, 0x1, R5 ;  /* 0x000000012f057824 */ /* 0x000fe200078e0205 */
[----:B------:R-:W-:Y:S01]  /*1aef0*/  IADD3 R44, P0, P4, R46, R44, R65 ;  /* 0x0000002c2e2c7210 */ /* 0x000fe20007c1e041 */
[----:B------:R-:W-:-:S03]  /*1af00*/  IMAD.WIDE.U32 R56, P2, R12, R3, R60 ;  /* 0x000000030c387225 */ /* 0x000fc6000784003c */
[C---:B------:R-:W-:Y:S01]  /*1af10*/  IADD3.X R45, PT, PT, R5.reuse, R45, RZ, P0, P4 ;  /* 0x0000002d052d7210 */ /* 0x040fe200007e84ff */
[----:B------:R-:W-:Y:S01]  /*1af20*/  IMAD.WIDE.U32 R60, R4, R14, RZ ;  /* 0x0000000e043c7225 */ /* 0x000fe200078e00ff */
[----:B------:R-:W-:Y:S02]  /*1af30*/  ISETP.GE.U32.AND P0, PT, R44, R46, PT ;  /* 0x0000002e2c00720c */ /* 0x000fe40003f06070 */
[----:B------:R-:W-:Y:S01]  /*1af40*/  ISETP.GE.U32.AND.EX P1, PT, R5, R29, PT, P1 ;  /* 0x0000001d0500720c */ /* 0x000fe20003f26110 */
[----:B------:R-:W-:Y:S01]  /*1af50*/  IMAD.WIDE.U32 R62, R3, R11, RZ ;  /* 0x0000000b033e7225 */ /* 0x000fe200078e00ff */
[----:B------:R-:W-:Y:S02]  /*1af60*/  ISETP.GE.U32.AND.EX P0, PT, R45, R5, PT, P0 ;  /* 0x000000052d00720c */ /* 0x000fe40003f06100 */
[----:B------:R-:W-:Y:S01]  /*1af70*/  SEL R5, RZ, 0x1, P1 ;  /* 0x00000001ff057807 */ /* 0x000fe20000800000 */
[----:B------:R-:W-:Y:S01]  /*1af80*/  IMAD.WIDE.U32 R28, R3, R14, RZ ;  /* 0x0000000e031c7225 */ /* 0x000fe200078e00ff */
[----:B------:R-:W-:-:S02]  /*1af90*/  IADD3 RZ, P5, PT, R63, R56, RZ ;  /* 0x000000383fff7210 */ /* 0x000fc40007fbe0ff */
[----:B------:R-:W-:Y:S01]  /*1afa0*/  SEL R6, RZ, 0x1, P0 ;  /* 0x00000001ff067807 */ /* 0x000fe20000000000 */
[----:B------:R-:W-:-:S04]  /*1afb0*/  IMAD.WIDE.U32 R60, P4, R82, R3, R60 ;  /* 0x00000003523c7225 */ /* 0x000fc8000788003c */
[----:B------:R-:W-:Y:S01]  /*1afc0*/  IMAD.WIDE.U32 R64, R86, R7, RZ ;  /* 0x0000000756407225 */ /* 0x000fe200078e00ff */
[----:B------:R-:W-:-:S03]  /*1afd0*/  IADD3 RZ, P1, PT, R29, R60, RZ ;  /* 0x0000003c1dff7210 */ /* 0x000fc60007f3e0ff */
[----:B------:R-:W-:-:S04]  /*1afe0*/  IMAD.WIDE.U32 R46, R86, R9, RZ ;  /* 0x00000009562e7225 */ /* 0x000fc800078e00ff */
[----:B------:R-:W-:Y:S02]  /*1aff0*/  IMAD.X R69, RZ, RZ, RZ, P6 ;  /* 0x000000ffff457224 */ /* 0x000fe400030e06ff */
[----:B------:R-:W-:Y:S02]  /*1b000*/  IMAD.MOV.U32 R68, RZ, RZ, R59 ;  /* 0x000000ffff447224 */ /* 0x000fe400078e003b */
[----:B------:R-:W-:-:S04]  /*1b010*/  IMAD.WIDE.U32 R62, R2, R7, RZ ;  /* 0x00000007023e7225 */ /* 0x000fc800078e00ff */
[----:B------:R-:W-:-:S04]  /*1b020*/  IMAD.WIDE.U32 R64, P6, R8, R2, R64 ;  /* 0x0000000208407225 */ /* 0x000fc800078c0040 */
[----:B------:R-:W-:-:S04]  /*1b030*/  IMAD.WIDE.U32 R28, R2, R9, RZ ;  /* 0x00000009021c7225 */ /* 0x000fc800078e00ff */
[----:B------:R-:W-:-:S04]  /*1b040*/  IMAD.WIDE.U32 R46, P0, R10, R2, R46 ;  /* 0x000000020a2e7225 */ /* 0x000fc8000780002e */
[----:B------:R-:W-:Y:S01]  /*1b050*/  IMAD.WIDE.U32.X R68, R10, R4, R68, P3 ;  /* 0x000000040a447225 */ /* 0x000fe200018e0444 */
[----:B------:R-:W-:-:S03]  /*1b060*/  IADD3 RZ, P3, PT, R63, R64, RZ ;  /* 0x000000403fff7210 */ /* 0x000fc60007f7e0ff */
[-C--:B------:R-:W-:Y:S02]  /*1b070*/  IMAD R28, R12, R3.reuse, RZ ;  /* 0x000000030c1c7224 */ /* 0x080fe400078e02ff */
[----:B------:R-:W-:Y:S01]  /*1b080*/  IMAD.X R59, RZ, RZ, RZ, P2 ;  /* 0x000000ffff3b7224 */ /* 0x000fe200010e06ff */
[----:B------:R-:W-:Y:S01]  /*1b090*/  IADD3 RZ, P2, PT, R29, R46, RZ ;  /* 0x0000002e1dff7210 */ /* 0x000fe20007f5e0ff */
[----:B------:R-:W-:Y:S02]  /*1b0a0*/  IMAD.X R63, RZ, RZ, RZ, P4 ;  /* 0x000000ffff3f7224 */ /* 0x000fe400020e06ff */
[----:B------:R-:W-:Y:S01]  /*1b0b0*/  IMAD.X R67, RZ, RZ, RZ, P6 ;  /* 0x000000ffff437224 */ /* 0x000fe200030e06ff */
[----:B------:R-:W-:Y:S01]  /*1b0c0*/  IADD3 R5, P4, P6, R6, R68, R5 ;  /* 0x0000004406057210 */ /* 0x000fe20007e9e005 */
[C---:B------:R-:W-:Y:S02]  /*1b0d0*/  IMAD R77, R11.reuse, R4, R28 ;  /* 0x000000040b4d7224 */ /* 0x040fe400078e021c */
[----:B------:R-:W-:Y:S01]  /*1b0e0*/  IMAD.WIDE.U32 R28, R11, R3, R40 ;  /* 0x000000030b1c7225 */ /* 0x000fe200078e0028 */
[----:B------:R-:W-:-:S03]  /*1b0f0*/  IADD3.X R69, PT, PT, RZ, R69, RZ, P4, P6 ;  /* 0x00000045ff457210 */ /* 0x000fc600027ec4ff */
[----:B------:R-:W-:Y:S01]  /*1b100*/  IMAD.MOV.U32 R66, RZ, RZ, R65 ;  /* 0x000000ffff427224 */ /* 0x000fe200078e0041 */
[----:B------:R-:W-:Y:S01]  /*1b110*/  IADD3 R56, P6, PT, R5, R28, RZ ;  /* 0x0000001c05387210 */ /* 0x000fe20007fde0ff */
[----:B------:R-:W-:Y:S01]  /*1b120*/  IMAD.IADD R6, R29, 0x1, R77 ;  /* 0x000000011d067824 */ /* 0x000fe200078e024d */
[----:B------:R-:W-:Y:S01]  /*1b130*/  ISETP.GE.U32.AND P4, PT, R28, R40, PT ;  /* 0x000000281c00720c */ /* 0x000fe20003f86070 */
[----:B------:R-:W-:-:S04]  /*1b140*/  IMAD.WIDE.U32 R64, R86, R14, RZ ;  /* 0x0000000e56407225 */ /* 0x000fc800078e00ff */
[----:B------:R-:W-:Y:S02]  /*1b150*/  IMAD.MOV.U32 R62, RZ, RZ, R61 ;  /* 0x000000ffff3e7224 */ /* 0x000fe400078e003d */
[----:B------:R-:W-:Y:S02]  /*1b160*/  IMAD.MOV.U32 R58, RZ, RZ, R57 ;  /* 0x000000ffff3a7224 */ /* 0x000fe400078e0039 */
[----:B------:R-:W-:-:S04]  /*1b170*/  IMAD.WIDE.U32 R60, R86, R11, RZ ;  /* 0x0000000b563c7225 */ /* 0x000fc800078e00ff */
[----:B------:R-:W-:Y:S01]  /*1b180*/  IMAD.X R57, R6, 0x1, R69, P6 ;  /* 0x0000000106397824 */ /* 0x000fe200030e0645 */
[----:B------:R-:W-:Y:S01]  /*1b190*/  ISETP.GE.U32.AND P6, PT, R56, R28, PT ;  /* 0x0000001c3800720c */ /* 0x000fe20003fc6070 */
[----:B------:R-:W-:-:S03]  /*1b1a0*/  IMAD.WIDE.U32.X R62, R82, R4, R62, P1 ;  /* 0x00000004523e7225 */ /* 0x000fc600008e043e */
[----:B------:R-:W-:Y:S01]  /*1b1b0*/  ISETP.GE.U32.AND.EX P6, PT, R57, R6, PT, P6 ;  /* 0x000000063900720c */ /* 0x000fe20003fc6160 */
[----:B------:R-:W-:-:S04]  /*1b1c0*/  IMAD.WIDE.U32 R64, P1, R82, R2, R64 ;  /* 0x0000000252407225 */ /* 0x000fc80007820040 */
[----:B------:R-:W-:-:S04]  /*1b1d0*/  IMAD.WIDE.U32 R28, R2, R14, RZ ;  /* 0x0000000e021c7225 */ /* 0x000fc800078e00ff */
[----:B------:R-:W-:Y:S02]  /*1b1e0*/  IMAD R40, R8, R2, RZ ;  /* 0x0000000208287224 */ /* 0x000fe400078e02ff */
[----:B------:R-:W-:-:S04]  /*1b1f0*/  IMAD.WIDE.U32.X R58, R12, R4, R58, P5 ;  /* 0x000000040c3a7225 */ /* 0x000fc800028e043a */
[----:B------:R-:W-:-:S04]  /*1b200*/  IMAD.WIDE.U32 R68, R2, R11, RZ ;  /* 0x0000000b02447225 */ /* 0x000fc800078e00ff */
[----:B------:R-:W-:-:S04]  /*1b210*/  IMAD.WIDE.U32 R60, P5, R12, R2, R60 ;  /* 0x000000020c3c7225 */ /* 0x000fc800078a003c */
[----:B------:R-:W-:Y:S01]  /*1b220*/  IMAD.X R5, RZ, RZ, RZ, P0 ;  /* 0x000000ffff057224 */ /* 0x000fe200000e06ff */
[----:B------:R-:W-:Y:S01]  /*1b230*/  IADD3 RZ, P0, PT, R29, R64, RZ ;  /* 0x000000401dff7210 */ /* 0x000fe20007f1e0ff */
[----:B------:R-:W-:Y:S02]  /*1b240*/  IMAD R77, R82, R3, RZ ;  /* 0x00000003524d7224 */ /* 0x000fe400078e02ff */
[----:B------:R-:W-:-:S04]  /*1b250*/  IMAD.WIDE.U32 R28, R7, R2, R44 ;  /* 0x00000002071c7225 */ /* 0x000fc800078e002c */
[-C--:B------:R-:W-:Y:S02]  /*1b260*/  IMAD R79, R7, R86.reuse, R40 ;  /* 0x00000056074f7224 */ /* 0x080fe400078e0228 */
[----:B------:R-:W-:Y:S01]  /*1b270*/  IMAD.WIDE.U32.X R66, R8, R86, R66, P3 ;  /* 0x0000005608427225 */ /* 0x000fe200018e0442 */
[----:B------:R-:W-:-:S03]  /*1b280*/  IADD3 RZ, P3, PT, R69, R60, RZ ;  /* 0x0000003c45ff7210 */ /* 0x000fc60007f7e0ff */
[----:B------:R-:W-:Y:S02]  /*1b290*/  IMAD R64, R14, R4, R77 ;  /* 0x000000040e407224 */ /* 0x000fe400078e024d */
[----:B------:R-:W-:Y:S01]  /*1b2a0*/  IMAD.X R69, RZ, RZ, RZ, P5 ;  /* 0x000000ffff457224 */ /* 0x000fe200028e06ff */
[----:B------:R-:W-:Y:S01]  /*1b2b0*/  ISETP.GE.U32.AND P5, PT, R28, R44, PT ;  /* 0x0000002c1c00720c */ /* 0x000fe20003fa6070 */
[----:B------:R-:W-:Y:S02]  /*1b2c0*/  IMAD.MOV.U32 R4, RZ, RZ, R47 ;  /* 0x000000ffff047224 */ /* 0x000fe400078e002f */
[----:B------:R-:W-:Y:S02]  /*1b2d0*/  IMAD.IADD R60, R29, 0x1, R79 ;  /* 0x000000011d3c7824 */ /* 0x000fe400078e024f */
[C---:B------:R-:W-:Y:S02]  /*1b2e0*/  IMAD R40, R10.reuse, R2, RZ ;  /* 0x000000020a287224 */ /* 0x040fe400078e02ff */
[----:B------:R-:W-:Y:S01]  /*1b2f0*/  IMAD.WIDE.U32.X R4, R10, R86, R4, P2 ;  /* 0x000000560a047225 */ /* 0x000fe200010e0404 */
[----:B------:R-:W-:-:S02]  /*1b300*/  ISETP.GE.U32.AND.EX P2, PT, R60, R45, PT, P5 ;  /* 0x0000002d3c00720c */ /* 0x000fc40003f46150 */
[----:B------:R-:W-:Y:S01]  /*1b310*/  ISETP.GE.U32.AND.EX P5, PT, R6, R41, PT, P4 ;  /* 0x000000290600720c */ /* 0x000fe20003fa6140 */
[----:B------:R-:W-:Y:S02]  /*1b320*/  IMAD.MOV.U32 R68, RZ, RZ, R61 ;  /* 0x000000ffff447224 */ /* 0x000fe400078e003d */
[C---:B------:R-:W-:Y:S01]  /*1b330*/  IMAD R61, R9.reuse, R86, R40 ;  /* 0x00000056093d7224 */ /* 0x040fe200078e0228 */
[----:B------:R-:W-:Y:S01]  /*1b340*/  SEL R6, RZ, 0x1, P5 ;  /* 0x00000001ff067807 */ /* 0x000fe20002800000 */
[----:B------:R-:W-:-:S04]  /*1b350*/  IMAD.WIDE.U32 R44, R9, R2, R56 ;  /* 0x00000002092c7225 */ /* 0x000fc800078e0038 */
[----:B------:R-:W-:Y:S01]  /*1b360*/  IMAD.WIDE.U32 R40, R14, R3, R42 ;  /* 0x000000030e287225 */ /* 0x000fe200078e002a */
[----:B------:R-:W-:Y:S02]  /*1b370*/  SEL R3, RZ, 0x1, P2 ;  /* 0x00000001ff037807 */ /* 0x000fe40001000000 */
[C---:B------:R-:W-:Y:S01]  /*1b380*/  ISETP.GE.U32.AND P4, PT, R44.reuse, R56, PT ;  /* 0x000000382c00720c */ /* 0x040fe20003f86070 */
[----:B------:R-:W-:Y:S01]  /*1b390*/  IMAD.IADD R9, R45, 0x1, R61 ;  /* 0x000000012d097824 */ /* 0x000fe200078e023d */
[----:B------:R-:W-:Y:S01]  /*1b3a0*/  SEL R45, RZ, 0x1, P6 ;  /* 0x00000001ff2d7807 */ /* 0x000fe20003000000 */
[----:B------:R-:W-:Y:S01]  /*1b3b0*/  IMAD.X R47, RZ, RZ, RZ, P1 ;  /* 0x000000ffff2f7224 */ /* 0x000fe200008e06ff */
[----:B------:R-:W-:Y:S01]  /*1b3c0*/  IADD3 R3, P2, P6, R44, R66, R3 ;  /* 0x000000422c037210 */ /* 0x000fe20007e5e003 */
[C---:B------:R-:W-:Y:S01]  /*1b3d0*/  IMAD.WIDE.U32.X R68, R12.reuse, R86, R68, P3 ;  /* 0x000000560c447225 */ /* 0x040fe200018e0444 */
[----:B------:R-:W-:Y:S02]  /*1b3e0*/  IADD3 R45, P1, P5, R45, R58, R6 ;  /* 0x0000003a2d2d7210 */ /* 0x000fe40007d3e006 */
[----:B------:R-:W-:Y:S01]  /*1b3f0*/  IADD3.X R66, PT, PT, R9, R67, RZ, P2, P6 ;  /* 0x0000004309427210 */ /* 0x000fe200017ec4ff */
[----:B------:R-:W-:Y:S01]  /*1b400*/  IMAD.IADD R41, R41, 0x1, R64 ;  /* 0x0000000129297824 */ /* 0x000fe200078e0240 */
[----:B------:R-:W-:Y:S01]  /*1b410*/  ISETP.GE.U32.AND P2, PT, R3, R44, PT ;  /* 0x0000002c0300720c */ /* 0x000fe20003f46070 */
[----:B------:R-:W-:Y:S01]  /*1b420*/  IMAD R12, R12, R2, RZ ;  /* 0x000000020c0c7224 */ /* 0x000fe200078e02ff */
[----:B------:R-:W-:Y:S01]  /*1b430*/  IADD3.X R58, PT, PT, RZ, R59, RZ, P1, P5 ;  /* 0x0000003bff3a7210 */ /* 0x000fe20000fea4ff */
[----:B------:R-:W-:Y:S01]  /*1b440*/  IMAD.MOV.U32 R46, RZ, RZ, R65 ;  /* 0x000000ffff2e7224 */ /* 0x000fe200078e0041 */
[----:B------:R-:W-:Y:S01]  /*1b450*/  IADD3 R44, P3, PT, R45, R40, RZ ;  /* 0x000000282d2c7210 */ /* 0x000fe20007f7e0ff */
[----:B------:R-:W-:Y:S01]  /*1b460*/  IMAD R59, R82, R2, RZ ;  /* 0x00000002523b7224 */ /* 0x000fe200078e02ff */
[----:B------:R-:W-:Y:S01]  /*1b470*/  ISETP.GE.U32.AND.EX P4, PT, R9, R57, PT, P4 ;  /* 0x000000390900720c */ /* 0x000fe20003f86140 */
[-C--:B------:R-:W-:Y:S01]  /*1b480*/  IMAD R57, R11, R86.reuse, R12 ;  /* 0x000000560b397224 */ /* 0x080fe200078e020c */
[----:B------:R-:W-:Y:S01]  /*1b490*/  ISETP.GE.U32.AND.EX P2, PT, R66, R9, PT, P2 ;  /* 0x000000094200720c */ /* 0x000fe20003f46120 */
[----:B------:R-:W-:Y:S01]  /*1b4a0*/  IMAD.X R45, R41, 0x1, R58, P3 ;  /* 0x00000001292d7824 */ /* 0x000fe200018e063a */
[----:B------:R-:W-:Y:S01]  /*1b4b0*/  SEL R6, RZ, 0x1, P4 ;  /* 0x00000001ff067807 */ /* 0x000fe20002000000 */
[----:B------:R-:W-:Y:S01]  /*1b4c0*/  IMAD.WIDE.U32.X R46, R82, R86, R46, P0 ;  /* 0x00000056522e7225 */ /* 0x000fe200000e042e */
[----:B------:R-:W-:-:S02]  /*1b4d0*/  SEL R9, RZ, 0x1, P2 ;  /* 0x00000001ff097807 */ /* 0x000fc40001000000 */
[----:B------:R-:W-:Y:S01]  /*1b4e0*/  ISETP.GE.U32.AND P1, PT, R40, R42, PT ;  /* 0x0000002a2800720c */ /* 0x000fe20003f26070 */
[----:B------:R-:W-:Y:S01]  /*1b4f0*/  IMAD.WIDE.U32 R10, R11, R2, R44 ;  /* 0x000000020b0a7225 */ /* 0x000fe200078e002c */
[----:B------:R-:W-:Y:S02]  /*1b500*/  IADD3 R9, P3, P4, R9, R4, R6 ;  /* 0x0000000409097210 */ /* 0x000fe40007c7e006 */
[----:B------:R-:W-:Y:S01]  /*1b510*/  ISETP.GE.U32.AND P2, PT, R44, R40, PT ;  /* 0x000000282c00720c */ /* 0x000fe20003f46070 */
[----:B------:R-:W-:Y:S01]  /*1b520*/  IMAD R6, R14, R86, R59 ;  /* 0x000000560e067224 */ /* 0x000fe200078e023b */
[----:B------:R-:W-:Y:S01]  /*1b530*/  IADD3.X R12, PT, PT, RZ, R5, RZ, P3, P4 ;  /* 0x00000005ff0c7210 */ /* 0x000fe20001fe84ff */
[----:B------:R-:W-:Y:S01]  /*1b540*/  IMAD.WIDE.U32 R4, R66, 0x3d1, RZ ;  /* 0x000003d142047825 */ /* 0x000fe200078e00ff */
[----:B------:R-:W-:Y:S02]  /*1b550*/  ISETP.GE.U32.AND.EX P1, PT, R41, R43, PT, P1 ;  /* 0x0000002b2900720c */ /* 0x000fe40003f26110 */
[----:B------:R-:W-:Y:S01]  /*1b560*/  ISETP.GE.U32.AND.EX P0, PT, R45, R41, PT, P2 ;  /* 0x000000292d00720c */ /* 0x000fe20003f06120 */
[----:B------:R-:W-:Y:S01]  /*1b570*/  IMAD.IADD R41, R11, 0x1, R57 ;  /* 0x000000010b297824 */ /* 0x000fe200078e0239 */
[----:B------:R-:W-:Y:S01]  /*1b580*/  IADD3 R9, P3, PT, R9, R10, RZ ;  /* 0x0000000a09097210 */ /* 0x000fe20007f7e0ff */
[----:B------:R-:W-:Y:S01]  /*1b590*/  IMAD R8, R8, R0, RZ ;  /* 0x0000000008087224 */ /* 0x000fe200078e02ff */
[----:B------:R-:W-:-:S02]  /*1b5a0*/  SEL R40, RZ, 0x1, P1 ;  /* 0x00000001ff287807 */ /* 0x000fc40000800000 */
[----:B------:R-:W-:Y:S01]  /*1b5b0*/  SEL R11, RZ, 0x1, P0 ;  /* 0x00000001ff0b7807 */ /* 0x000fe20000000000 */
[----:B------:R-:W-:Y:S01]  /*1b5c0*/  IMAD.X R12, R41, 0x1, R12, P3 ;  /* 0x00000001290c7824 */ /* 0x000fe200018e060c */
[----:B------:R-:W-:Y:S01]  /*1b5d0*/  ISETP.GE.U32.AND P2, PT, R10, R44, PT ;  /* 0x0000002c0a00720c */ /* 0x000fe20003f46070 */
[----:B------:R-:W-:Y:S01]  /*1b5e0*/  IMAD R87, R7, R87, R8 ;  /* 0x0000005707577224 */ /* 0x000fe200078e0208 */
[----:B------:R-:W-:Y:S01]  /*1b5f0*/  ISETP.GE.U32.AND P1, PT, R9, R10, PT ;  /* 0x0000000a0900720c */ /* 0x000fe20003f26070 */
[----:B------:R-:W-:Y:S01]  /*1b600*/  IMAD.MOV.U32 R8, RZ, RZ, RZ ;  /* 0x000000ffff087224 */ /* 0x000fe200078e00ff */
[----:B------:R-:W-:Y:S01]  /*1b610*/  IADD3 R40, P3, P4, R11, R62, R40 ;  /* 0x0000003e0b287210 */ /* 0x000fe20007c7e028 */
[----:B------:R-:W-:Y:S01]  /*1b620*/  IMAD.WIDE.U32 R10, R3, 0x3d1, RZ ;  /* 0x000003d1030a7825 */ /* 0x000fe200078e00ff */
[----:B------:R-:W-:Y:S02]  /*1b630*/  ISETP.GE.U32.AND.EX P0, PT, R41, R45, PT, P2 ;  /* 0x0000002d2900720c */ /* 0x000fe40003f06120 */
[----:B------:R-:W-:Y:S01]  /*1b640*/  ISETP.GE.U32.AND.EX P1, PT, R12, R41, PT, P1 ;  /* 0x000000290c00720c */ /* 0x000fe20003f26110 */
[----:B------:R-:W-:Y:S01]  /*1b650*/  IMAD.WIDE.U32 R4, P2, RZ, R3, R4 ;  /* 0x00000003ff047225 */ /* 0x000fe20007840004 */
[----:B------:R-:W-:-:S02]  /*1b660*/  IADD3.X R41, PT, PT, RZ, R63, RZ, P3, P4 ;  /* 0x0000003fff297210 */ /* 0x000fc40001fe84ff */
[----:B------:R-:W-:Y:S01]  /*1b670*/  SEL R42, RZ, 0x1, P0 ;  /* 0x00000001ff2a7807 */ /* 0x000fe20000000000 */
[----:B------:R-:W-:Y:S01]  /*1b680*/  IMAD.X R43, RZ, RZ, RZ, P2 ;  /* 0x000000ffff2b7224 */ /* 0x000fe200010e06ff */
[----:B------:R-:W-:Y:S01]  /*1b690*/  SEL R57, RZ, 0x1, P1 ;  /* 0x00000001ff397807 */ /* 0x000fe20000800000 */
[----:B------:R-:W-:Y:S01]  /*1b6a0*/  IMAD.WIDE.U32 R44, R14, R2, R40 ;  /* 0x000000020e2c7225 */ /* 0x000fe200078e0028 */
[----:B------:R-:W-:Y:S02]  /*1b6b0*/  IADD3 R56, P3, PT, RZ, R10, RZ ;  /* 0x0000000aff387210 */ /* 0x000fe40007f7e0ff */
[----:B------:R-:W-:Y:S01]  /*1b6c0*/  IADD3 R57, P2, P4, R57, R68, R42 ;  /* 0x0000004439397210 */ /* 0x000fe20007c5e02a */
[----:B------:R-:W-:Y:S01]  /*1b6d0*/  IMAD.MOV.U32 R42, RZ, RZ, R5 ;  /* 0x000000ffff2a7224 */ /* 0x000fe200078e0005 */
[----:B------:R-:W-:Y:S01]  /*1b6e0*/  IADD3 R2, P5, PT, R11, R4, RZ ;  /* 0x000000040b027210 */ /* 0x000fe20007fbe0ff */
[----:B------:R-:W-:Y:S01]  /*1b6f0*/  IMAD.WIDE.U32 R4, R9, 0x3d1, RZ ;  /* 0x000003d109047825 */ /* 0x000fe200078e00ff */
[----:B------:R-:W-:-:S02]  /*1b700*/  ISETP.GE.U32.AND P0, PT, R56, R10, PT ;  /* 0x0000000a3800720c */ /* 0x000fc40003f06070 */
[----:B------:R-:W-:Y:S01]  /*1b710*/  IADD3.X R69, PT, PT, RZ, R69, RZ, P2, P4 ;  /* 0x00000045ff457210 */ /* 0x000fe200017e84ff */
[----:B------:R-:W-:Y:S01]  /*1b720*/  IMAD.WIDE.U32 R10, R12, 0x3d1, RZ ;  /* 0x000003d10c0a7825 */ /* 0x000fe200078e00ff */
[----:B------:R-:W-:Y:S02]  /*1b730*/  ISETP.GE.U32.AND P1, PT, R44, R40, PT ;  /* 0x000000282c00720c */ /* 0x000fe40003f26070 */
[----:B------:R-:W-:Y:S01]  /*1b740*/  IADD3 R57, P4, PT, R57, R44, RZ ;  /* 0x0000002c39397210 */ /* 0x000fe20007f9e0ff */
[----:B------:R-:W-:Y:S02]  /*1b750*/  IMAD.IADD R40, R45, 0x1, R6 ;  /* 0x000000012d287824 */ /* 0x000fe400078e0206 */
[----:B------:R-:W-:Y:S01]  /*1b760*/  IMAD.WIDE.U32.X R42, RZ, R66, R42, P5 ;  /* 0x00000042ff2a7225 */ /* 0x000fe200028e042a */
[----:B------:R-:W-:Y:S02]  /*1b770*/  ISETP.GE.U32.AND P2, PT, R57, R44, PT ;  /* 0x0000002c3900720c */ /* 0x000fe40003f46070 */
[C---:B------:R-:W-:Y:S01]  /*1b780*/  ISETP.GE.U32.AND.EX P1, PT, R40.reuse, R41, PT, P1 ;  /* 0x000000292800720c */ /* 0x040fe20003f26110 */
[----:B------:R-:W-:-:S02]  /*1b790*/  IMAD.X R45, R40, 0x1, R69, P4 ;  /* 0x00000001282d7824 */ /* 0x000fc400020e0645 */
[----:B------:R-:W-:-:S03]  /*1b7a0*/  IMAD.WIDE.U32 R10, P4, RZ, R9, R10 ;  /* 0x00000009ff0a7225 */ /* 0x000fc6000788000a */
[----:B------:R-:W-:Y:S01]  /*1b7b0*/  ISETP.GE.U32.AND.EX P5, PT, R45, R40, PT, P2 ;  /* 0x000000282d00720c */ /* 0x000fe20003fa6120 */
[----:B------:R-:W-:Y:S01]  /*1b7c0*/  IMAD.X R6, R2, 0x1, R3, P3 ;  /* 0x0000000102067824 */ /* 0x000fe200018e0603 */
[----:B------:R-:W-:Y:S01]  /*1b7d0*/  IADD3 R59, P3, PT, R42, R4, RZ ;  /* 0x000000042a3b7210 */ /* 0x000fe20007f7e0ff */
[----:B------:R-:W-:Y:S01]  /*1b7e0*/  IMAD.X R3, RZ, RZ, RZ, P4 ;  /* 0x000000ffff037224 */ /* 0x000fe200020e06ff */
[----:B------:R-:W-:Y:S02]  /*1b7f0*/  IADD3 R5, P4, PT, R5, R10, RZ ;  /* 0x0000000a05057210 */ /* 0x000fe40007f9e0ff */
[----:B------:R-:W-:Y:S02]  /*1b800*/  ISETP.GE.U32.AND.EX P0, PT, R6, R2, PT, P0 ;  /* 0x000000020600720c */ /* 0x000fe40003f06100 */
[----:B------:R-:W-:Y:S01]  /*1b810*/  SEL R2, RZ, 0x1, P1 ;  /* 0x00000001ff027807 */ /* 0x000fe20000800000 */
[----:B------:R-:W-:Y:S01]  /*1b820*/  IMAD.X R42, R5, 0x1, R43, P3 ;  /* 0x00000001052a7824 */ /* 0x000fe200018e062b */
[----:B------:R-:W-:-:S02]  /*1b830*/  SEL R41, RZ, 0x1, P5 ;  /* 0x00000001ff297807 */ /* 0x000fc40002800000 */
[----:B------:R-:W-:Y:S02]  /*1b840*/  ISETP.GE.U32.AND P1, PT, R59, R4, PT ;  /* 0x000000043b00720c */ /* 0x000fe40003f26070 */
[----:B------:R-:W-:Y:S01]  /*1b850*/  IADD3 R41, P5, P6, R41, R46, R2 ;  /* 0x0000002e29297210 */ /* 0x000fe20007ebe002 */
[----:B------:R-:W-:Y:S01]  /*1b860*/  IMAD.MOV.U32 R2, RZ, RZ, R11 ;  /* 0x000000ffff027224 */ /* 0x000fe200078e000b */
[----:B------:R-:W-:Y:S01]  /*1b870*/  ISETP.GE.U32.AND.EX P1, PT, R42, R5, PT, P1 ;  /* 0x000000052a00720c */ /* 0x000fe20003f26110 */
[----:B------:R-:W-:Y:S01]  /*1b880*/  IMAD.WIDE.U32 R4, R45, 0x3d1, RZ ;  /* 0x000003d12d047825 */ /* 0x000fe200078e00ff */
[----:B------:R-:W-:Y:S02]  /*1b890*/  IADD3 R66, P2, PT, R59, R66, RZ ;  /* 0x000000423b427210 */ /* 0x000fe40007f5e0ff */
[----:B------:R-:W-:Y:S01]  /*1b8a0*/  SEL R43, RZ, 0x1, P0 ;  /* 0x00000001ff2b7807 */ /* 0x000fe20000000000 */
[----:B------:R-:W-:Y:S01]  /*1b8b0*/  IMAD.WIDE.U32.X R10, RZ, R12, R2, P4 ;  /* 0x0000000cff0a7225 */ /* 0x000fe200020e0402 */
[----:B------:R-:W-:-:S02]  /*1b8c0*/  IADD3.X R47, PT, PT, RZ, R47, RZ, P5, P6 ;  /* 0x0000002fff2f7210 */ /* 0x000fc40002fec4ff */
[----:B------:R-:W-:Y:S01]  /*1b8d0*/  ISETP.LT.U32.AND P3, PT, R66, R59, PT ;  /* 0x0000003b4200720c */ /* 0x000fe20003f61070 */
[----:B------:R-:W-:Y:S01]  /*1b8e0*/  IMAD.X R59, R42, 0x1, R9, P2 ;  /* 0x000000012a3b7824 */ /* 0x000fe200010e0609 */
[----:B------:R-:W-:Y:S01]  /*1b8f0*/  IADD3 R43, P5, PT, R66, R43, RZ ;  /* 0x0000002b422b7210 */ /* 0x000fe20007fbe0ff */
[----:B------:R-:W-:Y:S01]  /*1b900*/  IMAD.WIDE.U32 R2, R57, 0x3d1, RZ ;  /* 0x000003d139027825 */ /* 0x000fe200078e00ff */
[----:B------:R-:W-:Y:S02]  /*1b910*/  SEL R61, RZ, 0x1, P1 ;  /* 0x00000001ff3d7807 */ /* 0x000fe40000800000 */
[----:B------:R-:W-:Y:S01]  /*1b920*/  ISETP.GE.U32.AND P0, PT, R13, R19, PT ;  /* 0x000000130d00720c */ /* 0x000fe20003f06070 */
[----:B------:R-:W-:Y:S01]  /*1b930*/  IMAD.WIDE.U32 R4, P1, RZ, R57, R4 ;  /* 0x00000039ff047225 */ /* 0x000fe20007820004 */
[----:B------:R-:W-:Y:S02]  /*1b940*/  IADD3 R61, P2, P4, R2, R10, R61 ;  /* 0x0000000a023d7210 */ /* 0x000fe40007c5e03d */
[----:B------:R-:W-:Y:S01]  /*1b950*/  ISETP.GE.U32.AND.EX P0, PT, R15, R20, PT, P0 ;  /* 0x000000140f00720c */ /* 0x000fe20003f06100 */
[----:B------:R-:W-:Y:S01]  /*1b960*/  IMAD.X R14, RZ, RZ, R59, P5 ;  /* 0x000000ffff0e7224 */ /* 0x000fe200028e063b */
[----:B------:R-:W-:-:S02]  /*1b970*/  ISETP.GE.U32.AND P5, PT, R43, R66, PT ;  /* 0x000000422b00720c */ /* 0x000fc40003fa6070 */
[----:B------:R-:W-:Y:S01]  /*1b980*/  IADD3 R63, P6, PT, R3, R4, RZ ;  /* 0x00000004033f7210 */ /* 0x000fe20007fde0ff */
[----:B------:R-:W-:Y:S01]  /*1b990*/  IMAD.X R3, RZ, RZ, RZ, P1 ;  /* 0x000000ffff037224 */ /* 0x000fe200008e06ff */
[----:B------:R-:W-:Y:S02]  /*1b9a0*/  ISETP.GE.U32.AND.EX P5, PT, R14, R59, PT, P5 ;  /* 0x0000003b0e00720c */ /* 0x000fe40003fa6150 */
[----:B------:R-:W-:Y:S01]  /*1b9b0*/  IADD3.X R44, PT, PT, R63, R11, RZ, P2, P4 ;  /* 0x0000000b3f2c7210 */ /* 0x000fe200017e84ff */
[----:B------:R-:W-:Y:S01]  /*1b9c0*/  IMAD.WIDE.U32 R10, R47, 0x3d1, RZ ;  /* 0x000003d12f0a7825 */ /* 0x000fe200078e00ff */
[CC--:B------:R-:W-:Y:S02]  /*1b9d0*/  IADD3 R9, P4, PT, R16.reuse, -R21.reuse, RZ ;  /* 0x8000001510097210 */ /* 0x0c0fe40007f9e0ff */
[----:B------:R-:W-:Y:S02]  /*1b9e0*/  ISETP.LT.U32.OR.EX P3, PT, R59, R42, !P5, P3 ;  /* 0x0000002a3b00720c */ /* 0x000fe40006f61530 */
[----:B------:R-:W-:Y:S01]  /*1b9f0*/  ISETP.LT.U32.AND P2, PT, R16, R21, PT ;  /* 0x000000151000720c */ /* 0x000fe20003f41070 */
[----:B------:R-:W-:Y:S01]  /*1ba00*/  IMAD.X R16, R17, 0x1, ~R22, P4 ;  /* 0x0000000111107824 */ /* 0x000fe200020e0e16 */
[C---:B------:R-:W-:Y:S01]  /*1ba10*/  ISETP.GE.U32.AND P5, PT, R61.reuse, R2, PT ;  /* 0x000000023d00720c */ /* 0x040fe20003fa6070 */
[----:B------:R-:W-:Y:S01]  /*1ba20*/  IMAD.MOV.U32 R2, RZ, RZ, R5 ;  /* 0x000000ffff027224 */ /* 0x000fe200078e0005 */
[----:B------:R-:W-:-:S02]  /*1ba30*/  IADD3 R12, P4, PT, R61, R12, RZ ;  /* 0x0000000c3d0c7210 */ /* 0x000fc40007f9e0ff */
[----:B------:R-:W-:Y:S01]  /*1ba40*/  SEL R21, RZ, 0x1, !P3 ;  /* 0x00000001ff157807 */ /* 0x000fe20005800000 */
[----:B------:R-:W-:Y:S01]  /*1ba50*/  IMAD.WIDE.U32.X R2, RZ, R45, R2, P6 ;  /* 0x0000002dff027225 */ /* 0x000fe200030e0402 */
[----:B------:R-:W-:Y:S02]  /*1ba60*/  SEL R4, RZ, 0x1, P0 ;  /* 0x00000001ff047807 */ /* 0x000fe40000000000 */
[----:B------:R-:W-:Y:S01]  /*1ba70*/  IADD3 R21, P6, PT, R12, R21, RZ ;  /* 0x000000150c157210 */ /* 0x000fe20007fde0ff */
[C---:B------:R-:W-:Y:S01]  /*1ba80*/  IMAD.X R40, R44.reuse, 0x1, R57, P4 ;  /* 0x000000012c287824 */ /* 0x040fe200020e0639 */
[----:B------:R-:W-:Y:S01]  /*1ba90*/  ISETP.GE.U32.AND P1, PT, R9, R4, PT ;  /* 0x000000040900720c */ /* 0x000fe20003f26070 */
[----:B------:R-:W-:Y:S01]  /*1baa0*/  IMAD.WIDE.U32 R4, R41, 0x3d1, RZ ;  /* 0x000003d129047825 */ /* 0x000fe200078e00ff */
[----:B------:R-:W-:Y:S02]  /*1bab0*/  ISETP.GE.U32.AND P4, PT, R21, R12, PT ;  /* 0x0000000c1500720c */ /* 0x000fe40003f86070 */
[----:B------:R-:W-:Y:S01]  /*1bac0*/  ISETP.GE.U32.AND.EX P5, PT, R44, R63, PT, P5 ;  /* 0x0000003f2c00720c */ /* 0x000fe20003fa6150 */
[----:B------:R-:W-:Y:S01]  /*1bad0*/  IMAD.X R57, RZ, RZ, R40, P6 ;  /* 0x000000ffff397224 */ /* 0x000fe200030e0628 */
[----:B------:R-:W-:Y:S01]  /*1bae0*/  ISETP.LT.U32.AND P3, PT, R12, R61, PT ;  /* 0x0000003d0c00720c */ /* 0x000fe20003f61070 */
[----:B------:R-:W-:Y:S01]  /*1baf0*/  IMAD.WIDE.U32 R10, P6, RZ, R41, R10 ;  /* 0x00000029ff0a7225 */ /* 0x000fe200078c000a */
[----:B------:R-:W-:-:S02]  /*1bb00*/  ISETP.GE.U32.AND.EX P1, PT, R16, RZ, PT, P1 ;  /* 0x000000ff1000720c */ /* 0x000fc40003f26110 */
[----:B------:R-:W-:Y:S02]  /*1bb10*/  ISETP.GE.U32.AND.EX P4, PT, R57, R40, PT, P4 ;  /* 0x000000283900720c */ /* 0x000fe40003f86140 */
[----:B------:R-:W-:Y:S02]  /*1bb20*/  SEL R61, RZ, 0x1, P5 ;  /* 0x00000001ff3d7807 */ /* 0x000fe40002800000 */
[----:B------:R-:W-:Y:S02]  /*1bb30*/  ISETP.LT.U32.OR.EX P1, PT, R17, R22, !P1, P2 ;  /* 0x000000161100720c */ /* 0x000fe40004f21520 */
[----:B------:R-:W-:Y:S02]  /*1bb40*/  ISETP.LT.U32.OR.EX P3, PT, R40, R44, !P4, P3 ;  /* 0x0000002c2800720c */ /* 0x000fe40006761530 */
[----:B------:R-:W-:Y:S02]  /*1bb50*/  IADD3 R61, P2, P4, R4, R2, R61 ;  /* 0x00000002043d7210 */ /* 0x000fe40007c5e03d */
[----:B------:R-:W-:-:S02]  /*1bb60*/  IADD3 R5, P5, PT, R5, R10, RZ ;  /* 0x0000000a05057210 */ /* 0x000fc40007fbe0ff */
[----:B------:R-:W-:Y:S02]  /*1bb70*/  SEL R59, RZ, 0x1, !P3 ;  /* 0x00000001ff3b7807 */ /* 0x000fe40005800000 */
[----:B------:R-:W-:Y:S01]  /*1bb80*/  IADD3.X R22, PT, PT, R5, R3, RZ, P2, P4 ;  /* 0x0000000305167210 */ /* 0x000fe200017e84ff */
[----:B------:R-:W-:Y:S01]  /*1bb90*/  IMAD.X R3, RZ, RZ, RZ, P6 ;  /* 0x000000ffff037224 */ /* 0x000fe200030e06ff */
[----:B------:R-:W-:Y:S02]  /*1bba0*/  IADD3 R10, P2, PT, R18, -R23, RZ ;  /* 0x80000017120a7210 */ /* 0x000fe40007f5e0ff */
[----:B------:R-:W-:-:S03]  /*1bbb0*/  IADD3 R2, P4, PT, R61, R45, RZ ;  /* 0x0000002d3d027210 */ /* 0x000fc60007f9e0ff */
[----:B------:R-:W-:Y:S01]  /*1bbc0*/  IMAD.X R12, R25, 0x1, ~R24, P2 ;  /* 0x00000001190c7824 */ /* 0x000fe200010e0e18 */
[----:B------:R-:W-:Y:S01]  /*1bbd0*/  ISETP.GE.U32.AND P2, PT, R61, R4, PT ;  /* 0x000000043d00720c */ /* 0x000fe20003f46070 */
[----:B------:R-:W-:Y:S01]  /*1bbe0*/  IMAD.X R4, R22, 0x1, R41, P4 ;  /* 0x0000000116047824 */ /* 0x000fe200020e0629 */
[C---:B------:R-:W-:Y:S02]  /*1bbf0*/  IADD3 R59, P3, PT, R2.reuse, R59, RZ ;  /* 0x0000003b023b7210 */ /* 0x040fe40007f7e0ff */
[----:B------:R-:W-:Y:S02]  /*1bc00*/  ISETP.LT.U32.AND P4, PT, R2, R61, PT ;  /* 0x0000003d0200720c */ /* 0x000fe40003f81070 */
[----:B------:R-:W-:Y:S01]  /*1bc10*/  ISETP.GE.U32.AND P6, PT, R59, R2, PT ;  /* 0x000000023b00720c */ /* 0x000fe20003fc6070 */
[----:B------:R-:W-:Y:S01]  /*1bc20*/  IMAD.X R17, RZ, RZ, R4, P3 ;  /* 0x000000ffff117224 */ /* 0x000fe200018e0604 */
[----:B------:R-:W-:Y:S01]  /*1bc30*/  SEL R41, RZ, 0x1, !P1 ;  /* 0x00000001ff297807 */ /* 0x000fe20004800000 */
[----:B------:R-:W-:Y:S01]  /*1bc40*/  IMAD.MOV.U32 R2, RZ, RZ, R11 ;  /* 0x000000ffff027224 */ /* 0x000fe200078e000b */
[----:B------:R-:W-:-:S02]  /*1bc50*/  ISETP.GE.U32.AND.EX P2, PT, R22, R5, PT, P2 ;  /* 0x000000051600720c */ /* 0x000fc40003f46120 */
[----:B------:R-:W-:Y:S01]  /*1bc60*/  ISETP.GE.U32.AND.EX P6, PT, R17, R4, PT, P6 ;  /* 0x000000041100720c */ /* 0x000fe20003fc6160 */
[----:B------:R-:W-:Y:S01]  /*1bc70*/  IMAD.WIDE.U32.X R2, RZ, R47, R2, P5 ;  /* 0x0000002fff027225 */ /* 0x000fe200028e0402 */
[----:B------:R-:W-:Y:S02]  /*1bc80*/  ISETP.GE.U32.AND P3, PT, R10, R41, PT ;  /* 0x000000290a00720c */ /* 0x000fe40003f66070 */
[----:B------:R-:W-:Y:S02]  /*1bc90*/  SEL R5, RZ, 0x1, P2 ;  /* 0x00000001ff057807 */ /* 0x000fe40001000000 */
[----:B------:R-:W-:Y:S02]  /*1bca0*/  ISETP.LT.U32.OR.EX P4, PT, R4, R22, !P6, P4 ;  /* 0x000000160400720c */ /* 0x000fe40007781540 */
[----:B------:R-:W-:Y:S02]  /*1bcb0*/  ISETP.LT.U32.AND P2, PT, R18, R23, PT ;  /* 0x000000171200720c */ /* 0x000fe40003f41070 */
[----:B------:R-:W-:-:S02]  /*1bcc0*/  ISETP.GE.U32.AND.EX P3, PT, R12, RZ, PT, P3 ;  /* 0x000000ff0c00720c */ /* 0x000fc40003f66130 */
[----:B------:R-:W-:Y:S02]  /*1bcd0*/  IADD3 R47, P5, P6, R47, R2, R5 ;  /* 0x000000022f2f7210 */ /* 0x000fe40007ebe005 */
[----:B------:R-:W-:Y:S02]  /*1bce0*/  SEL R4, RZ, 0x1, !P4 ;  /* 0x00000001ff047807 */ /* 0x000fe40006000000 */
[----:B------:R-:W-:Y:S02]  /*1bcf0*/  ISETP.LT.U32.OR.EX P3, PT, R25, R24, !P3, P2 ;  /* 0x000000181900720c */ /* 0x000fe40005f61520 */
[----:B------:R-:W-:Y:S02]  /*1bd00*/  IADD3.X R2, PT, PT, RZ, R3, RZ, P5, P6 ;  /* 0x00000003ff027210 */ /* 0x000fe40002fec4ff */
[----:B------:R-:W-:Y:S02]  /*1bd10*/  IADD3 R47, P2, PT, R47, R4, RZ ;  /* 0x000000042f2f7210 */ /* 0x000fe40007f5e0ff */
[----:B------:R-:W-:-:S02]  /*1bd20*/  IADD3 R11, P6, PT, R26, -R71, RZ ;  /* 0x800000471a0b7210 */ /* 0x000fc40007fde0ff */
[----:B------:R-:W-:Y:S01]  /*1bd30*/  ISETP.NE.U32.AND P5, PT, R47, RZ, PT ;  /* 0x000000ff2f00720c */ /* 0x000fe20003fa5070 */
[----:B------:R-:W-:Y:S01]  /*1bd40*/  IMAD.X R45, RZ, RZ, R2, P2 ;  /* 0x000000ffff2d7224 */ /* 0x000fe200010e0602 */
[----:B------:R-:W-:Y:S01]  /*1bd50*/  SEL R4, RZ, 0x1, !P3 ;  /* 0x00000001ff047807 */ /* 0x000fe20005800000 */
[----:B------:R-:W-:Y:S01]  /*1bd60*/  IMAD.WIDE.U32 R2, R7, R0, RZ ;  /* 0x0000000007027225 */ /* 0x000fe200078e00ff */
[----:B------:R-:W-:Y:S02]  /*1bd70*/  ISETP.LT.U32.AND P2, PT, R26, R71, PT ;  /* 0x000000471a00720c */ /* 0x000fe40003f41070 */
[----:B------:R-:W-:Y:S01]  /*1bd80*/  ISETP.NE.AND.EX P5, PT, R45, RZ, PT, P5 ;  /* 0x000000ff2d00720c */ /* 0x000fe20003fa5350 */
[----:B------:R-:W-:Y:S01]  /*1bd90*/  IMAD.X R7, R27, 0x1, ~R70, P6 ;  /* 0x000000011b077824 */ /* 0x000fe200030e0e46 */
[----:B------:R-:W-:-:S11]  /*1bda0*/  ISETP.GE.U32.AND P4, PT, R11, R4, PT ;  /* 0x000000040b00720c */ /* 0x000fd60003f86070 */
[----:B------:R-:W-:Y:S05]  /*1bdb0*/  @!P5 BRA `(.L_x_105) ;  /* 0x0000000000ccd947 */ /* 0x000fea0003800000 */
[----:B------:R-:W-:-:S04]  /*1bdc0*/  IMAD.WIDE.U32 R4, R45, 0x3d1, RZ ;  /* 0x000003d12d047825 */ /* 0x000fc800078e00ff */
[----:B------:R-:W-:Y:S02]  /*1bdd0*/  IMAD.MOV.U32 R24, RZ, RZ, RZ ;  /* 0x000000ffff187224 */ /* 0x000fe400078e00ff */
[----:B------:R-:W-:Y:S02]  /*1bde0*/  IMAD.MOV.U32 R25, RZ, RZ, R47 ;  /* 0x000000ffff197224 */ /* 0x000fe400078e002f */
[----:B------:R-:W-:-:S04]  /*1bdf0*/  IMAD.WIDE.U32 R4, P5, RZ, R47, R4 ;  /* 0x0000002fff047225 */ /* 0x000fc800078a0004 */
[----:B------:R-:W-:-:S04]  /*1be00*/  IMAD.WIDE.U32 R22, R47, 0x3d1, RZ ;  /* 0x000003d12f167825 */ /* 0x000fc800078e00ff */
[----:B------:R-:W-:Y:S01]  /*1be10*/  IMAD.WIDE.U32 R24, R47, 0x3d1, R24 ;  /* 0x000003d12f187825 */ /* 0x000fe200078e0018 */
[----:B------:R-:W-:-:S03]  /*1be20*/  IADD3 RZ, P6, PT, R23, R4, RZ ;  /* 0x0000000417ff7210 */ /* 0x000fc60007fde0ff */
[----:B------:R-:W-:Y:S01]  /*1be30*/  IMAD.X R41, RZ, RZ, RZ, P5 ;  /* 0x000000ffff297224 */ /* 0x000fe200028e06ff */
[-C--:B------:R-:W-:Y:S01]  /*1be40*/  IADD3 R56, P5, PT, R56, R24.reuse, RZ ;  /* 0x0000001838387210 */ /* 0x080fe20007fbe0ff */
[----:B------:R-:W-:Y:S02]  /*1be50*/  IMAD.IADD R23, R4, 0x1, R25 ;  /* 0x0000000104177824 */ /* 0x000fe400078e0219 */
[----:B------:R-:W-:Y:S02]  /*1be60*/  IMAD.MOV.U32 R40, RZ, RZ, R5 ;  /* 0x000000ffff287224 */ /* 0x000fe400078e0005 */
[----:B------:R-:W-:Y:S01]  /*1be70*/  IMAD.X R6, R23, 0x1, R6, P5 ;  /* 0x0000000117067824 */ /* 0x000fe200028e0606 */
[----:B------:R-:W-:Y:S01]  /*1be80*/  ISETP.GE.U32.AND P5, PT, R56, R24, PT ;  /* 0x000000183800720c */ /* 0x000fe20003fa6070 */
[----:B------:R-:W-:Y:S01]  /*1be90*/  IMAD.WIDE.U32.X R40, RZ, R45, R40, P6 ;  /* 0x0000002dff287225 */ /* 0x000fe200030e0428 */
[----:B------:R-:W-:Y:S02]  /*1bea0*/  ISETP.GE.U32.AND P6, PT, R24, RZ, PT ;  /* 0x000000ff1800720c */ /* 0x000fe40003fc6070 */
[----:B------:R-:W-:-:S02]  /*1beb0*/  ISETP.GE.U32.AND.EX P5, PT, R6, R23, PT, P5 ;  /* 0x000000170600720c */ /* 0x000fc40003fa6150 */
[----:B------:R-:W-:Y:S02]  /*1bec0*/  ISETP.GE.U32.AND.EX P6, PT, R23, R47, PT, P6 ;  /* 0x0000002f1700720c */ /* 0x000fe40003fc6160 */
[----:B------:R-:W-:Y:S02]  /*1bed0*/  SEL R23, RZ, 0x1, P5 ;  /* 0x00000001ff177807 */ /* 0x000fe40002800000 */
[----:B------:R-:W-:Y:S02]  /*1bee0*/  SEL R4, RZ, 0x1, P6 ;  /* 0x00000001ff047807 */ /* 0x000fe40003000000 */
[----:B------:R-:W-:Y:S02]  /*1bef0*/  IADD3 R0, P6, PT, R45, R40, RZ ;  /* 0x000000282d007210 */ /* 0x000fe40007fde0ff */
[----:B------:R-:W-:-:S03]  /*1bf00*/  IADD3 R23, P5, PT, R23, R4, RZ ;  /* 0x0000000417177210 */ /* 0x000fc60007fbe0ff */
[----:B------:R-:W-:Y:S02]  /*1bf10*/  IMAD.X R41, RZ, RZ, R41, P6 ;  /* 0x000000ffff297224 */ /* 0x000fe400030e0629 */
[----:B------:R-:W-:Y:S01]  /*1bf20*/  IMAD.X R25, RZ, RZ, RZ, P5 ;  /* 0x000000ffff197224 */ /* 0x000fe200028e06ff */
[----:B------:R-:W-:-:S04]  /*1bf30*/  IADD3 R22, P5, P6, R23, R43, R0 ;  /* 0x0000002b17167210 */ /* 0x000fc80007ebe000 */
[----:B------:R-:W-:Y:S02]  /*1bf40*/  IADD3.X R5, PT, PT, R25, R14, R41, P5, P6 ;  /* 0x0000000e19057210 */ /* 0x000fe40002fec429 */
[----:B------:R-:W-:Y:S02]  /*1bf50*/  ISETP.GE.U32.AND P6, PT, R0, R45, PT ;  /* 0x0000002d0000720c */ /* 0x000fe40003fc6070 */
[----:B------:R-:W-:Y:S02]  /*1bf60*/  LOP3.LUT R0, RZ, R0, RZ, 0x33, !PT ;  /* 0x00000000ff007212 */ /* 0x000fe400078e33ff */
[----:B------:R-:W-:Y:S02]  /*1bf70*/  ISETP.GE.U32.AND.EX P6, PT, R41, RZ, PT, P6 ;  /* 0x000000ff2900720c */ /* 0x000fe40003fc6160 */
[----:B------:R-:W-:Y:S01]  /*1bf80*/  ISETP.GE.U32.AND P5, PT, R22, R43, PT ;  /* 0x0000002b1600720c */ /* 0x000fe20003fa6070 */
[----:B------:R-:W-:Y:S01]  /*1bf90*/  IMAD.MOV.U32 R43, RZ, RZ, R22 ;  /* 0x000000ffff2b7224 */ /* 0x000fe200078e0016 */
[----:B------:R-:W-:-:S02]  /*1bfa0*/  SEL R4, RZ, 0x1, P6 ;  /* 0x00000001ff047807 */ /* 0x000fc40003000000 */
[----:B------:R-:W-:Y:S02]  /*1bfb0*/  ISETP.GT.U32.AND P6, PT, R23, R0, PT ;  /* 0x000000001700720c */ /* 0x000fe40003fc4070 */
[----:B------:R-:W-:Y:S01]  /*1bfc0*/  ISETP.GE.U32.AND.EX P5, PT, R5, R14, PT, P5 ;  /* 0x0000000e0500720c */ /* 0x000fe20003fa6150 */
[----:B------:R-:W-:Y:S01]  /*1bfd0*/  IMAD.MOV.U32 R14, RZ, RZ, R5 ;  /* 0x000000ffff0e7224 */ /* 0x000fe200078e0005 */
[----:B------:R-:W-:-:S04]  /*1bfe0*/  LOP3.LUT R0, RZ, R41, RZ, 0x33, !PT ;  /* 0x00000029ff007212 */ /* 0x000fc800078e33ff */
[----:B------:R-:W-:-:S04]  /*1bff0*/  ISETP.GT.U32.OR.EX P6, PT, R25, R0, !P5, P6 ;  /* 0x000000001900720c */ /* 0x000fc80006fc4560 */
[----:B------:R-:W-:-:S04]  /*1c000*/  SEL R8, RZ, 0x1, !P6 ;  /* 0x00000001ff087807 */ /* 0x000fc80007000000 */
[----:B------:R-:W-:-:S04]  /*1c010*/  IADD3 R8, P5, P6, R8, R21, R4 ;  /* 0x0000001508087210 */ /* 0x000fc80007ebe004 */
[----:B------:R-:W-:Y:S02]  /*1c020*/  IADD3.X R18, PT, PT, RZ, R57, RZ, P5, P6 ;  /* 0x00000039ff127210 */ /* 0x000fe40002fec4ff */
[----:B------:R-:W-:Y:S01]  /*1c030*/  ISETP.GE.U32.AND P5, PT, R8, R21, PT ;  /* 0x000000150800720c */ /* 0x000fe20003fa6070 */
[----:B------:R-:W-:-:S03]  /*1c040*/  IMAD.MOV.U32 R21, RZ, RZ, R8 ;  /* 0x000000ffff157224 */ /* 0x000fc600078e0008 */
        /* <DEDUP_REMOVED lines=10> */
.L_x_105:
[----:B------:R-:W-:Y:S05]  /*1c0f0*/  BSYNC.RECONVERGENT B2 ;  /* 0x0000000000027941 */ /* 0x000fea0003800200 */
.L_x_104:
[----:B------:R-:W-:Y:S01]  /*1c100*/  ISETP.GE.U32.AND.EX P6, PT, R7, RZ, PT, P4 ;  /* 0x000000ff0700720c */ /* 0x000fe20003fc6140 */
[----:B------:R-:W-:Y:S01]  /*1c110*/  IMAD.IADD R87, R3, 0x1, R87 ;  /* 0x0000000103577824 */ /* 0x000fe200078e0257 */
[----:B------:R-:W-:Y:S01]  /*1c120*/  IADD3 R0, P4, PT, R56, R2, RZ ;  /* 0x0000000238007210 */ /* 0x000fe20007f9e0ff */
[----:B------:R-:W-:Y:S01]  /*1c130*/  BSSY.RELIABLE B2, `(.L_x_106) ;  /* 0x000006b000027945 */ /* 0x000fe20003800100 */
[----:B------:R-:W-:Y:S02]  /*1c140*/  ISETP.LT.U32.OR.EX P2, PT, R27, R70, !P6, P2 ;  /* 0x000000461b00720c */ /* 0x000fe40007741520 */
[----:B------:R-:W-:Y:S01]  /*1c150*/  IADD3 R13, P5, PT, R13, -R19, RZ ;  /* 0x800000130d0d7210 */ /* 0x000fe20007fbe0ff */
[----:B------:R-:W-:Y:S01]  /*1c160*/  IMAD.X R87, R6, 0x1, R87, P4 ;  /* 0x0000000106577824 */ /* 0x000fe200020e0657 */
[----:B------:R-:W-:Y:S02]  /*1c170*/  ISETP.GE.U32.AND P6, PT, R0, R56, PT ;  /* 0x000000380000720c */ /* 0x000fe40003fc6070 */
[----:B------:R-:W-:Y:S01]  /*1c180*/  SEL R40, R50, RZ, P2 ;  /* 0x000000ff32287207 */ /* 0x000fe20001000000 */
[----:B------:R-:W-:Y:S01]  /*1c190*/  IMAD.X R20, R15, 0x1, ~R20, P5 ;  /* 0x000000010f147824 */ /* 0x000fe200028e0e14 */
[----:B------:R-:W-:-:S02]  /*1c1a0*/  ISETP.GE.U32.AND.EX P4, PT, R87, R6, PT, P6 ;  /* 0x000000065700720c */ /* 0x000fc40003f86160 */
[----:B------:R-:W-:Y:S02]  /*1c1b0*/  SEL R41, R51, RZ, P2 ;  /* 0x000000ff33297207 */ /* 0x000fe40001000000 */
[-C--:B------:R-:W-:Y:S02]  /*1c1c0*/  IADD3 R40, P5, PT, R40, R13.reuse, RZ ;  /* 0x0000000d28287210 */ /* 0x080fe40007fbe0ff */
[----:B------:R-:W-:Y:S02]  /*1c1d0*/  IADD3 R72, P6, PT, R43, R72, RZ ;  /* 0x000000482b487210 */ /* 0x000fe40007fde0ff */
[----:B------:R-:W-:Y:S01]  /*1c1e0*/  SEL R5, RZ, 0x1, P4 ;  /* 0x00000001ff057807 */ /* 0x000fe20002000000 */
[----:B------:R-:W-:Y:S01]  /*1c1f0*/  IMAD.X R41, R41, 0x1, R20, P5 ;  /* 0x0000000129297824 */ /* 0x000fe200028e0614 */
[----:B------:R-:W-:Y:S01]  /*1c200*/  ISETP.GE.U32.AND P4, PT, R40, R13, PT ;  /* 0x0000000d2800720c */ /* 0x000fe20003f86070 */
[----:B------:R-:W-:Y:S01]  /*1c210*/  IMAD.X R75, R14, 0x1, R75, P6 ;  /* 0x000000010e4b7824 */ /* 0x000fe200030e064b */
[----:B------:R-:W-:-:S02]  /*1c220*/  IADD3 R5, P5, PT, R72, R5, RZ ;  /* 0x0000000548057210 */ /* 0x000fc40007fbe0ff */
[----:B------:R-:W-:Y:S02]  /*1c230*/  SEL R13, RZ, 0xffffffff, P0 ;  /* 0xffffffffff0d7807 */ /* 0x000fe40000000000 */
[----:B------:R-:W-:Y:S01]  /*1c240*/  ISETP.GE.U32.AND.EX P4, PT, R41, R20, PT, P4 ;  /* 0x000000142900720c */ /* 0x000fe20003f86140 */
[----:B------:R-:W-:Y:S01]  /*1c250*/  IMAD.X R6, RZ, RZ, R75, P5 ;  /* 0x000000ffff067224 */ /* 0x000fe200028e064b */
[----:B------:R-:W-:Y:S02]  /*1c260*/  ISETP.GE.U32.AND P0, PT, R5, R72, PT ;  /* 0x000000480500720c */ /* 0x000fe40003f06070 */
[C---:B------:R-:W-:Y:S02]  /*1c270*/  IADD3 R4, P5, PT, R13.reuse, R9, RZ ;  /* 0x000000090d047210 */ /* 0x040fe40007fbe0ff */
[----:B------:R-:W-:Y:S02]  /*1c280*/  SEL R9, RZ, 0x1, P4 ;  /* 0x00000001ff097807 */ /* 0x000fe40002000000 */
[----:B------:R-:W-:Y:S01]  /*1c290*/  ISETP.LT.U32.AND P4, PT, R72, R43, PT ;  /* 0x0000002b4800720c */ /* 0x000fe20003f81070 */
[----:B------:R-:W-:Y:S01]  /*1c2a0*/  IMAD.X R13, R13, 0x1, R16, P5 ;  /* 0x000000010d0d7824 */ /* 0x000fe200028e0610 */
[----:B------:R-:W-:-:S02]  /*1c2b0*/  ISETP.GE.U32.AND.EX P6, PT, R6, R75, PT, P0 ;  /* 0x0000004b0600720c */ /* 0x000fc40003fc6100 */
[----:B------:R-:W-:Y:S02]  /*1c2c0*/  SEL R42, R52, RZ, P2 ;  /* 0x000000ff342a7207 */ /* 0x000fe40001000000 */
[----:B------:R-:W-:Y:S02]  /*1c2d0*/  IADD3 R9, P0, PT, R9, R4, RZ ;  /* 0x0000000409097210 */ /* 0x000fe40007f1e0ff */
[----:B------:R-:W-:Y:S02]  /*1c2e0*/  ISETP.LT.U32.OR.EX P4, PT, R75, R14, !P6, P4 ;  /* 0x0000000e4b00720c */ /* 0x000fe40007781540 */
[----:B------:R-:W-:Y:S01]  /*1c2f0*/  SEL R43, R53, RZ, P2 ;  /* 0x000000ff352b7207 */ /* 0x000fe20001000000 */
[----:B------:R-:W-:Y:S01]  /*1c300*/  IMAD.X R2, RZ, RZ, R13, P0 ;  /* 0x000000ffff027224 */ /* 0x000fe200000e060d */
[----:B------:R-:W-:Y:S02]  /*1c310*/  IADD3 R42, P5, PT, R9, R42, RZ ;  /* 0x0000002a092a7210 */ /* 0x000fe40007fbe0ff */
[----:B------:R-:W-:-:S02]  /*1c320*/  IADD3 R30, P6, PT, R21, R30, RZ ;  /* 0x0000001e151e7210 */ /* 0x000fc40007fde0ff */
[----:B------:R-:W-:Y:S01]  /*1c330*/  SEL R3, RZ, 0x1, !P4 ;  /* 0x00000001ff037807 */ /* 0x000fe20006000000 */
[----:B------:R-:W-:Y:S01]  /*1c340*/  IMAD.X R43, R2, 0x1, R43, P5 ;  /* 0x00000001022b7824 */ /* 0x000fe200028e062b */
[----:B------:R-:W-:Y:S01]  /*1c350*/  ISETP.GE.U32.AND P0, PT, R9, R4, PT ;  /* 0x000000040900720c */ /* 0x000fe20003f06070 */
[----:B------:R-:W-:Y:S01]  /*1c360*/  IMAD.X R74, R57, 0x1, R74, P6 ;  /* 0x00000001394a7824 */ /* 0x000fe200030e064a */
[----:B------:R-:W-:Y:S02]  /*1c370*/  IADD3 R3, P5, PT, R30, R3, RZ ;  /* 0x000000031e037210 */ /* 0x000fe40007fbe0ff */
[----:B------:R-:W-:Y:S02]  /*1c380*/  ISETP.GE.U32.AND P4, PT, R42, R9, PT ;  /* 0x000000092a00720c */ /* 0x000fe40003f86070 */
[----:B------:R-:W-:Y:S01]  /*1c390*/  SEL R15, RZ, 0xffffffff, !P1 ;  /* 0xffffffffff0f7807 */ /* 0x000fe20004800000 */
[----:B------:R-:W-:Y:S01]  /*1c3a0*/  IMAD.X R4, RZ, RZ, R74, P5 ;  /* 0x000000ffff047224 */ /* 0x000fe200028e064a */
[----:B------:R-:W-:-:S02]  /*1c3b0*/  ISETP.GE.U32.AND P1, PT, R3, R30, PT ;  /* 0x0000001e0300720c */ /* 0x000fc40003f26070 */
[----:B------:R-:W-:Y:S02]  /*1c3c0*/  ISETP.GE.U32.AND.EX P4, PT, R43, R2, PT, P4 ;  /* 0x000000022b00720c */ /* 0x000fe40003f86140 */
[----:B------:R-:W-:Y:S02]  /*1c3d0*/  ISETP.LT.U32.AND P5, PT, R30, R21, PT ;  /* 0x000000151e00720c */ /* 0x000fe40003fa1070 */
[----:B------:R-:W-:Y:S02]  /*1c3e0*/  ISETP.GE.U32.AND.EX P1, PT, R4, R74, PT, P1 ;  /* 0x0000004a0400720c */ /* 0x000fe40003f26110 */
[----:B------:R-:W-:Y:S02]  /*1c3f0*/  ISETP.GE.U32.AND.EX P0, PT, R2, R13, PT, P0 ;  /* 0x0000000d0200720c */ /* 0x000fe40003f06100 */
[----:B------:R-:W-:Y:S02]  /*1c400*/  SEL R13, RZ, 0x1, P4 ;  /* 0x00000001ff0d7807 */ /* 0x000fe40002000000 */
[----:B------:R-:W-:-:S02]  /*1c410*/  ISETP.LT.U32.OR.EX P4, PT, R74, R57, !P1, P5 ;  /* 0x000000394a00720c */ /* 0x000fc40004f81550 */
[----:B------:R-:W-:Y:S02]  /*1c420*/  SEL R2, RZ, 0x1, P0 ;  /* 0x00000001ff027807 */ /* 0x000fe40000000000 */
[----:B------:R-:W-:Y:S02]  /*1c430*/  IADD3 R10, P0, PT, R15, R10, RZ ;  /* 0x0000000a0f0a7210 */ /* 0x000fe40007f1e0ff */
[----:B------:R-:W-:Y:S02]  /*1c440*/  IADD3 R28, P1, PT, R59, R28, RZ ;  /* 0x0000001c3b1c7210 */ /* 0x000fe40007f3e0ff */
[----:B------:R-:W-:Y:S01]  /*1c450*/  SEL R9, RZ, 0x1, !P4 ;  /* 0x00000001ff097807 */ /* 0x000fe20006000000 */
[----:B------:R-:W-:Y:S01]  /*1c460*/  IMAD.X R15, R15, 0x1, R12, P0 ;  /* 0x000000010f0f7824 */ /* 0x000fe200000e060c */
[----:B------:R-:W-:Y:S01]  /*1c470*/  IADD3 R13, P5, P6, R10, R13, R2 ;  /* 0x0000000d0a0d7210 */ /* 0x000fe20007ebe002 */
[----:B------:R-:W-:Y:S01]  /*1c480*/  IMAD.X R60, R17, 0x1, R60, P1 ;  /* 0x00000001113c7824 */ /* 0x000fe200008e063c */
[----:B------:R-:W-:-:S02]  /*1c490*/  SEL R44, R54, RZ, P2 ;  /* 0x000000ff362c7207 */ /* 0x000fc40001000000 */
[----:B------:R-:W-:Y:S02]  /*1c4a0*/  IADD3 R2, P0, PT, R28, R9, RZ ;  /* 0x000000091c027210 */ /* 0x000fe40007f1e0ff */
[----:B------:R-:W-:Y:S02]  /*1c4b0*/  ISETP.GE.U32.AND P4, PT, R13, R10, PT ;  /* 0x0000000a0d00720c */ /* 0x000fe40003f86070 */
[----:B------:R-:W-:Y:S01]  /*1c4c0*/  SEL R45, R55, RZ, P2 ;  /* 0x000000ff372d7207 */ /* 0x000fe20001000000 */
[----:B------:R-:W-:Y:S01]  /*1c4d0*/  IMAD.X R86, RZ, RZ, R60, P0 ;  /* 0x000000ffff567224 */ /* 0x000fe200000e063c */
[----:B------:R-:W-:Y:S02]  /*1c4e0*/  IADD3 R44, P1, PT, R13, R44, RZ ;  /* 0x0000002c0d2c7210 */ /* 0x000fe40007f3e0ff */
[----:B------:R-:W-:Y:S02]  /*1c4f0*/  IADD3.X R10, PT, PT, R15, RZ, RZ, P5, P6 ;  /* 0x000000ff0f0a7210 */ /* 0x000fe40002fec4ff */
[----:B------:R-:W-:-:S02]  /*1c500*/  ISETP.GE.U32.AND P5, PT, R2, R28, PT ;  /* 0x0000001c0200720c */ /* 0x000fc40003fa6070 */
[----:B------:R-:W-:Y:S01]  /*1c510*/  ISETP.GE.U32.AND P0, PT, R44, R13, PT ;  /* 0x0000000d2c00720c */ /* 0x000fe20003f06070 */
[----:B------:R-:W-:Y:S01]  /*1c520*/  IMAD.X R45, R10, 0x1, R45, P1 ;  /* 0x000000010a2d7824 */ /* 0x000fe200008e062d */
[----:B------:R-:W-:Y:S02]  /*1c530*/  ISETP.LT.U32.AND P1, PT, R28, R59, PT ;  /* 0x0000003b1c00720c */ /* 0x000fe40003f21070 */
[----:B------:R-:W-:Y:S02]  /*1c540*/  ISETP.GE.U32.AND.EX P5, PT, R86, R60, PT, P5 ;  /* 0x0000003c5600720c */ /* 0x000fe40003fa6150 */
[----:B------:R-:W-:Y:S02]  /*1c550*/  ISETP.GE.U32.AND.EX P0, PT, R45, R10, PT, P0 ;  /* 0x0000000a2d00720c */ /* 0x000fe40003f06100 */
[----:B------:R-:W-:Y:S02]  /*1c560*/  ISETP.LT.U32.OR.EX P1, PT, R60, R17, !P5, P1 ;  /* 0x000000113c00720c */ /* 0x000fe40006f21510 */
[----:B------:R-:W-:-:S02]  /*1c570*/  ISETP.GE.U32.AND.EX P4, PT, R10, R15, PT, P4 ;  /* 0x0000000f0a00720c */ /* 0x000fc40003f86140 */
[----:B------:R-:W-:Y:S02]  /*1c580*/  SEL R9, RZ, 0x1, !P1 ;  /* 0x00000001ff097807 */ /* 0x000fe40004800000 */
[----:B------:R-:W-:Y:S02]  /*1c590*/  SEL R10, RZ, 0x1, P0 ;  /* 0x00000001ff0a7807 */ /* 0x000fe40000000000 */
[----:B------:R-:W-:Y:S01]  /*1c5a0*/  IADD3 R15, P1, PT, R8, R9, RZ ;  /* 0x00000009080f7210 */ /* 0x000fe20007f3e0ff */
[----:B------:R-:W-:Y:S01]  /*1c5b0*/  IMAD.MOV.U32 R8, RZ, RZ, RZ ;  /* 0x000000ffff087224 */ /* 0x000fe200078e00ff */
[----:B------:R-:W-:Y:S02]  /*1c5c0*/  ISETP.GT.U32.AND P0, PT, R2, R48, PT ;  /* 0x000000300200720c */ /* 0x000fe40003f04070 */
[----:B------:R-:W-:Y:S01]  /*1c5d0*/  SEL R13, RZ, 0x1, P4 ;  /* 0x00000001ff0d7807 */ /* 0x000fe20002000000 */
[----:B------:R-:W-:Y:S01]  /*1c5e0*/  IMAD.X R17, RZ, RZ, R8, P1 ;  /* 0x000000ffff117224 */ /* 0x000fe200008e0608 */
[----:B------:R-:W-:-:S02]  /*1c5f0*/  ISETP.GT.U32.AND.EX P0, PT, R86, R49, PT, P0 ;  /* 0x000000315600720c */ /* 0x000fc40003f04100 */
[----:B------:R-:W-:Y:S02]  /*1c600*/  ISETP.NE.U32.AND P1, PT, R15, RZ, PT ;  /* 0x000000ff0f00720c */ /* 0x000fe40003f25070 */
[----:B------:R-:W-:Y:S02]  /*1c610*/  IADD3 R10, P5, PT, R10, R13, RZ ;  /* 0x0000000d0a0a7210 */ /* 0x000fe40007fbe0ff */
[----:B------:R-:W-:Y:S02]  /*1c620*/  ISETP.NE.OR.EX P0, PT, R17, RZ, P0, P1 ;  /* 0x000000ff1100720c */ /* 0x000fe40000705710 */
[----:B------:R-:W-:Y:S01]  /*1c630*/  SEL R12, RZ, 0xffffffff, !P3 ;  /* 0xffffffffff0c7807 */ /* 0x000fe20005800000 */
[----:B------:R-:W-:Y:S01]  /*1c640*/  IMAD.X R8, RZ, RZ, RZ, P5 ;  /* 0x000000ffff087224 */ /* 0x000fe200028e06ff */
[----:B------:R-:W-:Y:S02]  /*1c650*/  SEL R46, R48, RZ, P2 ;  /* 0x000000ff302e7207 */ /* 0x000fe40001000000 */
[----:B------:R-:W-:-:S04]  /*1c660*/  IADD3 R11, P3, P4, R10, R11, R12 ;  /* 0x0000000b0a0b7210 */ /* 0x000fc80007c7e00c */
[----:B------:R-:W-:Y:S02]  /*1c670*/  IADD3.X R7, PT, PT, R8, R7, R12, P3, P4 ;  /* 0x0000000708077210 */ /* 0x000fe40001fe840c */
[----:B------:R-:W-:Y:S02]  /*1c680*/  IADD3 R46, P5, PT, R11, R46, RZ ;  /* 0x0000002e0b2e7210 */ /* 0x000fe40007fbe0ff */
[----:B------:R-:W-:-:S05]  /*1c690*/  SEL R8, R49, RZ, P2 ;  /* 0x000000ff31087207 */ /* 0x000fca0001000000 */
[----:B------:R-:W-:Y:S01]  /*1c6a0*/  IMAD.X R47, R7, 0x1, R8, P5 ;  /* 0x00000001072f7824 */ /* 0x000fe200028e0608 */
        /* <DEDUP_REMOVED lines=19> */
.L_x_107:
[----:B------:R-:W-:Y:S05]  /*1c7e0*/  BSYNC.RELIABLE B2 ;  /* 0x0000000000027941 */ /* 0x000fea0003800100 */
.L_x_106:
        /* <DEDUP_REMOVED lines=37> */
[----:B------:R-:W-:Y:S01]  /*1ca40*/  IADD3 R0, P3, PT, R6, R11, RZ ;  /* 0x0000000b06007210 */ /* 0x000fe20007f7e0ff */
[----:B------:R-:W-:Y:S01]  /*1ca50*/  IMAD.X R87, R87, 0x1, ~R51, P2 ;  /* 0x0000000157577824 */ /* 0x000fe200010e0e33 */
[----:B------:R-:W-:Y:S02]  /*1ca60*/  ISETP.NE.OR.EX P0, PT, R17, RZ, P0, P1 ;  /* 0x000000ff1100720c */ /* 0x000fe40000705710 */
[----:B------:R-:W-:Y:S01]  /*1ca70*/  IADD3 R3, P4, PT, R4, R5, RZ ;  /* 0x0000000504037210 */ /* 0x000fe20007f9e0ff */
[----:B------:R-:W-:Y:S02]  /*1ca80*/  IMAD.X R6, R6, 0x1, R13, P3 ;  /* 0x0000000106067824 */ /* 0x000fe400018e060d */
[----:B------:R-:W-:Y:S02]  /*1ca90*/  IMAD.MOV.U32 R5, RZ, RZ, R0 ;  /* 0x000000ffff057224 */ /* 0x000fe400078e0000 */
        /* <DEDUP_REMOVED lines=25> */
.L_x_109:
[----:B------:R-:W-:Y:S05]  /*1cc30*/  BSYNC.RELIABLE B2 ;  /* 0x0000000000027941 */ /* 0x000fea0003800100 */
.L_x_108:
        /* <DEDUP_REMOVED lines=26> */
[C---:B------:R-:W-:Y:S02]  /*1cde0*/  IADD3 R2, P3, PT, R3.reuse, R4, RZ ;  /* 0x0000000403027210 */ /* 0x040fe40007f7e0ff */
        /* <DEDUP_REMOVED lines=37> */
.L_x_111:
[----:B------:R-:W-:Y:S05]  /*1d040*/  BSYNC.RELIABLE B2 ;  /* 0x0000000000027941 */ /* 0x000fea0003800100 */
.L_x_110:
        /* <DEDUP_REMOVED lines=19> */
[C---:B------:R-:W-:Y:S01]  /*1d180*/  IADD3 R5, P1, PT, R6.reuse, R9, RZ ;  /* 0x0000000906057210 */ /* 0x040fe20007f3e0ff */
        /* <DEDUP_REMOVED lines=9> */
.L_x_3:
[----:B------:R-:W-:Y:S05]  /*1d220*/  BSYNC.RECONVERGENT B0 ;  /* 0x0000000000007941 */ /* 0x000fea0003800200 */
.L_x_2:
[----:B------:R-:W2:Y:S02]  /*1d230*/  LDL.LU R7, [R1+0x232a4] ;  /* 0x0232a40001077983 */ /* 0x000ea40000300800 */
[----:B--2---:R-:W-:-:S05]  /*1d240*/  VIADD R7, R7, 0x1 ;  /* 0x0000000107077836 */ /* 0x004fca0000000000 */
[----:B------:R1:W-:Y:S01]  /*1d250*/  STL [R1+0x232a4], R7 ;  /* 0x0232a40701007387 */ /* 0x0003e20000100800 */
[----:B------:R-:W-:-:S13]  /*1d260*/  ISETP.NE.AND P0, PT, R7, 0x18, PT ;  /* 0x000000180700780c */ /* 0x000fda0003f05270 */
[----:B-1----:R-:W-:Y:S05]  /*1d270*/  @P0 BRA `(.L_x_112) ;  /* 0xfffffe3000640947 */ /* 0x002fea000383ffff */
.L_x_1:
[----:B------:R-:W-:Y:S05]  /*1d280*/  BSYNC.RECONVERGENT B1 ;  /* 0x0000000000017941 */ /* 0x000fea0003800200 */
.L_x_0:
[----:B------:R-:W-:Y:S05]  /*1d290*/  WARPSYNC.ALL ;  /* 0x0000000000007948 */ /* 0x000fea0003800000 */
[----:B-----5:R-:W-:Y:S01]  /*1d2a0*/  IMAD.MOV.U32 R8, RZ, RZ, R32 ;  /* 0x000000ffff087224 */ /* 0x020fe200078e0020 */
[----:B------:R-:W1:Y:S01]  /*1d2b0*/  LDCU.64 UR34, c[0x3][0x10] ;  /* 0x00c00200ff2277ac */ /* 0x000e620008000a00 */
[----:B------:R-:W-:Y:S02]  /*1d2c0*/  IMAD.MOV.U32 R9, RZ, RZ, R33 ;  /* 0x000000ffff097224 */ /* 0x000fe400078e0021 */
[----:B------:R-:W-:Y:S01]  /*1d2d0*/  IMAD.MOV.U32 R10, RZ, RZ, R34 ;  /* 0x000000ffff0a7224 */ /* 0x000fe200078e0022 */
[----:B------:R-:W2:Y:S01]  /*1d2e0*/  LDCU.64 UR32, c[0x3][0x18] ;  /* 0x00c00300ff2077ac */ /* 0x000ea20008000a00 */
[----:B------:R-:W-:-:S02]  /*1d2f0*/  IMAD.MOV.U32 R11, RZ, RZ, R35 ;  /* 0x000000ffff0b7224 */ /* 0x000fc400078e0023 */
[----:B------:R-:W-:Y:S01]  /*1d300*/  IMAD.MOV.U32 R88, RZ, RZ, R40 ;  /* 0x000000ffff587224 */ /* 0x000fe200078e0028 */
[----:B------:R-:W3:Y:S01]  /*1d310*/  LDCU.128 UR12, c[0x3][URZ] ;  /* 0x00c00000ff0c77ac */ /* 0x000ee20008000c00 */
[----:B------:R-:W-:Y:S01]  /*1d320*/  IMAD.MOV.U32 R92, RZ, RZ, R41 ;  /* 0x000000ffff5c7224 */ /* 0x000fe200078e0029 */
[----:B------:R4:W-:Y:S01]  /*1d330*/  STL.128 [R1+0x20], R8 ;  /* 0x0000200801007387 */ /* 0x0009e20000100c00 */
[----:B------:R-:W-:Y:S01]  /*1d340*/  IMAD.MOV.U32 R84, RZ, RZ, R42 ;  /* 0x000000ffff547224 */ /* 0x000fe200078e002a */
[----:B------:R-:W0:Y:S01]  /*1d350*/  LDCU.128 UR16, c[0x3][0x20] ;  /* 0x00c00400ff1077ac */ /* 0x000e220008000c00 */
[----:B------:R-:W-:Y:S02]  /*1d360*/  IMAD.MOV.U32 R90, RZ, RZ, R43 ;  /* 0x000000ffff5a7224 */ /* 0x000fe400078e002b */
[----:B------:R-:W-:Y:S01]  /*1d370*/  IMAD.MOV.U32 R85, RZ, RZ, R44 ;  /* 0x000000ffff557224 */ /* 0x000fe200078e002c */
[----:B------:R-:W0:Y:S01]  /*1d380*/  LDCU.128 UR20, c[0x3][0x30] ;  /* 0x00c00600ff1477ac */ /* 0x000e220008000c00 */
[----:B------:R-:W-:-:S02]  /*1d390*/  IMAD.MOV.U32 R91, RZ, RZ, R45 ;  /* 0x000000ffff5b7224 */ /* 0x000fc400078e002d */
[----:B------:R-:W-:Y:S01]  /*1d3a0*/  IMAD.MOV.U32 R89, RZ, RZ, R46 ;  /* 0x000000ffff597224 */ /* 0x000fe200078e002e */
[----:B------:R-:W0:Y:S01]  /*1d3b0*/  LDCU.128 UR24, c[0x3][0x40] ;  /* 0x00c00800ff1877ac */ /* 0x000e220008000c00 */
[----:B------:R-:W-:Y:S02]  /*1d3c0*/  IMAD.MOV.U32 R93, RZ, RZ, R47 ;  /* 0x000000ffff5d7224 */ /* 0x000fe400078e002f */
[----:B------:R-:W-:Y:S01]  /*1d3d0*/  IMAD.MOV.U32 R7, RZ, RZ, R2 ;  /* 0x000000ffff077224 */ /* 0x000fe200078e0002 */
[----:B------:R-:W0:Y:S01]  /*1d3e0*/  LDCU.128 UR28, c[0x3][0x50] ;  /* 0x00c00a00ff1c77ac */ /* 0x000e220008000c00 */
[----:B------:R-:W-:Y:S02]  /*1d3f0*/  IMAD.MOV.U32 R12, RZ, RZ, R6 ;  /* 0x000000ffff0c7224 */ /* 0x000fe400078e0006 */
[----:B----4-:R-:W-:Y:S01]  /*1d400*/  IMAD.MOV.U32 R8, RZ, RZ, R36 ;  /* 0x000000ffff087224 */ /* 0x010fe200078e0024 */
[----:B------:R-:W-:Y:S01]  /*1d410*/  UIADD3 UR5, UPT, UPT, UR5, 0x17720, URZ ;  /* 0x0001772005057890 */ /* 0x000fe2000fffe0ff */
[----:B------:R-:W-:Y:S01]  /*1d420*/  IMAD.MOV.U32 R9, RZ, RZ, R37 ;  /* 0x000000ffff097224 */ /* 0x000fe200078e0025 */
[----:B------:R-:W-:Y:S01]  /*1d430*/  UMOV UR6, 0x1 ;  /* 0x0000000100067882 */ /* 0x000fe20000000000 */
[----:B------:R-:W-:-:S02]  /*1d440*/  IMAD.MOV.U32 R10, RZ, RZ, R38 ;  /* 0x000000ffff0a7224 */ /* 0x000fc400078e0026 */
[----:B------:R-:W-:Y:S02]  /*1d450*/  IMAD.MOV.U32 R11, RZ, RZ, R39 ;  /* 0x000000ffff0b7224 */ /* 0x000fe400078e0027 */
[----:B------:R-:W-:Y:S02]  /*1d460*/  IMAD.MOV.U32 R13, RZ, RZ, R0 ;  /* 0x000000ffff0d7224 */ /* 0x000fe400078e0000 */
[----:B------:R-:W-:Y:S01]  /*1d470*/  IMAD.MOV.U32 R14, RZ, RZ, R87 ;  /* 0x000000ffff0e7224 */ /* 0x000fe200078e0057 */
[----:B------:R4:W-:Y:S02]  /*1d480*/  STL.128 [R1+0x30], R8 ;  /* 0x0000300801007387 */ /* 0x0009e40000100c00 */
[----:B----4-:R-:W-:Y:S02]  /*1d490*/  IMAD.MOV.U32 R8, RZ, RZ, R86 ;  /* 0x000000ffff087224 */ /* 0x010fe400078e0056 */
[----:B------:R-:W-:Y:S02]  /*1d4a0*/  IMAD.MOV.U32 R9, RZ, RZ, R3 ;  /* 0x000000ffff097224 */ /* 0x000fe400078e0003 */
[----:B------:R-:W-:-:S02]  /*1d4b0*/  IMAD.MOV.U32 R10, RZ, RZ, R4 ;  /* 0x000000ffff0a7224 */ /* 0x000fc400078e0004 */
[----:B0123--:R-:W-:-:S07]  /*1d4c0*/  IMAD.MOV.U32 R11, RZ, RZ, R5 ;  /* 0x000000ffff0b7224 */ /* 0x00ffce00078e0005 */
.L_x_218:
[C---:B0-----:R-:W-:Y:S01]  /*1d4d0*/  IMAD.WIDE.U32 R16, R14.reuse, R11, RZ ;  /* 0x0000000b0e107225 */ /* 0x041fe200078e00ff */
[----:B------:R-:W-:Y:S03]  /*1d4e0*/  BSSY.RECONVERGENT B0, `(.L_x_113) ;  /* 0x0000143000007945 */ /* 0x000fe60003800200 */
[----:B------:R-:W-:-:S04]  /*1d4f0*/  IMAD.WIDE.U32 R24, R14, R9, RZ ;  /* 0x000000090e187225 */ /* 0x000fc800078e00ff */
[----:B------:R-:W-:-:S04]  /*1d500*/  IMAD.WIDE.U32 R20, P0, R12, R13, R16 ;  /* 0x0000000d0c147225 */ /* 0x000fc80007800010 */
        /* <DEDUP_REMOVED lines=8> */
[----:B------:R-:W-:Y:S01]  /*1d590*/  IMAD R15, R9, R14, R15 ;  /* 0x0000000e090f7224 */ /* 0x000fe200078e020f */
[----:B------:R-:W-:Y:S01]  /*1d5a0*/  IADD3 R40, P5, PT, R24, R18, RZ ;  /* 0x0000001218287210 */ /* 0x000fe20007fbe0ff */
[----:B------:R-:W-:-:S03]  /*1d5b0*/  IMAD.WIDE.U32 R44, R14, R7, RZ ;  /* 0x000000070e2c7225 */ /* 0x000fc600078e00ff */
[----:B------:R-:W-:Y:S01]  /*1d5c0*/  ISETP.GE.U32.AND P0, PT, R40, R18, PT ;  /* 0x000000122800720c */ /* 0x000fe20003f06070 */
[----:B------:R-:W-:Y:S02]  /*1d5d0*/  IMAD.IADD R24, R19, 0x1, R15 ;  /* 0x0000000113187824 */ /* 0x000fe400078e020f */
[----:B------:R-:W-:-:S04]  /*1d5e0*/  IMAD.WIDE.U32 R20, R13, R7, RZ ;  /* 0x000000070d147225 */ /* 0x000fc800078e00ff */
[----:B------:R-:W-:-:S04]  /*1d5f0*/  IMAD.WIDE.U32 R44, P1, R8, R13, R44 ;  /* 0x0000000d082c7225 */ /* 0x000fc8000782002c */
[----:B------:R-:W-:Y:S01]  /*1d600*/  IMAD.X R15, R24, 0x1, R25, P5 ;  /* 0x00000001180f7824 */ /* 0x000fe200028e0619 */
[----:B------:R-:W-:Y:S01]  /*1d610*/  IADD3 RZ, P6, PT, R21, R44, RZ ;  /* 0x0000002c15ff7210 */ /* 0x000fe20007fde0ff */
[----:B------:R-:W-:-:S03]  /*1d620*/  IMAD.WIDE.U32 R22, R13, R9, RZ ;  /* 0x000000090d167225 */ /* 0x000fc600078e00ff */
[----:B------:R-:W-:Y:S01]  /*1d630*/  ISETP.GE.U32.AND.EX P0, PT, R15, R24, PT, P0 ;  /* 0x000000180f00720c */ /* 0x000fe20003f06100 */
[----:B------:R-:W-:Y:S01]  /*1d640*/  IMAD.WIDE.U32 R42, R12, R9, RZ ;  /* 0x000000090c2a7225 */ /* 0x000fe200078e00ff */
[----:B------:R-:W-:-:S03]  /*1d650*/  IADD3 RZ, P3, PT, R23, R16, RZ ;  /* 0x0000001017ff7210 */ /* 0x000fc60007f7e0ff */
[----:B------:R-:W-:-:S04]  /*1d660*/  IMAD.WIDE.U32 R20, R14, R13, RZ ;  /* 0x0000000d0e147225 */ /* 0x000fc800078e00ff */
[-C--:B------:R-:W-:Y:S02]  /*1d670*/  IMAD R25, R8, R13.reuse, RZ ;  /* 0x0000000d08197224 */ /* 0x080fe400078e02ff */
[----:B------:R-:W-:Y:S02]  /*1d680*/  IMAD R24, R12, R13, RZ ;  /* 0x0000000d0c187224 */ /* 0x000fe400078e02ff */
[----:B------:R-:W-:Y:S02]  /*1d690*/  IMAD.X R19, RZ, RZ, RZ, P2 ;  /* 0x000000ffff137224 */ /* 0x000fe400010e06ff */
[----:B------:R-:W-:Y:S02]  /*1d6a0*/  IMAD.MOV.U32 R18, RZ, RZ, R17 ;  /* 0x000000ffff127224 */ /* 0x000fe400078e0011 */
[----:B------:R-:W-:-:S04]  /*1d6b0*/  IMAD.WIDE.U32 R22, R11, R9, RZ ;  /* 0x000000090b167225 */ /* 0x000fc800078e00ff */
[----:B------:R-:W-:-:S04]  /*1d6c0*/  IMAD.WIDE.U32 R42, P4, R10, R11, R42 ;  /* 0x0000000b0a2a7225 */ /* 0x000fc8000788002a */
[----:B------:R-:W-:Y:S01]  /*1d6d0*/  IMAD R51, R7, R14, R25 ;  /* 0x0000000e07337224 */ /* 0x000fe200078e0219 */
[----:B------:R-:W-:Y:S01]  /*1d6e0*/  IADD3 RZ, P2, PT, R23, R42, RZ ;  /* 0x0000002a17ff7210 */ /* 0x000fe20007f5e0ff */
[----:B------:R-:W-:Y:S02]  /*1d6f0*/  IMAD R31, R11, R14, R24 ;  /* 0x0000000e0b1f7224 */ /* 0x000fe400078e0218 */
[----:B------:R-:W-:-:S04]  /*1d700*/  IMAD.WIDE.U32 R16, R7, R13, RZ ;  /* 0x0000000d07107225 */ /* 0x000fc800078e00ff */
[----:B------:R-:W-:-:S04]  /*1d710*/  IMAD.WIDE.U32 R26, R13, R13, RZ ;  /* 0x0000000d0d1a7225 */ /* 0x000fc800078e00ff */
[----:B------:R-:W-:-:S04]  /*1d720*/  IMAD.WIDE.U32 R20, P5, R13, R14, R20 ;  /* 0x0000000e0d147225 */ /* 0x000fc800078a0014 */
[----:B------:R-:W-:Y:S01]  /*1d730*/  IMAD.WIDE.U32.X R24, R10, R14, R18, P3 ;  /* 0x0000000e0a187225 */ /* 0x000fe200018e0412 */
[----:B------:R-:W-:Y:S02]  /*1d740*/  SEL R19, RZ, 0x1, P0 ;  /* 0x00000001ff137807 */ /* 0x000fe40000000000 */
[----:B------:R-:W-:Y:S01]  /*1d750*/  IADD3 RZ, P0, PT, R27, R20, RZ ;  /* 0x000000141bff7210 */ /* 0x000fe20007f1e0ff */
[----:B------:R-:W-:-:S04]  /*1d760*/  IMAD.WIDE.U32 R22, R11, R13, RZ ;  /* 0x0000000d0b167225 */ /* 0x000fc800078e00ff */
[----:B------:R-:W-:Y:S01]  /*1d770*/  IMAD.X R47, RZ, RZ, RZ, P5 ;  /* 0x000000ffff2f7224 */ /* 0x000fe200028e06ff */
[----:B------:R-:W-:Y:S01]  /*1d780*/  IADD3 R24, P3, P5, R16, R24, R19 ;  /* 0x0000001810187210 */ /* 0x000fe20007d7e013 */
[----:B------:R-:W-:-:S04]  /*1d790*/  IMAD.WIDE.U32 R18, R12, R7, RZ ;  /* 0x000000070c127225 */ /* 0x000fc800078e00ff */
[----:B------:R-:W-:Y:S02]  /*1d7a0*/  IMAD.MOV.U32 R46, RZ, RZ, R21 ;  /* 0x000000ffff2e7224 */ /* 0x000fe400078e0015 */
[----:B------:R-:W-:Y:S02]  /*1d7b0*/  IMAD.IADD R51, R17, 0x1, R51 ;  /* 0x0000000111337824 */ /* 0x000fe400078e0233 */
[----:B------:R-:W-:Y:S02]  /*1d7c0*/  IMAD.IADD R31, R23, 0x1, R31 ;  /* 0x00000001171f7824 */ /* 0x000fe400078e021f */
[----:B------:R-:W-:Y:S01]  /*1d7d0*/  IMAD.WIDE.U32 R26, R12, R11, RZ ;  /* 0x0000000b0c1a7225 */ /* 0x000fe200078e00ff */
[----:B------:R-:W-:Y:S02]  /*1d7e0*/  IADD3.X R25, PT, PT, R51, R25, RZ, P3, P5 ;  /* 0x0000001933197210 */ /* 0x000fe40001fea4ff */
[C---:B------:R-:W-:Y:S01]  /*1d7f0*/  SHF.L.U64.HI R49, R22.reuse, 0x1, R31 ;  /* 0x0000000116317819 */ /* 0x040fe2000001021f */
[----:B------:R-:W-:-:S02]  /*1d800*/  IMAD.SHL.U32 R30, R22, 0x2, RZ ;  /* 0x00000002161e7824 */ /* 0x000fc400078e00ff */
[----:B------:R-:W-:-:S04]  /*1d810*/  IMAD.WIDE.U32.X R46, R14, R14, R46, P0 ;  /* 0x0000000e0e2e7225 */ /* 0x000fc800000e042e */
[----:B------:R-:W-:-:S04]  /*1d820*/  IMAD.WIDE.U32 R28, R11, R7, RZ ;  /* 0x000000070b1c7225 */ /* 0x000fc800078e00ff */
[----:B------:R-:W-:-:S04]  /*1d830*/  IMAD.WIDE.U32 R18, P0, R8, R11, R18 ;  /* 0x0000000b08127225 */ /* 0x000fc80007800012 */
[----:B------:R-:W-:Y:S01]  /*1d840*/  IMAD.WIDE.U32 R22, R11, R11, RZ ;  /* 0x0000000b0b167225 */ /* 0x000fe200078e00ff */
[----:B------:R-:W-:-:S03]  /*1d850*/  IADD3 RZ, P3, PT, R29, R18, RZ ;  /* 0x000000121dff7210 */ /* 0x000fc60007f7e0ff */
[----:B------:R-:W-:-:S04]  /*1d860*/  IMAD.WIDE.U32 R26, P5, R11, R12, R26 ;  /* 0x0000000c0b1a7225 */ /* 0x000fc800078a001a */
[----:B------:R-:W-:Y:S01]  /*1d870*/  IMAD.X R41, RZ, RZ, RZ, P1 ;  /* 0x000000ffff297224 */ /* 0x000fe200008e06ff */
[----:B------:R-:W-:Y:S01]  /*1d880*/  IADD3 R17, P1, PT, R30, R46, RZ ;  /* 0x0000002e1e117210 */ /* 0x000fe20007f3e0ff */
[----:B------:R-:W-:Y:S01]  /*1d890*/  IMAD.X R29, RZ, RZ, RZ, P4 ;  /* 0x000000ffff1d7224 */ /* 0x000fe200020e06ff */
[----:B------:R-:W-:Y:S01]  /*1d8a0*/  IADD3 RZ, P4, PT, R23, R26, RZ ;  /* 0x0000001a17ff7210 */ /* 0x000fe20007f9e0ff */
[----:B------:R-:W-:Y:S01]  /*1d8b0*/  IMAD.X R23, RZ, RZ, RZ, P0 ;  /* 0x000000ffff177224 */ /* 0x000fe200000e06ff */
[----:B------:R-:W-:Y:S01]  /*1d8c0*/  ISETP.GE.U32.AND P0, PT, R17, R30, PT ;  /* 0x0000001e1100720c */ /* 0x000fe20003f06070 */
[----:B------:R-:W-:Y:S01]  /*1d8d0*/  IMAD.X R46, R49, 0x1, R47, P1 ;  /* 0x00000001312e7824 */ /* 0x000fe200008e062f */
[----:B------:R-:W-:Y:S01]  /*1d8e0*/  SHF.L.W.U32.HI R30, R31, 0x1, R40 ;  /* 0x000000011f1e7819 */ /* 0x000fe20000010e28 */
[----:B------:R-:W-:Y:S01]  /*1d8f0*/  IMAD.MOV.U32 R22, RZ, RZ, R19 ;  /* 0x000000ffff167224 */ /* 0x000fe200078e0013 */
[----:B------:R-:W-:Y:S01]  /*1d900*/  SHF.L.W.U32.HI R31, R40, 0x1, R15 ;  /* 0x00000001281f7819 */ /* 0x000fe20000010e0f */
[----:B------:R-:W-:Y:S01]  /*1d910*/  IMAD.MOV.U32 R40, RZ, RZ, R45 ;  /* 0x000000ffff287224 */ /* 0x000fe200078e002d */
[----:B------:R-:W-:Y:S01]  /*1d920*/  ISETP.GE.U32.AND P1, PT, R24, R16, PT ;  /* 0x000000101800720c */ /* 0x000fe20003f26070 */
[----:B------:R-:W-:Y:S01]  /*1d930*/  IMAD R16, R10, R11, RZ ;  /* 0x0000000b0a107224 */ /* 0x000fe200078e02ff */
[----:B------:R-:W-:Y:S01]  /*1d940*/  ISETP.GE.U32.AND.EX P0, PT, R46, R49, PT, P0 ;  /* 0x000000312e00720c */ /* 0x000fe20003f06100 */
[----:B------:R-:W-:Y:S01]  /*1d950*/  IMAD.WIDE.U32 R44, R11, R11, R30 ;  /* 0x0000000b0b2c7225 */ /* 0x000fe200078e001e */
[----:B------:R-:W-:-:S02]  /*1d960*/  ISETP.GE.U32.AND.EX P1, PT, R25, R51, PT, P1 ;  /* 0x000000331900720c */ /* 0x000fc40003f26110 */
[----:B------:R-:W-:Y:S01]  /*1d970*/  SEL R19, RZ, 0x1, P0 ;  /* 0x00000001ff137807 */ /* 0x000fe20000000000 */
[----:B------:R-:W-:Y:S01]  /*1d980*/  IMAD.IADD R49, R26, 0x1, R45 ;  /* 0x000000011a317824 */ /* 0x000fe200078e022d */
[----:B------:R-:W-:Y:S01]  /*1d990*/  SEL R47, RZ, 0x1, P1 ;  /* 0x00000001ff2f7807 */ /* 0x000fe20000800000 */
[----:B------:R-:W-:Y:S01]  /*1d9a0*/  IMAD.WIDE.U32.X R40, R8, R14, R40, P6 ;  /* 0x0000000e08287225 */ /* 0x000fe200030e0428 */
[----:B------:R-:W-:Y:S02]  /*1d9b0*/  IADD3 R19, P1, PT, R19, R44, RZ ;  /* 0x0000002c13137210 */ /* 0x000fe40007f3e0ff */
[----:B------:R-:W-:Y:S01]  /*1d9c0*/  ISETP.LT.U32.AND P0, PT, R44, R30, PT ;  /* 0x0000001e2c00720c */ /* 0x000fe20003f01070 */
[----:B------:R-:W-:Y:S01]  /*1d9d0*/  IMAD.MOV.U32 R28, RZ, RZ, R43 ;  /* 0x000000ffff1c7224 */ /* 0x000fe200078e002b */
[----:B------:R-:W-:Y:S01]  /*1d9e0*/  ISETP.GE.U32.AND P6, PT, R19, R44, PT ;  /* 0x0000002c1300720c */ /* 0x000fe20003fc6070 */
[----:B------:R-:W-:-:S04]  /*1d9f0*/  IMAD.WIDE.U32 R42, R9, R11, R24 ;  /* 0x0000000b092a7225 */ /* 0x000fc800078e0018 */
[----:B------:R-:W-:Y:S01]  /*1da00*/  IMAD R51, R9, R12, R16 ;  /* 0x0000000c09337224 */ /* 0x000fe200078e0210 */
[----:B------:R-:W-:Y:S01]  /*1da10*/  SHF.L.W.U32.HI R15, R15, 0x1, R42 ;  /* 0x000000010f0f7819 */ /* 0x000fe20000010e2a */
[----:B------:R-:W-:Y:S01]  /*1da20*/  IMAD.X R18, RZ, RZ, R49, P1 ;  /* 0x000000ffff127224 */ /* 0x000fe200008e0631 */
[----:B------:R-:W-:Y:S01]  /*1da30*/  ISETP.GE.U32.AND P1, PT, R42, R24, PT ;  /* 0x000000182a00720c */ /* 0x000fe20003f26070 */
[----:B------:R-:W-:Y:S01]  /*1da40*/  IMAD.X R45, RZ, RZ, RZ, P5 ;  /* 0x000000ffff2d7224 */ /* 0x000fe200028e06ff */
[----:B------:R-:W-:Y:S01]  /*1da50*/  IADD3 R26, P5, PT, R47, R40, RZ ;  /* 0x000000282f1a7210 */ /* 0x000fe20007fbe0ff */
[----:B------:R-:W-:Y:S01]  /*1da60*/  IMAD.MOV.U32 R44, RZ, RZ, R27 ;  /* 0x000000ffff2c7224 */ /* 0x000fe200078e001b */
[----:B------:R-:W-:Y:S01]  /*1da70*/  ISETP.GE.U32.AND.EX P6, PT, R18, R49, PT, P6 ;  /* 0x000000311200720c */ /* 0x000fe20003fc6160 */
[----:B------:R-:W-:Y:S02]  /*1da80*/  IMAD.IADD R47, R43, 0x1, R51 ;  /* 0x000000012b2f7824 */ /* 0x000fe400078e0233 */
[----:B------:R-:W-:Y:S01]  /*1da90*/  IMAD.WIDE.U32.X R44, R12, R12, R44, P4 ;  /* 0x0000000c0c2c7225 */ /* 0x000fe200020e042c */
[----:B------:R-:W-:-:S02]  /*1daa0*/  ISETP.LT.U32.OR.EX P0, PT, R49, R31, !P6, P0 ;  /* 0x0000001f3100720c */ /* 0x000fc40007701500 */
[----:B------:R-:W-:Y:S01]  /*1dab0*/  ISETP.GE.U32.AND.EX P1, PT, R47, R25, PT, P1 ;  /* 0x000000192f00720c */ /* 0x000fe20003f26110 */
[----:B------:R-:W-:Y:S01]  /*1dac0*/  IMAD.X R27, RZ, RZ, R41, P5 ;  /* 0x000000ffff1b7224 */ /* 0x000fe200028e0629 */
[----:B------:R-:W-:Y:S01]  /*1dad0*/  SEL R41, RZ, 0x1, !P0 ;  /* 0x00000001ff297807 */ /* 0x000fe20004000000 */
[----:B------:R-:W-:Y:S01]  /*1dae0*/  IMAD R16, R8, R11, RZ ;  /* 0x0000000b08107224 */ /* 0x000fe200078e02ff */
[----:B------:R-:W-:Y:S01]  /*1daf0*/  SEL R43, RZ, 0x1, P1 ;  /* 0x00000001ff2b7807 */ /* 0x000fe20000800000 */
[----:B------:R-:W-:Y:S01]  /*1db00*/  IMAD.WIDE.U32.X R28, R10, R12, R28, P2 ;  /* 0x0000000c0a1c7225 */ /* 0x000fe200010e041c */
[----:B------:R-:W-:Y:S02]  /*1db10*/  IADD3 R30, P2, PT, R15, R44, RZ ;  /* 0x0000002c0f1e7210 */ /* 0x000fe40007f5e0ff */
[----:B------:R-:W-:Y:S01]  /*1db20*/  SHF.L.W.U32.HI R31, R42, 0x1, R47 ;  /* 0x000000012a1f7819 */ /* 0x000fe20000010e2f */
[C---:B------:R-:W-:Y:S01]  /*1db30*/  IMAD R49, R7.reuse, R12, R16 ;  /* 0x0000000c07317224 */ /* 0x040fe200078e0210 */
[C---:B------:R-:W-:Y:S01]  /*1db40*/  ISETP.LT.U32.AND P0, PT, R30.reuse, R15, PT ;  /* 0x0000000f1e00720c */ /* 0x040fe20003f01070 */
[----:B------:R-:W-:Y:S01]  /*1db50*/  IMAD.WIDE.U32 R24, R7, R11, R26 ;  /* 0x0000000b07187225 */ /* 0x000fe200078e001a */
[----:B------:R-:W-:-:S03]  /*1db60*/  IADD3 R16, P5, PT, R30, R41, RZ ;  /* 0x000000291e107210 */ /* 0x000fc60007fbe0ff */
[----:B------:R-:W-:Y:S01]  /*1db70*/  IMAD.IADD R15, R25, 0x1, R49 ;  /* 0x00000001190f7824 */ /* 0x000fe200078e0231 */
[C---:B------:R-:W-:Y:S01]  /*1db80*/  IADD3 R48, P1, P6, R24.reuse, R28, R43 ;  /* 0x0000001c18307210 */ /* 0x040fe20007e3e02b */
[----:B------:R-:W-:Y:S01]  /*1db90*/  IMAD.X R44, R31, 0x1, R45, P2 ;  /* 0x000000011f2c7824 */ /* 0x000fe200010e062d */
[----:B------:R-:W-:Y:S01]  /*1dba0*/  ISETP.GE.U32.AND P2, PT, R24, R26, PT ;  /* 0x0000001a1800720c */ /* 0x000fe20003f46070 */
[----:B------:R-:W-:Y:S01]  /*1dbb0*/  IMAD.WIDE.U32 R42, R10, R7, RZ ;  /* 0x000000070a2a7225 */ /* 0x000fe200078e00ff */
[----:B------:R-:W-:Y:S02]  /*1dbc0*/  ISETP.GE.U32.AND P4, PT, R48, R24, PT ;  /* 0x000000183000720c */ /* 0x000fe40003f86070 */
[----:B------:R-:W-:Y:S01]  /*1dbd0*/  IADD3.X R49, PT, PT, R15, R29, RZ, P1, P6 ;  /* 0x0000001d0f317210 */ /* 0x000fe20000fec4ff */
[----:B------:R-:W-:Y:S01]  /*1dbe0*/  IMAD.WIDE.U32 R24, R9, R7, RZ ;  /* 0x0000000709187225 */ /* 0x000fe200078e00ff */
[----:B------:R-:W-:Y:S02]  /*1dbf0*/  ISETP.GE.U32.AND.EX P2, PT, R15, R27, PT, P2 ;  /* 0x0000001b0f00720c */ /* 0x000fe40003f46120 */
[----:B------:R-:W-:Y:S01]  /*1dc00*/  ISETP.GE.U32.AND.EX P4, PT, R49, R15, PT, P4 ;  /* 0x0000000f3100720c */ /* 0x000fe20003f86140 */
[----:B------:R-:W-:Y:S01]  /*1dc10*/  IMAD.X R15, RZ, RZ, R44, P5 ;  /* 0x000000ffff0f7224 */ /* 0x000fe200028e062c */
[----:B------:R-:W-:Y:S01]  /*1dc20*/  ISETP.GE.U32.AND P1, PT, R16, R30, PT ;  /* 0x0000001e1000720c */ /* 0x000fe20003f26070 */
[----:B------:R-:W-:Y:S01]  /*1dc30*/  IMAD.WIDE.U32 R42, P6, R8, R9, R42 ;  /* 0x00000009082a7225 */ /* 0x000fe200078c002a */
[----:B------:R-:W-:-:S02]  /*1dc40*/  SEL R28, RZ, 0x1, P2 ;  /* 0x00000001ff1c7807 */ /* 0x000fc40001000000 */
[----:B------:R-:W-:Y:S01]  /*1dc50*/  SEL R29, RZ, 0x1, P4 ;  /* 0x00000001ff1d7807 */ /* 0x000fe20002000000 */
[C---:B------:R-:W-:Y:S01]  /*1dc60*/  IMAD.WIDE.U32.X R22, R8.reuse, R12, R22, P3 ;  /* 0x0000000c08167225 */ /* 0x040fe200018e0416 */
[----:B------:R-:W-:Y:S02]  /*1dc70*/  ISETP.GE.U32.AND.EX P3, PT, R15, R44, PT, P1 ;  /* 0x0000002c0f00720c */ /* 0x000fe40003f66110 */
[----:B------:R-:W-:Y:S01]  /*1dc80*/  IADD3 RZ, P2, PT, R25, R42, RZ ;  /* 0x0000002a19ff7210 */ /* 0x000fe20007f5e0ff */
[----:B------:R-:W-:Y:S01]  /*1dc90*/  IMAD.WIDE.U32 R24, R8, R7, RZ ;  /* 0x0000000708187225 */ /* 0x000fe200078e00ff */
[----:B------:R-:W-:Y:S02]  /*1dca0*/  ISETP.LT.U32.OR.EX P0, PT, R44, R31, !P3, P0 ;  /* 0x0000001f2c00720c */ /* 0x000fe40005f01500 */
[----:B------:R-:W-:Y:S01]  /*1dcb0*/  IADD3 R28, P3, P4, R29, R22, R28 ;  /* 0x000000161d1c7210 */ /* 0x000fe20007c7e01c */
[----:B------:R-:W-:Y:S01]  /*1dcc0*/  IMAD.WIDE.U32 R40, R10, R9, RZ ;  /* 0x000000090a287225 */ /* 0x000fe200078e00ff */
[----:B------:R-:W-:-:S02]  /*1dcd0*/  SHF.L.W.U32.HI R30, R47, 0x1, R48 ;  /* 0x000000012f1e7819 */ /* 0x000fc40000010e30 */
[----:B------:R-:W-:Y:S01]  /*1dce0*/  SHF.L.W.U32.HI R31, R48, 0x1, R49 ;  /* 0x00000001301f7819 */ /* 0x000fe20000010e31 */
[----:B------:R-:W-:Y:S01]  /*1dcf0*/  IMAD.WIDE.U32 R26, R9, R9, RZ ;  /* 0x00000009091a7225 */ /* 0x000fe200078e00ff */
[----:B------:R-:W-:Y:S02]  /*1dd00*/  IADD3.X R29, PT, PT, RZ, R23, RZ, P3, P4 ;  /* 0x00000017ff1d7210 */ /* 0x000fe40001fe84ff */
[----:B------:R-:W-:Y:S01]  /*1dd10*/  SEL R47, RZ, 0x1, !P0 ;  /* 0x00000001ff2f7807 */ /* 0x000fe20004000000 */
[----:B------:R-:W-:-:S04]  /*1dd20*/  IMAD.WIDE.U32 R22, R7, R7, RZ ;  /* 0x0000000707167225 */ /* 0x000fc800078e00ff */
[----:B------:R-:W-:-:S04]  /*1dd30*/  IMAD.WIDE.U32 R24, P4, R7, R8, R24 ;  /* 0x0000000807187225 */ /* 0x000fc80007880018 */
[----:B------:R-:W-:Y:S01]  /*1dd40*/  IMAD.WIDE.U32 R44, R9, R9, R30 ;  /* 0x00000009092c7225 */ /* 0x000fe200078e001e */
[----:B------:R-:W-:-:S03]  /*1dd50*/  IADD3 RZ, P3, PT, R23, R24, RZ ;  /* 0x0000001817ff7210 */ /* 0x000fc60007f7e0ff */
[----:B------:R-:W-:-:S04]  /*1dd60*/  IMAD.WIDE.U32 R40, P1, R9, R10, R40 ;  /* 0x0000000a09287225 */ /* 0x000fc80007820028 */
[----:B------:R-:W-:Y:S01]  /*1dd70*/  IMAD.X R23, RZ, RZ, RZ, P6 ;  /* 0x000000ffff177224 */ /* 0x000fe200030e06ff */
[----:B------:R-:W-:Y:S01]  /*1dd80*/  IADD3 R47, P6, PT, R47, R44, RZ ;  /* 0x0000002c2f2f7210 */ /* 0x000fe20007fde0ff */
[-C--:B------:R-:W-:Y:S01]  /*1dd90*/  IMAD R22, R8, R9.reuse, RZ ;  /* 0x0000000908167224 */ /* 0x080fe200078e02ff */
[----:B------:R-:W-:Y:S01]  /*1dda0*/  IADD3 RZ, P5, PT, R27, R40, RZ ;  /* 0x000000281bff7210 */ /* 0x000fe20007fbe0ff */
[----:B------:R-:W-:Y:S01]  /*1ddb0*/  IMAD.IADD R51, R40, 0x1, R45 ;  /* 0x0000000128337824 */ /* 0x000fe200078e022d */
[----:B------:R-:W-:Y:S01]  /*1ddc0*/  ISETP.GE.U32.AND P0, PT, R47, R44, PT ;  /* 0x0000002c2f00720c */ /* 0x000fe20003f06070 */
[C---:B------:R-:W-:Y:S02]  /*1ddd0*/  IMAD R53, R7.reuse, R10, R22 ;  /* 0x0000000a07357224 */ /* 0x040fe400078e0216 */
[----:B------:R-:W-:-:S04]  /*1dde0*/  IMAD.WIDE.U32 R26, R7, R9, R28 ;  /* 0x00000009071a7225 */ /* 0x000fc800078e001c */
[----:B------:R-:W-:Y:S01]  /*1ddf0*/  IMAD.X R48, RZ, RZ, R51, P6 ;  /* 0x000000ffff307224 */ /* 0x000fe200030e0633 */
[----:B------:R-:W-:Y:S01]  /*1de00*/  ISETP.LT.U32.AND P6, PT, R44, R30, PT ;  /* 0x0000001e2c00720c */ /* 0x000fe20003fc1070 */
[----:B------:R-:W-:Y:S01]  /*1de10*/  IMAD.X R45, RZ, RZ, RZ, P1 ;  /* 0x000000ffff2d7224 */ /* 0x000fe200008e06ff */
[----:B------:R-:W-:Y:S01]  /*1de20*/  ISETP.GE.U32.AND P1, PT, R26, R28, PT ;  /* 0x0000001c1a00720c */ /* 0x000fe20003f26070 */
[----:B------:R-:W-:Y:S01]  /*1de30*/  IMAD.IADD R53, R27, 0x1, R53 ;  /* 0x000000011b357824 */ /* 0x000fe200078e0235 */
[----:B------:R-:W-:Y:S01]  /*1de40*/  ISETP.GE.U32.AND.EX P0, PT, R48, R51, PT, P0 ;  /* 0x000000333000720c */ /* 0x000fe20003f06100 */
[----:B------:R-:W-:Y:S01]  /*1de50*/  IMAD.MOV.U32 R44, RZ, RZ, R41 ;  /* 0x000000ffff2c7224 */ /* 0x000fe200078e0029 */
[----:B------:R-:W-:Y:S01]  /*1de60*/  SHF.L.W.U32.HI R41, R49, 0x1, R26 ;  /* 0x0000000131297819 */ /* 0x000fe20000010e1a */
[----:B------:R-:W-:Y:S01]  /*1de70*/  IMAD.MOV.U32 R22, RZ, RZ, R43 ;  /* 0x000000ffff167224 */ /* 0x000fe200078e002b */
[----:B------:R-:W-:Y:S01]  /*1de80*/  ISETP.LT.U32.OR.EX P0, PT, R51, R31, !P0, P6 ;  /* 0x0000001f3300720c */ /* 0x000fe20004701560 */
[----:B------:R-:W-:Y:S01]  /*1de90*/  IMAD.WIDE.U32.X R44, R10, R10, R44, P5 ;  /* 0x0000000a0a2c7225 */ /* 0x000fe200028e042c */
[----:B------:R-:W-:-:S02]  /*1dea0*/  ISETP.GE.U32.AND.EX P1, PT, R53, R29, PT, P1 ;  /* 0x0000001d3500720c */ /* 0x000fc40003f26110 */
[----:B------:R-:W-:Y:S01]  /*1deb0*/  SHF.L.W.U32.HI R43, R26, 0x1, R53 ;  /* 0x000000011a2b7819 */ /* 0x000fe20000010e35 */
[----:B------:R-:W-:Y:S01]  /*1dec0*/  IMAD.WIDE.U32.X R22, R8, R10, R22, P2 ;  /* 0x0000000a08167225 */ /* 0x000fe200010e0416 */
[----:B------:R-:W-:Y:S02]  /*1ded0*/  SEL R29, RZ, 0x1, P1 ;  /* 0x00000001ff1d7807 */ /* 0x000fe40000800000 */
[----:B------:R-:W-:Y:S01]  /*1dee0*/  IADD3 R28, P5, PT, R41, R44, RZ ;  /* 0x0000002c291c7210 */ /* 0x000fe20007fbe0ff */
[----:B------:R-:W-:Y:S01]  /*1def0*/  IMAD.WIDE.U32 R30, R48, 0x3d1, RZ ;  /* 0x000003d1301e7825 */ /* 0x000fe200078e00ff */
[----:B------:R-:W-:Y:S02]  /*1df00*/  SEL R55, RZ, 0x1, !P0 ;  /* 0x00000001ff377807 */ /* 0x000fe40004000000 */
[----:B------:R-:W-:Y:S01]  /*1df10*/  IADD3 R40, P1, PT, R29, R22, RZ ;  /* 0x000000161d287210 */ /* 0x000fe20007f3e0ff */
[----:B------:R-:W-:Y:S01]  /*1df20*/  IMAD.X R22, R43, 0x1, R45, P5 ;  /* 0x000000012b167824 */ /* 0x000fe200028e062d */
[----:B------:R-:W-:Y:S01]  /*1df30*/  IADD3 R55, P0, PT, R28, R55, RZ ;  /* 0x000000371c377210 */ /* 0x000fe20007f1e0ff */
[----:B------:R-:W-:-:S04]  /*1df40*/  IMAD.WIDE.U32 R26, R47, 0x3d1, RZ ;  /* 0x000003d12f1a7825 */ /* 0x000fc800078e00ff */
[----:B------:R-:W-:Y:S01]  /*1df50*/  IMAD.X R51, RZ, RZ, R22, P0 ;  /* 0x000000ffff337224 */ /* 0x000fe200000e0616 */
[----:B------:R-:W-:Y:S01]  /*1df60*/  ISETP.GE.U32.AND P0, PT, R55, R28, PT ;  /* 0x0000001c3700720c */ /* 0x000fe20003f06070 */
[----:B------:R-:W-:Y:S01]  /*1df70*/  IMAD.X R44, RZ, RZ, R23, P1 ;  /* 0x000000ffff2c7224 */ /* 0x000fe200008e0617 */
[----:B------:R-:W-:Y:S01]  /*1df80*/  IADD3 R49, P2, PT, RZ, R26, RZ ;  /* 0x0000001aff317210 */ /* 0x000fe20007f5e0ff */
[----:B------:R-:W-:Y:S01]  /*1df90*/  IMAD.WIDE.U32 R30, P6, RZ, R47, R30 ;  /* 0x0000002fff1e7225 */ /* 0x000fe200078c001e */
[----:B------:R-:W-:Y:S02]  /*1dfa0*/  ISETP.GE.U32.AND.EX P0, PT, R51, R22, PT, P0 ;  /* 0x000000163300720c */ /* 0x000fe40003f06100 */
[----:B------:R-:W-:Y:S01]  /*1dfb0*/  ISETP.GE.U32.AND P1, PT, R49, R26, PT ;  /* 0x0000001a3100720c */ /* 0x000fe20003f26070 */
[----:B------:R-:W-:Y:S01]  /*1dfc0*/  IMAD.X R23, RZ, RZ, RZ, P4 ;  /* 0x000000ffff177224 */ /* 0x000fe200020e06ff */
[----:B------:R-:W-:Y:S01]  /*1dfd0*/  ISETP.LT.U32.AND P4, PT, R28, R41, PT ;  /* 0x000000291c00720c */ /* 0x000fe20003f81070 */
[----:B------:R-:W-:Y:S01]  /*1dfe0*/  IMAD.X R29, RZ, RZ, RZ, P6 ;  /* 0x000000ffff1d7224 */ /* 0x000fe200030e06ff */
[----:B------:R-:W-:Y:S01]  /*1dff0*/  IADD3 R50, P5, PT, R27, R30, RZ ;  /* 0x0000001e1b327210 */ /* 0x000fe20007fbe0ff */
[----:B------:R-:W-:Y:S01]  /*1e000*/  IMAD.MOV.U32 R28, RZ, RZ, R31 ;  /* 0x000000ffff1c7224 */ /* 0x000fe200078e001f */
[----:B------:R-:W-:Y:S01]  /*1e010*/  ISETP.LT.U32.OR.EX P0, PT, R22, R43, !P0, P4 ;  /* 0x0000002b1600720c */ /* 0x000fe20004701540 */
[----:B------:R-:W-:Y:S01]  /*1e020*/  IMAD.WIDE.U32 R42, R51, 0x3d1, RZ ;  /* 0x000003d1332a7825 */ /* 0x000fe200078e00ff */
[----:B------:R-:W-:-:S02]  /*1e030*/  SHF.L.W.U32.HI R26, R53, 0x1, R40 ;  /* 0x00000001351a7819 */ /* 0x000fc40000010e28 */
[----:B------:R-:W-:Y:S01]  /*1e040*/  SHF.L.W.U32.HI R27, R40, 0x1, R44 ;  /* 0x00000001281b7819 */ /* 0x000fe20000010e2c */
[----:B------:R-:W-:Y:S01]  /*1e050*/  IMAD.WIDE.U32.X R28, RZ, R48, R28, P5 ;  /* 0x00000030ff1c7225 */ /* 0x000fe200028e041c */
[----:B------:R-:W-:Y:S02]  /*1e060*/  SEL R53, RZ, 0x1, !P0 ;  /* 0x00000001ff357807 */ /* 0x000fe40004000000 */
[----:B------:R-:W-:Y:S01]  /*1e070*/  SHF.R.U32.HI R44, RZ, 0x1f, R44 ;  /* 0x0000001fff2c7819 */ /* 0x000fe2000001162c */
[----:B------:R-:W-:-:S04]  /*1e080*/  IMAD.WIDE.U32 R30, R7, R7, R26 ;  /* 0x00000007071e7225 */ /* 0x000fc800078e001a */
[----:B------:R-:W-:Y:S01]  /*1e090*/  IMAD.WIDE.U32 R40, R55, 0x3d1, RZ ;  /* 0x000003d137287825 */ /* 0x000fe200078e00ff */
[----:B------:R-:W-:-:S03]  /*1e0a0*/  IADD3 R53, P0, PT, R53, R30, RZ ;  /* 0x0000001e35357210 */ /* 0x000fc60007f1e0ff */
[----:B------:R-:W-:-:S04]  /*1e0b0*/  IMAD.WIDE.U32 R42, P6, RZ, R55, R42 ;  /* 0x00000037ff2a7225 */ /* 0x000fc800078c002a */
[----:B------:R-:W-:Y:S01]  /*1e0c0*/  IMAD.X R47, R50, 0x1, R47, P2 ;  /* 0x00000001322f7824 */ /* 0x000fe200010e062f */
[----:B------:R-:W-:Y:S01]  /*1e0d0*/  IADD3 R41, P4, PT, R41, R42, RZ ;  /* 0x0000002a29297210 */ /* 0x000fe20007f9e0ff */
[----:B------:R-:W-:Y:S01]  /*1e0e0*/  IMAD.IADD R52, R24, 0x1, R31 ;  /* 0x0000000118347824 */ /* 0x000fe200078e021f */
[----:B------:R-:W-:Y:S01]  /*1e0f0*/  IADD3 R31, P5, PT, R28, R40, RZ ;  /* 0x000000281c1f7210 */ /* 0x000fe20007fbe0ff */
[----:B------:R-:W-:Y:S01]  /*1e100*/  IMAD.MOV.U32 R22, RZ, RZ, R25 ;  /* 0x000000ffff167224 */ /* 0x000fe200078e0019 */
[----:B------:R-:W-:Y:S01]  /*1e110*/  ISETP.GE.U32.AND.EX P1, PT, R47, R50, PT, P1 ;  /* 0x000000322f00720c */ /* 0x000fe20003f26110 */
[----:B------:R-:W-:Y:S01]  /*1e120*/  IMAD.X R45, RZ, RZ, R52, P0 ;  /* 0x000000ffff2d7224 */ /* 0x000fe200000e0634 */
[----:B------:R-:W-:Y:S01]  /*1e130*/  ISETP.GE.U32.AND P2, PT, R53, R30, PT ;  /* 0x0000001e3500720c */ /* 0x000fe20003f46070 */
[----:B------:R-:W-:Y:S01]  /*1e140*/  IMAD.X R42, R41, 0x1, R29, P5 ;  /* 0x00000001292a7824 */ /* 0x000fe200028e061d */
[----:B------:R-:W-:Y:S01]  /*1e150*/  SEL R24, RZ, 0x1, P1 ;  /* 0x00000001ff187807 */ /* 0x000fe20000800000 */
[----:B------:R-:W-:Y:S01]  /*1e160*/  IMAD.X R25, RZ, RZ, RZ, P6 ;  /* 0x000000ffff197224 */ /* 0x000fe200030e06ff */
[----:B------:R-:W-:Y:S01]  /*1e170*/  IADD3 R29, P5, PT, R31, R48, RZ ;  /* 0x000000301f1d7210 */ /* 0x000fe20007fbe0ff */
[----:B------:R-:W-:Y:S01]  /*1e180*/  IMAD.WIDE.U32.X R22, R8, R8, R22, P3 ;  /* 0x0000000808167225 */ /* 0x000fe200018e0416 */
[----:B------:R-:W-:-:S02]  /*1e190*/  ISETP.LT.U32.AND P0, PT, R30, R26, PT ;  /* 0x0000001a1e00720c */ /* 0x000fc40003f01070 */
[----:B------:R-:W-:Y:S01]  /*1e1a0*/  ISETP.GE.U32.AND.EX P2, PT, R45, R52, PT, P2 ;  /* 0x000000342d00720c */ /* 0x000fe20003f46120 */
[----:B------:R-:W-:Y:S01]  /*1e1b0*/  IMAD.X R30, R42, 0x1, R55, P5 ;  /* 0x000000012a1e7824 */ /* 0x000fe200028e0637 */
[----:B------:R-:W-:Y:S02]  /*1e1c0*/  ISETP.GE.U32.AND P1, PT, R31, R40, PT ;  /* 0x000000281f00720c */ /* 0x000fe40003f26070 */
[----:B------:R-:W-:Y:S01]  /*1e1d0*/  IADD3 R40, P6, PT, R29, R24, RZ ;  /* 0x000000181d287210 */ /* 0x000fe20007fde0ff */
[----:B------:R-:W-:Y:S01]  /*1e1e0*/  IMAD.MOV.U32 R24, RZ, RZ, R43 ;  /* 0x000000ffff187224 */ /* 0x000fe200078e002b */
[----:B------:R-:W-:Y:S01]  /*1e1f0*/  ISETP.LT.U32.OR.EX P0, PT, R52, R27, !P2, P0 ;  /* 0x0000001b3400720c */ /* 0x000fe20005701500 */
[----:B------:R-:W-:Y:S01]  /*1e200*/  IMAD.WIDE.U32 R26, R45, 0x3d1, RZ ;  /* 0x000003d12d1a7825 */ /* 0x000fe200078e00ff */
[----:B------:R-:W-:Y:S02]  /*1e210*/  ISETP.GE.U32.AND.EX P1, PT, R42, R41, PT, P1 ;  /* 0x000000292a00720c */ /* 0x000fe40003f26110 */
[----:B------:R-:W-:Y:S01]  /*1e220*/  ISETP.GE.U32.AND P3, PT, R40, R29, PT ;  /* 0x0000001d2800720c */ /* 0x000fe20003f66070 */
[----:B------:R-:W-:Y:S01]  /*1e230*/  IMAD.X R41, RZ, RZ, R30, P6 ;  /* 0x000000ffff297224 */ /* 0x000fe200030e061e */
[----:B------:R-:W-:Y:S01]  /*1e240*/  ISETP.LT.U32.AND P2, PT, R29, R31, PT ;  /* 0x0000001f1d00720c */ /* 0x000fe20003f41070 */
[----:B------:R-:W-:Y:S01]  /*1e250*/  IMAD.WIDE.U32.X R28, RZ, R51, R24, P4 ;  /* 0x00000033ff1c7225 */ /* 0x000fe200020e0418 */
[----:B------:R-:W-:-:S02]  /*1e260*/  SEL R31, RZ, 0x1, P1 ;  /* 0x00000001ff1f7807 */ /* 0x000fc40000800000 */
[----:B------:R-:W-:Y:S01]  /*1e270*/  ISETP.GE.U32.AND.EX P3, PT, R41, R30, PT, P3 ;  /* 0x0000001e2900720c */ /* 0x000fe20003f66130 */
[----:B------:R-:W-:Y:S01]  /*1e280*/  IMAD.WIDE.U32 R24, R53, 0x3d1, RZ ;  /* 0x000003d135187825 */ /* 0x000fe200078e00ff */
[----:B------:R-:W-:Y:S02]  /*1e290*/  SEL R55, RZ, 0x1, !P0 ;  /* 0x00000001ff377807 */ /* 0x000fe40004000000 */
[----:B------:R-:W-:Y:S01]  /*1e2a0*/  ISETP.LT.U32.OR.EX P0, PT, R30, R42, !P3, P2 ;  /* 0x0000002a1e00720c */ /* 0x000fe20005f01520 */
[----:B------:R-:W-:Y:S01]  /*1e2b0*/  IMAD.WIDE.U32 R26, P1, RZ, R53, R26 ;  /* 0x00000035ff1a7225 */ /* 0x000fe2000782001a */
[----:B------:R-:W-:Y:S02]  /*1e2c0*/  IADD3 R30, P5, P3, R24, R28, R31 ;  /* 0x0000001c181e7210 */ /* 0x000fe40007bbe01f */
[----:B------:R-:W-:Y:S01]  /*1e2d0*/  IADD3 R55, P4, P2, R55, R44, R22 ;  /* 0x0000002c37377210 */ /* 0x000fe20007a9e016 */
[----:B------:R-:W-:Y:S01]  /*1e2e0*/  IMAD.X R31, RZ, RZ, RZ, P1 ;  /* 0x000000ffff1f7224 */ /* 0x000fe200008e06ff */
[----:B------:R-:W-:-:S02]  /*1e2f0*/  IADD3 R25, P6, PT, R25, R26, RZ ;  /* 0x0000001a19197210 */ /* 0x000fc40007fde0ff */
[----:B------:R-:W-:Y:S02]  /*1e300*/  IADD3 R51, P1, PT, R30, R51, RZ ;  /* 0x000000331e337210 */ /* 0x000fe40007f3e0ff */
[----:B------:R-:W-:Y:S02]  /*1e310*/  SEL R28, RZ, 0x1, !P0 ;  /* 0x00000001ff1c7807 */ /* 0x000fe40004000000 */
[----:B------:R-:W-:Y:S02]  /*1e320*/  IADD3.X R42, PT, PT, R25, R29, RZ, P5, P3 ;  /* 0x0000001d192a7210 */ /* 0x000fe40002fe64ff */
[----:B------:R-:W-:Y:S02]  /*1e330*/  IADD3.X R57, PT, PT, RZ, RZ, R23, P4, P2 ;  /* 0x000000ffff397210 */ /* 0x000fe400027e4417 */
[----:B------:R-:W-:Y:S01]  /*1e340*/  IADD3 R28, P2, PT, R51, R28, RZ ;  /* 0x0000001c331c7210 */ /* 0x000fe20007f5e0ff */
[----:B------:R-:W-:Y:S01]  /*1e350*/  IMAD.X R26, R42, 0x1, R53, P1 ;  /* 0x000000012a1a7824 */ /* 0x000fe200008e0635 */
[----:B------:R-:W-:Y:S01]  /*1e360*/  ISETP.GE.U32.AND P0, PT, R30, R24, PT ;  /* 0x000000181e00720c */ /* 0x000fe20003f06070 */
[----:B------:R-:W-:Y:S01]  /*1e370*/  IMAD.WIDE.U32 R22, R57, 0x3d1, RZ ;  /* 0x000003d139167825 */ /* 0x000fe200078e00ff */
[----:B------:R-:W-:-:S02]  /*1e380*/  ISETP.LT.U32.AND P3, PT, R51, R30, PT ;  /* 0x0000001e3300720c */ /* 0x000fc40003f61070 */
[----:B------:R-:W-:Y:S01]  /*1e390*/  ISETP.GE.U32.AND.EX P0, PT, R42, R25, PT, P0 ;  /* 0x000000192a00720c */ /* 0x000fe20003f06100 */
[----:B------:R-:W-:Y:S01]  /*1e3a0*/  IMAD.X R29, RZ, RZ, R26, P2 ;  /* 0x000000ffff1d7224 */ /* 0x000fe200010e061a */
[----:B------:R-:W-:Y:S01]  /*1e3b0*/  ISETP.GE.U32.AND P1, PT, R28, R51, PT ;  /* 0x000000331c00720c */ /* 0x000fe20003f26070 */
[----:B------:R-:W-:Y:S01]  /*1e3c0*/  IMAD.MOV.U32 R30, RZ, RZ, R27 ;  /* 0x000000ffff1e7224 */ /* 0x000fe200078e001b */
[----:B------:R-:W-:Y:S01]  /*1e3d0*/  SEL R51, RZ, 0x1, P0 ;  /* 0x00000001ff337807 */ /* 0x000fe20000000000 */
[----:B------:R-:W-:Y:S01]  /*1e3e0*/  IMAD.WIDE.U32 R24, R55, 0x3d1, RZ ;  /* 0x000003d137187825 */ /* 0x000fe200078e00ff */
[----:B------:R-:W-:-:S03]  /*1e3f0*/  ISETP.GE.U32.AND.EX P0, PT, R29, R26, PT, P1 ;  /* 0x0000001a1d00720c */ /* 0x000fc60003f06110 */
[----:B------:R-:W-:Y:S01]  /*1e400*/  IMAD.WIDE.U32.X R30, RZ, R45, R30, P6 ;  /* 0x0000002dff1e7225 */ /* 0x000fe200030e041e */
[----:B------:R-:W-:-:S03]  /*1e410*/  ISETP.LT.U32.OR.EX P3, PT, R26, R42, !P0, P3 ;  /* 0x0000002a1a00720c */ /* 0x000fc60004761530 */
[----:B------:R-:W-:Y:S01]  /*1e420*/  IMAD.WIDE.U32 R22, P1, RZ, R55, R22 ;  /* 0x00000037ff167225 */ /* 0x000fe20007820016 */
[----:B------:R-:W-:Y:S02]  /*1e430*/  IADD3 R51, P2, P5, R24, R30, R51 ;  /* 0x0000001e18337210 */ /* 0x000fe40007d5e033 */
[----:B------:R-:W-:Y:S01]  /*1e440*/  SEL R43, RZ, 0x1, !P3 ;  /* 0x00000001ff2b7807 */ /* 0x000fe20005800000 */
[----:B------:R-:W-:Y:S01]  /*1e450*/  IMAD.MOV.U32 R26, RZ, RZ, RZ ;  /* 0x000000ffff1a7224 */ /* 0x000fe200078e00ff */
[----:B------:R-:W-:Y:S01]  /*1e460*/  IADD3 R53, P4, PT, R25, R22, RZ ;  /* 0x0000001619357210 */ /* 0x000fe20007f9e0ff */
[----:B------:R-:W-:Y:S01]  /*1e470*/  IMAD.X R25, RZ, RZ, RZ, P1 ;  /* 0x000000ffff197224 */ /* 0x000fe200008e06ff */
[----:B------:R-:W-:Y:S02]  /*1e480*/  IADD3 R22, P0, PT, R51, R45, RZ ;  /* 0x0000002d33167210 */ /* 0x000fe40007f1e0ff */
[----:B------:R-:W-:Y:S02]  /*1e490*/  IADD3.X R30, PT, PT, R53, R31, RZ, P2, P5 ;  /* 0x0000001f351e7210 */ /* 0x000fe400017ea4ff */
        /* <DEDUP_REMOVED lines=71> */
.L_x_114:
[----:B------:R-:W-:Y:S05]  /*1e910*/  BSYNC.RECONVERGENT B0 ;  /* 0x0000000000007941 */ /* 0x000fea0003800200 */
.L_x_113:
[----:B------:R-:W-:Y:S01]  /*1e920*/  IMAD.MOV.U32 R22, RZ, RZ, R49 ;  /* 0x000000ffff167224 */ /* 0x000fe200078e0031 */
[----:B------:R-:W-:Y:S01]  /*1e930*/  UMOV UR4, URZ ;  /* 0x000000ff00047c82 */ /* 0x000fe20008000000 */
[----:B------:R-:W-:Y:S01]  /*1e940*/  IMAD.MOV.U32 R23, RZ, RZ, R47 ;  /* 0x000000ffff177224 */ /* 0x000fe200078e002f */
[----:B------:R-:W-:Y:S01]  /*1e950*/  BSSY.RECONVERGENT B0, `(.L_x_115) ;  /* 0x00000d9000007945 */ /* 0x000fe20003800200 */
[----:B------:R-:W-:-:S04]  /*1e960*/  IMAD.WIDE.U32 R22, R13, R13, R22 ;  /* 0x0000000d0d167225 */ /* 0x000fc800078e0016 */
[----:B------:R-:W-:Y:S01]  /*1e970*/  IMAD.IADD R21, R20, 0x1, R23 ;  /* 0x0000000114157824 */ /* 0x000fe200078e0217 */
[----:B------:R-:W-:Y:S02]  /*1e980*/  ISETP.GE.U32.AND P0, PT, R22, R49, PT ;  /* 0x000000311600720c */ /* 0x000fe40003f06070 */
[----:B------:R-:W-:Y:S02]  /*1e990*/  IADD3 R23, P1, PT, R40, R17, RZ ;  /* 0x0000001128177210 */ /* 0x000fe40007f3e0ff */
[----:B------:R-:W-:-:S03]  /*1e9a0*/  ISETP.GE.U32.AND.EX P0, PT, R21, R47, PT, P0 ;  /* 0x0000002f1500720c */ /* 0x000fc60003f06100 */
[----:B------:R-:W-:Y:S01]  /*1e9b0*/  IMAD.X R46, R41, 0x1, R46, P1 ;  /* 0x00000001292e7824 */ /* 0x000fe200008e062e */
[----:B------:R-:W-:Y:S02]  /*1e9c0*/  SEL R20, RZ, 0x1, P0 ;  /* 0x00000001ff147807 */ /* 0x000fe40000000000 */
[C---:B------:R-:W-:Y:S02]  /*1e9d0*/  ISETP.LT.U32.AND P1, PT, R23.reuse, R40, PT ;  /* 0x000000281700720c */ /* 0x040fe40003f21070 */
        /* <DEDUP_REMOVED lines=10> */
[----:B------:R-:W0:Y:S01]  /*1ea80*/  LDC.64 R24, c[0x3][0x10] ;  /* 0x00c00400ff187b82 */ /* 0x000e220000000a00 */
        /* <DEDUP_REMOVED lines=15> */
[----:B------:R-:W-:Y:S02]  /*1eb80*/  ISETP.GT.U32.AND P0, PT, R18, UR32, PT ;  /* 0x0000002012007c0c */ /* 0x000fe4000bf04070 */
[----:B------:R-:W-:Y:S02]  /*1eb90*/  IADD3 R40, P2, PT, R26, R15, RZ ;  /* 0x0000000f1a287210 */ /* 0x000fe40007f5e0ff */
[----:B------:R-:W-:Y:S02]  /*1eba0*/  ISETP.GT.U32.AND.EX P0, PT, R19, UR33, PT, P0 ;  /* 0x0000002113007c0c */ /* 0x000fe4000bf04100 */
[----:B------:R-:W-:Y:S01]  /*1ebb0*/  ISETP.NE.U32.AND P1, PT, R40, RZ, PT ;  /* 0x000000ff2800720c */ /* 0x000fe20003f25070 */
[----:B------:R-:W-:-:S05]  /*1ebc0*/  IMAD.X R42, RZ, RZ, UR4, P2 ;  /* 0x00000004ff2a7e24 */ /* 0x000fca00090e06ff */
[----:B------:R-:W-:-:S13]  /*1ebd0*/  ISETP.NE.OR.EX P0, PT, R42, RZ, P0, P1 ;  /* 0x000000ff2a00720c */ /* 0x000fda0000705710 */
[----:B0-----:R-:W-:Y:S05]  /*1ebe0*/  @P0 BRA `(.L_x_116) ;  /* 0x0000000000400947 */ /* 0x001fea0003800000 */
[----:B------:R-:W-:-:S04]  /*1ebf0*/  ISETP.GE.U32.AND P0, PT, R18, UR32, PT ;  /* 0x0000002012007c0c */ /* 0x000fc8000bf06070 */
[----:B------:R-:W-:-:S13]  /*1ec00*/  ISETP.GE.U32.AND.EX P0, PT, R19, UR33, PT, P0 ;  /* 0x0000002113007c0c */ /* 0x000fda000bf06100 */
        /* <DEDUP_REMOVED lines=13> */
[----:B------:R-:W-:Y:S05]  /*1ece0*/  @P0 BRA `(.L_x_117) ;  /* 0x00000008007c0947 */ /* 0x000fea0003800000 */
.L_x_116:
[----:B------:R-:W0:Y:S01]  /*1ecf0*/  LDC.64 R22, c[0x3][RZ] ;  /* 0x00c00000ff167b82 */ /* 0x000e220000000a00 */
[----:B------:R-:W-:Y:S01]  /*1ed00*/  ISETP.LT.U32.AND P3, PT, R31, R24, PT ;  /* 0x000000181f00720c */ /* 0x000fe20003f61070 */
[----:B------:R-:W-:Y:S01]  /*1ed10*/  BSSY.RELIABLE B1, `(.L_x_118) ;  /* 0x0000043000017945 */ /* 0x000fe20003800100 */
[----:B------:R-:W-:-:S05]  /*1ed20*/  ISETP.LT.U32.AND P4, PT, R18, UR32, PT ;  /* 0x0000002012007c0c */ /* 0x000fca000bf81070 */
[----:B------:R-:W1:Y:S01]  /*1ed30*/  LDC.64 R26, c[0x3][0x8] ;  /* 0x00c00200ff1a7b82 */ /* 0x000e620000000a00 */
[----:B0-----:R-:W-:-:S04]  /*1ed40*/  ISETP.GE.U32.AND P0, PT, R16, R22, PT ;  /* 0x000000161000720c */ /* 0x001fc80003f06070 */
[----:B------:R-:W-:Y:S02]  /*1ed50*/  ISETP.GE.U32.AND.EX P0, PT, R21, R23, PT, P0 ;  /* 0x000000171500720c */ /* 0x000fe40003f06100 */
[CC--:B-1----:R-:W-:Y:S02]  /*1ed60*/  IADD3 R41, P1, PT, R17.reuse, -R26.reuse, RZ ;  /* 0x8000001a11297210 */ /* 0x0c2fe40007f3e0ff */
        /* <DEDUP_REMOVED lines=12> */
[----:B------:R-:W-:Y:S02]  /*1ee30*/  IADD3 R20, P3, PT, R18, -UR32, RZ ;  /* 0x8000002012147c10 */ /* 0x000fe4000ff7e0ff */
[----:B------:R-:W-:Y:S02]  /*1ee40*/  SEL R15, RZ, 0x1, !P2 ;  /* 0x00000001ff0f7807 */ /* 0x000fe40005000000 */
[----:B------:R-:W-:Y:S02]  /*1ee50*/  IADD3.X R28, PT, PT, R19, ~UR33, RZ, P3, !PT ;  /* 0x80000021131c7c10 */ /* 0x000fe40009ffe4ff */
[----:B------:R-:W-:Y:S02]  /*1ee60*/  ISETP.GE.U32.AND P3, PT, R20, R15, PT ;  /* 0x0000000f1400720c */ /* 0x000fe40003f66070 */
[----:B------:R-:W-:-:S02]  /*1ee70*/  SEL R30, RZ, 0xffffffff, !P1 ;  /* 0xffffffffff1e7807 */ /* 0x000fc40004800000 */
[----:B------:R-:W-:-:S04]  /*1ee80*/  ISETP.GE.U32.AND.EX P3, PT, R28, RZ, PT, P3 ;  /* 0x000000ff1c00720c */ /* 0x000fc80003f66130 */
[----:B------:R-:W-:Y:S02]  /*1ee90*/  ISETP.LT.U32.OR.EX P3, PT, R19, UR33, !P3, P4 ;  /* 0x0000002113007c0c */ /* 0x000fe4000df61540 */
[----:B------:R-:W-:Y:S02]  /*1eea0*/  SEL R19, RZ, 0xffffffff, !P2 ;  /* 0xffffffffff137807 */ /* 0x000fe40005000000 */
[----:B------:R-:W-:Y:S02]  /*1eeb0*/  SEL R15, RZ, 0xffffffff, !P3 ;  /* 0xffffffffff0f7807 */ /* 0x000fe40005800000 */
[----:B------:R-:W-:Y:S02]  /*1eec0*/  IADD3 R18, P2, PT, R19, R20, RZ ;  /* 0x0000001413127210 */ /* 0x000fe40007f5e0ff */
[----:B------:R-:W-:Y:S02]  /*1eed0*/  IADD3 R40, P3, PT, R15, R40, RZ ;  /* 0x000000280f287210 */ /* 0x000fe40007f7e0ff */
[----:B------:R-:W-:Y:S01]  /*1eee0*/  SEL R20, RZ, 0xffffffff, P0 ;  /* 0xffffffffff147807 */ /* 0x000fe20000000000 */
[----:B------:R-:W-:Y:S01]  /*1eef0*/  IMAD.X R19, R19, 0x1, R28, P2 ;  /* 0x0000000113137824 */ /* 0x000fe200010e061c */
[----:B------:R-:W-:Y:S01]  /*1ef00*/  ISETP.GT.U32.AND P0, PT, R18, UR32, PT ;  /* 0x0000002012007c0c */ /* 0x000fe2000bf04070 */
[----:B------:R-:W-:Y:S01]  /*1ef10*/  IMAD.X R42, R15, 0x1, R42, P3 ;  /* 0x000000010f2a7824 */ /* 0x000fe200018e062a */
[----:B------:R-:W-:-:S02]  /*1ef20*/  ISETP.NE.U32.AND P1, PT, R40, RZ, PT ;  /* 0x000000ff2800720c */ /* 0x000fc40003f25070 */
[----:B------:R-:W-:Y:S02]  /*1ef30*/  ISETP.GT.U32.AND.EX P0, PT, R19, UR33, PT, P0 ;  /* 0x0000002113007c0c */ /* 0x000fe4000bf04100 */
[----:B------:R-:W-:Y:S02]  /*1ef40*/  IADD3 R45, P2, PT, R16, -R22, RZ ;  /* 0x80000016102d7210 */ /* 0x000fe40007f5e0ff */
[----:B------:R-:W-:Y:S02]  /*1ef50*/  ISETP.NE.OR.EX P0, PT, R42, RZ, P0, P1 ;  /* 0x000000ff2a00720c */ /* 0x000fe40000705710 */
[----:B------:R-:W-:Y:S01]  /*1ef60*/  IADD3 R15, P3, PT, R20, R41, RZ ;  /* 0x00000029140f7210 */ /* 0x000fe20007f7e0ff */
[----:B------:R-:W-:Y:S01]  /*1ef70*/  IMAD.X R21, R21, 0x1, ~R23, P2 ;  /* 0x0000000115157824 */ /* 0x000fe200010e0e17 */
[----:B------:R-:W-:-:S03]  /*1ef80*/  IADD3 R31, P4, PT, R30, R17, RZ ;  /* 0x000000111e1f7210 */ /* 0x000fc60007f9e0ff */
[----:B------:R-:W-:Y:S02]  /*1ef90*/  IMAD.X R20, R20, 0x1, R43, P3 ;  /* 0x0000000114147824 */ /* 0x000fe400018e062b */
[----:B------:R-:W-:Y:S02]  /*1efa0*/  IMAD.X R30, R30, 0x1, R29, P4 ;  /* 0x000000011e1e7824 */ /* 0x000fe400020e061d */
[----:B------:R-:W-:Y:S02]  /*1efb0*/  IMAD.MOV.U32 R17, RZ, RZ, R15 ;  /* 0x000000ffff117224 */ /* 0x000fe400078e000f */
[----:B------:R-:W-:Y:S05]  /*1efc0*/  @P0 BRA `(.L_x_119) ;  /* 0x00000000005c0947 */ /* 0x000fea0003800000 */
[----:B------:R-:W-:Y:S01]  /*1efd0*/  ISETP.GE.U32.AND P0, PT, R18, UR32, PT ;  /* 0x0000002012007c0c */ /* 0x000fe2000bf06070 */
[----:B------:R-:W-:-:S03]  /*1efe0*/  IMAD.MOV.U32 R16, RZ, RZ, R45 ;  /* 0x000000ffff107224 */ /* 0x000fc600078e002d */
[----:B------:R-:W-:-:S13]  /*1eff0*/  ISETP.GE.U32.AND.EX P0, PT, R19, UR33, PT, P0 ;  /* 0x0000002113007c0c */ /* 0x000fda000bf06100 */
        /* <DEDUP_REMOVED lines=20> */
.L_x_119:
[----:B------:R-:W-:Y:S05]  /*1f140*/  BSYNC.RELIABLE B1 ;  /* 0x0000000000017941 */ /* 0x000fea0003800100 */
.L_x_118:
        /* <DEDUP_REMOVED lines=9> */
[----:B------:R-:W-:Y:S02]  /*1f1e0*/  ISETP.LT.U32.AND P4, PT, R18, UR32, PT ;  /* 0x0000002012007c0c */ /* 0x000fe4000bf81070 */
        /* <DEDUP_REMOVED lines=14> */
[----:B------:R-:W-:Y:S02]  /*1f2d0*/  ISETP.GE.U32.AND.EX P3, PT, R31, RZ, PT, P3 ;  /* 0x000000ff1f00720c */ /* 0x000fe40003f66130 */
[----:B------:R-:W-:Y:S02]  /*1f2e0*/  SEL R30, RZ, 0xffffffff, !P1 ;  /* 0xffffffffff1e7807 */ /* 0x000fe40004800000 */
[----:B------:R-:W-:Y:S02]  /*1f2f0*/  ISETP.LT.U32.OR.EX P2, PT, R19, UR33, !P3, P4 ;  /* 0x0000002113007c0c */ /* 0x000fe4000df41540 */
[----:B------:R-:W-:Y:S02]  /*1f300*/  IADD3 R18, P3, PT, R16, R17, RZ ;  /* 0x0000001110127210 */ /* 0x000fe40007f7e0ff */
[----:B------:R-:W-:Y:S02]  /*1f310*/  SEL R15, RZ, 0x1, !P2 ;  /* 0x00000001ff0f7807 */ /* 0x000fe40005000000 */
[----:B------:R-:W-:Y:S01]  /*1f320*/  ISETP.GT.U32.AND P0, PT, R18, UR32, PT ;  /* 0x0000002012007c0c */ /* 0x000fe2000bf04070 */
[----:B------:R-:W-:Y:S01]  /*1f330*/  IMAD.X R19, R16, 0x1, R31, P3 ;  /* 0x0000000110137824 */ /* 0x000fe200018e061f */
[----:B------:R-:W-:-:S02]  /*1f340*/  ISETP.NE.U32.AND P1, PT, R40, R15, PT ;  /* 0x0000000f2800720c */ /* 0x000fc40003f25070 */
[----:B------:R-:W-:Y:S02]  /*1f350*/  IADD3 R17, P3, PT, R20, R28, RZ ;  /* 0x0000001c14117210 */ /* 0x000fe40007f7e0ff */
[----:B------:R-:W-:Y:S02]  /*1f360*/  ISETP.GT.U32.AND.EX P0, PT, R19, UR33, PT, P0 ;  /* 0x0000002113007c0c */ /* 0x000fe4000bf04100 */
[----:B------:R-:W-:Y:S01]  /*1f370*/  IADD3 R31, P4, PT, R30, R41, RZ ;  /* 0x000000291e1f7210 */ /* 0x000fe20007f9e0ff */
[----:B------:R-:W-:Y:S01]  /*1f380*/  IMAD.X R20, R20, 0x1, R29, P3 ;  /* 0x0000000114147824 */ /* 0x000fe200018e061d */
[----:B------:R-:W-:Y:S02]  /*1f390*/  ISETP.NE.OR.EX P0, PT, R42, RZ, P0, P1 ;  /* 0x000000ff2a00720c */ /* 0x000fe40000705710 */
[----:B------:R-:W-:Y:S01]  /*1f3a0*/  IADD3 R16, P2, PT, R45, -R22, RZ ;  /* 0x800000162d107210 */ /* 0x000fe20007f5e0ff */
[----:B------:R-:W-:-:S04]  /*1f3b0*/  IMAD.X R30, R30, 0x1, R43, P4 ;  /* 0x000000011e1e7824 */ /* 0x000fc800020e062b */
[----:B------:R-:W-:-:S06]  /*1f3c0*/  IMAD.X R21, R21, 0x1, ~R23, P2 ;  /* 0x0000000115157824 */ /* 0x000fcc00010e0e17 */
[----:B------:R-:W-:Y:S05]  /*1f3d0*/  @P0 BRA `(.L_x_121) ;  /* 0x0000000000500947 */ /* 0x000fea0003800000 */
[----:B------:R-:W-:-:S04]  /*1f3e0*/  ISETP.GE.U32.AND P0, PT, R18, UR32, PT ;  /* 0x0000002012007c0c */ /* 0x000fc8000bf06070 */
[----:B------:R-:W-:-:S13]  /*1f3f0*/  ISETP.GE.U32.AND.EX P0, PT, R19, UR33, PT, P0 ;  /* 0x0000002113007c0c */ /* 0x000fda000bf06100 */
        /* <DEDUP_REMOVED lines=18> */
.L_x_121:
[----:B------:R-:W-:Y:S05]  /*1f520*/  BSYNC.RELIABLE B1 ;  /* 0x0000000000017941 */ /* 0x000fea0003800100 */
.L_x_120:
        /* <DEDUP_REMOVED lines=23> */
[----:B------:R-:W-:Y:S01]  /*1f6a0*/  IADD3 R18, P3, P4, R15, -UR32, R18 ;  /* 0x800000200f127c10 */ /* 0x000fe2000fc7e012 */
[----:B------:R-:W-:-:S02]  /*1f6b0*/  IMAD.X R20, R20, 0x1, R29, P1 ;  /* 0x0000000114147824 */ /* 0x000fc400008e061d */
[----:B------:R-:W-:Y:S01]  /*1f6c0*/  IMAD.X R30, R30, 0x1, R27, P2 ;  /* 0x000000011e1e7824 */ /* 0x000fe200010e061b */
[----:B------:R-:W-:-:S09]  /*1f6d0*/  IADD3.X R19, PT, PT, R15, ~UR33, R19, P3, P4 ;  /* 0x800000210f137c10 */ /* 0x000fd20009fe8413 */
.L_x_117:
[----:B------:R-:W-:Y:S05]  /*1f6e0*/  BSYNC.RECONVERGENT B0 ;  /* 0x0000000000007941 */ /* 0x000fea0003800200 */
.L_x_115:
[----:B------:R-:W-:Y:S05]  /*1f6f0*/  WARPSYNC.ALL ;  /* 0x0000000000007948 */ /* 0x000fea0003800000 */
[-C--:B------:R-:W-:Y:S01]  /*1f700*/  IMAD.WIDE.U32 R22, R21, R13.reuse, RZ ;  /* 0x0000000d15167225 */ /* 0x080fe200078e00ff */
[----:B------:R-:W-:Y:S01]  /*1f710*/  UMOV UR4, URZ ;  /* 0x000000ff00047c82 */ /* 0x000fe20008000000 */
[----:B------:R-:W-:Y:S02]  /*1f720*/  BSSY.RECONVERGENT B0, `(.L_x_122) ;  /* 0x00001a7000007945 */ /* 0x000fe40003800200 */
[----:B------:R-:W-:-:S04]  /*1f730*/  IMAD.WIDE.U32 R28, R16, R13, RZ ;  /* 0x0000000d101c7225 */ /* 0x000fc800078e00ff */
[----:B------:R-:W-:-:S04]  /*1f740*/  IMAD.WIDE.U32 R22, P0, R14, R16, R22 ;  /* 0x000000100e167225 */ /* 0x000fc80007800016 */
[----:B------:R-:W-:Y:S01]  /*1f750*/  IMAD.X R27, RZ, RZ, RZ, P0 ;  /* 0x000000ffff1b7224 */ /* 0x000fe200000e06ff */
[----:B------:R-:W-:Y:S01]  /*1f760*/  IADD3 RZ, P0, PT, R29, R22, RZ ;  /* 0x000000161dff7210 */ /* 0x000fe20007f1e0ff */
[----:B------:R-:W-:Y:S02]  /*1f770*/  IMAD.MOV.U32 R26, RZ, RZ, R23 ;  /* 0x000000ffff1a7224 */ /* 0x000fe400078e0017 */
[----:B------:R-:W-:-:S04]  /*1f780*/  IMAD.WIDE.U32 R24, R21, R11, RZ ;  /* 0x0000000b15187225 */ /* 0x000fc800078e00ff */
[-C--:B------:R-:W-:Y:S02]  /*1f790*/  IMAD R40, R12, R16.reuse, RZ ;  /* 0x000000100c287224 */ /* 0x080fe400078e02ff */
[----:B------:R-:W-:-:S04]  /*1f7a0*/  IMAD.WIDE.U32 R22, R11, R16, RZ ;  /* 0x000000100b167225 */ /* 0x000fc800078e00ff */
[----:B------:R-:W-:-:S04]  /*1f7b0*/  IMAD.WIDE.U32.X R26, R14, R21, R26, P0 ;  /* 0x000000150e1a7225 */ /* 0x000fc800000e041a */
[----:B------:R-:W-:Y:S02]  /*1f7c0*/  IMAD R15, R11, R21, R40 ;  /* 0x000000150b0f7224 */ /* 0x000fe400078e0228 */
        /* <DEDUP_REMOVED lines=8> */
[-C--:B------:R-:W-:Y:S02]  /*1f850*/  IMAD R24, R10, R16.reuse, RZ ;  /* 0x000000100a187224 */ /* 0x080fe400078e02ff */
[----:B------:R-:W-:Y:S01]  /*1f860*/  IMAD.MOV.U32 R40, RZ, RZ, R25 ;  /* 0x000000ffff287224 */ /* 0x000fe200078e0019 */
[----:B------:R-:W-:Y:S01]  /*1f870*/  ISETP.GE.U32.AND.EX P0, PT, R29, R15, PT, P0 ;  /* 0x0000000f1d00720c */ /* 0x000fe20003f06100 */
[----:B------:R-:W-:-:S03]  /*1f880*/  IMAD.WIDE.U32 R26, R9, R16, RZ ;  /* 0x00000010091a7225 */ /* 0x000fc600078e00ff */
[----:B------:R-:W-:Y:S01]  /*1f890*/  SEL R47, RZ, 0x1, P0 ;  /* 0x00000001ff2f7807 */ /* 0x000fe20000000000 */
[-C--:B------:R-:W-:Y:S02]  /*1f8a0*/  IMAD R15, R9, R21.reuse, R24 ;  /* 0x00000015090f7224 */ /* 0x080fe400078e0218 */
[----:B------:R-:W-:-:S04]  /*1f8b0*/  IMAD.WIDE.U32.X R40, R12, R21, R40, P1 ;  /* 0x000000150c287225 */ /* 0x000fc800008e0428 */
[----:B------:R-:W-:Y:S01]  /*1f8c0*/  IMAD.WIDE.U32 R22, R21, R9, RZ ;  /* 0x0000000915167225 */ /* 0x000fe200078e00ff */
[----:B------:R-:W-:-:S03]  /*1f8d0*/  IADD3 R46, P0, P3, R26, R40, R47 ;  /* 0x000000281a2e7210 */ /* 0x000fc60007b1e02f */
[----:B------:R-:W-:Y:S01]  /*1f8e0*/  IMAD.IADD R15, R27, 0x1, R15 ;  /* 0x000000011b0f7824 */ /* 0x000fe200078e020f */
[----:B------:R-:W-:Y:S01]  /*1f8f0*/  ISETP.GE.U32.AND P1, PT, R46, R26, PT ;  /* 0x0000001a2e00720c */ /* 0x000fe20003f26070 */
[----:B------:R-:W-:-:S03]  /*1f900*/  IMAD.WIDE.U32 R24, R13, R17, R28 ;  /* 0x000000110d187225 */ /* 0x000fc600078e001c */
[----:B------:R-:W-:Y:S01]  /*1f910*/  IADD3.X R47, PT, PT, R15, R41, RZ, P0, P3 ;  /* 0x000000290f2f7210 */ /* 0x000fe200007e64ff */
[----:B------:R-:W-:Y:S01]  /*1f920*/  IMAD.WIDE.U32 R22, P2, R10, R16, R22 ;  /* 0x000000100a167225 */ /* 0x000fe20007840016 */
[----:B------:R-:W-:Y:S02]  /*1f930*/  ISETP.GE.U32.AND P0, PT, R24, R28, PT ;  /* 0x0000001c1800720c */ /* 0x000fe40003f06070 */
[----:B------:R-:W-:Y:S01]  /*1f940*/  ISETP.GE.U32.AND.EX P1, PT, R47, R15, PT, P1 ;  /* 0x0000000f2f00720c */ /* 0x000fe20003f26110 */
[----:B------:R-:W-:-:S04]  /*1f950*/  IMAD.WIDE.U32 R44, R16, R9, RZ ;  /* 0x00000009102c7225 */ /* 0x000fc800078e00ff */
[----:B------:R-:W-:Y:S02]  /*1f960*/  IMAD R28, R8, R16, RZ ;  /* 0x00000010081c7224 */ /* 0x000fe400078e02ff */
[----:B------:R-:W-:Y:S01]  /*1f970*/  IMAD.X R43, RZ, RZ, RZ, P2 ;  /* 0x000000ffff2b7224 */ /* 0x000fe200010e06ff */
[----:B------:R-:W-:Y:S01]  /*1f980*/  IADD3 RZ, P2, PT, R45, R22, RZ ;  /* 0x000000162dff7210 */ /* 0x000fe20007f5e0ff */
[----:B------:R-:W-:Y:S01]  /*1f990*/  IMAD.WIDE.U32 R26, R20, R13, RZ ;  /* 0x0000000d141a7225 */ /* 0x000fe200078e00ff */
[----:B------:R-:W-:-:S03]  /*1f9a0*/  SEL R45, RZ, 0x1, P1 ;  /* 0x00000001ff2d7807 */ /* 0x000fc60000800000 */
[----:B------:R-:W-:Y:S02]  /*1f9b0*/  IMAD R44, R14, R17, RZ ;  /* 0x000000110e2c7224 */ /* 0x000fe400078e02ff */
[----:B------:R-:W-:Y:S02]  /*1f9c0*/  IMAD.MOV.U32 R42, RZ, RZ, R23 ;  /* 0x000000ffff2a7224 */ /* 0x000fe400078e0017 */
[----:B------:R-:W-:-:S04]  /*1f9d0*/  IMAD.WIDE.U32 R22, R7, R16, RZ ;  /* 0x0000001007167225 */ /* 0x000fc800078e00ff */
[----:B------:R-:W-:Y:S02]  /*1f9e0*/  IMAD R15, R7, R21, R28 ;  /* 0x00000015070f7224 */ /* 0x000fe400078e021c */
[----:B------:R-:W-:Y:S02]  /*1f9f0*/  IMAD R49, R13, R20, R44 ;  /* 0x000000140d317224 */ /* 0x000fe400078e022c */
[----:B------:R-:W-:-:S04]  /*1fa00*/  IMAD.WIDE.U32 R40, R17, R13, RZ ;  /* 0x0000000d11287225 */ /* 0x000fc800078e00ff */
[----:B------:R-:W-:-:S04]  /*1fa10*/  IMAD.WIDE.U32 R26, P3, R14, R17, R26 ;  /* 0x000000110e1a7225 */ /* 0x000fc8000786001a */
[----:B------:R-:W-:-:S04]  /*1fa20*/  IMAD.WIDE.U32.X R42, R10, R21, R42, P2 ;  /* 0x000000150a2a7225 */ /* 0x000fc800010e042a */
[----:B------:R-:W-:Y:S01]  /*1fa30*/  IMAD.IADD R15, R23, 0x1, R15 ;  /* 0x00000001170f7824 */ /* 0x000fe200078e020f */
[----:B------:R-:W-:Y:S01]  /*1fa40*/  IADD3 R28, P1, P2, R22, R42, R45 ;  /* 0x0000002a161c7210 */ /* 0x000fe20007a3e02d */
[----:B------:R-:W-:Y:S02]  /*1fa50*/  IMAD.IADD R23, R25, 0x1, R49 ;  /* 0x0000000119177824 */ /* 0x000fe400078e0231 */
[----:B------:R-:W-:Y:S02]  /*1fa60*/  IMAD R40, R12, R17, RZ ;  /* 0x000000110c287224 */ /* 0x000fe400078e02ff */
[----:B------:R-:W-:Y:S01]  /*1fa70*/  IMAD.X R55, RZ, RZ, RZ, P3 ;  /* 0x000000ffff377224 */ /* 0x000fe200018e06ff */
[----:B------:R-:W-:Y:S01]  /*1fa80*/  IADD3 RZ, P3, PT, R41, R26, RZ ;  /* 0x0000001a29ff7210 */ /* 0x000fe20007f7e0ff */
[----:B------:R-:W-:Y:S01]  /*1fa90*/  IMAD.MOV.U32 R54, RZ, RZ, R27 ;  /* 0x000000ffff367224 */ /* 0x000fe200078e001b */
[----:B------:R-:W-:Y:S01]  /*1faa0*/  ISETP.GE.U32.AND.EX P0, PT, R23, R29, PT, P0 ;  /* 0x0000001d1700720c */ /* 0x000fe20003f06100 */
[----:B------:R-:W-:Y:S01]  /*1fab0*/  IMAD.WIDE.U32 R44, R21, R7, RZ ;  /* 0x00000007152c7225 */ /* 0x000fe200078e00ff */
[----:B------:R-:W-:-:S02]  /*1fac0*/  IADD3.X R29, PT, PT, R15, R43, RZ, P1, P2 ;  /* 0x0000002b0f1d7210 */ /* 0x000fc40000fe44ff */
[----:B------:R-:W-:Y:S01]  /*1fad0*/  SEL R59, RZ, 0x1, P0 ;  /* 0x00000001ff3b7807 */ /* 0x000fe20000000000 */
[C---:B------:R-:W-:Y:S02]  /*1fae0*/  IMAD R57, R11.reuse, R20, R40 ;  /* 0x000000140b397224 */ /* 0x040fe400078e0228 */
[----:B------:R-:W-:-:S04]  /*1faf0*/  IMAD.WIDE.U32 R40, R11, R17, R46 ;  /* 0x000000110b287225 */ /* 0x000fc800078e002e */
[----:B------:R-:W-:Y:S01]  /*1fb00*/  IMAD.WIDE.U32 R42, R20, R11, RZ ;  /* 0x0000000b142a7225 */ /* 0x000fe200078e00ff */
[----:B------:R-:W-:-:S03]  /*1fb10*/  ISETP.GE.U32.AND P0, PT, R40, R46, PT ;  /* 0x0000002e2800720c */ /* 0x000fc60003f06070 */
[----:B------:R-:W-:-:S04]  /*1fb20*/  IMAD.WIDE.U32.X R54, R14, R20, R54, P3 ;  /* 0x000000140e367225 */ /* 0x000fc800018e0436 */
[----:B------:R-:W-:-:S04]  /*1fb30*/  IMAD.WIDE.U32 R52, R20, R9, RZ ;  /* 0x0000000914347225 */ /* 0x000fc800078e00ff */
[----:B------:R-:W-:Y:S02]  /*1fb40*/  IMAD.IADD R57, R41, 0x1, R57 ;  /* 0x0000000129397824 */ /* 0x000fe400078e0239 */
[----:B------:R-:W-:Y:S01]  /*1fb50*/  IMAD.WIDE.U32 R26, R16, R7, RZ ;  /* 0x00000007101a7225 */ /* 0x000fe200078e00ff */
[----:B------:R-:W-:Y:S02]  /*1fb60*/  IADD3 R26, P2, P4, R40, R54, R59 ;  /* 0x00000036281a7210 */ /* 0x000fe40007c5e03b */
[----:B------:R-:W-:Y:S01]  /*1fb70*/  ISETP.GE.U32.AND.EX P0, PT, R57, R47, PT, P0 ;  /* 0x0000002f3900720c */ /* 0x000fe20003f06100 */
[----:B------:R-:W-:-:S04]  /*1fb80*/  IMAD.WIDE.U32 R44, P1, R8, R16, R44 ;  /* 0x00000010082c7225 */ /* 0x000fc8000782002c */
[----:B------:R-:W-:Y:S01]  /*1fb90*/  IMAD.WIDE.U32 R50, R17, R11, RZ ;  /* 0x0000000b11327225 */ /* 0x000fe200078e00ff */
[----:B------:R-:W-:Y:S02]  /*1fba0*/  IADD3 RZ, P5, PT, R27, R44, RZ ;  /* 0x0000002c1bff7210 */ /* 0x000fe40007fbe0ff */
[----:B------:R-:W-:Y:S01]  /*1fbb0*/  IADD3.X R27, PT, PT, R57, R55, RZ, P2, P4 ;  /* 0x00000037391b7210 */ /* 0x000fe200017e84ff */
[----:B------:R-:W-:Y:S01]  /*1fbc0*/  IMAD.WIDE.U32 R42, P3, R12, R17, R42 ;  /* 0x000000110c2a7225 */ /* 0x000fe2000786002a */
[----:B------:R-:W-:Y:S02]  /*1fbd0*/  SEL R44, RZ, 0x1, P0 ;  /* 0x00000001ff2c7807 */ /* 0x000fe40000000000 */
[----:B------:R-:W-:Y:S01]  /*1fbe0*/  ISETP.GE.U32.AND P0, PT, R28, R22, PT ;  /* 0x000000161c00720c */ /* 0x000fe20003f06070 */
[----:B------:R-:W-:Y:S01]  /*1fbf0*/  IMAD.WIDE.U32 R48, R17, R9, RZ ;  /* 0x0000000911307225 */ /* 0x000fe200078e00ff */
[----:B------:R-:W-:Y:S02]  /*1fc00*/  IADD3 RZ, P2, PT, R51, R42, RZ ;  /* 0x0000002a33ff7210 */ /* 0x000fe40007f5e0ff */
[----:B------:R-:W-:Y:S01]  /*1fc10*/  ISETP.GE.U32.AND.EX P0, PT, R29, R15, PT, P0 ;  /* 0x0000000f1d00720c */ /* 0x000fe20003f06100 */
[----:B------:R-:W-:-:S03]  /*1fc20*/  IMAD.WIDE.U32 R52, P6, R10, R17, R52 ;  /* 0x000000110a347225 */ /* 0x000fc600078c0034 */
[----:B------:R-:W-:Y:S01]  /*1fc30*/  SEL R15, RZ, 0x1, P0 ;  /* 0x00000001ff0f7807 */ /* 0x000fe20000000000 */
[----:B------:R-:W-:Y:S01]  /*1fc40*/  IMAD.X R41, RZ, RZ, RZ, P1 ;  /* 0x000000ffff297224 */ /* 0x000fe200008e06ff */
[----:B------:R-:W-:Y:S01]  /*1fc50*/  ISETP.GE.U32.AND P1, PT, R26, R40, PT ;  /* 0x000000281a00720c */ /* 0x000fe20003f26070 */
[----:B------:R-:W-:Y:S01]  /*1fc60*/  IMAD.X R51, RZ, RZ, RZ, P3 ;  /* 0x000000ffff337224 */ /* 0x000fe200018e06ff */
[----:B------:R-:W-:Y:S01]  /*1fc70*/  IADD3 RZ, P4, PT, R49, R52, RZ ;  /* 0x0000003431ff7210 */ /* 0x000fe20007f9e0ff */
[----:B------:R-:W-:Y:S01]  /*1fc80*/  IMAD.MOV.U32 R50, RZ, RZ, R43 ;  /* 0x000000ffff327224 */ /* 0x000fe200078e002b */
[----:B------:R-:W-:Y:S01]  /*1fc90*/  ISETP.GE.U32.AND.EX P1, PT, R27, R57, PT, P1 ;  /* 0x000000391b00720c */ /* 0x000fe20003f26110 */
[----:B------:R-:W-:-:S03]  /*1fca0*/  IMAD.WIDE.U32 R48, R20, R7, RZ ;  /* 0x0000000714307225 */ /* 0x000fc600078e00ff */
[----:B------:R-:W-:Y:S01]  /*1fcb0*/  SEL R55, RZ, 0x1, P1 ;  /* 0x00000001ff377807 */ /* 0x000fe20000800000 */
[----:B------:R-:W-:-:S04]  /*1fcc0*/  IMAD.WIDE.U32.X R42, R12, R20, R50, P2 ;  /* 0x000000140c2a7225 */ /* 0x000fc800010e0432 */
[----:B------:R-:W-:Y:S01]  /*1fcd0*/  IMAD.MOV.U32 R40, RZ, RZ, R45 ;  /* 0x000000ffff287224 */ /* 0x000fe200078e002d */
[----:B------:R-:W-:Y:S01]  /*1fce0*/  IADD3 R55, P0, P1, R55, R42, R44 ;  /* 0x0000002a37377210 */ /* 0x000fe2000791e02c */
[----:B------:R-:W-:-:S04]  /*1fcf0*/  IMAD.WIDE.U32 R46, R17, R7, RZ ;  /* 0x00000007112e7225 */ /* 0x000fc800078e00ff */
[----:B------:R-:W-:-:S04]  /*1fd00*/  IMAD.WIDE.U32 R48, P3, R8, R17, R48 ;  /* 0x0000001108307225 */ /* 0x000fc80007860030 */
[----:B------:R-:W-:Y:S01]  /*1fd10*/  IMAD R22, R10, R17, RZ ;  /* 0x000000110a167224 */ /* 0x000fe200078e02ff */
[----:B------:R-:W-:Y:S01]  /*1fd20*/  IADD3 RZ, P2, PT, R47, R48, RZ ;  /* 0x000000302fff7210 */ /* 0x000fe20007f5e0ff */
[----:B------:R-:W-:-:S04]  /*1fd30*/  IMAD.WIDE.U32.X R44, R8, R21, R40, P5 ;  /* 0x00000015082c7225 */ /* 0x000fc800028e0428 */
[----:B------:R-:W-:-:S04]  /*1fd40*/  IMAD.WIDE.U32 R50, R9, R17, R28 ;  /* 0x0000001109327225 */ /* 0x000fc800078e001c */
[----:B------:R-:W-:Y:S01]  /*1fd50*/  IMAD R57, R9, R20, R22 ;  /* 0x0000001409397224 */ /* 0x000fe200078e0216 */
[----:B------:R-:W-:Y:S01]  /*1fd60*/  IADD3.X R22, PT, PT, RZ, R43, RZ, P0, P1 ;  /* 0x0000002bff167210 */ /* 0x000fe200007e24ff */
[-C--:B------:R-:W-:Y:S01]  /*1fd70*/  IMAD.WIDE.U32 R46, R30, R13.reuse, RZ ;  /* 0x0000000d1e2e7225 */ /* 0x080fe200078e00ff */
[----:B------:R-:W-:Y:S02]  /*1fd80*/  IADD3 R44, P0, PT, R15, R44, RZ ;  /* 0x0000002c0f2c7210 */ /* 0x000fe40007f1e0ff */
[----:B------:R-:W-:Y:S01]  /*1fd90*/  IADD3 R42, P1, PT, R55, R50, RZ ;  /* 0x00000032372a7210 */ /* 0x000fe20007f3e0ff */
[----:B------:R-:W-:Y:S02]  /*1fda0*/  IMAD.IADD R15, R51, 0x1, R57 ;  /* 0x00000001330f7824 */ /* 0x000fe400078e0239 */
[----:B------:R-:W-:-:S04]  /*1fdb0*/  IMAD.WIDE.U32 R40, R31, R13, RZ ;  /* 0x0000000d1f287225 */ /* 0x000fc800078e00ff */
[----:B------:R-:W-:-:S04]  /*1fdc0*/  IMAD.WIDE.U32 R46, P5, R14, R31, R46 ;  /* 0x0000001f0e2e7225 */ /* 0x000fc800078a002e */
[----:B------:R-:W-:Y:S01]  /*1fdd0*/  IMAD.X R45, RZ, RZ, R45, P0 ;  /* 0x000000ffff2d7224 */ /* 0x000fe200000e062d */
[----:B------:R-:W-:Y:S01]  /*1fde0*/  ISETP.GE.U32.AND P0, PT, R50, R28, PT ;  /* 0x0000001c3200720c */ /* 0x000fe20003f06070 */
[C---:B------:R-:W-:Y:S01]  /*1fdf0*/  IMAD.X R43, R15.reuse, 0x1, R22, P1 ;  /* 0x000000010f2b7824 */ /* 0x040fe200008e0616 */
[----:B------:R-:W-:Y:S01]  /*1fe00*/  ISETP.GE.U32.AND P1, PT, R42, R50, PT ;  /* 0x000000322a00720c */ /* 0x000fe20003f26070 */
[----:B------:R-:W-:Y:S01]  /*1fe10*/  IMAD R22, R14, R31, RZ ;  /* 0x0000001f0e167224 */ /* 0x000fe200078e02ff */
[----:B------:R-:W-:Y:S01]  /*1fe20*/  ISETP.GE.U32.AND.EX P0, PT, R15, R29, PT, P0 ;  /* 0x0000001d0f00720c */ /* 0x000fe20003f06100 */
[----:B------:R-:W-:Y:S01]  /*1fe30*/  IMAD.X R55, RZ, RZ, RZ, P6 ;  /* 0x000000ffff377224 */ /* 0x000fe200030e06ff */
[----:B------:R-:W-:Y:S01]  /*1fe40*/  IADD3 RZ, P6, PT, R41, R46, RZ ;  /* 0x0000002e29ff7210 */ /* 0x000fe20007fde0ff */
[----:B------:R-:W-:Y:S01]  /*1fe50*/  IMAD.WIDE.U32 R28, R30, R11, RZ ;  /* 0x0000000b1e1c7225 */ /* 0x000fe200078e00ff */
[----:B------:R-:W-:Y:S02]  /*1fe60*/  ISETP.GE.U32.AND.EX P1, PT, R43, R15, PT, P1 ;  /* 0x0000000f2b00720c */ /* 0x000fe40003f26110 */
[----:B------:R-:W-:Y:S01]  /*1fe70*/  SEL R15, RZ, 0x1, P0 ;  /* 0x00000001ff0f7807 */ /* 0x000fe20000000000 */
[----:B------:R-:W-:-:S02]  /*1fe80*/  IMAD R57, R13, R30, R22 ;  /* 0x0000001e0d397224 */ /* 0x000fc400078e0216 */
[----:B------:R-:W-:-:S04]  /*1fe90*/  IMAD.WIDE.U32 R40, R13, R31, R26 ;  /* 0x0000001f0d287225 */ /* 0x000fc800078e001a */
[----:B------:R-:W-:Y:S01]  /*1fea0*/  IMAD.MOV.U32 R54, RZ, RZ, R53 ;  /* 0x000000ffff367224 */ /* 0x000fe200078e0035 */
[----:B------:R-:W-:Y:S01]  /*1feb0*/  ISETP.GE.U32.AND P0, PT, R40, R26, PT ;  /* 0x0000001a2800720c */ /* 0x000fe20003f06070 */
[----:B------:R-:W-:Y:S01]  /*1fec0*/  IMAD.IADD R22, R41, 0x1, R57 ;  /* 0x0000000129167824 */ /* 0x000fe200078e0239 */
[----:B------:R-:W-:Y:S01]  /*1fed0*/  SEL R57, RZ, 0x1, P1 ;  /* 0x00000001ff397807 */ /* 0x000fe20000800000 */
[----:B------:R-:W-:-:S03]  /*1fee0*/  IMAD.WIDE.U32.X R52, R10, R20, R54, P4 ;  /* 0x000000140a347225 */ /* 0x000fc600020e0436 */
[----:B------:R-:W-:Y:S01]  /*1fef0*/  ISETP.GE.U32.AND.EX P0, PT, R22, R27, PT, P0 ;  /* 0x0000001b1600720c */ /* 0x000fe20003f06100 */
[----:B------:R-:W-:-:S03]  /*1ff00*/  IMAD.WIDE.U32 R50, R31, R11, RZ ;  /* 0x0000000b1f327225 */ /* 0x000fc600078e00ff */
[----:B------:R-:W-:Y:S01]  /*1ff10*/  SEL R59, RZ, 0x1, P0 ;  /* 0x00000001ff3b7807 */ /* 0x000fe20000000000 */
[----:B------:R-:W-:-:S04]  /*1ff20*/  IMAD.WIDE.U32 R28, P4, R12, R31, R28 ;  /* 0x0000001f0c1c7225 */ /* 0x000fc8000788001c */
[----:B------:R-:W-:Y:S01]  /*1ff30*/  IMAD.X R55, RZ, RZ, RZ, P5 ;  /* 0x000000ffff377224 */ /* 0x000fe200028e06ff */
[----:B------:R-:W-:Y:S01]  /*1ff40*/  IADD3 RZ, P5, PT, R51, R28, RZ ;  /* 0x0000001c33ff7210 */ /* 0x000fe20007fbe0ff */
[----:B------:R-:W-:Y:S02]  /*1ff50*/  IMAD.MOV.U32 R54, RZ, RZ, R47 ;  /* 0x000000ffff367224 */ /* 0x000fe400078e002f */
[----:B------:R-:W-:Y:S02]  /*1ff60*/  IMAD R26, R12, R31, RZ ;  /* 0x0000001f0c1a7224 */ /* 0x000fe400078e02ff */
[----:B------:R-:W-:Y:S01]  /*1ff70*/  IMAD.WIDE.U32.X R46, R14, R30, R54, P6 ;  /* 0x0000001e0e2e7225 */ /* 0x000fe200030e0436 */
[----:B------:R-:W-:-:S03]  /*1ff80*/  IADD3 R57, P1, P6, R57, R52, R15 ;  /* 0x0000003439397210 */ /* 0x000fc60007e3e00f */
[C---:B------:R-:W-:Y:S01]  /*1ff90*/  IMAD R55, R11.reuse, R30, R26 ;  /* 0x0000001e0b377224 */ /* 0x040fe200078e021a */
[----:B------:R-:W-:Y:S01]  /*1ffa0*/  IADD3.X R15, PT, PT, RZ, R53, RZ, P1, P6 ;  /* 0x00000035ff0f7210 */ /* 0x000fe20000fec4ff */
[----:B------:R-:W-:-:S04]  /*1ffb0*/  IMAD.WIDE.U32 R50, R11, R31, R42 ;  /* 0x0000001f0b327225 */ /* 0x000fc800078e002a */
[----:B------:R-:W-:Y:S01]  /*1ffc0*/  IMAD.WIDE.U32 R26, R30, R9, RZ ;  /* 0x000000091e1a7225 */ /* 0x000fe200078e00ff */
[----:B------:R-:W-:-:S03]  /*1ffd0*/  IADD3 R46, P1, P6, R50, R46, R59 ;  /* 0x0000002e322e7210 */ /* 0x000fc60007e3e03b */
[----:B------:R-:W-:Y:S02]  /*1ffe0*/  IMAD.IADD R55, R51, 0x1, R55 ;  /* 0x0000000133377824 */ /* 0x000fe400078e0237 */
[----:B------:R-:W-:Y:S01]  /*1fff0*/  IMAD.X R51, RZ, RZ, RZ, P4 ;  /* 0x000000ffff337224 */ /* 0x000fe200020e06ff */
[----:B------:R-:W-:Y:S01]  /*20000*/  ISETP.GE.U32.AND P4, PT, R50, R42, PT ;  /* 0x0000002a3200720c */ /* 0x000fe20003f86070 */
[----:B------:R-:W-:Y:S01]  /*20010*/  IMAD.WIDE.U32 R52, R31, R9, RZ ;  /* 0x000000091f347225 */ /* 0x000fe200078e00ff */
[C---:B------:R-:W-:Y:S02]  /*20020*/  IADD3.X R47, PT, PT, R55.reuse, R47, RZ, P1, P6 ;  /* 0x0000002f372f7210 */ /* 0x040fe40000fec4ff */
[----:B------:R-:W-:Y:S01]  /*20030*/  ISETP.GE.U32.AND P6, PT, R46, R50, PT ;  /* 0x000000322e00720c */ /* 0x000fe20003fc6070 */
[----:B------:R-:W-:Y:S01]  /*20040*/  IMAD.WIDE.U32 R26, P0, R10, R31, R26 ;  /* 0x0000001f0a1a7225 */ /* 0x000fe2000780001a */
[----:B------:R-:W-:Y:S02]  /*20050*/  ISETP.GE.U32.AND.EX P4, PT, R55, R43, PT, P4 ;  /* 0x0000002b3700720c */ /* 0x000fe40003f86140 */
[----:B------:R-:W-:Y:S01]  /*20060*/  ISETP.GE.U32.AND.EX P6, PT, R47, R55, PT, P6 ;  /* 0x000000372f00720c */ /* 0x000fe20003fc6160 */
[----:B------:R-:W-:Y:S01]  /*20070*/  IMAD.MOV.U32 R50, RZ, RZ, R29 ;  /* 0x000000ffff327224 */ /* 0x000fe200078e001d */
[----:B------:R-:W-:Y:S01]  /*20080*/  IADD3 RZ, P1, PT, R53, R26, RZ ;  /* 0x0000001a35ff7210 */ /* 0x000fe20007f3e0ff */
[----:B------:R-:W-:Y:S01]  /*20090*/  IMAD R28, R8, R17, RZ ;  /* 0x00000011081c7224 */ /* 0x000fe200078e02ff */
[----:B------:R-:W-:Y:S01]  /*200a0*/  SEL R26, RZ, 0x1, P4 ;  /* 0x00000001ff1a7807 */ /* 0x000fe20002000000 */
[----:B------:R-:W-:Y:S01]  /*200b0*/  IMAD.WIDE.U32.X R52, R12, R30, R50, P5 ;  /* 0x0000001e0c347225 */ /* 0x000fe200028e0432 */
[----:B------:R-:W-:-:S03]  /*200c0*/  SEL R59, RZ, 0x1, P6 ;  /* 0x00000001ff3b7807 */ /* 0x000fc60003000000 */
[----:B------:R-:W-:Y:S01]  /*200d0*/  IMAD.WIDE.U32 R50, R7, R17, R44 ;  /* 0x0000001107327225 */ /* 0x000fe200078e002c */
[----:B------:R-:W-:-:S03]  /*200e0*/  IADD3 R59, P4, P5, R59, R52, R26 ;  /* 0x000000343b3b7210 */ /* 0x000fc60007d9e01a */
[----:B------:R-:W-:Y:S02]  /*200f0*/  IMAD R61, R7, R20, R28 ;  /* 0x00000014073d7224 */ /* 0x000fe400078e021c */
[----:B------:R-:W-:Y:S01]  /*20100*/  IMAD.X R29, RZ, RZ, RZ, P3 ;  /* 0x000000ffff1d7224 */ /* 0x000fe200018e06ff */
[----:B------:R-:W-:Y:S01]  /*20110*/  IADD3 R48, P3, PT, R57, R50, RZ ;  /* 0x0000003239307210 */ /* 0x000fe20007f7e0ff */
[----:B------:R-:W-:-:S04]  /*20120*/  IMAD.WIDE.U32 R42, R30, R7, RZ ;  /* 0x000000071e2a7225 */ /* 0x000fc800078e00ff */
[----:B------:R-:W-:Y:S02]  /*20130*/  IMAD.IADD R61, R51, 0x1, R61 ;  /* 0x00000001333d7824 */ /* 0x000fe400078e023d */
[----:B------:R-:W-:Y:S01]  /*20140*/  IMAD.WIDE.U32 R54, R31, R7, RZ ;  /* 0x000000071f367225 */ /* 0x000fe200078e00ff */
[----:B------:R-:W-:Y:S02]  /*20150*/  IADD3.X R54, PT, PT, RZ, R53, RZ, P4, P5 ;  /* 0x00000035ff367210 */ /* 0x000fe400027ea4ff */
[----:B------:R-:W-:Y:S01]  /*20160*/  ISETP.GE.U32.AND P4, PT, R50, R44, PT ;  /* 0x0000002c3200720c */ /* 0x000fe20003f86070 */
[----:B------:R-:W-:Y:S02]  /*20170*/  IMAD.MOV.U32 R28, RZ, RZ, R49 ;  /* 0x000000ffff1c7224 */ /* 0x000fe400078e0031 */
[C---:B------:R-:W-:Y:S01]  /*20180*/  IMAD.X R49, R61.reuse, 0x1, R15, P3 ;  /* 0x000000013d317824 */ /* 0x040fe200018e060f */
[----:B------:R-:W-:Y:S01]  /*20190*/  ISETP.GE.U32.AND.EX P4, PT, R61, R45, PT, P4 ;  /* 0x0000002d3d00720c */ /* 0x000fe20003f86140 */
[----:B------:R-:W-:Y:S01]  /*201a0*/  IMAD.WIDE.U32 R42, P6, R8, R31, R42 ;  /* 0x0000001f082a7225 */ /* 0x000fe200078c002a */
[----:B------:R-:W-:-:S03]  /*201b0*/  ISETP.GE.U32.AND P3, PT, R48, R50, PT ;  /* 0x000000323000720c */ /* 0x000fc60003f66070 */
[-C--:B------:R-:W-:Y:S01]  /*201c0*/  IMAD R15, R10, R31.reuse, RZ ;  /* 0x0000001f0a0f7224 */ /* 0x080fe200078e02ff */
[----:B------:R-:W-:Y:S01]  /*201d0*/  IADD3 RZ, P5, PT, R55, R42, RZ ;  /* 0x0000002a37ff7210 */ /* 0x000fe20007fbe0ff */
[----:B------:R-:W-:Y:S01]  /*201e0*/  IMAD.WIDE.U32 R52, R9, R31, R48 ;  /* 0x0000001f09347225 */ /* 0x000fe200078e0030 */
[----:B------:R-:W-:Y:S02]  /*201f0*/  SEL R42, RZ, 0x1, P4 ;  /* 0x00000001ff2a7807 */ /* 0x000fe40002000000 */
[----:B------:R-:W-:Y:S01]  /*20200*/  ISETP.GE.U32.AND.EX P3, PT, R49, R61, PT, P3 ;  /* 0x0000003d3100720c */ /* 0x000fe20003f66130 */
[----:B------:R-:W-:Y:S01]  /*20210*/  IMAD R15, R9, R30, R15 ;  /* 0x0000001e090f7224 */ /* 0x000fe200078e020f */
[-C--:B------:R-:W-:Y:S01]  /*20220*/  IADD3 R44, P4, PT, R59, R52.reuse, RZ ;  /* 0x000000343b2c7210 */ /* 0x080fe20007f9e0ff */
[----:B------:R-:W-:Y:S01]  /*20230*/  IMAD.MOV.U32 R50, RZ, RZ, R27 ;  /* 0x000000ffff327224 */ /* 0x000fe200078e001b */
[----:B------:R-:W-:Y:S01]  /*20240*/  SEL R55, RZ, 0x1, P3 ;  /* 0x00000001ff377807 */ /* 0x000fe20001800000 */
[----:B------:R-:W-:Y:S01]  /*20250*/  IMAD.IADD R15, R53, 0x1, R15 ;  /* 0x00000001350f7824 */ /* 0x000fe200078e020f */
[----:B------:R-:W-:Y:S01]  /*20260*/  ISETP.GE.U32.AND P3, PT, R44, R52, PT ;  /* 0x000000342c00720c */ /* 0x000fe20003f66070 */
[----:B------:R-:W-:-:S04]  /*20270*/  IMAD.WIDE.U32 R26, R13, R18, R46 ;  /* 0x000000120d1a7225 */ /* 0x000fc800078e002e */
[----:B------:R-:W-:Y:S01]  /*20280*/  IMAD.X R51, RZ, RZ, RZ, P0 ;  /* 0x000000ffff337224 */ /* 0x000fe200000e06ff */
[----:B------:R-:W-:Y:S01]  /*20290*/  ISETP.GE.U32.AND P0, PT, R52, R48, PT ;  /* 0x000000303400720c */ /* 0x000fe20003f06070 */
[----:B------:R-:W-:Y:S01]  /*202a0*/  IMAD.X R45, R15, 0x1, R54, P4 ;  /* 0x000000010f2d7824 */ /* 0x000fe200020e0636 */
[----:B------:R-:W-:Y:S01]  /*202b0*/  ISETP.GE.U32.AND P4, PT, R26, R46, PT ;  /* 0x0000002e1a00720c */ /* 0x000fe20003f86070 */
[----:B------:R-:W-:Y:S01]  /*202c0*/  IMAD.WIDE.U32 R52, R19, R13, RZ ;  /* 0x0000000d13347225 */ /* 0x000fe200078e00ff */
[----:B------:R-:W-:Y:S02]  /*202d0*/  ISETP.GE.U32.AND.EX P0, PT, R15, R49, PT, P0 ;  /* 0x000000310f00720c */ /* 0x000fe40003f06100 */
[----:B------:R-:W-:Y:S01]  /*202e0*/  ISETP.GE.U32.AND.EX P3, PT, R45, R15, PT, P3 ;  /* 0x0000000f2d00720c */ /* 0x000fe20003f66130 */
[----:B------:R-:W-:Y:S01]  /*202f0*/  IMAD.WIDE.U32.X R28, R8, R20, R28, P2 ;  /* 0x00000014081c7225 */ /* 0x000fe200010e041c */
[----:B------:R-:W-:Y:S02]  /*20300*/  SEL R60, RZ, 0x1, P0 ;  /* 0x00000001ff3c7807 */ /* 0x000fe40000000000 */
[----:B------:R-:W-:Y:S01]  /*20310*/  SEL R57, RZ, 0x1, P3 ;  /* 0x00000001ff397807 */ /* 0x000fe20001800000 */
[----:B------:R-:W-:Y:S01]  /*20320*/  IMAD R46, R14, R18, RZ ;  /* 0x000000120e2e7224 */ /* 0x000fe200078e02ff */
[----:B------:R-:W-:Y:S01]  /*20330*/  IADD3 R28, P0, P3, R55, R28, R42 ;  /* 0x0000001c371c7210 */ /* 0x000fe20007b1e02a */
[----:B------:R-:W-:-:S03]  /*20340*/  IMAD.WIDE.U32.X R50, R10, R30, R50, P1 ;  /* 0x0000001e0a327225 */ /* 0x000fc600008e0432 */
[----:B------:R-:W-:Y:S01]  /*20350*/  IADD3.X R29, PT, PT, RZ, R29, RZ, P0, P3 ;  /* 0x0000001dff1d7210 */ /* 0x000fe200007e64ff */
[----:B------:R-:W-:Y:S01]  /*20360*/  IMAD R15, R13, R19, R46 ;  /* 0x000000130d0f7224 */ /* 0x000fe200078e022e */
[----:B------:R-:W-:Y:S01]  /*20370*/  IADD3 R60, P0, P1, R57, R50, R60 ;  /* 0x00000032393c7210 */ /* 0x000fe2000791e03c */
[----:B------:R-:W-:-:S03]  /*20380*/  IMAD.WIDE.U32 R48, P2, R14, R18, R52 ;  /* 0x000000120e307225 */ /* 0x000fc60007840034 */
[----:B------:R-:W-:Y:S01]  /*20390*/  IADD3.X R62, PT, PT, RZ, R51, RZ, P0, P1 ;  /* 0x00000033ff3e7210 */ /* 0x000fe200007e24ff */
[----:B------:R-:W-:-:S04]  /*203a0*/  IMAD.WIDE.U32 R54, R18, R13, RZ ;  /* 0x0000000d12367225 */ /* 0x000fc800078e00ff */
[----:B------:R-:W-:Y:S02]  /*203b0*/  IMAD.IADD R15, R27, 0x1, R15 ;  /* 0x000000011b0f7824 */ /* 0x000fe400078e020f */
[----:B------:R-:W-:Y:S01]  /*203c0*/  IMAD.X R53, RZ, RZ, RZ, P2 ;  /* 0x000000ffff357224 */ /* 0x000fe200010e06ff */
[----:B------:R-:W-:Y:S01]  /*203d0*/  IADD3 RZ, P2, PT, R55, R48, RZ ;  /* 0x0000003037ff7210 */ /* 0x000fe20007f5e0ff */
[----:B------:R-:W-:Y:S01]  /*203e0*/  IMAD R50, R12, R18, RZ ;  /* 0x000000120c327224 */ /* 0x000fe200078e02ff */
[----:B------:R-:W-:Y:S01]  /*203f0*/  ISETP.GE.U32.AND.EX P4, PT, R15, R47, PT, P4 ;  /* 0x0000002f0f00720c */ /* 0x000fe20003f86140 */
[----:B------:R-:W-:Y:S02]  /*20400*/  IMAD.MOV.U32 R52, RZ, RZ, R49 ;  /* 0x000000ffff347224 */ /* 0x000fe400078e0031 */
[----:B------:R-:W-:Y:S01]  /*20410*/  IMAD R63, R11, R19, R50 ;  /* 0x000000130b3f7224 */ /* 0x000fe200078e0232 */
[----:B------:R-:W-:Y:S01]  /*20420*/  SEL R57, RZ, 0x1, P4 ;  /* 0x00000001ff397807 */ /* 0x000fe20002000000 */
[----:B------:R-:W-:-:S02]  /*20430*/  IMAD R42, R8, R31, RZ ;  /* 0x0000001f082a7224 */ /* 0x000fc400078e02ff */
[----:B------:R-:W-:-:S04]  /*20440*/  IMAD.WIDE.U32 R50, R11, R18, R44 ;  /* 0x000000120b327225 */ /* 0x000fc800078e002c */
[----:B------:R-:W-:-:S04]  /*20450*/  IMAD.WIDE.U32.X R52, R14, R19, R52, P2 ;  /* 0x000000130e347225 */ /* 0x000fc800010e0434 */
[----:B------:R-:W-:-:S04]  /*20460*/  IMAD.WIDE.U32 R58, R19, R11, RZ ;  /* 0x0000000b133a7225 */ /* 0x000fc800078e00ff */
[----:B------:R-:W-:Y:S01]  /*20470*/  IMAD R61, R7, R30, R42 ;  /* 0x0000001e073d7224 */ /* 0x000fe200078e022a */
[----:B------:R-:W-:Y:S01]  /*20480*/  IADD3 R42, P1, P3, R50, R52, R57 ;  /* 0x00000034322a7210 */ /* 0x000fe20007b3e039 */
[----:B------:R-:W-:Y:S02]  /*20490*/  IMAD.IADD R63, R51, 0x1, R63 ;  /* 0x00000001333f7824 */ /* 0x000fe400078e023f */
[----:B------:R-:W-:-:S04]  /*204a0*/  IMAD.WIDE.U32 R54, R7, R31, R28 ;  /* 0x0000001f07367225 */ /* 0x000fc800078e001c */
[----:B------:R-:W-:Y:S01]  /*204b0*/  IMAD.WIDE.U32 R56, R18, R9, RZ ;  /* 0x0000000912387225 */ /* 0x000fe200078e00ff */
[----:B------:R-:W-:-:S03]  /*204c0*/  IADD3.X R56, PT, PT, R63, R53, RZ, P1, P3 ;  /* 0x000000353f387210 */ /* 0x000fc60000fe64ff */
[----:B------:R-:W-:Y:S01]  /*204d0*/  IMAD.WIDE.U32 R46, R18, R11, RZ ;  /* 0x0000000b122e7225 */ /* 0x000fe200078e00ff */
[----:B------:R-:W-:-:S03]  /*204e0*/  IADD3 R46, P1, PT, R60, R54, RZ ;  /* 0x000000363c2e7210 */ /* 0x000fc60007f3e0ff */
[----:B------:R-:W-:-:S04]  /*204f0*/  IMAD.WIDE.U32 R58, P0, R12, R18, R58 ;  /* 0x000000120c3a7225 */ /* 0x000fc8000780003a */
[----:B------:R-:W-:Y:S01]  /*20500*/  IMAD.IADD R61, R55, 0x1, R61 ;  /* 0x00000001373d7824 */ /* 0x000fe200078e023d */
[----:B------:R-:W-:Y:S01]  /*20510*/  IADD3 RZ, P4, PT, R47, R58, RZ ;  /* 0x0000003a2fff7210 */ /* 0x000fe20007f9e0ff */
[----:B------:R-:W-:Y:S01]  /*20520*/  IMAD.X R53, RZ, RZ, RZ, P0 ;  /* 0x000000ffff357224 */ /* 0x000fe200000e06ff */
[----:B------:R-:W-:Y:S01]  /*20530*/  ISETP.GE.U32.AND P0, PT, R42, R50, PT ;  /* 0x000000322a00720c */ /* 0x000fe20003f06070 */
[----:B------:R-:W-:Y:S01]  /*20540*/  IMAD.X R47, R61, 0x1, R62, P1 ;  /* 0x000000013d2f7824 */ /* 0x000fe200008e063e */
[----:B------:R-:W-:Y:S01]  /*20550*/  ISETP.GE.U32.AND P1, PT, R50, R44, PT ;  /* 0x0000002c3200720c */ /* 0x000fe20003f26070 */
[----:B------:R-:W-:Y:S01]  /*20560*/  IMAD.WIDE.U32 R48, R19, R9, RZ ;  /* 0x0000000913307225 */ /* 0x000fe200078e00ff */
[----:B------:R-:W-:Y:S02]  /*20570*/  ISETP.GE.U32.AND.EX P0, PT, R56, R63, PT, P0 ;  /* 0x0000003f3800720c */ /* 0x000fe40003f06100 */
[----:B------:R-:W-:Y:S01]  /*20580*/  ISETP.GE.U32.AND.EX P1, PT, R63, R45, PT, P1 ;  /* 0x0000002d3f00720c */ /* 0x000fe20003f26110 */
[----:B------:R-:W-:-:S04]  /*20590*/  IMAD.WIDE.U32 R50, R19, R7, RZ ;  /* 0x0000000713327225 */ /* 0x000fc800078e00ff */
[----:B------:R-:W-:Y:S01]  /*205a0*/  IMAD.MOV.U32 R52, RZ, RZ, R59 ;  /* 0x000000ffff347224 */ /* 0x000fe200078e003b */
[----:B------:R-:W-:Y:S01]  /*205b0*/  SEL R59, RZ, 0x1, P0 ;  /* 0x00000001ff3b7807 */ /* 0x000fe20000000000 */
[----:B------:R-:W-:Y:S01]  /*205c0*/  IMAD.WIDE.U32 R44, R18, R7, RZ ;  /* 0x00000007122c7225 */ /* 0x000fe200078e00ff */
[----:B------:R-:W-:Y:S02]  /*205d0*/  SEL R44, RZ, 0x1, P1 ;  /* 0x00000001ff2c7807 */ /* 0x000fe40000800000 */
[----:B------:R-:W-:Y:S01]  /*205e0*/  ISETP.GE.U32.AND P1, PT, R54, R28, PT ;  /* 0x0000001c3600720c */ /* 0x000fe20003f26070 */
[----:B------:R-:W-:Y:S01]  /*205f0*/  IMAD.WIDE.U32 R48, P2, R10, R18, R48 ;  /* 0x000000120a307225 */ /* 0x000fe20007840030 */
[----:B------:R-:W-:Y:S02]  /*20600*/  ISETP.GE.U32.AND P0, PT, R46, R54, PT ;  /* 0x000000362e00720c */ /* 0x000fe40003f06070 */
[----:B------:R-:W-:Y:S01]  /*20610*/  ISETP.GE.U32.AND.EX P1, PT, R61, R29, PT, P1 ;  /* 0x0000001d3d00720c */ /* 0x000fe20003f26110 */
[----:B------:R-:W-:Y:S01]  /*20620*/  IMAD.X R55, RZ, RZ, RZ, P6 ;  /* 0x000000ffff377224 */ /* 0x000fe200030e06ff */
[----:B------:R-:W-:Y:S01]  /*20630*/  ISETP.GE.U32.AND.EX P0, PT, R47, R61, PT, P0 ;  /* 0x0000003d2f00720c */ /* 0x000fe20003f06100 */
[----:B------:R-:W-:Y:S01]  /*20640*/  IMAD.MOV.U32 R54, RZ, RZ, R43 ;  /* 0x000000ffff367224 */ /* 0x000fe200078e002b */
[----:B------:R-:W-:Y:S01]  /*20650*/  IADD3 RZ, P3, PT, R57, R48, RZ ;  /* 0x0000003039ff7210 */ /* 0x000fe20007f7e0ff */
[----:B------:R-:W-:Y:S01]  /*20660*/  IMAD.WIDE.U32 R50, P6, R8, R18, R50 ;  /* 0x0000001208327225 */ /* 0x000fe200078c0032 */
[----:B------:R-:W-:-:S02]  /*20670*/  SEL R48, RZ, 0x1, P1 ;  /* 0x00000001ff307807 */ /* 0x000fc40000800000 */
[----:B------:R-:W-:Y:S01]  /*20680*/  SEL R43, RZ, 0x1, P0 ;  /* 0x00000001ff2b7807 */ /* 0x000fe20000000000 */
[----:B------:R-:W-:Y:S01]  /*20690*/  IMAD.WIDE.U32.X R52, R12, R19, R52, P4 ;  /* 0x000000130c347225 */ /* 0x000fe200020e0434 */
[----:B------:R-:W-:-:S03]  /*206a0*/  IADD3 RZ, P4, PT, R45, R50, RZ ;  /* 0x000000322dff7210 */ /* 0x000fc60007f9e0ff */
[----:B------:R-:W-:-:S04]  /*206b0*/  IMAD.WIDE.U32.X R54, R8, R30, R54, P5 ;  /* 0x0000001e08367225 */ /* 0x000fc800028e0436 */
[----:B------:R-:W-:Y:S01]  /*206c0*/  IMAD.X R29, RZ, RZ, RZ, P2 ;  /* 0x000000ffff1d7224 */ /* 0x000fe200010e06ff */
[----:B------:R-:W-:Y:S01]  /*206d0*/  IADD3 R59, P2, P1, R59, R52, R44 ;  /* 0x000000343b3b7210 */ /* 0x000fe2000795e02c */
[----:B------:R-:W-:Y:S01]  /*206e0*/  IMAD R50, R10, R18, RZ ;  /* 0x000000120a327224 */ /* 0x000fe200078e02ff */
[----:B------:R-:W-:Y:S01]  /*206f0*/  IADD3 R54, P0, P5, R43, R54, R48 ;  /* 0x000000362b367210 */ /* 0x000fe20007d1e030 */
[C---:B------:R-:W-:Y:S01]  /*20700*/  IMAD.WIDE.U32 R44, R9.reuse, R18, R46 ;  /* 0x00000012092c7225 */ /* 0x040fe200078e002e */
[----:B------:R-:W-:Y:S02]  /*20710*/  IADD3.X R58, PT, PT, RZ, R53, RZ, P2, P1 ;  /* 0x00000035ff3a7210 */ /* 0x000fe400017e24ff */
[----:B------:R-:W-:Y:S01]  /*20720*/  IADD3.X R55, PT, PT, RZ, R55, RZ, P0, P5 ;  /* 0x00000037ff377210 */ /* 0x000fe200007ea4ff */
[----:B------:R-:W-:Y:S01]  /*20730*/  IMAD R43, R9, R19, R50 ;  /* 0x00000013092b7224 */ /* 0x000fe200078e0232 */
[----:B------:R-:W-:Y:S01]  /*20740*/  IADD3 R59, P5, PT, R59, R44, RZ ;  /* 0x0000002c3b3b7210 */ /* 0x000fe20007fbe0ff */
[----:B------:R-:W-:Y:S01]  /*20750*/  IMAD.WIDE.U32 R52, R56, 0x3d1, RZ ;  /* 0x000003d138347825 */ /* 0x000fe200078e00ff */
[----:B------:R-:W-:-:S02]  /*20760*/  ISETP.GE.U32.AND P1, PT, R44, R46, PT ;  /* 0x0000002e2c00720c */ /* 0x000fc40003f26070 */
[----:B------:R-:W-:Y:S01]  /*20770*/  ISETP.GE.U32.AND P0, PT, R59, R44, PT ;  /* 0x0000002c3b00720c */ /* 0x000fe20003f06070 */
[----:B------:R-:W-:Y:S02]  /*20780*/  IMAD.IADD R45, R45, 0x1, R43 ;  /* 0x000000012d2d7824 */ /* 0x000fe400078e022b */
[----:B------:R-:W-:Y:S02]  /*20790*/  IMAD.MOV.U32 R28, RZ, RZ, R49 ;  /* 0x000000ffff1c7224 */ /* 0x000fe400078e0031 */
[C---:B------:R-:W-:Y:S01]  /*207a0*/  IMAD.X R58, R45.reuse, 0x1, R58, P5 ;  /* 0x000000012d3a7824 */ /* 0x040fe200028e063a */
[----:B------:R-:W-:Y:S01]  /*207b0*/  ISETP.GE.U32.AND.EX P1, PT, R45, R47, PT, P1 ;  /* 0x0000002f2d00720c */ /* 0x000fe20003f26110 */
[----:B------:R-:W-:-:S03]  /*207c0*/  IMAD.WIDE.U32 R48, R42, 0x3d1, RZ ;  /* 0x000003d12a307825 */ /* 0x000fc600078e00ff */
[----:B------:R-:W-:Y:S01]  /*207d0*/  ISETP.GE.U32.AND.EX P0, PT, R58, R45, PT, P0 ;  /* 0x0000002d3a00720c */ /* 0x000fe20003f06100 */
[----:B------:R-:W-:Y:S01]  /*207e0*/  IMAD.WIDE.U32 R52, P2, RZ, R42, R52 ;  /* 0x0000002aff347225 */ /* 0x000fe20007840034 */
[----:B------:R-:W-:Y:S02]  /*207f0*/  SEL R46, RZ, 0x1, P1 ;  /* 0x00000001ff2e7807 */ /* 0x000fe40000800000 */
[----:B------:R-:W-:Y:S01]  /*20800*/  SEL R61, RZ, 0x1, P0 ;  /* 0x00000001ff3d7807 */ /* 0x000fe20000000000 */
[----:B------:R-:W-:Y:S01]  /*20810*/  IMAD.WIDE.U32.X R28, R10, R19, R28, P3 ;  /* 0x000000130a1c7225 */ /* 0x000fe200018e041c */
[----:B------:R-:W-:Y:S02]  /*20820*/  IADD3 R57, P3, PT, RZ, R48, RZ ;  /* 0x00000030ff397210 */ /* 0x000fe40007f7e0ff */
[----:B------:R-:W-:Y:S01]  /*20830*/  IADD3 R49, P5, PT, R49, R52, RZ ;  /* 0x0000003431317210 */ /* 0x000fe20007fbe0ff */
[----:B------:R-:W-:Y:S01]  /*20840*/  IMAD.X R43, RZ, RZ, RZ, P6 ;  /* 0x000000ffff2b7224 */ /* 0x000fe200030e06ff */
[----:B------:R-:W-:Y:S01]  /*20850*/  ISETP.GE.U32.AND P6, PT, R57, R48, PT ;  /* 0x000000303900720c */ /* 0x000fe20003fc6070 */
[----:B------:R-:W-:-:S02]  /*20860*/  IMAD.X R45, RZ, RZ, RZ, P2 ;  /* 0x000000ffff2d7224 */ /* 0x000fc400010e06ff */
[----:B------:R-:W-:Y:S01]  /*20870*/  IMAD.X R52, R49, 0x1, R42, P3 ;  /* 0x0000000131347824 */ /* 0x000fe200018e062a */
[----:B------:R-:W-:Y:S01]  /*20880*/  IADD3 R61, P1, P3, R61, R28, R46 ;  /* 0x0000001c3d3d7210 */ /* 0x000fe20007b3e02e */
[----:B------:R-:W-:Y:S02]  /*20890*/  IMAD.MOV.U32 R42, RZ, RZ, R51 ;  /* 0x000000ffff2a7224 */ /* 0x000fe400078e0033 */
[----:B------:R-:W-:Y:S01]  /*208a0*/  IMAD.WIDE.U32 R50, R58, 0x3d1, RZ ;  /* 0x000003d13a327825 */ /* 0x000fe200078e00ff */
[----:B------:R-:W-:-:S03]  /*208b0*/  ISETP.GE.U32.AND.EX P2, PT, R52, R49, PT, P6 ;  /* 0x000000313400720c */ /* 0x000fc60003f46160 */
[----:B------:R-:W-:Y:S01]  /*208c0*/  IMAD.MOV.U32 R44, RZ, RZ, R53 ;  /* 0x000000ffff2c7224 */ /* 0x000fe200078e0035 */
[----:B------:R-:W-:Y:S01]  /*208d0*/  IADD3.X R53, PT, PT, RZ, R29, RZ, P1, P3 ;  /* 0x0000001dff357210 */ /* 0x000fe20000fe64ff */
[-C--:B------:R-:W-:Y:S02]  /*208e0*/  IMAD R28, R8, R18.reuse, RZ ;  /* 0x00000012081c7224 */ /* 0x080fe400078e02ff */
[----:B------:R-:W-:-:S04]  /*208f0*/  IMAD.WIDE.U32 R46, R7, R18, R54 ;  /* 0x00000012072e7225 */ /* 0x000fc800078e0036 */
[----:B------:R-:W-:Y:S01]  /*20900*/  IMAD.WIDE.U32.X R44, RZ, R56, R44, P5 ;  /* 0x00000038ff2c7225 */ /* 0x000fe200028e042c */
[----:B------:R-:W-:Y:S02]  /*20910*/  ISETP.GE.U32.AND P0, PT, R46, R54, PT ;  /* 0x000000362e00720c */ /* 0x000fe40003f06070 */
[----:B------:R-:W-:Y:S01]  /*20920*/  IADD3 R61, P6, PT, R61, R46, RZ ;  /* 0x0000002e3d3d7210 */ /* 0x000fe20007fde0ff */
[----:B------:R-:W-:-:S04]  /*20930*/  IMAD.WIDE.U32 R48, R59, 0x3d1, RZ ;  /* 0x000003d13b307825 */ /* 0x000fc800078e00ff */
[----:B------:R-:W-:Y:S01]  /*20940*/  IMAD R29, R7, R19, R28 ;  /* 0x00000013071d7224 */ /* 0x000fe200078e021c */
[----:B------:R-:W-:Y:S01]  /*20950*/  IADD3 R65, P3, PT, R44, R48, RZ ;  /* 0x000000302c417210 */ /* 0x000fe20007f7e0ff */
[----:B------:R-:W-:-:S03]  /*20960*/  IMAD.WIDE.U32 R50, P5, RZ, R59, R50 ;  /* 0x0000003bff327225 */ /* 0x000fc600078a0032 */
[----:B------:R-:W-:Y:S01]  /*20970*/  ISETP.GE.U32.AND P1, PT, R65, R48, PT ;  /* 0x000000304100720c */ /* 0x000fe20003f26070 */
[----:B------:R-:W-:Y:S02]  /*20980*/  IMAD.IADD R54, R47, 0x1, R29 ;  /* 0x000000012f367824 */ /* 0x000fe400078e021d */
[----:B------:R-:W-:Y:S01]  /*20990*/  IMAD.X R29, RZ, RZ, RZ, P5 ;  /* 0x000000ffff1d7224 */ /* 0x000fe200028e06ff */
[----:B------:R-:W-:Y:S01]  /*209a0*/  IADD3 R44, P5, PT, R49, R50, RZ ;  /* 0x00000032312c7210 */ /* 0x000fe20007fbe0ff */
[----:B------:R-:W-:Y:S01]  /*209b0*/  IMAD.WIDE.U32.X R42, R8, R19, R42, P4 ;  /* 0x00000013082a7225 */ /* 0x000fe200020e042a */
[----:B------:R-:W-:Y:S02]  /*209c0*/  IADD3 R63, P4, PT, R65, R56, RZ ;  /* 0x00000038413f7210 */ /* 0x000fe40007f9e0ff */
[----:B------:R-:W-:Y:S01]  /*209d0*/  SEL R50, RZ, 0x1, P2 ;  /* 0x00000001ff327807 */ /* 0x000fe20001000000 */
[----:B------:R-:W-:Y:S01]  /*209e0*/  IMAD.X R49, R44, 0x1, R45, P3 ;  /* 0x000000012c317824 */ /* 0x000fe200018e062d */
[C---:B------:R-:W-:Y:S01]  /*209f0*/  ISETP.GE.U32.AND.EX P0, PT, R54.reuse, R55, PT, P0 ;  /* 0x000000373600720c */ /* 0x040fe20003f06100 */
[----:B------:R-:W-:Y:S01]  /*20a00*/  IMAD.MOV.U32 R28, RZ, RZ, R51 ;  /* 0x000000ffff1c7224 */ /* 0x000fe200078e0033 */
[C---:B------:R-:W-:Y:S01]  /*20a10*/  ISETP.LT.U32.AND P2, PT, R63.reuse, R65, PT ;  /* 0x000000413f00720c */ /* 0x040fe20003f41070 */
[----:B------:R-:W-:Y:S01]  /*20a20*/  IMAD.X R53, R54, 0x1, R53, P6 ;  /* 0x0000000136357824 */ /* 0x000fe200030e0635 */
[----:B------:R-:W-:Y:S01]  /*20a30*/  IADD3 R50, P6, PT, R63, R50, RZ ;  /* 0x000000323f327210 */ /* 0x000fe20007fde0ff */
[C---:B------:R-:W-:Y:S01]  /*20a40*/  IMAD.X R48, R49.reuse, 0x1, R59, P4 ;  /* 0x0000000131307824 */ /* 0x040fe200020e063b */
[----:B------:R-:W-:Y:S01]  /*20a50*/  ISETP.GE.U32.AND.EX P1, PT, R49, R44, PT, P1 ;  /* 0x0000002c3100720c */ /* 0x000fe20003f26110 */
[----:B------:R-:W-:Y:S01]  /*20a60*/  IMAD.WIDE.U32.X R28, RZ, R58, R28, P5 ;  /* 0x0000003aff1c7225 */ /* 0x000fe200028e041c */
[----:B------:R-:W-:-:S02]  /*20a70*/  ISETP.GE.U32.AND P5, PT, R61, R46, PT ;  /* 0x0000002e3d00720c */ /* 0x000fc40003fa6070 */
[----:B------:R-:W-:Y:S01]  /*20a80*/  ISETP.GE.U32.AND P3, PT, R50, R63, PT ;  /* 0x0000003f3200720c */ /* 0x000fe20003f66070 */
[C---:B------:R-:W-:Y:S01]  /*20a90*/  IMAD.WIDE.U32 R46, R53.reuse, 0x3d1, RZ ;  /* 0x000003d1352e7825 */ /* 0x040fe200078e00ff */
[----:B------:R-:W-:Y:S02]  /*20aa0*/  ISETP.GE.U32.AND.EX P5, PT, R53, R54, PT, P5 ;  /* 0x000000363500720c */ /* 0x000fe40003fa6150 */
[----:B------:R-:W-:Y:S01]  /*20ab0*/  SEL R54, RZ, 0x1, P0 ;  /* 0x00000001ff367807 */ /* 0x000fe20000000000 */
[----:B------:R-:W-:Y:S01]  /*20ac0*/  IMAD.X R51, RZ, RZ, R48, P6 ;  /* 0x000000ffff337224 */ /* 0x000fe200030e0630 */
[----:B------:R-:W-:Y:S01]  /*20ad0*/  SEL R55, RZ, 0x1, P5 ;  /* 0x00000001ff377807 */ /* 0x000fe20002800000 */
[----:B------:R-:W-:Y:S01]  /*20ae0*/  IMAD.WIDE.U32 R44, R61, 0x3d1, RZ ;  /* 0x000003d13d2c7825 */ /* 0x000fe200078e00ff */
[----:B------:R-:W-:Y:S02]  /*20af0*/  SEL R63, RZ, 0x1, P1 ;  /* 0x00000001ff3f7807 */ /* 0x000fe40000800000 */
[----:B------:R-:W-:Y:S01]  /*20b00*/  ISETP.GE.U32.AND.EX P4, PT, R51, R48, PT, P3 ;  /* 0x000000303300720c */ /* 0x000fe20003f86130 */
[----:B------:R-:W-:Y:S01]  /*20b10*/  IMAD.WIDE.U32 R46, P0, RZ, R61, R46 ;  /* 0x0000003dff2e7225 */ /* 0x000fe2000780002e */
[----:B------:R-:W-:-:S02]  /*20b20*/  IADD3 R63, P1, P3, R44, R28, R63 ;  /* 0x0000001c2c3f7210 */ /* 0x000fc40007b3e03f */
[----:B------:R-:W-:Y:S01]  /*20b30*/  ISETP.LT.U32.OR.EX P2, PT, R48, R49, !P4, P2 ;  /* 0x000000313000720c */ /* 0x000fe20006741520 */
[----:B------:R-:W-:Y:S01]  /*20b40*/  IMAD.X R49, RZ, RZ, RZ, P0 ;  /* 0x000000ffff317224 */ /* 0x000fe200000e06ff */
[----:B------:R-:W-:Y:S01]  /*20b50*/  IADD3 R55, P4, P5, R55, R42, R54 ;  /* 0x0000002a37377210 */ /* 0x000fe20007d9e036 */
[----:B------:R-:W-:Y:S01]  /*20b60*/  IMAD.MOV.U32 R48, RZ, RZ, R47 ;  /* 0x000000ffff307224 */ /* 0x000fe200078e002f */
[----:B------:R-:W-:Y:S02]  /*20b70*/  IADD3 R65, P6, PT, R45, R46, RZ ;  /* 0x0000002e2d417210 */ /* 0x000fe40007fde0ff */
[----:B------:R-:W-:Y:S02]  /*20b80*/  IADD3.X R45, PT, PT, RZ, R43, RZ, P4, P5 ;  /* 0x0000002bff2d7210 */ /* 0x000fe400027ea4ff */
[----:B------:R-:W-:Y:S01]  /*20b90*/  IADD3 R59, P4, PT, R63, R58, RZ ;  /* 0x0000003a3f3b7210 */ /* 0x000fe20007f9e0ff */
[----:B------:R-:W-:Y:S01]  /*20ba0*/  IMAD.WIDE.U32.X R48, RZ, R53, R48, P6 ;  /* 0x00000035ff307225 */ /* 0x000fe200030e0430 */
[----:B------:R-:W-:-:S02]  /*20bb0*/  SEL R46, RZ, 0x1, !P2 ;  /* 0x00000001ff2e7807 */ /* 0x000fc40005000000 */
[----:B------:R-:W-:Y:S01]  /*20bc0*/  IADD3.X R56, PT, PT, R65, R29, RZ, P1, P3 ;  /* 0x0000001d41387210 */ /* 0x000fe20000fe64ff */
[----:B------:R-:W-:Y:S01]  /*20bd0*/  IMAD.WIDE.U32 R42, R45, 0x3d1, RZ ;  /* 0x000003d12d2a7825 */ /* 0x000fe200078e00ff */
[----:B------:R-:W-:Y:S02]  /*20be0*/  ISETP.GE.U32.AND P0, PT, R63, R44, PT ;  /* 0x0000002c3f00720c */ /* 0x000fe40003f06070 */
[----:B------:R-:W-:Y:S01]  /*20bf0*/  IADD3 R46, P3, PT, R59, R46, RZ ;  /* 0x0000002e3b2e7210 */ /* 0x000fe20007f7e0ff */
[C---:B------:R-:W-:Y:S01]  /*20c00*/  IMAD.X R44, R56.reuse, 0x1, R61, P4 ;  /* 0x00000001382c7824 */ /* 0x040fe200020e063d */
[----:B------:R-:W-:Y:S01]  /*20c10*/  ISETP.GE.U32.AND.EX P0, PT, R56, R65, PT, P0 ;  /* 0x000000413800720c */ /* 0x000fe20003f06100 */
[----:B------:R-:W-:Y:S01]  /*20c20*/  IMAD.WIDE.U32 R28, R55, 0x3d1, RZ ;  /* 0x000003d1371c7825 */ /* 0x000fe200078e00ff */
[----:B------:R-:W-:Y:S02]  /*20c30*/  ISETP.GE.U32.AND P2, PT, R46, R59, PT ;  /* 0x0000003b2e00720c */ /* 0x000fe40003f46070 */
[----:B------:R-:W-:Y:S01]  /*20c40*/  ISETP.LT.U32.AND P1, PT, R59, R63, PT ;  /* 0x0000003f3b00720c */ /* 0x000fe20003f21070 */
[----:B------:R-:W-:Y:S01]  /*20c50*/  IMAD.X R47, RZ, RZ, R44, P3 ;  /* 0x000000ffff2f7224 */ /* 0x000fe200018e062c */
[----:B------:R-:W-:Y:S01]  /*20c60*/  SEL R59, RZ, 0x1, P0 ;  /* 0x00000001ff3b7807 */ /* 0x000fe20000000000 */
[----:B------:R-:W-:-:S03]  /*20c70*/  IMAD.WIDE.U32 R42, P3, RZ, R55, R42 ;  /* 0x00000037ff2a7225 */ /* 0x000fc6000786002a */
[----:B------:R-:W-:Y:S02]  /*20c80*/  ISETP.GE.U32.AND.EX P0, PT, R47, R44, PT, P2 ;  /* 0x0000002c2f00720c */ /* 0x000fe40003f06120 */
[----:B------:R-:W-:Y:S02]  /*20c90*/  IADD3 R54, P4, P5, R28, R48, R59 ;  /* 0x000000301c367210 */ /* 0x000fe40007d9e03b */
[----:B------:R-:W-:Y:S02]  /*20ca0*/  ISETP.LT.U32.OR.EX P1, PT, R44, R56, !P0, P1 ;  /* 0x000000382c00720c */ /* 0x000fe40004721510 */
[----:B------:R-:W-:Y:S01]  /*20cb0*/  IADD3 R59, P2, PT, R29, R42, RZ ;  /* 0x0000002a1d3b7210 */ /* 0x000fe20007f5e0ff */
[----:B------:R-:W-:Y:S01]  /*20cc0*/  IMAD.X R29, RZ, RZ, RZ, P3 ;  /* 0x000000ffff1d7224 */ /* 0x000fe200018e06ff */
[----:B------:R-:W-:Y:S02]  /*20cd0*/  IADD3 R53, P0, PT, R54, R53, RZ ;  /* 0x0000003536357210 */ /* 0x000fe40007f1e0ff */
[----:B------:R-:W-:-:S02]  /*20ce0*/  SEL R48, RZ, 0x1, !P1 ;  /* 0x00000001ff307807 */ /* 0x000fc40004800000 */
[----:B------:R-:W-:Y:S02]  /*20cf0*/  IADD3.X R44, PT, PT, R59, R49, RZ, P4, P5 ;  /* 0x000000313b2c7210 */ /* 0x000fe400027ea4ff */
[C---:B------:R-:W-:Y:S02]  /*20d00*/  IADD3 R48, P4, PT, R53.reuse, R48, RZ ;  /* 0x0000003035307210 */ /* 0x040fe40007f9e0ff */
[----:B------:R-:W-:Y:S01]  /*20d10*/  ISETP.LT.U32.AND P3, PT, R53, R54, PT ;  /* 0x000000363500720c */ /* 0x000fe20003f61070 */
[----:B------:R-:W-:Y:S01]  /*20d20*/  IMAD.X R42, R44, 0x1, R55, P0 ;  /* 0x000000012c2a7824 */ /* 0x000fe200000e0637 */
[----:B------:R-:W-:Y:S01]  /*20d30*/  ISETP.GE.U32.AND P0, PT, R54, R28, PT ;  /* 0x0000001c3600720c */ /* 0x000fe20003f06070 */
[----:B------:R-:W-:Y:S01]  /*20d40*/  IMAD.MOV.U32 R28, RZ, RZ, R43 ;  /* 0x000000ffff1c7224 */ /* 0x000fe200078e002b */
[----:B------:R-:W-:Y:S01]  /*20d50*/  ISETP.GE.U32.AND P1, PT, R48, R53, PT ;  /* 0x000000353000720c */ /* 0x000fe20003f26070 */
[----:B------:R-:W-:Y:S01]  /*20d60*/  IMAD.X R49, RZ, RZ, R42, P4 ;  /* 0x000000ffff317224 */ /* 0x000fe200020e062a */
[----:B------:R-:W-:Y:S01]  /*20d70*/  ISETP.GE.U32.AND.EX P0, PT, R44, R59, PT, P0 ;  /* 0x0000003b2c00720c */ /* 0x000fe20003f06100 */
[----:B------:R-:W-:-:S03]  /*20d80*/  IMAD.WIDE.U32.X R28, RZ, R45, R28, P2 ;  /* 0x0000002dff1c7225 */ /* 0x000fc600010e041c */
[----:B------:R-:W-:Y:S01]  /*20d90*/  ISETP.GE.U32.AND.EX P1, PT, R49, R42, PT, P1 ;  /* 0x0000002a3100720c */ /* 0x000fe20003f26110 */
[----:B------:R-:W-:Y:S01]  /*20da0*/  IMAD R54, R14, R16, RZ ;  /* 0x000000100e367224 */ /* 0x000fe200078e02ff */
[----:B------:R-:W-:Y:S02]  /*20db0*/  SEL R43, RZ, 0x1, P0 ;  /* 0x00000001ff2b7807 */ /* 0x000fe40000000000 */
[----:B------:R-:W-:Y:S01]  /*20dc0*/  ISETP.LT.U32.OR.EX P0, PT, R42, R44, !P1, P3 ;  /* 0x0000002c2a00720c */ /* 0x000fe20004f01530 */
[----:B------:R-:W-:Y:S01]  /*20dd0*/  IMAD.MOV.U32 R44, RZ, RZ, RZ ;  /* 0x000000ffff2c7224 */ /* 0x000fe200078e00ff */
[----:B------:R-:W-:Y:S02]  /*20de0*/  IADD3 R45, P1, P2, R45, R28, R43 ;  /* 0x0000001c2d2d7210 */ /* 0x000fe40007a3e02b */
        /* <DEDUP_REMOVED lines=58> */
.L_x_123:
[----:B------:R-:W-:Y:S05]  /*21190*/  BSYNC.RECONVERGENT B0 ;  /* 0x0000000000007941 */ /* 0x000fea0003800200 */
.L_x_122:
[----:B------:R-:W-:Y:S01]  /*211a0*/  IMAD.MOV.U32 R28, RZ, RZ, R57 ;  /* 0x000000ffff1c7224 */ /* 0x000fe200078e0039 */
[----:B------:R-:W-:Y:S01]  /*211b0*/  BSSY.RECONVERGENT B0, `(.L_x_124) ;  /* 0x00000dd000007945 */ /* 0x000fe20003800200 */
[----:B------:R-:W-:Y:S02]  /*211c0*/  IMAD.MOV.U32 R29, RZ, RZ, R52 ;  /* 0x000000ffff1d7224 */ /* 0x000fe400078e0034 */
[C---:B------:R-:W-:Y:S02]  /*211d0*/  IMAD R25, R13.reuse, R21, R54 ;  /* 0x000000150d197224 */ /* 0x040fe400078e0236 */
        /* <DEDUP_REMOVED lines=29> */
[----:B------:R-:W0:Y:S04]  /*213b0*/  LDC.64 R22, c[0x3][0x10] ;  /* 0x00c00400ff167b82 */ /* 0x000e280000000a00 */
[----:B------:R-:W-:-:S04]  /*213c0*/  ISETP.GE.U32.AND.EX P0, PT, R26, R15, PT, P0 ;  /* 0x0000000f1a00720c */ /* 0x000fc80003f06100 */
[----:B------:R-:W-:-:S04]  /*213d0*/  ISETP.LT.U32.OR.EX P0, PT, R15, R49, !P0, P1 ;  /* 0x000000310f00720c */ /* 0x000fc80004701510 */
[----:B------:R-:W-:Y:S02]  /*213e0*/  SEL R15, RZ, 0x1, !P0 ;  /* 0x00000001ff0f7807 */ /* 0x000fe40004000000 */
[----:B------:R-:W-:Y:S02]  /*213f0*/  ISETP.GT.U32.AND P0, PT, R25, UR32, PT ;  /* 0x0000002019007c0c */ /* 0x000fe4000bf04070 */
[----:B------:R-:W-:Y:S01]  /*21400*/  IADD3 R47, P2, PT, R44, R15, RZ ;  /* 0x0000000f2c2f7210 */ /* 0x000fe20007f5e0ff */
[----:B------:R-:W-:Y:S01]  /*21410*/  IMAD.MOV.U32 R15, RZ, RZ, R42 ;  /* 0x000000ffff0f7224 */ /* 0x000fe200078e002a */
[----:B------:R-:W-:Y:S02]  /*21420*/  ISETP.GT.U32.AND.EX P0, PT, R26, UR33, PT, P0 ;  /* 0x000000211a007c0c */ /* 0x000fe4000bf04100 */
[----:B------:R-:W-:Y:S01]  /*21430*/  ISETP.NE.U32.AND P1, PT, R47, RZ, PT ;  /* 0x000000ff2f00720c */ /* 0x000fe20003f25070 */
[----:B------:R-:W-:-:S05]  /*21440*/  IMAD.X R49, RZ, RZ, UR4, P2 ;  /* 0x00000004ff317e24 */ /* 0x000fca00090e06ff */
[----:B------:R-:W-:-:S13]  /*21450*/  ISETP.NE.OR.EX P0, PT, R49, RZ, P0, P1 ;  /* 0x000000ff3100720c */ /* 0x000fda0000705710 */
[----:B------:R-:W-:Y:S05]  /*21460*/  @P0 BRA `(.L_x_125) ;  /* 0x0000000000400947 */ /* 0x000fea0003800000 */
[----:B------:R-:W-:-:S04]  /*21470*/  ISETP.GE.U32.AND P0, PT, R25, UR32, PT ;  /* 0x0000002019007c0c */ /* 0x000fc8000bf06070 */
[----:B------:R-:W-:-:S13]  /*21480*/  ISETP.GE.U32.AND.EX P0, PT, R26, UR33, PT, P0 ;  /* 0x000000211a007c0c */ /* 0x000fda000bf06100 */
[----:B------:R-:W-:Y:S05]  /*21490*/  @!P0 BRA `(.L_x_126) ;  /* 0x0000000800b88947 */ /* 0x000fea0003800000 */
[----:B0-----:R-:W-:-:S04]  /*214a0*/  ISETP.GT.U32.AND P0, PT, R64, R22, PT ;  /* 0x000000164000720c */ /* 0x001fc80003f04070 */
        /* <DEDUP_REMOVED lines=12> */
.L_x_125:
[----:B------:R-:W1:Y:S01]  /*21570*/  LDC.64 R40, c[0x3][RZ] ;  /* 0x00c00000ff287b82 */ /* 0x000e620000000a00 */
[----:B0-----:R-:W-:Y:S01]  /*21580*/  ISETP.LT.U32.AND P3, PT, R64, R22, PT ;  /* 0x000000164000720c */ /* 0x001fe20003f61070 */
[----:B------:R-:W-:Y:S01]  /*21590*/  BSSY.RELIABLE B1, `(.L_x_127) ;  /* 0x0000042000017945 */ /* 0x000fe20003800100 */
[----:B------:R-:W-:-:S05]  /*215a0*/  ISETP.LT.U32.AND P4, PT, R25, UR32, PT ;  /* 0x0000002019007c0c */ /* 0x000fca000bf81070 */
[----:B------:R-:W0:Y:S01]  /*215b0*/  LDC.64 R42, c[0x3][0x8] ;  /* 0x00c00200ff2a7b82 */ /* 0x000e220000000a00 */
[----:B-1----:R-:W-:-:S04]  /*215c0*/  ISETP.GE.U32.AND P0, PT, R15, R40, PT ;  /* 0x000000280f00720c */ /* 0x002fc80003f06070 */
[----:B------:R-:W-:Y:S02]  /*215d0*/  ISETP.GE.U32.AND.EX P0, PT, R28, R41, PT, P0 ;  /* 0x000000291c00720c */ /* 0x000fe40003f06100 */
[CC--:B0-----:R-:W-:Y:S02]  /*215e0*/  IADD3 R50, P1, PT, R24.reuse, -R42.reuse, RZ ;  /* 0x8000002a18327210 */ /* 0x0c1fe40007f3e0ff */
        /* <DEDUP_REMOVED lines=15> */
[----:B------:R-:W-:-:S04]  /*216e0*/  ISETP.GE.U32.AND P3, PT, R27, R24, PT ;  /* 0x000000181b00720c */ /* 0x000fc80003f66070 */
        /* <DEDUP_REMOVED lines=10> */
[----:B------:R-:W-:-:S02]  /*21790*/  SEL R29, RZ, 0xffffffff, !P1 ;  /* 0xffffffffff1d7807 */ /* 0x000fc40004800000 */
[----:B------:R-:W-:Y:S02]  /*217a0*/  ISETP.GT.U32.AND.EX P0, PT, R26, UR33, PT, P0 ;  /* 0x000000211a007c0c */ /* 0x000fe4000bf04100 */
[----:B------:R-:W-:Y:S02]  /*217b0*/  ISETP.NE.U32.AND P1, PT, R45, RZ, PT ;  /* 0x000000ff2d00720c */ /* 0x000fe40003f25070 */
[----:B------:R-:W-:Y:S02]  /*217c0*/  IADD3 R15, P2, PT, R15, -R40, RZ ;  /* 0x800000280f0f7210 */ /* 0x000fe40007f5e0ff */
[----:B------:R-:W-:Y:S02]  /*217d0*/  ISETP.NE.OR.EX P0, PT, R44, RZ, P0, P1 ;  /* 0x000000ff2c00720c */ /* 0x000fe40000705710 */
[----:B------:R-:W-:Y:S02]  /*217e0*/  IADD3 R24, P3, PT, R27, R50, RZ ;  /* 0x000000321b187210 */ /* 0x000fe40007f7e0ff */
[----:B------:R-:W-:Y:S01]  /*217f0*/  IADD3 R64, P4, PT, R29, R46, RZ ;  /* 0x0000002e1d407210 */ /* 0x000fe20007f9e0ff */
[----:B------:R-:W-:-:S02]  /*21800*/  IMAD.X R46, R28, 0x1, ~R41, P2 ;  /* 0x000000011c2e7824 */ /* 0x000fc400010e0e29 */
[----:B------:R-:W-:Y:S02]  /*21810*/  IMAD.X R27, R27, 0x1, R52, P3 ;  /* 0x000000011b1b7824 */ /* 0x000fe400018e0634 */
[----:B------:R-:W-:-:S04]  /*21820*/  IMAD.X R29, R29, 0x1, R48, P4 ;  /* 0x000000011d1d7824 */ /* 0x000fc800020e0630 */
        /* <DEDUP_REMOVED lines=24> */
.L_x_128:
[----:B------:R-:W-:Y:S05]  /*219b0*/  BSYNC.RELIABLE B1 ;  /* 0x0000000000017941 */ /* 0x000fea0003800100 */
.L_x_127:
        /* <DEDUP_REMOVED lines=26> */
[C---:B------:R-:W-:Y:S02]  /*21b60*/  IADD3 R25, P3, PT, R27.reuse, R28, RZ ;  /* 0x0000001c1b197210 */ /* 0x040fe40007f7e0ff */
[----:B------:R-:W-:Y:S02]  /*21b70*/  SEL R28, RZ, 0xffffffff, P0 ;  /* 0xffffffffff1c7807 */ /* 0x000fe40000000000 */
[----:B------:R-:W-:Y:S01]  /*21b80*/  SEL R24, RZ, 0x1, !P2 ;  /* 0x00000001ff187807 */ /* 0x000fe20005000000 */
[----:B------:R-:W-:Y:S01]  /*21b90*/  IMAD.X R26, R27, 0x1, R52, P3 ;  /* 0x000000011b1a7824 */ /* 0x000fe200018e0634 */
[----:B------:R-:W-:-:S02]  /*21ba0*/  ISETP.GT.U32.AND P0, PT, R25, UR32, PT ;  /* 0x0000002019007c0c */ /* 0x000fc4000bf04070 */
[----:B------:R-:W-:Y:S02]  /*21bb0*/  ISETP.NE.U32.AND P1, PT, R45, R24, PT ;  /* 0x000000182d00720c */ /* 0x000fe40003f25070 */
[----:B------:R-:W-:Y:S02]  /*21bc0*/  ISETP.GT.U32.AND.EX P0, PT, R26, UR33, PT, P0 ;  /* 0x000000211a007c0c */ /* 0x000fe4000bf04100 */
        /* <DEDUP_REMOVED lines=31> */
.L_x_130:
[----:B------:R-:W-:Y:S05]  /*21dc0*/  BSYNC.RELIABLE B1 ;  /* 0x0000000000017941 */ /* 0x000fea0003800100 */
.L_x_129:
        /* <DEDUP_REMOVED lines=27> */
.L_x_126:
[----:B------:R-:W-:Y:S05]  /*21f80*/  BSYNC.RECONVERGENT B0 ;  /* 0x0000000000007941 */ /* 0x000fea0003800200 */
.L_x_124:
[----:B------:R-:W-:Y:S05]  /*21f90*/  WARPSYNC.ALL ;  /* 0x0000000000007948 */ /* 0x000fea0003800000 */
[----:B------:R-:W-:Y:S01]  /*21fa0*/  IMAD.WIDE.U32 R44, R21, UR16, RZ ;  /* 0x00000010152c7c25 */ /* 0x000fe2000f8e00ff */
[----:B------:R-:W-:Y:S01]  /*21fb0*/  UMOV UR4, URZ ;  /* 0x000000ff00047c82 */ /* 0x000fe20008000000 */
[----:B------:R-:W-:Y:S02]  /*21fc0*/  BSSY.RECONVERGENT B0, `(.L_x_131) ;  /* 0x0000182000007945 */ /* 0x000fe40003800200 */
[----:B0-----:R-:W-:-:S04]  /*21fd0*/  IMAD.WIDE.U32 R22, R16, UR16, RZ ;  /* 0x0000001010167c25 */ /* 0x001fc8000f8e00ff */
[----:B------:R-:W-:-:S04]  /*21fe0*/  IMAD.WIDE.U32 R44, P0, R16, UR17, R44 ;  /* 0x00000011102c7c25 */ /* 0x000fc8000f80002c */
[----:B------:R-:W-:Y:S01]  /*21ff0*/  IMAD.X R51, RZ, RZ, RZ, P0 ;  /* 0x000000ffff337224 */ /* 0x000fe200000e06ff */
[----:B------:R-:W-:Y:S01]  /*22000*/  IADD3 RZ, P0, PT, R23, R44, RZ ;  /* 0x0000002c17ff7210 */ /* 0x000fe20007f1e0ff */
[----:B------:R-:W-:-:S04]  /*22010*/  IMAD.WIDE.U32 R22, R20, UR16, RZ ;  /* 0x0000001014167c25 */ /* 0x000fc8000f8e00ff */
[----:B------:R-:W-:Y:S02]  /*22020*/  IMAD.MOV.U32 R50, RZ, RZ, R45 ;  /* 0x000000ffff327224 */ /* 0x000fe400078e002d */
[----:B------:R-:W-:-:S04]  /*22030*/  IMAD.WIDE.U32 R40, R17, UR16, RZ ;  /* 0x0000001011287c25 */ /* 0x000fc8000f8e00ff */
[----:B------:R-:W-:-:S04]  /*22040*/  IMAD.WIDE.U32.X R50, R21, UR17, R50, P0 ;  /* 0x0000001115327c25 */ /* 0x000fc800080e0432 */
[----:B------:R-:W-:Y:S01]  /*22050*/  IMAD.WIDE.U32 R22, P4, R17, UR17, R22 ;  /* 0x0000001111167c25 */ /* 0x000fe2000f880016 */
[----:B------:R-:W-:-:S03]  /*22060*/  IADD3 R56, P2, PT, R50, R40, RZ ;  /* 0x0000002832387210 */ /* 0x000fc60007f5e0ff */
[----:B------:R-:W-:Y:S01]  /*22070*/  IMAD.WIDE.U32 R46, R20, UR18, RZ ;  /* 0x00000012142e7c25 */ /* 0x000fe2000f8e00ff */
[----:B------:R-:W-:Y:S02]  /*22080*/  IADD3 R59, P5, PT, R41, R22, RZ ;  /* 0x00000016293b7210 */ /* 0x000fe40007fbe0ff */
[----:B------:R-:W-:Y:S01]  /*22090*/  ISETP.GE.U32.AND P0, PT, R56, R40, PT ;  /* 0x000000283800720c */ /* 0x000fe20003f06070 */
[----:B------:R-:W-:-:S04]  /*220a0*/  IMAD.WIDE.U32 R54, R21, UR18, RZ ;  /* 0x0000001215367c25 */ /* 0x000fc8000f8e00ff */
[----:B------:R-:W-:Y:S02]  /*220b0*/  IMAD.X R57, R59, 0x1, R51, P2 ;  /* 0x000000013b397824 */ /* 0x000fe400010e0633 */
[----:B------:R-:W-:-:S03]  /*220c0*/  IMAD.WIDE.U32 R48, R17, UR18, RZ ;  /* 0x0000001211307c25 */ /* 0x000fc6000f8e00ff */
[----:B------:R-:W-:Y:S01]  /*220d0*/  ISETP.GE.U32.AND.EX P0, PT, R57, R59, PT, P0 ;  /* 0x0000003b3900720c */ /* 0x000fe20003f06100 */
[----:B------:R-:W-:-:S03]  /*220e0*/  IMAD.WIDE.U32 R46, P1, R17, UR19, R46 ;  /* 0x00000013112e7c25 */ /* 0x000fc6000f82002e */
[----:B------:R-:W-:Y:S01]  /*220f0*/  SEL R51, RZ, 0x1, P0 ;  /* 0x00000001ff337807 */ /* 0x000fe20000000000 */
[----:B------:R-:W-:-:S04]  /*22100*/  IMAD.WIDE.U32 R52, R30, UR16, RZ ;  /* 0x000000101e347c25 */ /* 0x000fc8000f8e00ff */
[----:B------:R-:W-:-:S04]  /*22110*/  IMAD.WIDE.U32 R42, R16, UR18, RZ ;  /* 0x00000012102a7c25 */ /* 0x000fc8000f8e00ff */
[----:B------:R-:W-:-:S04]  /*22120*/  IMAD.WIDE.U32 R54, P3, R16, UR19, R54 ;  /* 0x0000001310367c25 */ /* 0x000fc8000f860036 */
[----:B------:R-:W-:Y:S01]  /*22130*/  IMAD.X R41, RZ, RZ, RZ, P4 ;  /* 0x000000ffff297224 */ /* 0x000fe200020e06ff */
[----:B------:R-:W-:Y:S01]  /*22140*/  IADD3 RZ, P4, PT, R49, R46, RZ ;  /* 0x0000002e31ff7210 */ /* 0x000fe20007f9e0ff */
[----:B------:R-:W-:Y:S01]  /*22150*/  IMAD.MOV.U32 R40, RZ, RZ, R23 ;  /* 0x000000ffff287224 */ /* 0x000fe200078e0017 */
[----:B------:R-:W-:Y:S01]  /*22160*/  IADD3 RZ, P2, PT, R43, R54, RZ ;  /* 0x000000362bff7210 */ /* 0x000fe20007f5e0ff */
[----:B------:R-:W-:-:S04]  /*22170*/  IMAD.WIDE.U32 R48, R31, UR16, RZ ;  /* 0x000000101f307c25 */ /* 0x000fc8000f8e00ff */
[----:B------:R-:W-:-:S04]  /*22180*/  IMAD.WIDE.U32 R52, P6, R31, UR17, R52 ;  /* 0x000000111f347c25 */ /* 0x000fc8000f8c0034 */
[----:B------:R-:W-:Y:S01]  /*22190*/  IMAD.WIDE.U32.X R40, R20, UR17, R40, P5 ;  /* 0x0000001114287c25 */ /* 0x000fe2000a8e0428 */
[----:B------:R-:W-:-:S03]  /*221a0*/  IADD3 R61, P5, PT, R49, R52, RZ ;  /* 0x00000034313d7210 */ /* 0x000fc60007fbe0ff */
[----:B------:R-:W-:-:S04]  /*221b0*/  IMAD.WIDE.U32 R42, R16, UR18, R56 ;  /* 0x00000012102a7c25 */ /* 0x000fc8000f8e0038 */
[----:B------:R-:W-:Y:S01]  /*221c0*/  IMAD.X R23, RZ, RZ, RZ, P6 ;  /* 0x000000ffff177224 */ /* 0x000fe200030e06ff */
[----:B------:R-:W-:Y:S01]  /*221d0*/  IADD3 R40, P0, P6, R48, R40, R51 ;  /* 0x0000002830287210 */ /* 0x000fe20007e1e033 */
[----:B------:R-:W-:Y:S01]  /*221e0*/  IMAD.X R51, RZ, RZ, RZ, P3 ;  /* 0x000000ffff337224 */ /* 0x000fe200018e06ff */
[----:B------:R-:W-:Y:S01]  /*221f0*/  ISETP.GE.U32.AND P3, PT, R42, R56, PT ;  /* 0x000000382a00720c */ /* 0x000fe20003f66070 */
[----:B------:R-:W-:Y:S01]  /*22200*/  IMAD.IADD R69, R54, 0x1, R43 ;  /* 0x0000000136457824 */ /* 0x000fe200078e022b */
[----:B------:R-:W-:Y:S01]  /*22210*/  IADD3.X R41, PT, PT, R61, R41, RZ, P0, P6 ;  /* 0x000000293d297210 */ /* 0x000fe200007ec4ff */
[----:B------:R-:W-:Y:S02]  /*22220*/  IMAD.MOV.U32 R50, RZ, RZ, R55 ;  /* 0x000000ffff327224 */ /* 0x000fe400078e0037 */
[----:B------:R-:W-:Y:S01]  /*22230*/  IMAD.MOV.U32 R22, RZ, RZ, R53 ;  /* 0x000000ffff167224 */ /* 0x000fe200078e0035 */
[----:B------:R-:W-:Y:S01]  /*22240*/  ISETP.GE.U32.AND.EX P0, PT, R69, R57, PT, P3 ;  /* 0x000000394500720c */ /* 0x000fe20003f06130 */
[----:B------:R-:W-:-:S03]  /*22250*/  IMAD.WIDE.U32 R52, R17, UR18, R40 ;  /* 0x0000001211347c25 */ /* 0x000fc6000f8e0028 */
[----:B------:R-:W-:Y:S01]  /*22260*/  SEL R55, RZ, 0x1, P0 ;  /* 0x00000001ff377807 */ /* 0x000fe20000000000 */
[----:B------:R-:W-:Y:S01]  /*22270*/  IMAD.WIDE.U32.X R50, R21, UR19, R50, P2 ;  /* 0x0000001315327c25 */ /* 0x000fe200090e0432 */
[----:B------:R-:W-:Y:S02]  /*22280*/  ISETP.GE.U32.AND P2, PT, R40, R48, PT ;  /* 0x000000302800720c */ /* 0x000fe40003f46070 */
[C---:B------:R-:W-:Y:S01]  /*22290*/  ISETP.GE.U32.AND P0, PT, R52.reuse, R40, PT ;  /* 0x000000283400720c */ /* 0x040fe20003f06070 */
[----:B------:R-:W-:Y:S01]  /*222a0*/  IMAD.X R49, RZ, RZ, RZ, P1 ;  /* 0x000000ffff317224 */ /* 0x000fe200008e06ff */
[----:B------:R-:W-:Y:S01]  /*222b0*/  IADD3 R50, P1, P6, R52, R50, R55 ;  /* 0x0000003234327210 */ /* 0x000fe20007e3e037 */
[----:B------:R-:W-:Y:S01]  /*222c0*/  IMAD.IADD R53, R46, 0x1, R53 ;  /* 0x000000012e357824 */ /* 0x000fe200078e0235 */
[----:B------:R-:W-:Y:S01]  /*222d0*/  ISETP.GE.U32.AND.EX P2, PT, R41, R61, PT, P2 ;  /* 0x0000003d2900720c */ /* 0x000fe20003f46120 */
[----:B------:R-:W-:Y:S01]  /*222e0*/  IMAD.WIDE.U32 R58, R19, UR16, RZ ;  /* 0x00000010133a7c25 */ /* 0x000fe2000f8e00ff */
[----:B------:R-:W-:-:S02]  /*222f0*/  ISETP.GE.U32.AND P3, PT, R50, R52, PT ;  /* 0x000000343200720c */ /* 0x000fc40003f66070 */
[C---:B------:R-:W-:Y:S01]  /*22300*/  IADD3.X R51, PT, PT, R53.reuse, R51, RZ, P1, P6 ;  /* 0x0000003335337210 */ /* 0x040fe20000fec4ff */
[----:B------:R-:W-:Y:S01]  /*22310*/  IMAD.MOV.U32 R48, RZ, RZ, R47 ;  /* 0x000000ffff307224 */ /* 0x000fe200078e002f */
[----:B------:R-:W-:Y:S01]  /*22320*/  SEL R55, RZ, 0x1, P2 ;  /* 0x00000001ff377807 */ /* 0x000fe20001000000 */
[C---:B------:R-:W-:Y:S01]  /*22330*/  IMAD.WIDE.U32 R46, R18.reuse, UR16, RZ ;  /* 0x00000010122e7c25 */ /* 0x040fe2000f8e00ff */
[----:B------:R-:W-:Y:S02]  /*22340*/  ISETP.GE.U32.AND.EX P0, PT, R53, R41, PT, P0 ;  /* 0x000000293500720c */ /* 0x000fe40003f06100 */
[----:B------:R-:W-:Y:S01]  /*22350*/  ISETP.GE.U32.AND.EX P3, PT, R51, R53, PT, P3 ;  /* 0x000000353300720c */ /* 0x000fe20003f66130 */
[----:B------:R-:W-:-:S04]  /*22360*/  IMAD.WIDE.U32 R58, P1, R18, UR17, R58 ;  /* 0x00000011123a7c25 */ /* 0x000fc8000f82003a */
[----:B------:R-:W-:Y:S01]  /*22370*/  IMAD.WIDE.U32.X R22, R30, UR17, R22, P5 ;  /* 0x000000111e167c25 */ /* 0x000fe2000a8e0416 */
[----:B------:R-:W-:Y:S02]  /*22380*/  IADD3 R58, P6, PT, R47, R58, RZ ;  /* 0x0000003a2f3a7210 */ /* 0x000fe40007fde0ff */
[----:B------:R-:W-:Y:S01]  /*22390*/  SEL R47, RZ, 0x1, P3 ;  /* 0x00000001ff2f7807 */ /* 0x000fe20001800000 */
[----:B------:R-:W-:Y:S01]  /*223a0*/  IMAD.WIDE.U32.X R48, R20, UR19, R48, P4 ;  /* 0x0000001314307c25 */ /* 0x000fe2000a0e0430 */
[----:B------:R-:W-:Y:S02]  /*223b0*/  IADD3 R54, P2, P4, R46, R22, R55 ;  /* 0x000000162e367210 */ /* 0x000fe40007c5e037 */
[----:B------:R-:W-:Y:S01]  /*223c0*/  SEL R22, RZ, 0x1, P0 ;  /* 0x00000001ff167807 */ /* 0x000fe20000000000 */
[----:B------:R-:W-:Y:S01]  /*223d0*/  IMAD.WIDE.U32 R56, R21, UR20, RZ ;  /* 0x0000001415387c25 */ /* 0x000fe2000f8e00ff */
[----:B------:R-:W-:Y:S02]  /*223e0*/  IADD3.X R55, PT, PT, R58, R23, RZ, P2, P4 ;  /* 0x000000173a377210 */ /* 0x000fe400017e84ff */
[----:B------:R-:W-:Y:S01]  /*223f0*/  IADD3 R47, P0, P5, R47, R48, R22 ;  /* 0x000000302f2f7210 */ /* 0x000fe20007d1e016 */
[----:B------:R-:W-:-:S03]  /*22400*/  IMAD.WIDE.U32 R60, R30, UR18, RZ ;  /* 0x000000121e3c7c25 */ /* 0x000fc6000f8e00ff */
[----:B------:R-:W-:Y:S01]  /*22410*/  IADD3.X R48, PT, PT, RZ, R49, RZ, P0, P5 ;  /* 0x00000031ff307210 */ /* 0x000fe200007ea4ff */
[----:B------:R-:W-:-:S04]  /*22420*/  IMAD.WIDE.U32 R56, P3, R16, UR21, R56 ;  /* 0x0000001510387c25 */ /* 0x000fc8000f860038 */
[----:B------:R-:W-:-:S04]  /*22430*/  IMAD.WIDE.U32 R22, R31, UR18, R54 ;  /* 0x000000121f167c25 */ /* 0x000fc8000f8e0036 */
[----:B------:R-:W-:-:S04]  /*22440*/  IMAD.WIDE.U32 R60, P4, R31, UR19, R60 ;  /* 0x000000131f3c7c25 */ /* 0x000fc8000f88003c */
[----:B------:R-:W-:-:S04]  /*22450*/  IMAD.WIDE.U32 R40, R16, UR20, R50 ;  /* 0x0000001410287c25 */ /* 0x000fc8000f8e0032 */
[----:B------:R-:W-:Y:S01]  /*22460*/  IMAD.WIDE.U32 R52, R16, UR20, RZ ;  /* 0x0000001410347c25 */ /* 0x000fe2000f8e00ff */
[----:B------:R-:W-:-:S03]  /*22470*/  ISETP.GE.U32.AND P0, PT, R40, R50, PT ;  /* 0x000000322800720c */ /* 0x000fc60003f06070 */
[----:B------:R-:W-:Y:S01]  /*22480*/  IMAD.X R49, RZ, RZ, RZ, P3 ;  /* 0x000000ffff317224 */ /* 0x000fe200018e06ff */
[----:B------:R-:W-:Y:S01]  /*22490*/  IADD3 R52, P3, PT, R47, R22, RZ ;  /* 0x000000162f347210 */ /* 0x000fe20007f7e0ff */
[----:B------:R-:W-:Y:S01]  /*224a0*/  IMAD.IADD R65, R60, 0x1, R23 ;  /* 0x000000013c417824 */ /* 0x000fe200078e0217 */
[----:B------:R-:W-:Y:S01]  /*224b0*/  IADD3 RZ, P2, PT, R53, R56, RZ ;  /* 0x0000003835ff7210 */ /* 0x000fe20007f5e0ff */
[----:B------:R-:W-:Y:S02]  /*224c0*/  IMAD.IADD R68, R56, 0x1, R41 ;  /* 0x0000000138447824 */ /* 0x000fe400078e0229 */
[----:B------:R-:W-:-:S03]  /*224d0*/  IMAD.WIDE.U32 R62, R20, UR20, RZ ;  /* 0x00000014143e7c25 */ /* 0x000fc6000f8e00ff */
[----:B------:R-:W-:Y:S01]  /*224e0*/  ISETP.GE.U32.AND.EX P0, PT, R68, R51, PT, P0 ;  /* 0x000000334400720c */ /* 0x000fe20003f06100 */
[----:B------:R-:W-:Y:S01]  /*224f0*/  IMAD.X R53, R65, 0x1, R48, P3 ;  /* 0x0000000141357824 */ /* 0x000fe200018e0630 */
[----:B------:R-:W-:Y:S01]  /*22500*/  ISETP.GE.U32.AND P3, PT, R54, R46, PT ;  /* 0x0000002e3600720c */ /* 0x000fe20003f66070 */
[----:B------:R-:W-:Y:S01]  /*22510*/  IMAD.MOV.U32 R48, RZ, RZ, R57 ;  /* 0x000000ffff307224 */ /* 0x000fe200078e0039 */
[----:B------:R-:W-:Y:S01]  /*22520*/  SEL R47, RZ, 0x1, P0 ;  /* 0x00000001ff2f7807 */ /* 0x000fe20000000000 */
[----:B------:R-:W-:Y:S01]  /*22530*/  IMAD.WIDE.U32 R56, P5, R17, UR21, R62 ;  /* 0x0000001511387c25 */ /* 0x000fe2000f8a003e */
[----:B------:R-:W-:-:S03]  /*22540*/  ISETP.GE.U32.AND.EX P3, PT, R55, R58, PT, P3 ;  /* 0x0000003a3700720c */ /* 0x000fc60003f66130 */
[----:B------:R-:W-:-:S04]  /*22550*/  IMAD.WIDE.U32.X R48, R21, UR21, R48, P2 ;  /* 0x0000001515307c25 */ /* 0x000fc800090e0430 */
[----:B------:R-:W-:-:S04]  /*22560*/  IMAD.WIDE.U32 R50, R17, UR20, R52 ;  /* 0x0000001411327c25 */ /* 0x000fc8000f8e0034 */
[----:B------:R-:W-:Y:S01]  /*22570*/  IMAD.IADD R51, R56, 0x1, R51 ;  /* 0x0000000138337824 */ /* 0x000fe200078e0233 */
[----:B------:R-:W-:Y:S01]  /*22580*/  IADD3 R46, P0, P2, R50, R48, R47 ;  /* 0x00000030322e7210 */ /* 0x000fe20007a1e02f */
[----:B------:R-:W-:-:S03]  /*22590*/  IMAD.WIDE.U32 R66, R19, UR18, RZ ;  /* 0x0000001213427c25 */ /* 0x000fc6000f8e00ff */
[----:B------:R-:W-:Y:S01]  /*225a0*/  IADD3.X R47, PT, PT, R51, R49, RZ, P0, P2 ;  /* 0x00000031332f7210 */ /* 0x000fe200007e44ff */
[----:B------:R-:W-:Y:S01]  /*225b0*/  IMAD.X R49, RZ, RZ, RZ, P1 ;  /* 0x000000ffff317224 */ /* 0x000fe200008e06ff */
[----:B------:R-:W-:Y:S01]  /*225c0*/  ISETP.GE.U32.AND P2, PT, R22, R54, PT ;  /* 0x000000361600720c */ /* 0x000fe20003f46070 */
[----:B------:R-:W-:Y:S01]  /*225d0*/  IMAD.X R63, RZ, RZ, RZ, P4 ;  /* 0x000000ffff3f7224 */ /* 0x000fe200020e06ff */
[----:B------:R-:W-:Y:S01]  /*225e0*/  ISETP.GE.U32.AND P0, PT, R52, R22, PT ;  /* 0x000000163400720c */ /* 0x000fe20003f06070 */
[----:B------:R-:W-:Y:S01]  /*225f0*/  IMAD.WIDE.U32 R22, R31, UR18, RZ ;  /* 0x000000121f167c25 */ /* 0x000fe2000f8e00ff */
[----:B------:R-:W-:Y:S02]  /*22600*/  ISETP.GE.U32.AND.EX P2, PT, R65, R55, PT, P2 ;  /* 0x000000374100720c */ /* 0x000fe40003f46120 */
[----:B------:R-:W-:Y:S01]  /*22610*/  ISETP.GE.U32.AND.EX P0, PT, R53, R65, PT, P0 ;  /* 0x000000413500720c */ /* 0x000fe20003f06100 */
[----:B------:R-:W-:Y:S01]  /*22620*/  IMAD.MOV.U32 R62, RZ, RZ, R61 ;  /* 0x000000ffff3e7224 */ /* 0x000fe200078e003d */
[----:B------:R-:W-:Y:S01]  /*22630*/  IADD3 RZ, P1, PT, R23, R60, RZ ;  /* 0x0000003c17ff7210 */ /* 0x000fe20007f3e0ff */
[----:B------:R-:W-:Y:S01]  /*22640*/  IMAD.WIDE.U32 R22, P4, R18, UR19, R66 ;  /* 0x0000001312167c25 */ /* 0x000fe2000f880042 */
[----:B------:R-:W-:-:S02]  /*22650*/  SEL R54, RZ, 0x1, P2 ;  /* 0x00000001ff367807 */ /* 0x000fc40001000000 */
[----:B------:R-:W-:Y:S01]  /*22660*/  SEL R55, RZ, 0x1, P0 ;  /* 0x00000001ff377807 */ /* 0x000fe20000000000 */
[----:B------:R-:W-:Y:S01]  /*22670*/  IMAD.WIDE.U32 R66, R18, UR18, RZ ;  /* 0x0000001212427c25 */ /* 0x000fe2000f8e00ff */
[----:B------:R-:W-:Y:S02]  /*22680*/  ISETP.GE.U32.AND P2, PT, R50, R52, PT ;  /* 0x000000343200720c */ /* 0x000fe40003f46070 */
[----:B------:R-:W-:Y:S01]  /*22690*/  ISETP.GE.U32.AND P0, PT, R46, R50, PT ;  /* 0x000000322e00720c */ /* 0x000fe20003f06070 */
[----:B------:R-:W-:Y:S01]  /*226a0*/  IMAD.WIDE.U32.X R62, R30, UR19, R62, P1 ;  /* 0x000000131e3e7c25 */ /* 0x000fe200088e043e */
[----:B------:R-:W-:Y:S02]  /*226b0*/  IADD3 RZ, P1, PT, R67, R22, RZ ;  /* 0x0000001643ff7210 */ /* 0x000fe40007f3e0ff */
[----:B------:R-:W-:Y:S01]  /*226c0*/  ISETP.GE.U32.AND.EX P2, PT, R51, R53, PT, P2 ;  /* 0x000000353300720c */ /* 0x000fe20003f46120 */
[----:B------:R-:W-:Y:S01]  /*226d0*/  IMAD.WIDE.U32 R66, R17, UR20, RZ ;  /* 0x0000001411427c25 */ /* 0x000fe2000f8e00ff */
[----:B------:R-:W-:-:S03]  /*226e0*/  ISETP.GE.U32.AND.EX P0, PT, R47, R51, PT, P0 ;  /* 0x000000332f00720c */ /* 0x000fc60003f06100 */
[----:B------:R-:W-:Y:S01]  /*226f0*/  IMAD.MOV.U32 R48, RZ, RZ, R59 ;  /* 0x000000ffff307224 */ /* 0x000fe200078e003b */
[----:B------:R-:W-:Y:S01]  /*22700*/  SEL R65, RZ, 0x1, P0 ;  /* 0x00000001ff417807 */ /* 0x000fe20000000000 */
[----:B------:R-:W-:Y:S01]  /*22710*/  IMAD.X R61, RZ, RZ, RZ, P5 ;  /* 0x000000ffff3d7224 */ /* 0x000fe200028e06ff */
[----:B------:R-:W-:Y:S01]  /*22720*/  IADD3 RZ, P5, PT, R67, R56, RZ ;  /* 0x0000003843ff7210 */ /* 0x000fe20007fbe0ff */
[----:B------:R-:W-:Y:S01]  /*22730*/  IMAD.MOV.U32 R60, RZ, RZ, R57 ;  /* 0x000000ffff3c7224 */ /* 0x000fe200078e0039 */
[----:B------:R-:W-:Y:S01]  /*22740*/  SEL R57, RZ, 0x1, P3 ;  /* 0x00000001ff397807 */ /* 0x000fe20001800000 */
[----:B------:R-:W-:Y:S01]  /*22750*/  IMAD.WIDE.U32.X R48, R19, UR17, R48, P6 ;  /* 0x0000001113307c25 */ /* 0x000fe2000b0e0430 */
[----:B------:R-:W-:-:S03]  /*22760*/  IADD3 R62, P3, P6, R55, R62, R54 ;  /* 0x0000003e373e7210 */ /* 0x000fc60007e7e036 */
[----:B------:R-:W-:Y:S01]  /*22770*/  IMAD.WIDE.U32.X R60, R20, UR21, R60, P5 ;  /* 0x00000015143c7c25 */ /* 0x000fe2000a8e043c */
[----:B------:R-:W-:Y:S02]  /*22780*/  IADD3 R56, P5, PT, R57, R48, RZ ;  /* 0x0000003039387210 */ /* 0x000fe40007fbe0ff */
[----:B------:R-:W-:Y:S01]  /*22790*/  SEL R48, RZ, 0x1, P2 ;  /* 0x00000001ff307807 */ /* 0x000fe20001000000 */
[----:B------:R-:W-:Y:S01]  /*227a0*/  IMAD.WIDE.U32 R50, R30, UR20, RZ ;  /* 0x000000141e327c25 */ /* 0x000fe2000f8e00ff */
[----:B------:R-:W-:Y:S02]  /*227b0*/  IADD3.X R63, PT, PT, RZ, R63, RZ, P3, P6 ;  /* 0x0000003fff3f7210 */ /* 0x000fe40001fec4ff */
[----:B------:R-:W-:Y:S01]  /*227c0*/  IADD3 R65, P0, P3, R65, R60, R48 ;  /* 0x0000003c41417210 */ /* 0x000fe20007b1e030 */
[----:B------:R-:W-:Y:S02]  /*227d0*/  IMAD.X R57, RZ, RZ, R49, P5 ;  /* 0x000000ffff397224 */ /* 0x000fe400028e0631 */
[----:B------:R-:W-:Y:S01]  /*227e0*/  IMAD.WIDE.U32 R52, R31, UR20, RZ ;  /* 0x000000141f347c25 */ /* 0x000fe2000f8e00ff */
[----:B------:R-:W-:-:S03]  /*227f0*/  IADD3.X R66, PT, PT, RZ, R61, RZ, P0, P3 ;  /* 0x0000003dff427210 */ /* 0x000fc600007e64ff */
[----:B------:R-:W-:-:S04]  /*22800*/  IMAD.WIDE.U32 R54, R18, UR18, R56 ;  /* 0x0000001212367c25 */ /* 0x000fc8000f8e0038 */
[----:B------:R-:W-:Y:S01]  /*22810*/  IMAD.WIDE.U32 R48, P6, R31, UR21, R50 ;  /* 0x000000151f307c25 */ /* 0x000fe2000f8c0032 */
[----:B------:R-:W-:-:S03]  /*22820*/  IADD3 R52, P0, PT, R62, R54, RZ ;  /* 0x000000363e347210 */ /* 0x000fc60007f1e0ff */
[----:B------:R-:W-:Y:S01]  /*22830*/  IMAD.WIDE.U32 R58, R19, UR20, RZ ;  /* 0x00000014133a7c25 */ /* 0x000fe2000f8e00ff */
[----:B------:R-:W-:-:S03]  /*22840*/  IADD3 RZ, P5, PT, R53, R48, RZ ;  /* 0x0000003035ff7210 */ /* 0x000fc60007fbe0ff */
[----:B------:R-:W-:Y:S02]  /*22850*/  IMAD.IADD R67, R22, 0x1, R55 ;  /* 0x0000000116437824 */ /* 0x000fe400078e0237 */
[----:B------:R-:W-:Y:S01]  /*22860*/  IMAD.X R61, RZ, RZ, RZ, P4 ;  /* 0x000000ffff3d7224 */ /* 0x000fe200020e06ff */
[----:B------:R-:W-:Y:S01]  /*22870*/  ISETP.GE.U32.AND P4, PT, R54, R56, PT ;  /* 0x000000383600720c */ /* 0x000fe20003f86070 */
[C---:B------:R-:W-:Y:S01]  /*22880*/  IMAD.X R53, R67.reuse, 0x1, R63, P0 ;  /* 0x0000000143357824 */ /* 0x040fe200000e063f */
[----:B------:R-:W-:Y:S01]  /*22890*/  ISETP.GE.U32.AND P0, PT, R52, R54, PT ;  /* 0x000000363400720c */ /* 0x000fe20003f06070 */
[C---:B------:R-:W-:Y:S01]  /*228a0*/  IMAD.WIDE.U32 R50, P2, R18.reuse, UR21, R58 ;  /* 0x0000001512327c25 */ /* 0x040fe2000f84003a */
[----:B------:R-:W-:Y:S02]  /*228b0*/  ISETP.GE.U32.AND.EX P4, PT, R67, R57, PT, P4 ;  /* 0x000000394300720c */ /* 0x000fe40003f86140 */
[----:B------:R-:W-:Y:S01]  /*228c0*/  ISETP.GE.U32.AND.EX P0, PT, R53, R67, PT, P0 ;  /* 0x000000433500720c */ /* 0x000fe20003f06100 */
[----:B------:R-:W-:Y:S01]  /*228d0*/  IMAD.WIDE.U32 R58, R18, UR20, RZ ;  /* 0x00000014123a7c25 */ /* 0x000fe2000f8e00ff */
[----:B------:R-:W-:-:S02]  /*228e0*/  SEL R67, RZ, 0x1, P4 ;  /* 0x00000001ff437807 */ /* 0x000fc40002000000 */
[----:B------:R-:W-:Y:S01]  /*228f0*/  SEL R70, RZ, 0x1, P0 ;  /* 0x00000001ff467807 */ /* 0x000fe20000000000 */
[----:B------:R-:W-:Y:S01]  /*22900*/  IMAD.WIDE.U32 R54, R21, UR22, RZ ;  /* 0x0000001615367c25 */ /* 0x000fe2000f8e00ff */
[----:B------:R-:W-:-:S03]  /*22910*/  IADD3 RZ, P3, PT, R59, R50, RZ ;  /* 0x000000323bff7210 */ /* 0x000fc60007f7e0ff */
[----:B------:R-:W-:Y:S02]  /*22920*/  IMAD.MOV.U32 R60, RZ, RZ, R23 ;  /* 0x000000ffff3c7224 */ /* 0x000fe400078e0017 */
[----:B------:R-:W-:-:S04]  /*22930*/  IMAD.WIDE.U32 R58, R16, UR22, RZ ;  /* 0x00000016103a7c25 */ /* 0x000fc8000f8e00ff */
[----:B------:R-:W-:-:S04]  /*22940*/  IMAD.WIDE.U32.X R56, R19, UR19, R60, P1 ;  /* 0x0000001313387c25 */ /* 0x000fc800088e043c */
[----:B------:R-:W-:-:S04]  /*22950*/  IMAD.WIDE.U32 R54, P1, R16, UR23, R54 ;  /* 0x0000001710367c25 */ /* 0x000fc8000f820036 */
[----:B------:R-:W-:Y:S01]  /*22960*/  IMAD.WIDE.U32 R62, R31, UR20, R52 ;  /* 0x000000141f3e7c25 */ /* 0x000fe2000f8e0034 */
[----:B------:R-:W-:-:S03]  /*22970*/  IADD3 RZ, P4, PT, R59, R54, RZ ;  /* 0x000000363bff7210 */ /* 0x000fc60007f9e0ff */
[----:B------:R-:W-:Y:S01]  /*22980*/  IMAD.X R59, RZ, RZ, RZ, P6 ;  /* 0x000000ffff3b7224 */ /* 0x000fe200030e06ff */
[-C--:B------:R-:W-:Y:S01]  /*22990*/  IADD3 R60, P6, PT, R65, R62.reuse, RZ ;  /* 0x0000003e413c7210 */ /* 0x080fe20007fde0ff */
[----:B------:R-:W-:Y:S02]  /*229a0*/  IMAD.IADD R65, R48, 0x1, R63 ;  /* 0x0000000130417824 */ /* 0x000fe400078e023f */
[----:B------:R-:W-:Y:S01]  /*229b0*/  IMAD.X R63, RZ, RZ, RZ, P1 ;  /* 0x000000ffff3f7224 */ /* 0x000fe200008e06ff */
[----:B------:R-:W-:Y:S01]  /*229c0*/  ISETP.GE.U32.AND P1, PT, R60, R62, PT ;  /* 0x0000003e3c00720c */ /* 0x000fe20003f26070 */
[C---:B------:R-:W-:Y:S01]  /*229d0*/  IMAD.X R61, R65.reuse, 0x1, R66, P6 ;  /* 0x00000001413d7824 */ /* 0x040fe200030e0642 */
[----:B------:R-:W-:Y:S01]  /*229e0*/  ISETP.GE.U32.AND P6, PT, R62, R52, PT ;  /* 0x000000343e00720c */ /* 0x000fe20003fc6070 */
[----:B------:R-:W-:Y:S02]  /*229f0*/  IMAD.MOV.U32 R58, RZ, RZ, R49 ;  /* 0x000000ffff3a7224 */ /* 0x000fe400078e0031 */
[----:B------:R-:W-:Y:S01]  /*22a00*/  IMAD.WIDE.U32 R22, R16, UR22, R46 ;  /* 0x0000001610167c25 */ /* 0x000fe2000f8e002e */
[----:B------:R-:W-:-:S02]  /*22a10*/  ISETP.GE.U32.AND.EX P6, PT, R65, R53, PT, P6 ;  /* 0x000000354100720c */ /* 0x000fc40003fc6160 */
[----:B------:R-:W-:Y:S01]  /*22a20*/  ISETP.GE.U32.AND.EX P1, PT, R61, R65, PT, P1 ;  /* 0x000000413d00720c */ /* 0x000fe20003f26110 */
[----:B------:R-:W-:Y:S01]  /*22a30*/  IMAD.WIDE.U32 R48, R20, UR22, RZ ;  /* 0x0000001614307c25 */ /* 0x000fe2000f8e00ff */
[----:B------:R-:W-:-:S03]  /*22a40*/  ISETP.GE.U32.AND P0, PT, R22, R46, PT ;  /* 0x0000002e1600720c */ /* 0x000fc60003f06070 */
[----:B------:R-:W-:-:S04]  /*22a50*/  IMAD.WIDE.U32.X R58, R30, UR21, R58, P5 ;  /* 0x000000151e3a7c25 */ /* 0x000fc8000a8e043a */
[----:B------:R-:W-:Y:S01]  /*22a60*/  IMAD.IADD R46, R54, 0x1, R23 ;  /* 0x00000001362e7824 */ /* 0x000fe200078e0217 */
[----:B------:R-:W-:Y:S01]  /*22a70*/  SEL R54, RZ, 0x1, P6 ;  /* 0x00000001ff367807 */ /* 0x000fe20003000000 */
[----:B------:R-:W-:Y:S01]  /*22a80*/  IMAD.MOV.U32 R62, RZ, RZ, R55 ;  /* 0x000000ffff3e7224 */ /* 0x000fe200078e0037 */
[----:B------:R-:W-:Y:S01]  /*22a90*/  SEL R55, RZ, 0x1, P1 ;  /* 0x00000001ff377807 */ /* 0x000fe20000800000 */
[C---:B------:R-:W-:Y:S01]  /*22aa0*/  IMAD.WIDE.U32 R52, R17.reuse, UR22, RZ ;  /* 0x0000001611347c25 */ /* 0x040fe2000f8e00ff */
[----:B------:R-:W-:Y:S02]  /*22ab0*/  IADD3 R52, P6, P1, R70, R56, R67 ;  /* 0x0000003846347210 */ /* 0x000fe400079de043 */
[----:B------:R-:W-:Y:S01]  /*22ac0*/  ISETP.GE.U32.AND.EX P0, PT, R46, R47, PT, P0 ;  /* 0x0000002f2e00720c */ /* 0x000fe20003f06100 */
[----:B------:R-:W-:-:S04]  /*22ad0*/  IMAD.WIDE.U32 R48, P5, R17, UR23, R48 ;  /* 0x0000001711307c25 */ /* 0x000fc8000f8a0030 */
[----:B------:R-:W-:Y:S01]  /*22ae0*/  IMAD.WIDE.U32.X R62, R21, UR23, R62, P4 ;  /* 0x00000017153e7c25 */ /* 0x000fe2000a0e043e */
[----:B------:R-:W-:Y:S02]  /*22af0*/  IADD3 RZ, P4, PT, R53, R48, RZ ;  /* 0x0000003035ff7210 */ /* 0x000fe40007f9e0ff */
[----:B------:R-:W-:Y:S01]  /*22b00*/  IADD3.X R53, PT, PT, RZ, R57, RZ, P6, P1 ;  /* 0x00000039ff357210 */ /* 0x000fe200037e24ff */
[----:B------:R-:W-:Y:S01]  /*22b10*/  IMAD.WIDE.U32 R56, R17, UR22, R60 ;  /* 0x0000001611387c25 */ /* 0x000fe2000f8e003c */
[----:B------:R-:W-:Y:S02]  /*22b20*/  IADD3 R70, P1, P6, R55, R58, R54 ;  /* 0x0000003a37467210 */ /* 0x000fe40007e3e036 */
[----:B------:R-:W-:Y:S01]  /*22b30*/  SEL R17, RZ, 0x1, P0 ;  /* 0x00000001ff117807 */ /* 0x000fe20000000000 */
[----:B------:R-:W-:Y:S01]  /*22b40*/  IMAD.WIDE.U32 R54, R30, UR22, RZ ;  /* 0x000000161e367c25 */ /* 0x000fe2000f8e00ff */
[----:B------:R-:W-:Y:S02]  /*22b50*/  IADD3.X R65, PT, PT, RZ, R59, RZ, P1, P6 ;  /* 0x0000003bff417210 */ /* 0x000fe40000fec4ff */
[----:B------:R-:W-:Y:S01]  /*22b60*/  IADD3 R17, P1, P6, R56, R62, R17 ;  /* 0x0000003e38117210 */ /* 0x000fe20007e3e011 */
[----:B------:R-:W-:-:S04]  /*22b70*/  IMAD.WIDE.U32 R58, R31, UR22, RZ ;  /* 0x000000161f3a7c25 */ /* 0x000fc8000f8e00ff */
[----:B------:R-:W-:-:S04]  /*22b80*/  IMAD.WIDE.U32 R66, P0, R31, UR23, R54 ;  /* 0x000000171f427c25 */ /* 0x000fc8000f800036 */
[----:B------:R-:W-:Y:S01]  /*22b90*/  IMAD.X R55, RZ, RZ, RZ, P5 ;  /* 0x000000ffff377224 */ /* 0x000fe200028e06ff */
[----:B------:R-:W-:Y:S01]  /*22ba0*/  IADD3 RZ, P5, PT, R59, R66, RZ ;  /* 0x000000423bff7210 */ /* 0x000fe20007fbe0ff */
[----:B------:R-:W-:-:S04]  /*22bb0*/  IMAD.WIDE.U32 R58, R19, UR22, RZ ;  /* 0x00000016133a7c25 */ /* 0x000fc8000f8e00ff */
[----:B------:R-:W-:Y:S02]  /*22bc0*/  IMAD.IADD R71, R48, 0x1, R57 ;  /* 0x0000000130477824 */ /* 0x000fe400078e0239 */
[----:B------:R-:W-:Y:S02]  /*22bd0*/  IMAD.MOV.U32 R54, RZ, RZ, R49 ;  /* 0x000000ffff367224 */ /* 0x000fe400078e0031 */
[----:B------:R-:W-:Y:S01]  /*22be0*/  IMAD.X R21, RZ, RZ, RZ, P2 ;  /* 0x000000ffff157224 */ /* 0x000fe200010e06ff */
[----:B------:R-:W-:Y:S01]  /*22bf0*/  IADD3.X R47, PT, PT, R71, R63, RZ, P1, P6 ;  /* 0x0000003f472f7210 */ /* 0x000fe20000fec4ff */
[----:B------:R-:W-:Y:S01]  /*22c00*/  IMAD.WIDE.U32 R48, R18, UR22, RZ ;  /* 0x0000001612307c25 */ /* 0x000fe2000f8e00ff */
[----:B------:R-:W-:Y:S02]  /*22c10*/  ISETP.GE.U32.AND P1, PT, R56, R60, PT ;  /* 0x0000003c3800720c */ /* 0x000fe40003f26070 */
[----:B------:R-:W-:Y:S01]  /*22c20*/  ISETP.GE.U32.AND P6, PT, R17, R56, PT ;  /* 0x000000381100720c */ /* 0x000fe20003fc6070 */
[----:B------:R-:W-:Y:S01]  /*22c30*/  IMAD.WIDE.U32 R58, P2, R18, UR23, R58 ;  /* 0x00000017123a7c25 */ /* 0x000fe2000f84003a */
[----:B------:R-:W-:-:S02]  /*22c40*/  ISETP.GE.U32.AND.EX P1, PT, R71, R61, PT, P1 ;  /* 0x0000003d4700720c */ /* 0x000fc40003f26110 */
[----:B------:R-:W-:Y:S01]  /*22c50*/  ISETP.GE.U32.AND.EX P6, PT, R47, R71, PT, P6 ;  /* 0x000000472f00720c */ /* 0x000fe20003fc6160 */
[----:B------:R-:W-:-:S04]  /*22c60*/  IMAD.WIDE.U32 R56, R18, UR20, R52 ;  /* 0x0000001412387c25 */ /* 0x000fc8000f8e0034 */
[----:B------:R-:W-:Y:S01]  /*22c70*/  IMAD.WIDE.U32.X R54, R20, UR23, R54, P4 ;  /* 0x0000001714367c25 */ /* 0x000fe2000a0e0436 */
[----:B------:R-:W-:-:S03]  /*22c80*/  IADD3 RZ, P4, PT, R49, R58, RZ ;  /* 0x0000003a31ff7210 */ /* 0x000fc60007f9e0ff */
[----:B------:R-:W-:Y:S01]  /*22c90*/  IMAD.X R49, RZ, RZ, RZ, P0 ;  /* 0x000000ffff317224 */ /* 0x000fe200000e06ff */
[----:B------:R-:W-:Y:S01]  /*22ca0*/  IADD3 R62, P0, PT, R70, R56, RZ ;  /* 0x00000038463e7210 */ /* 0x000fe20007f1e0ff */
[----:B------:R-:W-:Y:S02]  /*22cb0*/  IMAD.IADD R50, R50, 0x1, R57 ;  /* 0x0000000132327824 */ /* 0x000fe400078e0239 */
[----:B------:R-:W-:Y:S02]  /*22cc0*/  IMAD.MOV.U32 R48, RZ, RZ, R67 ;  /* 0x000000ffff307224 */ /* 0x000fe400078e0043 */
[----:B------:R-:W-:Y:S01]  /*22cd0*/  IMAD.X R63, R50, 0x1, R65, P0 ;  /* 0x00000001323f7824 */ /* 0x000fe200000e0641 */
[----:B------:R-:W-:Y:S01]  /*22ce0*/  ISETP.GE.U32.AND P0, PT, R56, R52, PT ;  /* 0x000000343800720c */ /* 0x000fe20003f06070 */
[----:B------:R-:W-:Y:S01]  /*22cf0*/  IMAD.WIDE.U32.X R48, R30, UR23, R48, P5 ;  /* 0x000000171e307c25 */ /* 0x000fe2000a8e0430 */
[----:B------:R-:W-:Y:S02]  /*22d00*/  ISETP.GE.U32.AND P5, PT, R62, R56, PT ;  /* 0x000000383e00720c */ /* 0x000fe40003fa6070 */
[----:B------:R-:W-:Y:S01]  /*22d10*/  ISETP.GE.U32.AND.EX P0, PT, R50, R53, PT, P0 ;  /* 0x000000353200720c */ /* 0x000fe20003f06100 */
[----:B------:R-:W-:Y:S01]  /*22d20*/  IMAD.MOV.U32 R20, RZ, RZ, R51 ;  /* 0x000000ffff147224 */ /* 0x000fe200078e0033 */
[----:B------:R-:W-:Y:S01]  /*22d30*/  SEL R30, RZ, 0x1, P1 ;  /* 0x00000001ff1e7807 */ /* 0x000fe20000800000 */
[----:B------:R-:W-:Y:S01]  /*22d40*/  IMAD.X R51, RZ, RZ, RZ, P2 ;  /* 0x000000ffff337224 */ /* 0x000fe200010e06ff */
[----:B------:R-:W-:Y:S01]  /*22d50*/  SEL R53, RZ, 0x1, P6 ;  /* 0x00000001ff357807 */ /* 0x000fe20003000000 */
[----:B------:R-:W-:Y:S01]  /*22d60*/  IMAD.WIDE.U32.X R20, R19, UR21, R20, P3 ;  /* 0x0000001513147c25 */ /* 0x000fe200098e0414 */
[----:B------:R-:W-:-:S03]  /*22d70*/  ISETP.GE.U32.AND.EX P5, PT, R63, R50, PT, P5 ;  /* 0x000000323f00720c */ /* 0x000fc60003fa6150 */
[----:B------:R-:W-:Y:S01]  /*22d80*/  IMAD.MOV.U32 R50, RZ, RZ, R59 ;  /* 0x000000ffff327224 */ /* 0x000fe200078e003b */
[----:B------:R-:W-:Y:S01]  /*22d90*/  IADD3 R59, P1, P3, R53, R54, R30 ;  /* 0x00000036353b7210 */ /* 0x000fe20007b3e01e */
[----:B------:R-:W-:Y:S01]  /*22da0*/  IMAD.WIDE.U32 R30, R31, UR22, R62 ;  /* 0x000000161f1e7c25 */ /* 0x000fe2000f8e003e */
[----:B------:R-:W-:Y:S02]  /*22db0*/  SEL R54, RZ, 0x1, P0 ;  /* 0x00000001ff367807 */ /* 0x000fe40000000000 */
[----:B------:R-:W-:Y:S01]  /*22dc0*/  IADD3.X R57, PT, PT, RZ, R55, RZ, P1, P3 ;  /* 0x00000037ff397210 */ /* 0x000fe20000fe64ff */
[----:B------:R-:W-:Y:S01]  /*22dd0*/  IMAD.WIDE.U32.X R50, R19, UR23, R50, P4 ;  /* 0x0000001713327c25 */ /* 0x000fe2000a0e0432 */
[----:B------:R-:W-:Y:S02]  /*22de0*/  SEL R19, RZ, 0x1, P5 ;  /* 0x00000001ff137807 */ /* 0x000fe40002800000 */
[----:B------:R-:W-:Y:S01]  /*22df0*/  IADD3 R59, P5, PT, R59, R30, RZ ;  /* 0x0000001e3b3b7210 */ /* 0x000fe20007fbe0ff */
[----:B------:R-:W-:Y:S01]  /*22e00*/  IMAD.WIDE.U32 R52, R47, 0x3d1, RZ ;  /* 0x000003d12f347825 */ /* 0x000fe200078e00ff */
[----:B------:R-:W-:-:S02]  /*22e10*/  IADD3 R20, P2, P4, R19, R20, R54 ;  /* 0x0000001413147210 */ /* 0x000fc40007c5e036 */
[----:B------:R-:W-:Y:S01]  /*22e20*/  ISETP.GE.U32.AND P1, PT, R30, R62, PT ;  /* 0x0000003e1e00720c */ /* 0x000fe20003f26070 */
[----:B------:R-:W-:Y:S01]  /*22e30*/  IMAD.IADD R66, R66, 0x1, R31 ;  /* 0x0000000142427824 */ /* 0x000fe200078e021f */
[----:B------:R-:W-:Y:S01]  /*22e40*/  ISETP.GE.U32.AND P0, PT, R59, R30, PT ;  /* 0x0000001e3b00720c */ /* 0x000fe20003f06070 */
[----:B------:R-:W-:Y:S01]  /*22e50*/  IMAD.WIDE.U32 R54, R17, 0x3d1, RZ ;  /* 0x000003d111367825 */ /* 0x000fe200078e00ff */
[----:B------:R-:W-:Y:S02]  /*22e60*/  IADD3.X R21, PT, PT, RZ, R21, RZ, P2, P4 ;  /* 0x00000015ff157210 */ /* 0x000fe400017e84ff */
[C---:B------:R-:W-:Y:S01]  /*22e70*/  ISETP.GE.U32.AND.EX P1, PT, R66.reuse, R63, PT, P1 ;  /* 0x0000003f4200720c */ /* 0x040fe20003f26110 */
[----:B------:R-:W-:Y:S01]  /*22e80*/  IMAD.WIDE.U32 R52, P6, RZ, R17, R52 ;  /* 0x00000011ff347225 */ /* 0x000fe200078c0034 */
[----:B------:R-:W-:Y:S02]  /*22e90*/  IADD3 R56, P3, PT, RZ, R54, RZ ;  /* 0x00000036ff387210 */ /* 0x000fe40007f7e0ff */
[----:B------:R-:W-:Y:S01]  /*22ea0*/  SEL R62, RZ, 0x1, P1 ;  /* 0x00000001ff3e7807 */ /* 0x000fe20000800000 */
[----:B------:R-:W-:Y:S01]  /*22eb0*/  IMAD.X R57, R66, 0x1, R57, P5 ;  /* 0x0000000142397824 */ /* 0x000fe200028e0639 */
[----:B------:R-:W-:Y:S01]  /*22ec0*/  IADD3 R60, P4, PT, R55, R52, RZ ;  /* 0x00000034373c7210 */ /* 0x000fe20007f9e0ff */
[----:B------:R-:W-:Y:S01]  /*22ed0*/  IMAD.X R31, RZ, RZ, RZ, P6 ;  /* 0x000000ffff1f7224 */ /* 0x000fe200030e06ff */
[----:B------:R-:W-:Y:S01]  /*22ee0*/  ISETP.GE.U32.AND P2, PT, R56, R54, PT ;  /* 0x000000363800720c */ /* 0x000fe20003f46070 */
[----:B------:R-:W-:Y:S01]  /*22ef0*/  IMAD.MOV.U32 R30, RZ, RZ, R53 ;  /* 0x000000ffff1e7224 */ /* 0x000fe200078e0035 */
[C---:B------:R-:W-:Y:S01]  /*22f00*/  ISETP.GE.U32.AND.EX P0, PT, R57.reuse, R66, PT, P0 ;  /* 0x000000423900720c */ /* 0x040fe20003f06100 */
[----:B------:R-:W-:-:S03]  /*22f10*/  IMAD.WIDE.U32 R54, R57, 0x3d1, RZ ;  /* 0x000003d139367825 */ /* 0x000fc600078e00ff */
[----:B------:R-:W-:Y:S01]  /*22f20*/  SEL R61, RZ, 0x1, P0 ;  /* 0x00000001ff3d7807 */ /* 0x000fe20000000000 */
[----:B------:R-:W-:Y:S02]  /*22f30*/  IMAD.X R17, R60, 0x1, R17, P3 ;  /* 0x000000013c117824 */ /* 0x000fe400018e0611 */
[----:B------:R-:W-:Y:S01]  /*22f40*/  IMAD.WIDE.U32.X R30, RZ, R47, R30, P4 ;  /* 0x0000002fff1e7225 */ /* 0x000fe200020e041e */
[----:B------:R-:W-:Y:S02]  /*22f50*/  IADD3 R61, P4, P5, R61, R48, R62 ;  /* 0x000000303d3d7210 */ /* 0x000fe40007d9e03e */
[----:B------:R-:W-:Y:S01]  /*22f60*/  ISETP.GE.U32.AND.EX P0, PT, R17, R60, PT, P2 ;  /* 0x0000003c1100720c */ /* 0x000fe20003f06120 */
[----:B------:R-:W-:Y:S01]  /*22f70*/  IMAD.WIDE.U32 R52, R59, 0x3d1, RZ ;  /* 0x000003d13b347825 */ /* 0x000fe200078e00ff */
[----:B------:R-:W-:-:S03]  /*22f80*/  IADD3.X R48, PT, PT, RZ, R49, RZ, P4, P5 ;  /* 0x00000031ff307210 */ /* 0x000fc600027ea4ff */
[----:B------:R-:W-:Y:S01]  /*22f90*/  IMAD.WIDE.U32 R18, R18, UR22, R20 ;  /* 0x0000001612127c25 */ /* 0x000fe2000f8e0014 */
[----:B------:R-:W-:-:S03]  /*22fa0*/  IADD3 R30, P2, PT, R30, R52, RZ ;  /* 0x000000341e1e7210 */ /* 0x000fc60007f5e0ff */
[----:B------:R-:W-:Y:S01]  /*22fb0*/  IMAD.WIDE.U32 R54, P3, RZ, R59, R54 ;  /* 0x0000003bff367225 */ /* 0x000fe20007860036 */
[----:B------:R-:W-:Y:S02]  /*22fc0*/  ISETP.GE.U32.AND P1, PT, R18, R20, PT ;  /* 0x000000141200720c */ /* 0x000fe40003f26070 */
[----:B------:R-:W-:Y:S01]  /*22fd0*/  IADD3 R20, P5, PT, R30, R47, RZ ;  /* 0x0000002f1e147210 */ /* 0x000fe20007fbe0ff */
[----:B------:R-:W-:Y:S01]  /*22fe0*/  IMAD.IADD R19, R58, 0x1, R19 ;  /* 0x000000013a137824 */ /* 0x000fe200078e0213 */
[----:B------:R-:W-:Y:S01]  /*22ff0*/  IADD3 R58, P6, PT, R61, R18, RZ ;  /* 0x000000123d3a7210 */ /* 0x000fe20007fde0ff */
[----:B------:R-:W-:Y:S01]  /*23000*/  IMAD.X R49, RZ, RZ, RZ, P3 ;  /* 0x000000ffff317224 */ /* 0x000fe200018e06ff */
[----:B------:R-:W-:Y:S02]  /*23010*/  IADD3 R61, P3, PT, R53, R54, RZ ;  /* 0x00000036353d7210 */ /* 0x000fe40007f7e0ff */
[----:B------:R-:W-:Y:S01]  /*23020*/  SEL R47, RZ, 0x1, P0 ;  /* 0x00000001ff2f7807 */ /* 0x000fe20000000000 */
[----:B------:R-:W-:Y:S01]  /*23030*/  IMAD.X R53, R19, 0x1, R48, P6 ;  /* 0x0000000113357824 */ /* 0x000fe200030e0630 */
[----:B------:R-:W-:Y:S01]  /*23040*/  ISETP.GE.U32.AND P4, PT, R30, R52, PT ;  /* 0x000000341e00720c */ /* 0x000fe20003f86070 */
[----:B------:R-:W-:Y:S01]  /*23050*/  IMAD.MOV.U32 R48, RZ, RZ, R55 ;  /* 0x000000ffff307224 */ /* 0x000fe200078e0037 */
[C---:B------:R-:W-:Y:S01]  /*23060*/  ISETP.LT.U32.AND P0, PT, R20.reuse, R30, PT ;  /* 0x0000001e1400720c */ /* 0x040fe20003f01070 */
[----:B------:R-:W-:Y:S01]  /*23070*/  IMAD.X R30, R61, 0x1, R31, P2 ;  /* 0x000000013d1e7824 */ /* 0x000fe200010e061f */
[----:B------:R-:W-:Y:S01]  /*23080*/  IADD3 R47, P6, PT, R20, R47, RZ ;  /* 0x0000002f142f7210 */ /* 0x000fe20007fde0ff */
[----:B------:R-:W-:Y:S01]  /*23090*/  IMAD.WIDE.U32.X R48, RZ, R57, R48, P3 ;  /* 0x00000039ff307225 */ /* 0x000fe200018e0430 */
[----:B------:R-:W-:-:S02]  /*230a0*/  ISETP.GE.U32.AND P3, PT, R58, R18, PT ;  /* 0x000000123a00720c */ /* 0x000fc40003f66070 */
[----:B------:R-:W-:Y:S01]  /*230b0*/  ISETP.GE.U32.AND.EX P1, PT, R19, R21, PT, P1 ;  /* 0x000000151300720c */ /* 0x000fe20003f26110 */
[C---:B------:R-:W-:Y:S01]  /*230c0*/  IMAD.X R59, R30.reuse, 0x1, R59, P5 ;  /* 0x000000011e3b7824 */ /* 0x040fe200028e063b */
[----:B------:R-:W-:Y:S01]  /*230d0*/  ISETP.GE.U32.AND P2, PT, R47, R20, PT ;  /* 0x000000142f00720c */ /* 0x000fe20003f46070 */
[C---:B------:R-:W-:Y:S01]  /*230e0*/  IMAD.WIDE.U32 R20, R53.reuse, 0x3d1, RZ ;  /* 0x000003d135147825 */ /* 0x040fe200078e00ff */
[----:B------:R-:W-:Y:S02]  /*230f0*/  ISETP.GE.U32.AND.EX P4, PT, R30, R61, PT, P4 ;  /* 0x0000003d1e00720c */ /* 0x000fe40003f86140 */
[----:B------:R-:W-:Y:S01]  /*23100*/  ISETP.GE.U32.AND.EX P3, PT, R53, R19, PT, P3 ;  /* 0x000000133500720c */ /* 0x000fe20003f66130 */
[----:B------:R-:W-:Y:S01]  /*23110*/  IMAD.X R52, RZ, RZ, R59, P6 ;  /* 0x000000ffff347224 */ /* 0x000fe200030e063b */
[----:B------:R-:W-:Y:S01]  /*23120*/  SEL R31, RZ, 0x1, P4 ;  /* 0x00000001ff1f7807 */ /* 0x000fe20002000000 */
[----:B------:R-:W-:Y:S01]  /*23130*/  IMAD.WIDE.U32 R18, R58, 0x3d1, RZ ;  /* 0x000003d13a127825 */ /* 0x000fe200078e00ff */
[----:B------:R-:W-:-:S02]  /*23140*/  SEL R60, RZ, 0x1, P1 ;  /* 0x00000001ff3c7807 */ /* 0x000fc40000800000 */
[----:B------:R-:W-:Y:S01]  /*23150*/  ISETP.GE.U32.AND.EX P4, PT, R52, R59, PT, P2 ;  /* 0x0000003b3400720c */ /* 0x000fe20003f86120 */
[----:B------:R-:W-:Y:S01]  /*23160*/  IMAD.WIDE.U32 R20, P1, RZ, R58, R20 ;  /* 0x0000003aff147225 */ /* 0x000fe20007820014 */
[----:B------:R-:W-:Y:S02]  /*23170*/  SEL R55, RZ, 0x1, P3 ;  /* 0x00000001ff377807 */ /* 0x000fe40001800000 */
[----:B------:R-:W-:Y:S01]  /*23180*/  IADD3 R54, P2, P3, R18, R48, R31 ;  /* 0x0000003012367210 */ /* 0x000fe20007b5e01f */
[----:B------:R-:W-:Y:S01]  /*23190*/  IMAD.X R31, RZ, RZ, RZ, P1 ;  /* 0x000000ffff1f7224 */ /* 0x000fe200008e06ff */
[----:B------:R-:W-:Y:S01]  /*231a0*/  ISETP.LT.U32.OR.EX P0, PT, R59, R30, !P4, P0 ;  /* 0x0000001e3b00720c */ /* 0x000fe20006701500 */
[----:B------:R-:W-:Y:S01]  /*231b0*/  IMAD.MOV.U32 R30, RZ, RZ, R21 ;  /* 0x000000ffff1e7224 */ /* 0x000fe200078e0015 */
[----:B------:R-:W-:Y:S02]  /*231c0*/  IADD3 R59, P4, P5, R55, R50, R60 ;  /* 0x00000032373b7210 */ /* 0x000fe40007d9e03c */
[----:B------:R-:W-:-:S02]  /*231d0*/  ISETP.GE.U32.AND P1, PT, R54, R18, PT ;  /* 0x000000123600720c */ /* 0x000fc40003f26070 */
[----:B------:R-:W-:Y:S02]  /*231e0*/  IADD3 R18, P6, PT, R19, R20, RZ ;  /* 0x0000001413127210 */ /* 0x000fe40007fde0ff */
[----:B------:R-:W-:Y:S02]  /*231f0*/  IADD3.X R55, PT, PT, RZ, R51, RZ, P4, P5 ;  /* 0x00000033ff377210 */ /* 0x000fe400027ea4ff */
[----:B------:R-:W-:Y:S01]  /*23200*/  IADD3 R57, P4, PT, R54, R57, RZ ;  /* 0x0000003936397210 */ /* 0x000fe20007f9e0ff */
[----:B------:R-:W-:Y:S01]  /*23210*/  IMAD.WIDE.U32.X R30, RZ, R53, R30, P6 ;  /* 0x00000035ff1e7225 */ /* 0x000fe200030e041e */
[----:B------:R-:W-:Y:S02]  /*23220*/  SEL R48, RZ, 0x1, !P0 ;  /* 0x00000001ff307807 */ /* 0x000fe40004000000 */
[----:B------:R-:W-:Y:S01]  /*23230*/  IADD3.X R61, PT, PT, R18, R49, RZ, P2, P3 ;  /* 0x00000031123d7210 */ /* 0x000fe200017e64ff */
[----:B------:R-:W-:Y:S01]  /*23240*/  IMAD.WIDE.U32 R20, R55, 0x3d1, RZ ;  /* 0x000003d137147825 */ /* 0x000fe200078e00ff */
[----:B------:R-:W-:-:S02]  /*23250*/  IADD3 R48, P3, PT, R57, R48, RZ ;  /* 0x0000003039307210 */ /* 0x000fc40007f7e0ff */
[C---:B------:R-:W-:Y:S01]  /*23260*/  ISETP.GE.U32.AND.EX P1, PT, R61.reuse, R18, PT, P1 ;  /* 0x000000123d00720c */ /* 0x040fe20003f26110 */
[----:B------:R-:W-:Y:S01]  /*23270*/  IMAD.X R58, R61, 0x1, R58, P4 ;  /* 0x000000013d3a7824 */ /* 0x000fe200020e063a */
[----:B------:R-:W-:Y:S01]  /*23280*/  ISETP.GE.U32.AND P2, PT, R48, R57, PT ;  /* 0x000000393000720c */ /* 0x000fe20003f46070 */
[----:B------:R-:W-:Y:S01]  /*23290*/  IMAD.WIDE.U32 R18, R59, 0x3d1, RZ ;  /* 0x000003d13b127825 */ /* 0x000fe200078e00ff */
[----:B------:R-:W-:Y:S02]  /*232a0*/  SEL R51, RZ, 0x1, P1 ;  /* 0x00000001ff337807 */ /* 0x000fe40000800000 */
[----:B------:R-:W-:Y:S01]  /*232b0*/  ISETP.LT.U32.AND P0, PT, R57, R54, PT ;  /* 0x000000363900720c */ /* 0x000fe20003f01070 */
[----:B------:R-:W-:Y:S01]  /*232c0*/  IMAD.X R49, RZ, RZ, R58, P3 ;  /* 0x000000ffff317224 */ /* 0x000fe200018e063a */
[----:B------:R-:W-:Y:S01]  /*232d0*/  IADD3 R30, P4, P5, R18, R30, R51 ;  /* 0x0000001e121e7210 */ /* 0x000fe20007d9e033 */
[----:B------:R-:W-:-:S03]  /*232e0*/  IMAD.WIDE.U32 R20, P3, RZ, R59, R20 ;  /* 0x0000003bff147225 */ /* 0x000fc60007860014 */
[----:B------:R-:W-:Y:S02]  /*232f0*/  ISETP.GE.U32.AND.EX P1, PT, R49, R58, PT, P2 ;  /* 0x0000003a3100720c */ /* 0x000fe40003f26120 */
[----:B------:R-:W-:Y:S01]  /*23300*/  IADD3 R54, P2, PT, R19, R20, RZ ;  /* 0x0000001413367210 */ /* 0x000fe20007f5e0ff */
[----:B------:R-:W-:Y:S01]  /*23310*/  IMAD.X R19, RZ, RZ, RZ, P3 ;  /* 0x000000ffff137224 */ /* 0x000fe200018e06ff */
[----:B------:R-:W-:Y:S02]  /*23320*/  ISETP.LT.U32.OR.EX P0, PT, R58, R61, !P1, P0 ;  /* 0x0000003d3a00720c */ /* 0x000fe40004f01500 */
[----:B------:R-:W-:Y:S02]  /*23330*/  IADD3 R53, P1, PT, R30, R53, RZ ;  /* 0x000000351e357210 */ /* 0x000fe40007f3e0ff */
[----:B------:R-:W-:Y:S02]  /*23340*/  SEL R50, RZ, 0x1, !P0 ;  /* 0x00000001ff327807 */ /* 0x000fe40004000000 */
[----:B------:R-:W-:-:S02]  /*23350*/  IADD3.X R31, PT, PT, R54, R31, RZ, P4, P5 ;  /* 0x0000001f361f7210 */ /* 0x000fc400027ea4ff */
        /* <DEDUP_REMOVED lines=72> */
.L_x_132:
[----:B------:R-:W-:Y:S05]  /*237e0*/  BSYNC.RECONVERGENT B0 ;  /* 0x0000000000007941 */ /* 0x000fea0003800200 */
.L_x_131:
[----:B------:R-:W-:Y:S01]  /*237f0*/  IMAD.MOV.U32 R18, RZ, RZ, R56 ;  /* 0x000000ffff127224 */ /* 0x000fe200078e0038 */
[----:B------:R-:W-:Y:S01]  /*23800*/  IADD3 R42, P1, PT, R47, R42, RZ ;  /* 0x0000002a2f2a7210 */ /* 0x000fe20007f3e0ff */
[----:B------:R-:W-:Y:S01]  /*23810*/  IMAD.MOV.U32 R19, RZ, RZ, R17 ;  /* 0x000000ffff137224 */ /* 0x000fe200078e0011 */
[----:B------:R-:W-:Y:S01]  /*23820*/  BSSY.RECONVERGENT B0, `(.L_x_133) ;  /* 0x00000d9000007945 */ /* 0x000fe20003800200 */
[----:B------:R-:W-:-:S04]  /*23830*/  IMAD.WIDE.U32 R30, R16, UR16, R18 ;  /* 0x00000010101e7c25 */ /* 0x000fc8000f8e0012 */
        /* <DEDUP_REMOVED lines=55> */
.L_x_134:
        /* <DEDUP_REMOVED lines=24> */
[----:B------:R-:W-:-:S02]  /*23d30*/  SEL R18, RZ, 0xffffffff, P0 ;  /* 0xffffffffff127807 */ /* 0x000fc40000000000 */
[----:B------:R-:W-:Y:S02]  /*23d40*/  ISETP.GE.U32.AND.EX P3, PT, R19, RZ, PT, P3 ;  /* 0x000000ff1300720c */ /* 0x000fe40003f66130 */
[----:B------:R-:W-:Y:S02]  /*23d50*/  SEL R20, RZ, 0xffffffff, !P1 ;  /* 0xffffffffff147807 */ /* 0x000fe40004800000 */
[----:B------:R-:W-:Y:S02]  /*23d60*/  ISETP.LT.U32.OR.EX P3, PT, R22, UR33, !P3, P4 ;  /* 0x0000002116007c0c */ /* 0x000fe4000df61540 */
[----:B------:R-:W-:Y:S02]  /*23d70*/  SEL R22, RZ, 0xffffffff, !P2 ;  /* 0xffffffffff167807 */ /* 0x000fe40005000000 */
[----:B------:R-:W-:Y:S02]  /*23d80*/  SEL R44, RZ, 0xffffffff, !P3 ;  /* 0xffffffffff2c7807 */ /* 0x000fe40005800000 */
[----:B------:R-:W-:-:S02]  /*23d90*/  IADD3 R21, P2, PT, R22, R17, RZ ;  /* 0x0000001116157210 */ /* 0x000fc40007f5e0ff */
[----:B------:R-:W-:Y:S02]  /*23da0*/  IADD3 R45, P3, PT, R44, R45, RZ ;  /* 0x0000002d2c2d7210 */ /* 0x000fe40007f7e0ff */
[----:B------:R-:W-:Y:S01]  /*23db0*/  ISETP.GT.U32.AND P0, PT, R21, UR32, PT ;  /* 0x0000002015007c0c */ /* 0x000fe2000bf04070 */
[----:B------:R-:W-:Y:S01]  /*23dc0*/  IMAD.X R22, R22, 0x1, R19, P2 ;  /* 0x0000000116167824 */ /* 0x000fe200010e0613 */
[----:B------:R-:W-:Y:S01]  /*23dd0*/  ISETP.NE.U32.AND P1, PT, R45, RZ, PT ;  /* 0x000000ff2d00720c */ /* 0x000fe20003f25070 */
[----:B------:R-:W-:Y:S01]  /*23de0*/  IMAD.X R44, R44, 0x1, R55, P3 ;  /* 0x000000012c2c7824 */ /* 0x000fe200018e0637 */
[----:B------:R-:W-:Y:S02]  /*23df0*/  IADD3 R23, P2, PT, R23, -R30, RZ ;  /* 0x8000001e17177210 */ /* 0x000fe40007f5e0ff */
[----:B------:R-:W-:Y:S02]  /*23e00*/  ISETP.GT.U32.AND.EX P0, PT, R22, UR33, PT, P0 ;  /* 0x0000002116007c0c */ /* 0x000fe4000bf04100 */
[----:B------:R-:W-:Y:S01]  /*23e10*/  IADD3 R17, P3, PT, R18, R51, RZ ;  /* 0x0000003312117210 */ /* 0x000fe20007f7e0ff */
[----:B------:R-:W-:Y:S01]  /*23e20*/  IMAD.X R16, R16, 0x1, ~R31, P2 ;  /* 0x0000000110107824 */ /* 0x000fe200010e0e1f */
[----:B------:R-:W-:-:S02]  /*23e30*/  ISETP.NE.OR.EX P0, PT, R44, RZ, P0, P1 ;  /* 0x000000ff2c00720c */ /* 0x000fc40000705710 */
[----:B------:R-:W-:Y:S01]  /*23e40*/  IADD3 R19, P4, PT, R20, R47, RZ ;  /* 0x0000002f14137210 */ /* 0x000fe20007f9e0ff */
[----:B------:R-:W-:-:S04]  /*23e50*/  IMAD.X R18, R18, 0x1, R53, P3 ;  /* 0x0000000112127824 */ /* 0x000fc800018e0635 */
[----:B------:R-:W-:-:S06]  /*23e60*/  IMAD.X R20, R20, 0x1, R49, P4 ;  /* 0x0000000114147824 */ /* 0x000fcc00020e0631 */
        /* <DEDUP_REMOVED lines=21> */
.L_x_137:
[----:B------:R-:W-:Y:S05]  /*23fc0*/  BSYNC.RELIABLE B1 ;  /* 0x0000000000017941 */ /* 0x000fea0003800100 */
.L_x_136:
        /* <DEDUP_REMOVED lines=9> */
[----:B------:R-:W-:Y:S02]  /*24060*/  ISETP.LT.U32.AND P4, PT, R21, UR32, PT ;  /* 0x0000002015007c0c */ /* 0x000fe4000bf81070 */
        /* <DEDUP_REMOVED lines=16> */
[----:B------:R-:W-:Y:S02]  /*24170*/  IADD3 R21, P3, PT, R17, R18, RZ ;  /* 0x0000001211157210 */ /* 0x000fe40007f7e0ff */
[----:B------:R-:W-:Y:S02]  /*24180*/  SEL R18, RZ, 0x1, !P2 ;  /* 0x00000001ff127807 */ /* 0x000fe40005000000 */
[----:B------:R-:W-:Y:S01]  /*24190*/  ISETP.GT.U32.AND P0, PT, R21, UR32, PT ;  /* 0x0000002015007c0c */ /* 0x000fe2000bf04070 */
[----:B------:R-:W-:Y:S01]  /*241a0*/  IMAD.X R22, R17, 0x1, R20, P3 ;  /* 0x0000000111167824 */ /* 0x000fe200018e0614 */
[----:B------:R-:W-:Y:S02]  /*241b0*/  SEL R20, RZ, 0xffffffff, !P1 ;  /* 0xffffffffff147807 */ /* 0x000fe40004800000 */
[----:B------:R-:W-:-:S02]  /*241c0*/  ISETP.NE.U32.AND P1, PT, R45, R18, PT ;  /* 0x000000122d00720c */ /* 0x000fc40003f25070 */
        /* <DEDUP_REMOVED lines=32> */
.L_x_139:
[----:B------:R-:W-:Y:S05]  /*243d0*/  BSYNC.RELIABLE B1 ;  /* 0x0000000000017941 */ /* 0x000fea0003800100 */
.L_x_138:
        /* <DEDUP_REMOVED lines=22> */
[C---:B------:R-:W-:Y:S02]  /*24540*/  IADD3 R21, P3, P4, R17.reuse, -UR32, R21 ;  /* 0x8000002011157c10 */ /* 0x040fe4000fc7e015 */
[----:B------:R-:W-:Y:S01]  /*24550*/  IADD3 R19, P2, PT, R20, R43, RZ ;  /* 0x0000002b14137210 */ /* 0x000fe20007f5e0ff */
[----:B------:R-:W-:Y:S01]  /*24560*/  IMAD.X R30, R40, 0x1, R47, P1 ;  /* 0x00000001281e7824 */ /* 0x000fe200008e062f */
[----:B------:R-:W-:Y:S01]  /*24570*/  IADD3.X R22, PT, PT, R17, ~UR33, R22, P3, P4 ;  /* 0x8000002111167c10 */ /* 0x000fe20009fe8416 */
[----:B------:R-:W-:-:S02]  /*24580*/  IMAD.MOV.U32 R17, RZ, RZ, R18 ;  /* 0x000000ffff117224 */ /* 0x000fc400078e0012 */
[----:B------:R-:W-:Y:S02]  /*24590*/  IMAD.X R20, R20, 0x1, R49, P2 ;  /* 0x0000000114147824 */ /* 0x000fe400010e0631 */
[----:B------:R-:W-:-:S07]  /*245a0*/  IMAD.MOV.U32 R18, RZ, RZ, R30 ;  /* 0x000000ffff127224 */ /* 0x000fce00078e001e */
.L_x_135:
[----:B------:R-:W-:Y:S05]  /*245b0*/  BSYNC.RECONVERGENT B0 ;  /* 0x0000000000007941 */ /* 0x000fea0003800200 */
.L_x_133:
[----:B------:R-:W-:Y:S05]  /*245c0*/  WARPSYNC.ALL ;  /* 0x0000000000007948 */ /* 0x000fea0003800000 */
[----:B------:R-:W-:Y:S01]  /*245d0*/  IMAD.WIDE.U32 R30, R28, UR24, RZ ;  /* 0x000000181c1e7c25 */ /* 0x000fe2000f8e00ff */
[----:B------:R-:W-:Y:S01]  /*245e0*/  UMOV UR4, URZ ;  /* 0x000000ff00047c82 */ /* 0x000fe20008000000 */
[----:B------:R-:W-:Y:S02]  /*245f0*/  BSSY.RECONVERGENT B0, `(.L_x_140) ;  /* 0x0000182000007945 */ /* 0x000fe40003800200 */
[----:B------:R-:W-:-:S04]  /*24600*/  IMAD.WIDE.U32 R40, R15, UR24, RZ ;  /* 0x000000180f287c25 */ /* 0x000fc8000f8e00ff */
        /* <DEDUP_REMOVED lines=19> */
[----:B------:R-:W-:Y:S01]  /*24740*/  IMAD.X R45, RZ, RZ, RZ, P4 ;  /* 0x000000ffff2d7224 */ /* 0x000fe200020e06ff */
[----:B------:R-:W-:Y:S01]  /*24750*/  IADD3 RZ, P4, PT, R49, R46, RZ ;  /* 0x0000002e31ff7210 */ /* 0x000fe20007f9e0ff */
[----:B------:R-:W-:Y:S02]  /*24760*/  IMAD.MOV.U32 R44, RZ, RZ, R41 ;  /* 0x000000ffff2c7224 */ /* 0x000fe400078e0029 */
[----:B------:R-:W-:-:S04]  /*24770*/  IMAD.WIDE.U32 R42, R15, UR26, RZ ;  /* 0x0000001a0f2a7c25 */ /* 0x000fc8000f8e00ff */
[----:B------:R-:W-:-:S04]  /*24780*/  IMAD.WIDE.U32 R54, P3, R15, UR27, R54 ;  /* 0x0000001b0f367c25 */ /* 0x000fc8000f860036 */
[----:B------:R-:W-:Y:S01]  /*24790*/  IMAD.WIDE.U32 R48, R64, UR24, RZ ;  /* 0x0000001840307c25 */ /* 0x000fe2000f8e00ff */
[----:B------:R-:W-:-:S03]  /*247a0*/  IADD3 RZ, P2, PT, R43, R54, RZ ;  /* 0x000000362bff7210 */ /* 0x000fc60007f5e0ff */
        /* <DEDUP_REMOVED lines=18> */
[----:B------:R-:W-:Y:S01]  /*248d0*/  IMAD.MOV.U32 R48, RZ, RZ, R47 ;  /* 0x000000ffff307224 */ /* 0x000fe200078e002f */
[----:B------:R-:W-:Y:S01]  /*248e0*/  ISETP.GE.U32.AND.EX P2, PT, R45, R61, PT, P2 ;  /* 0x0000003d2d00720c */ /* 0x000fe20003f46120 */
[----:B------:R-:W-:Y:S01]  /*248f0*/  IMAD.X R49, RZ, RZ, RZ, P1 ;  /* 0x000000ffff317224 */ /* 0x000fe200008e06ff */
[----:B------:R-:W-:Y:S01]  /*24900*/  IADD3 R52, P1, P6, R54, R50, R53 ;  /* 0x0000003236347210 */ /* 0x000fe20007e3e035 */
[----:B------:R-:W-:Y:S01]  /*24910*/  IMAD.IADD R47, R46, 0x1, R55 ;  /* 0x000000012e2f7824 */ /* 0x000fe200078e0237 */
[----:B------:R-:W-:Y:S01]  /*24920*/  SEL R55, RZ, 0x1, P2 ;  /* 0x00000001ff377807 */ /* 0x000fe20001000000 */
[----:B------:R-:W-:Y:S01]  /*24930*/  IMAD.WIDE.U32 R58, R26, UR24, RZ ;  /* 0x000000181a3a7c25 */ /* 0x000fe2000f8e00ff */
[----:B------:R-:W-:-:S02]  /*24940*/  ISETP.GE.U32.AND P3, PT, R52, R54, PT ;  /* 0x000000363400720c */ /* 0x000fc40003f66070 */
[----:B------:R-:W-:Y:S01]  /*24950*/  IADD3.X R53, PT, PT, R47, R51, RZ, P1, P6 ;  /* 0x000000332f357210 */ /* 0x000fe20000fec4ff */
[----:B------:R-:W-:Y:S01]  /*24960*/  IMAD.WIDE.U32.X R42, R29, UR25, R42, P5 ;  /* 0x000000191d2a7c25 */ /* 0x000fe2000a8e042a */
[----:B------:R-:W-:Y:S02]  /*24970*/  ISETP.GE.U32.AND.EX P0, PT, R47, R45, PT, P0 ;  /* 0x0000002d2f00720c */ /* 0x000fe40003f06100 */
[----:B------:R-:W-:Y:S01]  /*24980*/  ISETP.GE.U32.AND.EX P3, PT, R53, R47, PT, P3 ;  /* 0x0000002f3500720c */ /* 0x000fe20003f66130 */
[----:B------:R-:W-:-:S04]  /*24990*/  IMAD.WIDE.U32 R44, R25, UR24, RZ ;  /* 0x00000018192c7c25 */ /* 0x000fc8000f8e00ff */
[----:B------:R-:W-:-:S04]  /*249a0*/  IMAD.WIDE.U32 R58, P1, R25, UR25, R58 ;  /* 0x00000019193a7c25 */ /* 0x000fc8000f82003a */
[----:B------:R-:W-:Y:S01]  /*249b0*/  IMAD.WIDE.U32.X R48, R27, UR27, R48, P4 ;  /* 0x0000001b1b307c25 */ /* 0x000fe2000a0e0430 */
[----:B------:R-:W-:Y:S02]  /*249c0*/  IADD3 R58, P6, PT, R45, R58, RZ ;  /* 0x0000003a2d3a7210 */ /* 0x000fe40007fde0ff */
[----:B------:R-:W-:Y:S01]  /*249d0*/  IADD3 R54, P2, P4, R44, R42, R55 ;  /* 0x0000002a2c367210 */ /* 0x000fe20007c5e037 */
[----:B------:R-:W-:Y:S01]  /*249e0*/  IMAD.WIDE.U32 R56, R28, UR28, RZ ;  /* 0x0000001c1c387c25 */ /* 0x000fe2000f8e00ff */
[----:B------:R-:W-:Y:S02]  /*249f0*/  SEL R42, RZ, 0x1, P0 ;  /* 0x00000001ff2a7807 */ /* 0x000fe40000000000 */
[----:B------:R-:W-:Y:S01]  /*24a00*/  SEL R45, RZ, 0x1, P3 ;  /* 0x00000001ff2d7807 */ /* 0x000fe20001800000 */
[----:B------:R-:W-:Y:S01]  /*24a10*/  IMAD.WIDE.U32 R60, R29, UR26, RZ ;  /* 0x0000001a1d3c7c25 */ /* 0x000fe2000f8e00ff */
[----:B------:R-:W-:Y:S02]  /*24a20*/  IADD3.X R55, PT, PT, R58, R43, RZ, P2, P4 ;  /* 0x0000002b3a377210 */ /* 0x000fe400017e84ff */
[----:B------:R-:W-:Y:S01]  /*24a30*/  IADD3 R45, P0, P5, R45, R48, R42 ;  /* 0x000000302d2d7210 */ /* 0x000fe20007d1e02a */
[----:B------:R-:W-:-:S03]  /*24a40*/  IMAD.WIDE.U32 R56, P3, R15, UR29, R56 ;  /* 0x0000001d0f387c25 */ /* 0x000fc6000f860038 */
[----:B------:R-:W-:Y:S01]  /*24a50*/  IADD3.X R48, PT, PT, RZ, R49, RZ, P0, P5 ;  /* 0x00000031ff307210 */ /* 0x000fe200007ea4ff */
[----:B------:R-:W-:-:S04]  /*24a60*/  IMAD.WIDE.U32 R46, R64, UR26, R54 ;  /* 0x0000001a402e7c25 */ /* 0x000fc8000f8e0036 */
[----:B------:R-:W-:-:S04]  /*24a70*/  IMAD.WIDE.U32 R60, P4, R64, UR27, R60 ;  /* 0x0000001b403c7c25 */ /* 0x000fc8000f88003c */
[----:B------:R-:W-:-:S04]  /*24a80*/  IMAD.WIDE.U32 R50, R15, UR28, RZ ;  /* 0x0000001c0f327c25 */ /* 0x000fc8000f8e00ff */
[----:B------:R-:W-:Y:S01]  /*24a90*/  IMAD.WIDE.U32 R42, R15, UR28, R52 ;  /* 0x0000001c0f2a7c25 */ /* 0x000fe2000f8e0034 */
[----:B------:R-:W-:-:S03]  /*24aa0*/  IADD3 RZ, P2, PT, R51, R56, RZ ;  /* 0x0000003833ff7210 */ /* 0x000fc60007f5e0ff */
[----:B------:R-:W-:Y:S01]  /*24ab0*/  IMAD.X R49, RZ, RZ, RZ, P3 ;  /* 0x000000ffff317224 */ /* 0x000fe200018e06ff */
[----:B------:R-:W-:Y:S01]  /*24ac0*/  IADD3 R50, P3, PT, R45, R46, RZ ;  /* 0x0000002e2d327210 */ /* 0x000fe20007f7e0ff */
[----:B------:R-:W-:Y:S01]  /*24ad0*/  IMAD.IADD R65, R60, 0x1, R47 ;  /* 0x000000013c417824 */ /* 0x000fe200078e022f */
[----:B------:R-:W-:Y:S01]  /*24ae0*/  ISETP.GE.U32.AND P0, PT, R42, R52, PT ;  /* 0x000000342a00720c */ /* 0x000fe20003f06070 */
        /* <DEDUP_REMOVED lines=15> */
[----:B------:R-:W-:Y:S01]  /*24be0*/  IMAD.WIDE.U32 R52, R64, UR26, RZ ;  /* 0x0000001a40347c25 */ /* 0x000fe2000f8e00ff */
[----:B------:R-:W-:Y:S02]  /*24bf0*/  ISETP.GE.U32.AND P2, PT, R46, R54, PT ;  /* 0x000000362e00720c */ /* 0x000fe40003f46070 */
[----:B------:R-:W-:Y:S01]  /*24c00*/  ISETP.GE.U32.AND P0, PT, R50, R46, PT ;  /* 0x0000002e3200720c */ /* 0x000fe20003f06070 */
[----:B------:R-:W-:Y:S01]  /*24c10*/  IMAD.X R47, RZ, RZ, RZ, P1 ;  /* 0x000000ffff2f7224 */ /* 0x000fe200008e06ff */
[----:B------:R-:W-:Y:S01]  /*24c20*/  IADD3 RZ, P1, PT, R53, R60, RZ ;  /* 0x0000003c35ff7210 */ /* 0x000fe20007f3e0ff */
[----:B------:R-:W-:Y:S01]  /*24c30*/  IMAD.X R63, RZ, RZ, RZ, P4 ;  /* 0x000000ffff3f7224 */ /* 0x000fe200020e06ff */
[----:B------:R-:W-:Y:S01]  /*24c40*/  ISETP.GE.U32.AND.EX P2, PT, R65, R55, PT, P2 ;  /* 0x000000374100720c */ /* 0x000fe20003f46120 */
[----:B------:R-:W-:Y:S01]  /*24c50*/  IMAD.WIDE.U32 R52, P4, R25, UR27, R66 ;  /* 0x0000001b19347c25 */ /* 0x000fe2000f880042 */
[----:B------:R-:W-:-:S02]  /*24c60*/  ISETP.GE.U32.AND.EX P0, PT, R51, R65, PT, P0 ;  /* 0x000000413300720c */ /* 0x000fc40003f06100 */
[----:B------:R-:W-:Y:S01]  /*24c70*/  SEL R54, RZ, 0x1, P2 ;  /* 0x00000001ff367807 */ /* 0x000fe20001000000 */
[----:B------:R-:W-:Y:S01]  /*24c80*/  IMAD.WIDE.U32 R66, R25, UR26, RZ ;  /* 0x0000001a19427c25 */ /* 0x000fe2000f8e00ff */
[----:B------:R-:W-:Y:S02]  /*24c90*/  SEL R55, RZ, 0x1, P0 ;  /* 0x00000001ff377807 */ /* 0x000fe40000000000 */
[----:B------:R-:W-:Y:S01]  /*24ca0*/  ISETP.GE.U32.AND P2, PT, R48, R50, PT ;  /* 0x000000323000720c */ /* 0x000fe20003f46070 */
[----:B------:R-:W-:Y:S01]  /*24cb0*/  IMAD.MOV.U32 R62, RZ, RZ, R61 ;  /* 0x000000ffff3e7224 */ /* 0x000fe200078e003d */
[----:B------:R-:W-:Y:S01]  /*24cc0*/  ISETP.GE.U32.AND P0, PT, R44, R48, PT ;  /* 0x000000302c00720c */ /* 0x000fe20003f06070 */
[----:B------:R-:W-:Y:S01]  /*24cd0*/  IMAD.MOV.U32 R46, RZ, RZ, R59 ;  /* 0x000000ffff2e7224 */ /* 0x000fe200078e003b */
[----:B------:R-:W-:Y:S01]  /*24ce0*/  ISETP.GE.U32.AND.EX P2, PT, R49, R51, PT, P2 ;  /* 0x000000333100720c */ /* 0x000fe20003f46120 */
[----:B------:R-:W-:Y:S01]  /*24cf0*/  IMAD.WIDE.U32.X R62, R29, UR27, R62, P1 ;  /* 0x0000001b1d3e7c25 */ /* 0x000fe200088e043e */
[----:B------:R-:W-:-:S02]  /*24d00*/  IADD3 RZ, P1, PT, R67, R52, RZ ;  /* 0x0000003443ff7210 */ /* 0x000fc40007f3e0ff */
[----:B------:R-:W-:Y:S01]  /*24d10*/  ISETP.GE.U32.AND.EX P0, PT, R45, R49, PT, P0 ;  /* 0x000000312d00720c */ /* 0x000fe20003f06100 */
[----:B------:R-:W-:-:S03]  /*24d20*/  IMAD.WIDE.U32 R66, R24, UR28, RZ ;  /* 0x0000001c18427c25 */ /* 0x000fc6000f8e00ff */
        /* <DEDUP_REMOVED lines=24> */
[----:B------:R-:W-:Y:S01]  /*24eb0*/  IMAD.X R51, R67, 0x1, R63, P0 ;  /* 0x0000000143337824 */ /* 0x000fe200000e063f */
[----:B------:R-:W-:Y:S01]  /*24ec0*/  ISETP.GE.U32.AND P0, PT, R50, R54, PT ;  /* 0x000000363200720c */ /* 0x000fe20003f06070 */
[----:B------:R-:W-:Y:S01]  /*24ed0*/  IMAD.WIDE.U32 R48, P2, R25, UR29, R58 ;  /* 0x0000001d19307c25 */ /* 0x000fe2000f84003a */
        /* <DEDUP_REMOVED lines=18> */
[----:B------:R-:W-:Y:S01]  /*25000*/  IMAD.X R61, R65, 0x1, R66, P6 ;  /* 0x00000001413d7824 */ /* 0x000fe200030e0642 */
        /* <DEDUP_REMOVED lines=12> */
[----:B------:R-:W-:Y:S01]  /*250d0*/  IMAD.WIDE.U32 R50, R24, UR30, RZ ;  /* 0x0000001e18327c25 */ /* 0x000fe2000f8e00ff */
[----:B------:R-:W-:Y:S02]  /*250e0*/  IADD3 R50, P6, P1, R70, R56, R67 ;  /* 0x0000003846327210 */ /* 0x000fe400079de043 */
[----:B------:R-:W-:Y:S01]  /*250f0*/  ISETP.GE.U32.AND.EX P0, PT, R44, R45, PT, P0 ;  /* 0x0000002d2c00720c */ /* 0x000fe20003f06100 */
[----:B------:R-:W-:-:S03]  /*25100*/  IMAD.WIDE.U32 R46, P5, R24, UR31, R46 ;  /* 0x0000001f182e7c25 */ /* 0x000fc6000f8a002e */
[----:B------:R-:W-:Y:S01]  /*25110*/  SEL R45, RZ, 0x1, P0 ;  /* 0x00000001ff2d7807 */ /* 0x000fe20000000000 */
[----:B------:R-:W-:Y:S01]  /*25120*/  IMAD.WIDE.U32.X R62, R28, UR31, R62, P4 ;  /* 0x0000001f1c3e7c25 */ /* 0x000fe2000a0e043e */
[----:B------:R-:W-:Y:S02]  /*25130*/  IADD3 RZ, P4, PT, R51, R46, RZ ;  /* 0x0000002e33ff7210 */ /* 0x000fe40007f9e0ff */
[----:B------:R-:W-:Y:S01]  /*25140*/  IADD3.X R51, PT, PT, RZ, R57, RZ, P6, P1 ;  /* 0x00000039ff337210 */ /* 0x000fe200037e24ff */
[----:B------:R-:W-:Y:S01]  /*25150*/  IMAD.WIDE.U32 R56, R24, UR30, R60 ;  /* 0x0000001e18387c25 */ /* 0x000fe2000f8e003c */
[----:B------:R-:W-:-:S03]  /*25160*/  IADD3 R28, P1, P6, R55, R58, R54 ;  /* 0x0000003a371c7210 */ /* 0x000fc60007e3e036 */
[----:B------:R-:W-:Y:S01]  /*25170*/  IMAD.WIDE.U32 R54, R29, UR30, RZ ;  /* 0x0000001e1d367c25 */ /* 0x000fe2000f8e00ff */
[----:B------:R-:W-:Y:S02]  /*25180*/  IADD3.X R65, PT, PT, RZ, R59, RZ, P1, P6 ;  /* 0x0000003bff417210 */ /* 0x000fe40000fec4ff */
[----:B------:R-:W-:Y:S01]  /*25190*/  IADD3 R24, P1, P6, R56, R62, R45 ;  /* 0x0000003e38187210 */ /* 0x000fe20007e3e02d */
[----:B------:R-:W-:-:S04]  /*251a0*/  IMAD.WIDE.U32 R58, R64, UR30, RZ ;  /* 0x0000001e403a7c25 */ /* 0x000fc8000f8e00ff */
[----:B------:R-:W-:-:S04]  /*251b0*/  IMAD.WIDE.U32 R66, P0, R64, UR31, R54 ;  /* 0x0000001f40427c25 */ /* 0x000fc8000f800036 */
[----:B------:R-:W-:Y:S01]  /*251c0*/  IMAD.X R55, RZ, RZ, RZ, P5 ;  /* 0x000000ffff377224 */ /* 0x000fe200028e06ff */
[----:B------:R-:W-:Y:S01]  /*251d0*/  IADD3 RZ, P5, PT, R59, R66, RZ ;  /* 0x000000423bff7210 */ /* 0x000fe20007fbe0ff */
[----:B------:R-:W-:Y:S02]  /*251e0*/  IMAD.IADD R70, R46, 0x1, R57 ;  /* 0x000000012e467824 */ /* 0x000fe400078e0239 */
[----:B------:R-:W-:-:S03]  /*251f0*/  IMAD.WIDE.U32 R58, R26, UR30, RZ ;  /* 0x0000001e1a3a7c25 */ /* 0x000fc6000f8e00ff */
[----:B------:R-:W-:Y:S01]  /*25200*/  IADD3.X R45, PT, PT, R70, R63, RZ, P1, P6 ;  /* 0x0000003f462d7210 */ /* 0x000fe20000fec4ff */
[----:B------:R-:W-:Y:S01]  /*25210*/  IMAD.MOV.U32 R54, RZ, RZ, R47 ;  /* 0x000000ffff367224 */ /* 0x000fe200078e002f */
[----:B------:R-:W-:Y:S01]  /*25220*/  ISETP.GE.U32.AND P1, PT, R56, R60, PT ;  /* 0x0000003c3800720c */ /* 0x000fe20003f26070 */
[----:B------:R-:W-:Y:S01]  /*25230*/  IMAD.X R47, RZ, RZ, RZ, P2 ;  /* 0x000000ffff2f7224 */ /* 0x000fe200010e06ff */
[----:B------:R-:W-:Y:S01]  /*25240*/  ISETP.GE.U32.AND P6, PT, R24, R56, PT ;  /* 0x000000381800720c */ /* 0x000fe20003fc6070 */
[----:B------:R-:W-:Y:S01]  /*25250*/  IMAD.WIDE.U32 R56, R25, UR30, RZ ;  /* 0x0000001e19387c25 */ /* 0x000fe2000f8e00ff */
[----:B------:R-:W-:Y:S02]  /*25260*/  ISETP.GE.U32.AND.EX P1, PT, R70, R61, PT, P1 ;  /* 0x0000003d4600720c */ /* 0x000fe40003f26110 */
[----:B------:R-:W-:Y:S01]  /*25270*/  ISETP.GE.U32.AND.EX P6, PT, R45, R70, PT, P6 ;  /* 0x000000462d00720c */ /* 0x000fe20003fc6160 */
[----:B------:R-:W-:-:S04]  /*25280*/  IMAD.WIDE.U32 R58, P2, R25, UR31, R58 ;  /* 0x0000001f193a7c25 */ /* 0x000fc8000f84003a */
[----:B------:R-:W-:-:S04]  /*25290*/  IMAD.WIDE.U32 R62, R25, UR28, R50 ;  /* 0x0000001c193e7c25 */ /* 0x000fc8000f8e0032 */
[----:B------:R-:W-:Y:S01]  /*252a0*/  IMAD.WIDE.U32.X R54, R27, UR31, R54, P4 ;  /* 0x0000001f1b367c25 */ /* 0x000fe2000a0e0436 */
[----:B------:R-:W-:-:S03]  /*252b0*/  IADD3 RZ, P4, PT, R57, R58, RZ ;  /* 0x0000003a39ff7210 */ /* 0x000fc60007f9e0ff */
[----:B------:R-:W-:Y:S01]  /*252c0*/  IMAD.X R57, RZ, RZ, RZ, P0 ;  /* 0x000000ffff397224 */ /* 0x000fe200000e06ff */
[-C--:B------:R-:W-:Y:S01]  /*252d0*/  IADD3 R28, P0, PT, R28, R62.reuse, RZ ;  /* 0x0000003e1c1c7210 */ /* 0x080fe20007f1e0ff */
[----:B------:R-:W-:Y:S02]  /*252e0*/  IMAD.MOV.U32 R56, RZ, RZ, R67 ;  /* 0x000000ffff387224 */ /* 0x000fe400078e0043 */
[----:B------:R-:W-:Y:S02]  /*252f0*/  IMAD.IADD R27, R48, 0x1, R63 ;  /* 0x00000001301b7824 */ /* 0x000fe400078e023f */
[----:B------:R-:W-:Y:S01]  /*25300*/  IMAD.WIDE.U32.X R56, R29, UR31, R56, P5 ;  /* 0x0000001f1d387c25 */ /* 0x000fe2000a8e0438 */
[----:B------:R-:W-:-:S03]  /*25310*/  ISETP.GE.U32.AND P5, PT, R28, R62, PT ;  /* 0x0000003e1c00720c */ /* 0x000fc60003fa6070 */
[C---:B------:R-:W-:Y:S01]  /*25320*/  IMAD.X R29, R27.reuse, 0x1, R65, P0 ;  /* 0x000000011b1d7824 */ /* 0x040fe200000e0641 */
[----:B------:R-:W-:Y:S01]  /*25330*/  ISETP.GE.U32.AND P0, PT, R62, R50, PT ;  /* 0x000000323e00720c */ /* 0x000fe20003f06070 */
[----:B------:R-:W-:Y:S01]  /*25340*/  IMAD.MOV.U32 R46, RZ, RZ, R49 ;  /* 0x000000ffff2e7224 */ /* 0x000fe200078e0031 */
[----:B------:R-:W-:Y:S01]  /*25350*/  SEL R50, RZ, 0x1, P1 ;  /* 0x00000001ff327807 */ /* 0x000fe20000800000 */
[----:B------:R-:W-:Y:S01]  /*25360*/  IMAD.MOV.U32 R48, RZ, RZ, R59 ;  /* 0x000000ffff307224 */ /* 0x000fe200078e003b */
[----:B------:R-:W-:Y:S01]  /*25370*/  ISETP.GE.U32.AND.EX P0, PT, R27, R51, PT, P0 ;  /* 0x000000331b00720c */ /* 0x000fe20003f06100 */
[----:B------:R-:W-:Y:S01]  /*25380*/  IMAD.WIDE.U32.X R46, R26, UR29, R46, P3 ;  /* 0x0000001d1a2e7c25 */ /* 0x000fe200098e042e */
[----:B------:R-:W-:Y:S02]  /*25390*/  SEL R51, RZ, 0x1, P6 ;  /* 0x00000001ff337807 */ /* 0x000fe40003000000 */
[----:B------:R-:W-:Y:S01]  /*253a0*/  ISETP.GE.U32.AND.EX P5, PT, R29, R27, PT, P5 ;  /* 0x0000001b1d00720c */ /* 0x000fe20003fa6150 */
[----:B------:R-:W-:Y:S01]  /*253b0*/  IMAD.X R49, RZ, RZ, RZ, P2 ;  /* 0x000000ffff317224 */ /* 0x000fe200010e06ff */
[----:B------:R-:W-:Y:S01]  /*253c0*/  IADD3 R59, P1, P3, R51, R54, R50 ;  /* 0x00000036333b7210 */ /* 0x000fe20007b3e032 */
[----:B------:R-:W-:Y:S01]  /*253d0*/  IMAD.WIDE.U32 R64, R64, UR30, R28 ;  /* 0x0000001e40407c25 */ /* 0x000fe2000f8e001c */
[----:B------:R-:W-:-:S02]  /*253e0*/  SEL R50, RZ, 0x1, P0 ;  /* 0x00000001ff327807 */ /* 0x000fc40000000000 */
[----:B------:R-:W-:Y:S01]  /*253f0*/  SEL R51, RZ, 0x1, P5 ;  /* 0x00000001ff337807 */ /* 0x000fe20002800000 */
[----:B------:R-:W-:Y:S01]  /*25400*/  IMAD.WIDE.U32.X R26, R26, UR31, R48, P4 ;  /* 0x0000001f1a1a7c25 */ /* 0x000fe2000a0e0430 */
[----:B------:R-:W-:Y:S02]  /*25410*/  IADD3.X R60, PT, PT, RZ, R55, RZ, P1, P3 ;  /* 0x00000037ff3c7210 */ /* 0x000fe40000fe64ff */
[----:B------:R-:W-:Y:S01]  /*25420*/  IADD3 R46, P2, P4, R51, R46, R50 ;  /* 0x0000002e332e7210 */ /* 0x000fe20007c5e032 */
[----:B------:R-:W-:Y:S01]  /*25430*/  IMAD.WIDE.U32 R48, R45, 0x3d1, RZ ;  /* 0x000003d12d307825 */ /* 0x000fe200078e00ff */
[----:B------:R-:W-:Y:S02]  /*25440*/  IADD3 R62, P5, PT, R59, R64, RZ ;  /* 0x000000403b3e7210 */ /* 0x000fe40007fbe0ff */
[----:B------:R-:W-:Y:S01]  /*25450*/  ISETP.GE.U32.AND P1, PT, R64, R28, PT ;  /* 0x0000001c4000720c */ /* 0x000fe20003f26070 */
[----:B------:R-:W-:Y:S01]  /*25460*/  IMAD.WIDE.U32 R50, R24, 0x3d1, RZ ;  /* 0x000003d118327825 */ /* 0x000fe200078e00ff */
[----:B------:R-:W-:-:S02]  /*25470*/  ISETP.GE.U32.AND P0, PT, R62, R64, PT ;  /* 0x000000403e00720c */ /* 0x000fc40003f06070 */
[----:B------:R-:W-:Y:S01]  /*25480*/  IADD3.X R47, PT, PT, RZ, R47, RZ, P2, P4 ;  /* 0x0000002fff2f7210 */ /* 0x000fe200017e84ff */
[----:B------:R-:W-:Y:S01]  /*25490*/  IMAD.IADD R67, R66, 0x1, R65 ;  /* 0x0000000142437824 */ /* 0x000fe200078e0241 */
[----:B------:R-:W-:Y:S01]  /*254a0*/  IADD3 R59, P3, PT, RZ, R50, RZ ;  /* 0x00000032ff3b7210 */ /* 0x000fe20007f7e0ff */
[----:B------:R-:W-:-:S03]  /*254b0*/  IMAD.WIDE.U32 R48, P6, RZ, R24, R48 ;  /* 0x00000018ff307225 */ /* 0x000fc600078c0030 */
[----:B------:R-:W-:Y:S01]  /*254c0*/  ISETP.GE.U32.AND P2, PT, R59, R50, PT ;  /* 0x000000323b00720c */ /* 0x000fe20003f46070 */
[C---:B------:R-:W-:Y:S01]  /*254d0*/  IMAD.X R60, R67.reuse, 0x1, R60, P5 ;  /* 0x00000001433c7824 */ /* 0x040fe200028e063c */
[----:B------:R-:W-:Y:S01]  /*254e0*/  ISETP.GE.U32.AND.EX P1, PT, R67, R29, PT, P1 ;  /* 0x0000001d4300720c */ /* 0x000fe20003f26110 */
[----:B------:R-:W-:Y:S01]  /*254f0*/  IMAD.MOV.U32 R54, RZ, RZ, R49 ;  /* 0x000000ffff367224 */ /* 0x000fe200078e0031 */
[----:B------:R-:W-:Y:S01]  /*25500*/  IADD3 R50, P4, PT, R51, R48, RZ ;  /* 0x0000003033327210 */ /* 0x000fe20007f9e0ff */
[----:B------:R-:W-:Y:S01]  /*25510*/  IMAD.X R55, RZ, RZ, RZ, P6 ;  /* 0x000000ffff377224 */ /* 0x000fe200030e06ff */
[C---:B------:R-:W-:Y:S01]  /*25520*/  ISETP.GE.U32.AND.EX P0, PT, R60.reuse, R67, PT, P0 ;  /* 0x000000433c00720c */ /* 0x040fe20003f06100 */
[----:B------:R-:W-:Y:S01]  /*25530*/  IMAD.WIDE.U32 R48, R60, 0x3d1, RZ ;  /* 0x000003d13c307825 */ /* 0x000fe200078e00ff */
[----:B------:R-:W-:Y:S02]  /*25540*/  SEL R63, RZ, 0x1, P1 ;  /* 0x00000001ff3f7807 */ /* 0x000fe40000800000 */
[----:B------:R-:W-:Y:S01]  /*25550*/  SEL R51, RZ, 0x1, P0 ;  /* 0x00000001ff337807 */ /* 0x000fe20000000000 */
[----:B------:R-:W-:-:S04]  /*25560*/  IMAD.WIDE.U32 R28, R25, UR30, R46 ;  /* 0x0000001e191c7c25 */ /* 0x000fc8000f8e002e */
[----:B------:R-:W-:Y:S01]  /*25570*/  IMAD.X R61, R50, 0x1, R24, P3 ;  /* 0x00000001323d7824 */ /* 0x000fe200018e0618 */
[----:B------:R-:W-:Y:S01]  /*25580*/  ISETP.GE.U32.AND P1, PT, R28, R46, PT ;  /* 0x0000002e1c00720c */ /* 0x000fe20003f26070 */
[----:B------:R-:W-:Y:S01]  /*25590*/  IMAD.WIDE.U32.X R54, RZ, R45, R54, P4 ;  /* 0x0000002dff367225 */ /* 0x000fe200020e0436 */
[----:B------:R-:W-:Y:S02]  /*255a0*/  IADD3 R51, P4, P5, R51, R56, R63 ;  /* 0x0000003833337210 */ /* 0x000fe40007d9e03f */
[----:B------:R-:W-:Y:S01]  /*255b0*/  ISETP.GE.U32.AND.EX P0, PT, R61, R50, PT, P2 ;  /* 0x000000323d00720c */ /* 0x000fe20003f06120 */
[----:B------:R-:W-:Y:S01]  /*255c0*/  IMAD.WIDE.U32 R24, R62, 0x3d1, RZ ;  /* 0x000003d13e187825 */ /* 0x000fe200078e00ff */
[----:B------:R-:W-:Y:S02]  /*255d0*/  IADD3 R56, P6, PT, R51, R28, RZ ;  /* 0x0000001c33387210 */ /* 0x000fe40007fde0ff */
[----:B------:R-:W-:Y:S01]  /*255e0*/  IADD3.X R57, PT, PT, RZ, R57, RZ, P4, P5 ;  /* 0x00000039ff397210 */ /* 0x000fe200027ea4ff */
[----:B------:R-:W-:-:S04]  /*255f0*/  IMAD.WIDE.U32 R48, P3, RZ, R62, R48 ;  /* 0x0000003eff307225 */ /* 0x000fc80007860030 */
[----:B------:R-:W-:Y:S01]  /*25600*/  IMAD.IADD R58, R58, 0x1, R29 ;  /* 0x000000013a3a7824 */ /* 0x000fe200078e021d */
[----:B------:R-:W-:Y:S01]  /*25610*/  IADD3 R29, P2, PT, R54, R24, RZ ;  /* 0x00000018361d7210 */ /* 0x000fe20007f5e0ff */
[----:B------:R-:W-:Y:S01]  /*25620*/  IMAD.X R51, RZ, RZ, RZ, P3 ;  /* 0x000000ffff337224 */ /* 0x000fe200018e06ff */
[----:B------:R-:W-:Y:S01]  /*25630*/  IADD3 R25, P3, PT, R25, R48, RZ ;  /* 0x0000003019197210 */ /* 0x000fe20007f7e0ff */
[----:B------:R-:W-:Y:S01]  /*25640*/  IMAD.MOV.U32 R50, RZ, RZ, R49 ;  /* 0x000000ffff327224 */ /* 0x000fe200078e0031 */
[C---:B------:R-:W-:Y:S01]  /*25650*/  ISETP.GE.U32.AND P4, PT, R29.reuse, R24, PT ;  /* 0x000000181d00720c */ /* 0x040fe20003f86070 */
[----:B------:R-:W-:Y:S01]  /*25660*/  IMAD.X R54, R58, 0x1, R57, P6 ;  /* 0x000000013a367824 */ /* 0x000fe200030e0639 */
[----:B------:R-:W-:Y:S01]  /*25670*/  IADD3 R24, P5, PT, R29, R45, RZ ;  /* 0x0000002d1d187210 */ /* 0x000fe20007fbe0ff */
[----:B------:R-:W-:Y:S01]  /*25680*/  IMAD.X R55, R25, 0x1, R55, P2 ;  /* 0x0000000119377824 */ /* 0x000fe200010e0637 */
[----:B------:R-:W-:Y:S01]  /*25690*/  SEL R45, RZ, 0x1, P0 ;  /* 0x00000001ff2d7807 */ /* 0x000fe20000000000 */
[----:B------:R-:W-:Y:S01]  /*256a0*/  IMAD.WIDE.U32.X R50, RZ, R60, R50, P3 ;  /* 0x0000003cff327225 */ /* 0x000fe200018e0432 */
[----:B------:R-:W-:-:S02]  /*256b0*/  ISETP.GE.U32.AND P3, PT, R56, R28, PT ;  /* 0x0000001c3800720c */ /* 0x000fc40003f66070 */
[C---:B------:R-:W-:Y:S01]  /*256c0*/  IADD3 R45, P6, PT, R24.reuse, R45, RZ ;  /* 0x0000002d182d7210 */ /* 0x040fe20007fde0ff */
[C---:B------:R-:W-:Y:S01]  /*256d0*/  IMAD.X R62, R55.reuse, 0x1, R62, P5 ;  /* 0x00000001373e7824 */ /* 0x040fe200028e063e */
[----:B------:R-:W-:Y:S01]  /*256e0*/  ISETP.LT.U32.AND P0, PT, R24, R29, PT ;  /* 0x0000001d1800720c */ /* 0x000fe20003f01070 */
[----:B------:R-:W-:Y:S01]  /*256f0*/  IMAD.WIDE.U32 R28, R54, 0x3d1, RZ ;  /* 0x000003d1361c7825 */ /* 0x000fe200078e00ff */
[----:B------:R-:W-:Y:S02]  /*25700*/  ISETP.GE.U32.AND.EX P4, PT, R55, R25, PT, P4 ;  /* 0x000000193700720c */ /* 0x000fe40003f86140 */
[----:B------:R-:W-:Y:S01]  /*25710*/  ISETP.GE.U32.AND.EX P1, PT, R58, R47, PT, P1 ;  /* 0x0000002f3a00720c */ /* 0x000fe20003f26110 */
[----:B------:R-:W-:Y:S01]  /*25720*/  IMAD.X R48, RZ, RZ, R62, P6 ;  /* 0x000000ffff307224 */ /* 0x000fe200030e063e */
[----:B------:R-:W-:Y:S01]  /*25730*/  ISETP.GE.U32.AND P2, PT, R45, R24, PT ;  /* 0x000000182d00720c */ /* 0x000fe20003f46070 */
[----:B------:R-:W-:Y:S01]  /*25740*/  IMAD.WIDE.U32 R24, R56, 0x3d1, RZ ;  /* 0x000003d138187825 */ /* 0x000fe200078e00ff */
[----:B------:R-:W-:-:S02]  /*25750*/  ISETP.GE.U32.AND.EX P3, PT, R54, R58, PT, P3 ;  /* 0x0000003a3600720c */ /* 0x000fc40003f66130 */
[----:B------:R-:W-:Y:S02]  /*25760*/  SEL R63, RZ, 0x1, P4 ;  /* 0x00000001ff3f7807 */ /* 0x000fe40002000000 */
[----:B------:R-:W-:Y:S01]  /*25770*/  SEL R46, RZ, 0x1, P1 ;  /* 0x00000001ff2e7807 */ /* 0x000fe20000800000 */
[----:B------:R-:W-:Y:S01]  /*25780*/  IMAD.WIDE.U32 R28, P1, RZ, R56, R28 ;  /* 0x00000038ff1c7225 */ /* 0x000fe2000782001c */
[----:B------:R-:W-:Y:S02]  /*25790*/  ISETP.GE.U32.AND.EX P4, PT, R48, R62, PT, P2 ;  /* 0x0000003e3000720c */ /* 0x000fe40003f86120 */
[----:B------:R-:W-:Y:S01]  /*257a0*/  SEL R57, RZ, 0x1, P3 ;  /* 0x00000001ff397807 */ /* 0x000fe20001800000 */
[----:B------:R-:W-:Y:S01]  /*257b0*/  IMAD.X R47, RZ, RZ, RZ, P1 ;  /* 0x000000ffff2f7224 */ /* 0x000fe200008e06ff */
[----:B------:R-:W-:Y:S02]  /*257c0*/  ISETP.LT.U32.OR.EX P0, PT, R62, R55, !P4, P0 ;  /* 0x000000373e00720c */ /* 0x000fe40006701500 */
[----:B------:R-:W-:Y:S01]  /*257d0*/  IADD3 R57, P4, P5, R57, R26, R46 ;  /* 0x0000001a39397210 */ /* 0x000fe20007d9e02e */
[----:B------:R-:W-:Y:S01]  /*257e0*/  IMAD.MOV.U32 R46, RZ, RZ, R29 ;  /* 0x000000ffff2e7224 */ /* 0x000fe200078e001d */
[----:B------:R-:W-:-:S02]  /*257f0*/  IADD3 R63, P2, P3, R24, R50, R63 ;  /* 0x00000032183f7210 */ /* 0x000fc40007b5e03f */
        /* <DEDUP_REMOVED lines=8> */
[----:B------:R-:W-:Y:S01]  /*25880*/  ISETP.GE.U32.AND P1, PT, R63, R24, PT ;  /* 0x000000183f00720c */ /* 0x000fe20003f26070 */
[C---:B------:R-:W-:Y:S01]  /*25890*/  IMAD.X R29, R28.reuse, 0x1, R56, P4 ;  /* 0x000000011c1d7824 */ /* 0x040fe200020e0638 */
[----:B------:R-:W-:Y:S02]  /*258a0*/  ISETP.GE.U32.AND P2, PT, R49, R60, PT ;  /* 0x0000003c3100720c */ /* 0x000fe40003f46070 */
[----:B------:R-:W-:Y:S01]  /*258b0*/  ISETP.GE.U32.AND.EX P1, PT, R28, R25, PT, P1 ;  /* 0x000000191c00720c */ /* 0x000fe20003f26110 */
[----:B------:R-:W-:Y:S01]  /*258c0*/  IMAD.X R50, RZ, RZ, R29, P3 ;  /* 0x000000ffff327224 */ /* 0x000fe200018e061d */
[----:B------:R-:W-:Y:S01]  /*258d0*/  ISETP.LT.U32.AND P0, PT, R60, R63, PT ;  /* 0x0000003f3c00720c */ /* 0x000fe20003f01070 */
[----:B------:R-:W-:Y:S01]  /*258e0*/  IMAD.WIDE.U32 R24, R57, 0x3d1, RZ ;  /* 0x000003d139187825 */ /* 0x000fe200078e00ff */
[----:B------:R-:W-:Y:S02]  /*258f0*/  SEL R51, RZ, 0x1, P1 ;  /* 0x00000001ff337807 */ /* 0x000fe40000800000 */
[----:B------:R-:W-:Y:S01]  /*25900*/  ISETP.GE.U32.AND.EX P1, PT, R50, R29, PT, P2 ;  /* 0x0000001d3200720c */ /* 0x000fe20003f26120 */
[----:B------:R-:W-:Y:S01]  /*25910*/  IMAD.WIDE.U32 R26, P3, RZ, R57, R26 ;  /* 0x00000039ff1a7225 */ /* 0x000fe2000786001a */
[----:B------:R-:W-:-:S02]  /*25920*/  IADD3 R51, P4, P5, R24, R46, R51 ;  /* 0x0000002e18337210 */ /* 0x000fc40007d9e033 */
[----:B------:R-:W-:Y:S02]  /*25930*/  ISETP.LT.U32.OR.EX P0, PT, R29, R28, !P1, P0 ;  /* 0x0000001c1d00720c */ /* 0x000fe40004f01500 */
[----:B------:R-:W-:Y:S01]  /*25940*/  IADD3 R63, P2, PT, R25, R26, RZ ;  /* 0x0000001a193f7210 */ /* 0x000fe20007f5e0ff */
[----:B------:R-:W-:Y:S01]  /*25950*/  IMAD.X R25, RZ, RZ, RZ, P3 ;  /* 0x000000ffff197224 */ /* 0x000fe200018e06ff */
[----:B------:R-:W-:Y:S02]  /*25960*/  IADD3 R29, P1, PT, R51, R54, RZ ;  /* 0x00000036331d7210 */ /* 0x000fe40007f3e0ff */
[----:B------:R-:W-:Y:S02]  /*25970*/  SEL R46, RZ, 0x1, !P0 ;  /* 0x00000001ff2e7807 */ /* 0x000fe40004000000 */
[----:B------:R-:W-:Y:S02]  /*25980*/  IADD3.X R28, PT, PT, R63, R47, RZ, P4, P5 ;  /* 0x0000002f3f1c7210 */ /* 0x000fe400027ea4ff */
[----:B------:R-:W-:-:S02]  /*25990*/  IADD3 R46, P4, PT, R29, R46, RZ ;  /* 0x0000002e1d2e7210 */ /* 0x000fc40007f9e0ff */
        /* <DEDUP_REMOVED lines=8> */
[----:B------:R-:W-:Y:S02]  /*25a20*/  SEL R27, RZ, 0x1, P0 ;  /* 0x00000001ff1b7807 */ /* 0x000fe40000000000 */
[----:B------:R-:W-:-:S04]  /*25a30*/  ISETP.GE.U32.AND.EX P1, PT, R47, R26, PT, P1 ;  /* 0x0000001a2f00720c */ /* 0x000fc80003f26110 */
[----:B------:R-:W-:Y:S01]  /*25a40*/  ISETP.LT.U32.OR.EX P0, PT, R26, R28, !P1, P3 ;  /* 0x0000001c1a00720c */ /* 0x000fe20004f01530 */
[----:B------:R-:W-:Y:S01]  /*25a50*/  IMAD.MOV.U32 R26, RZ, RZ, RZ ;  /* 0x000000ffff1a7224 */ /* 0x000fe200078e00ff */
        /* <DEDUP_REMOVED lines=59> */
.L_x_141:
[----:B------:R-:W-:Y:S05]  /*25e10*/  BSYNC.RECONVERGENT B0 ;  /* 0x0000000000007941 */ /* 0x000fea0003800200 */
.L_x_140:
[----:B------:R-:W-:Y:S01]  /*25e20*/  IMAD.MOV.U32 R24, RZ, RZ, R59 ;  /* 0x000000ffff187224 */ /* 0x000fe200078e003b */
[----:B------:R-:W-:Y:S01]  /*25e30*/  BSSY.RECONVERGENT B0, `(.L_x_142) ;  /* 0x00000d7000007945 */ /* 0x000fe20003800200 */
[----:B------:R-:W-:Y:S02]  /*25e40*/  IMAD.MOV.U32 R25, RZ, RZ, R61 ;  /* 0x000000ffff197224 */ /* 0x000fe400078e003d */
[----:B------:R-:W-:Y:S01]  /*25e50*/  IMAD.WIDE.U32 R28, R15, UR24, R24 ;  /* 0x000000180f1c7c25 */ /* 0x000fe2000f8e0018 */
[----:B------:R-:W-:-:S03]  /*25e60*/  IADD3 R24, P1, PT, R45, R40, RZ ;  /* 0x000000282d187210 */ /* 0x000fc60007f3e0ff */
        /* <DEDUP_REMOVED lines=54> */
.L_x_143:
        /* <DEDUP_REMOVED lines=65> */
.L_x_146:
[----:B------:R-:W-:Y:S05]  /*265e0*/  BSYNC.RELIABLE B1 ;  /* 0x0000000000017941 */ /* 0x000fea0003800100 */
.L_x_145:
        /* <DEDUP_REMOVED lines=31> */
[----:B------:R-:W-:Y:S01]  /*267e0*/  ISETP.NE.U32.AND P1, PT, R44, R29, PT ;  /* 0x0000001d2c00720c */ /* 0x000fe20003f25070 */
[----:B------:R-:W-:Y:S01]  /*267f0*/  IMAD.MOV.U32 R29, RZ, RZ, R41 ;  /* 0x000000ffff1d7224 */ /* 0x000fe200078e0029 */
[----:B------:R-:W-:Y:S01]  /*26800*/  ISETP.GT.U32.AND.EX P0, PT, R45, UR33, PT, P0 ;  /* 0x000000212d007c0c */ /* 0x000fe2000bf04100 */
[----:B------:R-:W-:Y:S01]  /*26810*/  IMAD.MOV.U32 R41, RZ, RZ, R45 ;  /* 0x000000ffff297224 */ /* 0x000fe200078e002d */
        /* <DEDUP_REMOVED lines=28> */
.L_x_148:
[----:B------:R-:W-:Y:S05]  /*269e0*/  BSYNC.RELIABLE B1 ;  /* 0x0000000000017941 */ /* 0x000fea0003800100 */
.L_x_147:
        /* <DEDUP_REMOVED lines=27> */
.L_x_144:
[----:B------:R-:W-:Y:S05]  /*26ba0*/  BSYNC.RECONVERGENT B0 ;  /* 0x0000000000007941 */ /* 0x000fea0003800200 */
.L_x_142:
[----:B------:R-:W-:Y:S05]  /*26bb0*/  WARPSYNC.ALL ;  /* 0x0000000000007948 */ /* 0x000fea0003800000 */
[----:B------:R-:W-:Y:S01]  /*26bc0*/  ISETP.GE.U32.AND P0, PT, R23, R32, PT ;  /* 0x000000201700720c */ /* 0x000fe20003f06070 */
[----:B------:R-:W-:Y:S01]  /*26bd0*/  UMOV UR4, URZ ;  /* 0x000000ff00047c82 */ /* 0x000fe20008000000 */
[----:B------:R-:W-:Y:S01]  /*26be0*/  IADD3 R43, P1, PT, -R34, R17, RZ ;  /* 0x00000011222b7210 */ /* 0x000fe20007f3e1ff */
[----:B------:R-:W-:Y:S01]  /*26bf0*/  BSSY.RECONVERGENT B0, `(.L_x_149) ;  /* 0x00001a7000007945 */ /* 0x000fe20003800200 */
[----:B------:R-:W-:-:S03]  /*26c00*/  ISETP.GE.U32.AND.EX P0, PT, R16, R33, PT, P0 ;  /* 0x000000211000720c */ /* 0x000fc60003f06100 */
[----:B------:R-:W-:Y:S01]  /*26c10*/  IMAD.X R45, R18, 0x1, ~R35, P1 ;  /* 0x00000001122d7824 */ /* 0x000fe200008e0e23 */
[----:B------:R-:W-:Y:S02]  /*26c20*/  SEL R24, RZ, 0x1, P0 ;  /* 0x00000001ff187807 */ /* 0x000fe40000000000 */
[----:B------:R-:W-:Y:S02]  /*26c30*/  ISETP.LT.U32.AND P1, PT, R17, R34, PT ;  /* 0x000000221100720c */ /* 0x000fe40003f21070 */
[----:B------:R-:W-:-:S04]  /*26c40*/  ISETP.GE.U32.AND P4, PT, R43, R24, PT ;  /* 0x000000182b00720c */ /* 0x000fc80003f86070 */
[----:B------:R-:W-:-:S04]  /*26c50*/  ISETP.GE.U32.AND.EX P4, PT, R45, RZ, PT, P4 ;  /* 0x000000ff2d00720c */ /* 0x000fc80003f86140 */
[----:B------:R-:W-:Y:S02]  /*26c60*/  ISETP.LT.U32.OR.EX P4, PT, R18, R35, !P4, P1 ;  /* 0x000000231200720c */ /* 0x000fe40006781510 */
[----:B------:R-:W-:Y:S02]  /*26c70*/  IADD3 R27, P1, PT, -R36, R19, RZ ;  /* 0x00000013241b7210 */ /* 0x000fe40007f3e1ff */
[----:B------:R-:W-:Y:S02]  /*26c80*/  SEL R18, RZ, 0x1, !P4 ;  /* 0x00000001ff127807 */ /* 0x000fe40006000000 */
[----:B------:R-:W-:Y:S01]  /*26c90*/  SEL R26, RZ, 0xffffffff, !P4 ;  /* 0xffffffffff1a7807 */ /* 0x000fe20006000000 */
[----:B------:R-:W-:Y:S01]  /*26ca0*/  IMAD.X R25, R20, 0x1, ~R37, P1 ;  /* 0x0000000114197824 */ /* 0x000fe200008e0e25 */
[----:B------:R-:W-:Y:S02]  /*26cb0*/  ISETP.GE.U32.AND P2, PT, R27, R18, PT ;  /* 0x000000121b00720c */ /* 0x000fe40003f46070 */
[----:B------:R-:W-:-:S02]  /*26cc0*/  ISETP.LT.U32.AND P1, PT, R19, R36, PT ;  /* 0x000000241300720c */ /* 0x000fc40003f21070 */
[----:B------:R-:W-:-:S04]  /*26cd0*/  ISETP.GE.U32.AND.EX P2, PT, R25, RZ, PT, P2 ;  /* 0x000000ff1900720c */ /* 0x000fc80003f46120 */
[----:B------:R-:W-:Y:S02]  /*26ce0*/  ISETP.LT.U32.OR.EX P2, PT, R20, R37, !P2, P1 ;  /* 0x000000251400720c */ /* 0x000fe40005741510 */
[----:B------:R-:W-:Y:S02]  /*26cf0*/  IADD3 R44, P1, PT, -R38, R21, RZ ;  /* 0x00000015262c7210 */ /* 0x000fe40007f3e1ff */
[----:B------:R-:W-:Y:S02]  /*26d00*/  SEL R15, RZ, 0x1, !P2 ;  /* 0x00000001ff0f7807 */ /* 0x000fe40005000000 */
[----:B------:R-:W-:Y:S01]  /*26d10*/  SEL R20, RZ, 0xffffffff, P0 ;  /* 0xffffffffff147807 */ /* 0x000fe20000000000 */
[----:B------:R-:W-:Y:S01]  /*26d20*/  IMAD.X R19, R22, 0x1, ~R39, P1 ;  /* 0x0000000116137824 */ /* 0x000fe200008e0e27 */
[----:B------:R-:W-:Y:S02]  /*26d30*/  ISETP.GE.U32.AND P3, PT, R44, R15, PT ;  /* 0x0000000f2c00720c */ /* 0x000fe40003f66070 */
[----:B------:R-:W-:-:S02]  /*26d40*/  ISETP.LT.U32.AND P1, PT, R21, R38, PT ;  /* 0x000000261500720c */ /* 0x000fc40003f21070 */
[----:B------:R-:W-:-:S04]  /*26d50*/  ISETP.GE.U32.AND.EX P3, PT, R19, RZ, PT, P3 ;  /* 0x000000ff1300720c */ /* 0x000fc80003f66130 */
[----:B------:R-:W-:Y:S02]  /*26d60*/  ISETP.LT.U32.OR.EX P3, PT, R22, R39, !P3, P1 ;  /* 0x000000271600720c */ /* 0x000fe40005f61510 */
[----:B------:R-:W-:Y:S02]  /*26d70*/  IADD3 R18, P1, PT, -R32, R23, RZ ;  /* 0x0000001720127210 */ /* 0x000fe40007f3e1ff */
[----:B------:R-:W-:Y:S02]  /*26d80*/  SEL R15, RZ, UR12, !P3 ;  /* 0x0000000cff0f7c07 */ /* 0x000fe4000d800000 */
[----:B------:R-:W-:Y:S01]  /*26d90*/  SEL R75, RZ, UR13, !P3 ;  /* 0x0000000dff4b7c07 */ /* 0x000fe2000d800000 */
[----:B------:R-:W-:Y:S01]  /*26da0*/  IMAD.X R16, R16, 0x1, ~R33, P1 ;  /* 0x0000000110107824 */ /* 0x000fe200008e0e21 */
[----:B------:R-:W-:Y:S02]  /*26db0*/  IADD3 R15, P5, PT, R15, R18, RZ ;  /* 0x000000120f0f7210 */ /* 0x000fe40007fbe0ff */
[----:B------:R-:W-:-:S02]  /*26dc0*/  SEL R74, RZ, UR15, !P3 ;  /* 0x0000000fff4a7c07 */ /* 0x000fc4000d800000 */
[----:B------:R-:W-:Y:S01]  /*26dd0*/  ISETP.GE.U32.AND P1, PT, R15, R18, PT ;  /* 0x000000120f00720c */ /* 0x000fe20003f26070 */
[----:B------:R-:W-:Y:S02]  /*26de0*/  IMAD.X R75, R75, 0x1, R16, P5 ;  /* 0x000000014b4b7824 */ /* 0x000fe400028e0610 */
[----:B------:R-:W-:-:S03]  /*26df0*/  IMAD.WIDE.U32 R22, R15, R15, RZ ;  /* 0x0000000f0f167225 */ /* 0x000fc600078e00ff */
[C---:B------:R-:W-:Y:S02]  /*26e00*/  ISETP.GE.U32.AND.EX P0, PT, R75.reuse, R16, PT, P1 ;  /* 0x000000104b00720c */ /* 0x040fe40003f06110 */
[C---:B------:R-:W-:Y:S01]  /*26e10*/  IADD3 R18, P1, PT, R20.reuse, R43, RZ ;  /* 0x0000002b14127210 */ /* 0x040fe20007f3e0ff */
[----:B------:R-:W-:Y:S01]  /*26e20*/  IMAD.WIDE.U32 R42, R75, R15, RZ ;  /* 0x0000000f4b2a7225 */ /* 0x000fe200078e00ff */
[----:B------:R-:W-:Y:S02]  /*26e30*/  SEL R17, RZ, 0x1, P0 ;  /* 0x00000001ff117807 */ /* 0x000fe40000000000 */
[----:B------:R-:W-:Y:S01]  /*26e40*/  SEL R16, RZ, UR14, !P3 ;  /* 0x0000000eff107c07 */ /* 0x000fe2000d800000 */
[----:B------:R-:W-:Y:S01]  /*26e50*/  IMAD.X R20, R20, 0x1, R45, P1 ;  /* 0x0000000114147824 */ /* 0x000fe200008e062d */
[----:B------:R-:W-:Y:S02]  /*26e60*/  IADD3 R17, P6, PT, R17, R18, RZ ;  /* 0x0000001211117210 */ /* 0x000fe40007fde0ff */
[----:B------:R-:W-:-:S02]  /*26e70*/  ISETP.GE.U32.AND P0, PT, R28, R88, PT ;  /* 0x000000581c00720c */ /* 0x000fc40003f06070 */
[C---:B------:R-:W-:Y:S01]  /*26e80*/  IADD3 R16, P1, PT, R17.reuse, R16, RZ ;  /* 0x0000001011107210 */ /* 0x040fe20007f3e0ff */
[----:B------:R-:W-:Y:S01]  /*26e90*/  IMAD.X R21, RZ, RZ, R20, P6 ;  /* 0x000000ffff157224 */ /* 0x000fe200030e0614 */
[----:B------:R-:W-:Y:S02]  /*26ea0*/  ISETP.GE.U32.AND P5, PT, R17, R18, PT ;  /* 0x000000121100720c */ /* 0x000fe40003fa6070 */
[----:B------:R-:W-:Y:S01]  /*26eb0*/  ISETP.GE.U32.AND P4, PT, R16, R17, PT ;  /* 0x000000111000720c */ /* 0x000fe20003f86070 */
[C---:B------:R-:W-:Y:S01]  /*26ec0*/  IMAD.X R74, R21.reuse, 0x1, R74, P1 ;  /* 0x00000001154a7824 */ /* 0x040fe200008e064a */
[----:B------:R-:W-:Y:S02]  /*26ed0*/  ISETP.GE.U32.AND.EX P5, PT, R21, R20, PT, P5 ;  /* 0x000000141500720c */ /* 0x000fe40003fa6150 */
[----:B------:R-:W-:Y:S02]  /*26ee0*/  IADD3 R63, P6, PT, -R84, R51, RZ ;  /* 0x00000033543f7210 */ /* 0x000fe40007fde1ff */
[----:B------:R-:W-:Y:S01]  /*26ef0*/  ISETP.GE.U32.AND.EX P4, PT, R74, R21, PT, P4 ;  /* 0x000000154a00720c */ /* 0x000fe20003f86140 */
[----:B------:R-:W-:Y:S01]  /*26f00*/  IMAD.WIDE.U32 R20, R75, R16, RZ ;  /* 0x000000104b147225 */ /* 0x000fe200078e00ff */
[----:B------:R-:W-:-:S02]  /*26f10*/  SEL R17, RZ, 0x1, P5 ;  /* 0x00000001ff117807 */ /* 0x000fc40002800000 */
[----:B------:R-:W-:Y:S01]  /*26f20*/  IADD3 R27, P5, PT, R26, R27, RZ ;  /* 0x0000001b1a1b7210 */ /* 0x000fe20007fbe0ff */
[----:B------:R-:W-:Y:S01]  /*26f30*/  IMAD.X R62, R40, 0x1, ~R90, P6 ;  /* 0x00000001283e7824 */ /* 0x000fe200030e0e5a */
[----:B------:R-:W-:Y:S02]  /*26f40*/  ISETP.GE.U32.AND.EX P0, PT, R30, R92, PT, P0 ;  /* 0x0000005c1e00720c */ /* 0x000fe40003f06100 */
[----:B------:R-:W-:Y:S01]  /*26f50*/  SEL R24, RZ, 0x1, P4 ;  /* 0x00000001ff187807 */ /* 0x000fe20002000000 */
[----:B------:R-:W-:Y:S01]  /*26f60*/  IMAD.X R26, R26, 0x1, R25, P5 ;  /* 0x000000011a1a7824 */ /* 0x000fe200028e0619 */
[----:B------:R-:W-:Y:S02]  /*26f70*/  SEL R18, RZ, 0x1, P0 ;  /* 0x00000001ff127807 */ /* 0x000fe40000000000 */
[----:B------:R-:W-:Y:S02]  /*26f80*/  IADD3 R24, P5, P6, R27, R24, R17 ;  /* 0x000000181b187210 */ /* 0x000fe40007ebe011 */
[----:B------:R-:W-:-:S02]  /*26f90*/  SEL R17, RZ, UR34, !P3 ;  /* 0x00000022ff117c07 */ /* 0x000fc4000d800000 */
[----:B------:R-:W-:Y:S02]  /*26fa0*/  ISETP.GE.U32.AND P1, PT, R63, R18, PT ;  /* 0x000000123f00720c */ /* 0x000fe40003f26070 */
[----:B------:R-:W-:Y:S01]  /*26fb0*/  IADD3.X R25, PT, PT, R26, RZ, RZ, P5, P6 ;  /* 0x000000ff1a197210 */ /* 0x000fe20002fec4ff */
[----:B------:R-:W-:Y:S01]  /*26fc0*/  IMAD.WIDE.U32 R20, P6, R74, R15, R20 ;  /* 0x0000000f4a147225 */ /* 0x000fe200078c0014 */
[----:B------:R-:W-:Y:S02]  /*26fd0*/  SEL R18, RZ, UR35, !P3 ;  /* 0x00000023ff127c07 */ /* 0x000fe4000d800000 */
[----:B------:R-:W-:Y:S02]  /*26fe0*/  IADD3 R17, P5, PT, R24, R17, RZ ;  /* 0x0000001118117210 */ /* 0x000fe40007fbe0ff */
[----:B------:R-:W-:Y:S02]  /*26ff0*/  ISETP.LT.U32.AND P4, PT, R51, R84, PT ;  /* 0x000000543300720c */ /* 0x000fe40003f81070 */
[----:B------:R-:W-:Y:S01]  /*27000*/  ISETP.GE.U32.AND.EX P1, PT, R62, RZ, PT, P1 ;  /* 0x000000ff3e00720c */ /* 0x000fe20003f26110 */
[----:B------:R-:W-:-:S02]  /*27010*/  IMAD.X R18, R25, 0x1, R18, P5 ;  /* 0x0000000119127824 */ /* 0x000fc400028e0612 */
[----:B------:R-:W-:Y:S01]  /*27020*/  IMAD.WIDE.U32 R42, P5, R15, R75, R42 ;  /* 0x0000004b0f2a7225 */ /* 0x000fe200078a002a */
[----:B------:R-:W-:Y:S02]  /*27030*/  ISETP.LT.U32.OR.EX P1, PT, R40, R90, !P1, P4 ;  /* 0x0000005a2800720c */ /* 0x000fe40004f21540 */
[----:B------:R-:W-:Y:S01]  /*27040*/  ISETP.GE.U32.AND P4, PT, R24, R27, PT ;  /* 0x0000001b1800720c */ /* 0x000fe20003f86070 */
[----:B------:R-:W-:Y:S01]  /*27050*/  IMAD.X R27, RZ, RZ, RZ, P6 ;  /* 0x000000ffff1b7224 */ /* 0x000fe200030e06ff */
[----:B------:R-:W-:Y:S01]  /*27060*/  ISETP.GE.U32.AND P6, PT, R17, R24, PT ;  /* 0x000000181100720c */ /* 0x000fe20003fc6070 */
[----:B------:R-:W-:Y:S01]  /*27070*/  IMAD.X R65, RZ, RZ, RZ, P5 ;  /* 0x000000ffff417224 */ /* 0x000fe200028e06ff */
[----:B------:R-:W-:Y:S01]  /*27080*/  IADD3 RZ, P5, PT, R23, R42, RZ ;  /* 0x0000002a17ff7210 */ /* 0x000fe20007fbe0ff */
[----:B------:R-:W-:Y:S01]  /*27090*/  IMAD.WIDE.U32 R22, R15, R16, RZ ;  /* 0x000000100f167225 */ /* 0x000fe200078e00ff */
[----:B------:R-:W-:Y:S02]  /*270a0*/  ISETP.GE.U32.AND.EX P4, PT, R25, R26, PT, P4 ;  /* 0x0000001a1900720c */ /* 0x000fe40003f86140 */
[----:B------:R-:W-:Y:S01]  /*270b0*/  ISETP.GE.U32.AND.EX P6, PT, R18, R25, PT, P6 ;  /* 0x000000191200720c */ /* 0x000fe20003fc6160 */
[-C--:B------:R-:W-:Y:S01]  /*270c0*/  IMAD R26, R74, R15.reuse, RZ ;  /* 0x0000000f4a1a7224 */ /* 0x080fe200078e02ff */
[----:B------:R-:W-:Y:S01]  /*270d0*/  SEL R46, RZ, 0x1, P4 ;  /* 0x00000001ff2e7807 */ /* 0x000fe20002000000 */
[----:B------:R-:W-:Y:S01]  /*270e0*/  IMAD.WIDE.U32 R24, R16, R15, RZ ;  /* 0x0000000f10187225 */ /* 0x000fe200078e00ff */
[----:B------:R-:W-:-:S02]  /*270f0*/  IADD3 RZ, P4, PT, R23, R20, RZ ;  /* 0x0000001417ff7210 */ /* 0x000fc40007f9e0ff */
[----:B------:R-:W-:Y:S01]  /*27100*/  SEL R23, RZ, 0x1, P6 ;  /* 0x00000001ff177807 */ /* 0x000fe20003000000 */
[----:B------:R-:W-:Y:S02]  /*27110*/  IMAD.MOV.U32 R64, RZ, RZ, R43 ;  /* 0x000000ffff407224 */ /* 0x000fe400078e002b */
[-C--:B------:R-:W-:Y:S01]  /*27120*/  IMAD R47, R16, R75.reuse, R26 ;  /* 0x0000004b102f7224 */ /* 0x080fe200078e021a */
[----:B------:R-:W-:Y:S01]  /*27130*/  IADD3 R23, P6, PT, R23, R46, RZ ;  /* 0x0000002e17177210 */ /* 0x000fe20007fde0ff */
[----:B------:R-:W-:Y:S01]  /*27140*/  IMAD.WIDE.U32.X R64, R75, R75, R64, P5 ;  /* 0x0000004b4b407225 */ /* 0x000fe200028e0440 */
[----:B------:R-:W-:-:S03]  /*27150*/  SEL R46, RZ, UR32, !P3 ;  /* 0x00000020ff2e7c07 */ /* 0x000fc6000d800000 */
[----:B------:R-:W-:Y:S02]  /*27160*/  IMAD.SHL.U32 R45, R24, 0x2, RZ ;  /* 0x00000002182d7824 */ /* 0x000fe400078e00ff */
[----:B------:R-:W-:Y:S02]  /*27170*/  IMAD.MOV.U32 R26, RZ, RZ, R21 ;  /* 0x000000ffff1a7224 */ /* 0x000fe400078e0015 */
[----:B------:R-:W-:Y:S01]  /*27180*/  IMAD.IADD R40, R25, 0x1, R47 ;  /* 0x0000000119287824 */ /* 0x000fe200078e022f */
[----:B------:R-:W-:Y:S01]  /*27190*/  SEL R25, RZ, 0xffffffff, !P2 ;  /* 0xffffffffff197807 */ /* 0x000fe20005000000 */
[----:B------:R-:W-:Y:S01]  /*271a0*/  IMAD.WIDE.U32.X R26, R74, R75, R26, P4 ;  /* 0x0000004b4a1a7225 */ /* 0x000fe200020e041a */
[----:B------:R-:W-:Y:S02]  /*271b0*/  IADD3 R22, P5, PT, R45, R64, RZ ;  /* 0x000000402d167210 */ /* 0x000fe40007fbe0ff */
[----:B------:R-:W-:Y:S01]  /*271c0*/  SHF.L.U64.HI R50, R24, 0x1, R40 ;  /* 0x0000000118327819 */ /* 0x000fe20000010228 */
[----:B------:R-:W-:Y:S01]  /*271d0*/  IMAD.X R78, RZ, RZ, RZ, P6 ;  /* 0x000000ffff4e7224 */ /* 0x000fe200030e06ff */
[--C-:B------:R-:W-:Y:S01]  /*271e0*/  IADD3 R23, P4, P6, R23, R44, R25.reuse ;  /* 0x0000002c17177210 */ /* 0x100fe20007e9e019 */
[----:B------:R-:W-:Y:S01]  /*271f0*/  IMAD R24, R18, R15, RZ ;  /* 0x0000000f12187224 */ /* 0x000fe200078e02ff */
[----:B------:R-:W-:Y:S01]  /*27200*/  ISETP.GE.U32.AND P2, PT, R22, R45, PT ;  /* 0x0000002d1600720c */ /* 0x000fe20003f46070 */
[----:B------:R-:W-:Y:S01]  /*27210*/  IMAD.WIDE.U32 R44, R17, R15, RZ ;  /* 0x0000000f112c7225 */ /* 0x000fe200078e00ff */
[----:B------:R-:W-:-:S03]  /*27220*/  IADD3.X R78, PT, PT, R78, R19, R25, P4, P6 ;  /* 0x000000134e4e7210 */ /* 0x000fc600027ec419 */
[----:B------:R-:W-:-:S04]  /*27230*/  IMAD.WIDE.U32 R20, R75, R17, RZ ;  /* 0x000000114b147225 */ /* 0x000fc800078e00ff */
[----:B------:R-:W-:Y:S02]  /*27240*/  IMAD R19, R17, R75, R24 ;  /* 0x0000004b11137224 */ /* 0x000fe400078e0218 */
[----:B------:R-:W-:Y:S01]  /*27250*/  IMAD.X R64, R50, 0x1, R65, P5 ;  /* 0x0000000132407824 */ /* 0x000fe200028e0641 */
[----:B------:R-:W-:Y:S01]  /*27260*/  IADD3 R51, P5, PT, R26, R44, RZ ;  /* 0x0000002c1a337210 */ /* 0x000fe20007fbe0ff */
[----:B------:R-:W-:Y:S01]  /*27270*/  IMAD.IADD R26, R45, 0x1, R19 ;  /* 0x000000012d1a7824 */ /* 0x000fe200078e0213 */
[----:B------:R-:W-:Y:S01]  /*27280*/  SEL R45, RZ, UR33, !P3 ;  /* 0x00000021ff2d7c07 */ /* 0x000fe2000d800000 */
[----:B------:R-:W-:Y:S01]  /*27290*/  IMAD.WIDE.U32 R20, P4, R18, R15, R20 ;  /* 0x0000000f12147225 */ /* 0x000fe20007880014 */
[----:B------:R-:W-:Y:S02]  /*272a0*/  IADD3 R19, P3, PT, R23, R46, RZ ;  /* 0x0000002e17137210 */ /* 0x000fe40007f7e0ff */
[----:B------:R-:W-:Y:S01]  /*272b0*/  ISETP.GE.U32.AND.EX P2, PT, R64, R50, PT, P2 ;  /* 0x000000324000720c */ /* 0x000fe20003f46120 */
[----:B------:R-:W-:-:S04]  /*272c0*/  IMAD.WIDE.U32 R24, R15, R17, RZ ;  /* 0x000000110f187225 */ /* 0x000fc800078e00ff */
[----:B------:R-:W-:Y:S01]  /*272d0*/  IMAD.X R49, RZ, RZ, RZ, P4 ;  /* 0x000000ffff317224 */ /* 0x000fe200020e06ff */
[----:B------:R-:W-:Y:S01]  /*272e0*/  ISETP.GE.U32.AND P4, PT, R51, R44, PT ;  /* 0x0000002c3300720c */ /* 0x000fe20003f86070 */
[----:B------:R-:W-:Y:S01]  /*272f0*/  IMAD.X R23, R26, 0x1, R27, P5 ;  /* 0x000000011a177824 */ /* 0x000fe200028e061b */
[----:B------:R-:W-:Y:S01]  /*27300*/  IADD3 RZ, P5, PT, R25, R20, RZ ;  /* 0x0000001419ff7210 */ /* 0x000fe20007fbe0ff */
[----:B------:R-:W-:Y:S02]  /*27310*/  IMAD.X R78, R78, 0x1, R45, P3 ;  /* 0x000000014e4e7824 */ /* 0x000fe400018e062d */
[----:B------:R-:W-:Y:S01]  /*27320*/  IMAD.WIDE.U32 R44, R16, R16, RZ ;  /* 0x00000010102c7225 */ /* 0x000fe200078e00ff */
[----:B------:R-:W-:-:S03]  /*27330*/  ISETP.GE.U32.AND.EX P4, PT, R23, R26, PT, P4 ;  /* 0x0000001a1700720c */ /* 0x000fc60003f86140 */
[----:B------:R-:W-:Y:S01]  /*27340*/  IMAD.MOV.U32 R48, RZ, RZ, R21 ;  /* 0x000000ffff307224 */ /* 0x000fe200078e0015 */
[----:B------:R-:W-:Y:S01]  /*27350*/  SEL R53, RZ, 0x1, P4 ;  /* 0x00000001ff357807 */ /* 0x000fe20002000000 */
[----:B------:R-:W-:Y:S02]  /*27360*/  IMAD R44, R78, R15, RZ ;  /* 0x0000000f4e2c7224 */ /* 0x000fe400078e02ff */
[----:B------:R-:W-:-:S04]  /*27370*/  IMAD.WIDE.U32 R20, R74, R16, RZ ;  /* 0x000000104a147225 */ /* 0x000fc800078e00ff */
[----:B------:R-:W-:-:S04]  /*27380*/  IMAD.WIDE.U32 R26, R74, R17, RZ ;  /* 0x000000114a1a7225 */ /* 0x000fc800078e00ff */
[----:B------:R-:W-:-:S04]  /*27390*/  IMAD.WIDE.U32.X R48, R18, R75, R48, P5 ;  /* 0x0000004b12307225 */ /* 0x000fc800028e0430 */
[----:B------:R-:W-:-:S04]  /*273a0*/  IMAD.WIDE.U32 R24, R19, R15, RZ ;  /* 0x0000000f13187225 */ /* 0x000fc800078e00ff */
[----:B------:R-:W-:Y:S01]  /*273b0*/  IMAD R55, R19, R75, R44 ;  /* 0x0000004b13377224 */ /* 0x000fe200078e022c */
[----:B------:R-:W-:Y:S01]  /*273c0*/  IADD3 R44, P5, P6, R24, R48, R53 ;  /* 0x00000030182c7210 */ /* 0x000fe20007ebe035 */
[----:B------:R-:W-:-:S04]  /*273d0*/  IMAD.WIDE.U32 R26, P3, R18, R16, R26 ;  /* 0x00000010121a7225 */ /* 0x000fc8000786001a */
[----:B------:R-:W-:-:S04]  /*273e0*/  IMAD.WIDE.U32 R20, P4, R16, R74, R20 ;  /* 0x0000004a10147225 */ /* 0x000fc80007880014 */
[----:B------:R-:W-:Y:S02]  /*273f0*/  IMAD.IADD R55, R25, 0x1, R55 ;  /* 0x0000000119377824 */ /* 0x000fe400078e0237 */
[----:B------:R-:W-:Y:S01]  /*27400*/  IMAD.WIDE.U32 R46, R16, R17, RZ ;  /* 0x00000011102e7225 */ /* 0x000fe200078e00ff */
[----:B------:R-:W-:Y:S02]  /*27410*/  SHF.L.W.U32.HI R46, R40, 0x1, R51 ;  /* 0x00000001282e7819 */ /* 0x000fe40000010e33 */
[----:B------:R-:W-:Y:S01]  /*27420*/  SEL R40, RZ, 0x1, P2 ;  /* 0x00000001ff287807 */ /* 0x000fe20001000000 */
[----:B------:R-:W-:Y:S01]  /*27430*/  IMAD.X R53, RZ, RZ, RZ, P3 ;  /* 0x000000ffff357224 */ /* 0x000fe200018e06ff */
[----:B------:R-:W-:Y:S01]  /*27440*/  IADD3 RZ, P3, PT, R45, R20, RZ ;  /* 0x000000142dff7210 */ /* 0x000fe20007f7e0ff */
[----:B------:R-:W-:Y:S01]  /*27450*/  IMAD.WIDE.U32 R56, R75, R19, RZ ;  /* 0x000000134b387225 */ /* 0x000fe200078e00ff */
[----:B------:R-:W-:Y:S02]  /*27460*/  IADD3.X R45, PT, PT, R55, R49, RZ, P5, P6 ;  /* 0x00000031372d7210 */ /* 0x000fe40002fec4ff */
[----:B------:R-:W-:Y:S01]  /*27470*/  IADD3 RZ, P5, PT, R47, R26, RZ ;  /* 0x0000001a2fff7210 */ /* 0x000fe20007fbe0ff */
[----:B------:R-:W-:Y:S01]  /*27480*/  IMAD.X R49, RZ, RZ, RZ, P4 ;  /* 0x000000ffff317224 */ /* 0x000fe200020e06ff */
[----:B------:R-:W-:Y:S01]  /*27490*/  SHF.L.W.U32.HI R47, R51, 0x1, R23 ;  /* 0x00000001332f7819 */ /* 0x000fe20000010e17 */
[----:B------:R-:W-:Y:S01]  /*274a0*/  IMAD.MOV.U32 R48, RZ, RZ, R21 ;  /* 0x000000ffff307224 */ /* 0x000fe200078e0015 */
[----:B------:R-:W-:Y:S01]  /*274b0*/  ISETP.GE.U32.AND P4, PT, R44, R24, PT ;  /* 0x000000182c00720c */ /* 0x000fe20003f86070 */
[----:B------:R-:W-:-:S03]  /*274c0*/  IMAD.WIDE.U32 R50, R15, R19, RZ ;  /* 0x000000130f327225 */ /* 0x000fc600078e00ff */
[----:B------:R-:W-:Y:S01]  /*274d0*/  ISETP.GE.U32.AND.EX P4, PT, R45, R55, PT, P4 ;  /* 0x000000372d00720c */ /* 0x000fe20003f86140 */
[----:B------:R-:W-:-:S03]  /*274e0*/  IMAD.WIDE.U32 R56, P6, R78, R15, R56 ;  /* 0x0000000f4e387225 */ /* 0x000fc600078c0038 */
[----:B------:R-:W-:Y:S01]  /*274f0*/  SEL R55, RZ, 0x1, P4 ;  /* 0x00000001ff377807 */ /* 0x000fe20002000000 */
[----:B------:R-:W-:Y:S02]  /*27500*/  IMAD.MOV.U32 R52, RZ, RZ, R27 ;  /* 0x000000ffff347224 */ /* 0x000fe400078e001b */
[----:B------:R-:W-:-:S04]  /*27510*/  IMAD.WIDE.U32 R24, R74, R19, RZ ;  /* 0x000000134a187225 */ /* 0x000fc800078e00ff */
[----:B------:R-:W-:-:S04]  /*27520*/  IMAD.WIDE.U32 R26, R16, R16, R46 ;  /* 0x00000010101a7225 */ /* 0x000fc800078e002e */
[----:B------:R-:W-:Y:S01]  /*27530*/  IMAD.WIDE.U32.X R48, R74, R74, R48, P3 ;  /* 0x0000004a4a307225 */ /* 0x000fe200018e0430 */
[----:B------:R-:W-:-:S03]  /*27540*/  IADD3 RZ, P3, PT, R51, R56, RZ ;  /* 0x0000003833ff7210 */ /* 0x000fc60007f7e0ff */
[----:B------:R-:W-:Y:S02]  /*27550*/  IMAD.IADD R56, R20, 0x1, R27 ;  /* 0x0000000114387824 */ /* 0x000fe400078e021b */
[----:B------:R-:W-:-:S04]  /*27560*/  IMAD.WIDE.U32 R58, R16, R19, RZ ;  /* 0x00000013103a7225 */ /* 0x000fc800078e00ff */
[----:B------:R-:W-:-:S04]  /*27570*/  IMAD.WIDE.U32 R24, P2, R78, R16, R24 ;  /* 0x000000104e187225 */ /* 0x000fc80007840018 */
[----:B------:R-:W-:Y:S01]  /*27580*/  IMAD.X R21, RZ, RZ, RZ, P6 ;  /* 0x000000ffff157224 */ /* 0x000fe200030e06ff */
[----:B------:R-:W-:Y:S01]  /*27590*/  IADD3 RZ, P6, PT, R59, R24, RZ ;  /* 0x000000183bff7210 */ /* 0x000fe20007fde0ff */
[----:B------:R-:W-:Y:S02]  /*275a0*/  IMAD.MOV.U32 R20, RZ, RZ, R57 ;  /* 0x000000ffff147224 */ /* 0x000fe400078e0039 */
[----:B------:R-:W-:Y:S02]  /*275b0*/  IMAD R24, R18, R16, RZ ;  /* 0x0000001012187224 */ /* 0x000fe400078e02ff */
[----:B------:R-:W-:Y:S01]  /*275c0*/  IMAD.WIDE.U32.X R20, R78, R75, R20, P3 ;  /* 0x0000004b4e147225 */ /* 0x000fe200018e0414 */
[----:B------:R-:W-:-:S03]  /*275d0*/  IADD3 R27, P3, PT, R40, R26, RZ ;  /* 0x0000001a281b7210 */ /* 0x000fc60007f7e0ff */
[----:B------:R-:W-:Y:S01]  /*275e0*/  IMAD.WIDE.U32 R50, R17, R16, R44 ;  /* 0x0000001011327225 */ /* 0x000fe200078e002c */
[----:B------:R-:W-:-:S03]  /*275f0*/  IADD3 R20, P4, PT, R55, R20, RZ ;  /* 0x0000001437147210 */ /* 0x000fc60007f9e0ff */
[----:B------:R-:W-:Y:S02]  /*27600*/  IMAD R55, R17, R74, R24 ;  /* 0x0000004a11377224 */ /* 0x000fe400078e0218 */
[----:B------:R-:W-:Y:S01]  /*27610*/  IMAD.X R21, RZ, RZ, R21, P4 ;  /* 0x000000ffff157224 */ /* 0x000fe200020e0615 */
[----:B------:R-:W-:Y:S01]  /*27620*/  ISETP.GE.U32.AND P4, PT, R50, R44, PT ;  /* 0x0000002c3200720c */ /* 0x000fe20003f86070 */
[----:B------:R-:W-:Y:S02]  /*27630*/  IMAD.IADD R40, R51, 0x1, R55 ;  /* 0x0000000133287824 */ /* 0x000fe400078e0237 */
[----:B------:R-:W-:Y:S01]  /*27640*/  IMAD.X R24, RZ, RZ, R56, P3 ;  /* 0x000000ffff187224 */ /* 0x000fe200018e0638 */
[----:B------:R-:W-:Y:S01]  /*27650*/  ISETP.LT.U32.AND P3, PT, R26, R46, PT ;  /* 0x0000002e1a00720c */ /* 0x000fe20003f61070 */
[----:B------:R-:W-:Y:S01]  /*27660*/  IMAD.WIDE.U32.X R52, R18, R74, R52, P5 ;  /* 0x0000004a12347225 */ /* 0x000fe200028e0434 */
[----:B------:R-:W-:Y:S02]  /*27670*/  ISETP.GE.U32.AND P5, PT, R27, R26, PT ;  /* 0x0000001a1b00720c */ /* 0x000fe40003fa6070 */
[----:B------:R-:W-:Y:S01]  /*27680*/  ISETP.GE.U32.AND.EX P4, PT, R40, R45, PT, P4 ;  /* 0x0000002d2800720c */ /* 0x000fe20003f86140 */
[----:B------:R-:W-:Y:S01]  /*27690*/  IMAD R44, R78, R16, RZ ;  /* 0x000000104e2c7224 */ /* 0x000fe200078e02ff */
[----:B------:R-:W-:Y:S01]  /*276a0*/  SHF.L.W.U32.HI R26, R23, 0x1, R50 ;  /* 0x00000001171a7819 */ /* 0x000fe20000010e32 */
[----:B------:R-:W-:Y:S01]  /*276b0*/  IMAD.X R51, RZ, RZ, RZ, P2 ;  /* 0x000000ffff337224 */ /* 0x000fe200010e06ff */
[----:B------:R-:W-:Y:S01]  /*276c0*/  ISETP.GE.U32.AND.EX P5, PT, R24, R56, PT, P5 ;  /* 0x000000381800720c */ /* 0x000fe20003fa6150 */
[C---:B------:R-:W-:Y:S01]  /*276d0*/  IMAD R55, R19.reuse, R74, R44 ;  /* 0x0000004a13377224 */ /* 0x040fe200078e022c */
[----:B------:R-:W-:Y:S01]  /*276e0*/  SHF.L.W.U32.HI R23, R50, 0x1, R40 ;  /* 0x0000000132177819 */ /* 0x000fe20000010e28 */
[----:B------:R-:W-:Y:S01]  /*276f0*/  IMAD.WIDE.U32 R44, R19, R16, R20 ;  /* 0x00000010132c7225 */ /* 0x000fe200078e0014 */
[----:B------:R-:W-:-:S02]  /*27700*/  ISETP.LT.U32.OR.EX P3, PT, R56, R47, !P5, P3 ;  /* 0x0000002f3800720c */ /* 0x000fc40006f61530 */
[----:B------:R-:W-:Y:S01]  /*27710*/  IADD3 R57, P2, PT, R26, R48, RZ ;  /* 0x000000301a397210 */ /* 0x000fe20007f5e0ff */
[----:B------:R-:W-:Y:S01]  /*27720*/  IMAD.MOV.U32 R50, RZ, RZ, R25 ;  /* 0x000000ffff327224 */ /* 0x000fe200078e0019 */
[----:B------:R-:W-:Y:S01]  /*27730*/  SEL R25, RZ, 0x1, P4 ;  /* 0x00000001ff197807 */ /* 0x000fe20002000000 */
[----:B------:R-:W-:Y:S01]  /*27740*/  IMAD.IADD R47, R45, 0x1, R55 ;  /* 0x000000012d2f7824 */ /* 0x000fe200078e0237 */
[----:B------:R-:W-:Y:S01]  /*27750*/  SEL R48, RZ, 0x1, !P3 ;  /* 0x00000001ff307807 */ /* 0x000fe20005800000 */
[----:B------:R-:W-:Y:S01]  /*27760*/  IMAD.X R46, R23, 0x1, R49, P2 ;  /* 0x00000001172e7824 */ /* 0x000fe200010e0631 */
[----:B------:R-:W-:Y:S02]  /*27770*/  IADD3 R45, P4, P5, R44, R52, R25 ;  /* 0x000000342c2d7210 */ /* 0x000fe40007d9e019 */
[----:B------:R-:W-:Y:S02]  /*27780*/  ISETP.LT.U32.AND P2, PT, R57, R26, PT ;  /* 0x0000001a3900720c */ /* 0x000fe40003f41070 */
[----:B------:R-:W-:Y:S01]  /*27790*/  IADD3.X R55, PT, PT, R47, R53, RZ, P4, P5 ;  /* 0x000000352f377210 */ /* 0x000fe200027ea4ff */
[----:B------:R-:W-:Y:S01]  /*277a0*/  IMAD.WIDE.U32 R52, R18, R17, RZ ;  /* 0x0000001112347225 */ /* 0x000fe200078e00ff */
[----:B------:R-:W-:-:S02]  /*277b0*/  IADD3 R26, P5, PT, R57, R48, RZ ;  /* 0x00000030391a7210 */ /* 0x000fc40007fbe0ff */
[----:B------:R-:W-:Y:S01]  /*277c0*/  ISETP.GE.U32.AND P3, PT, R44, R20, PT ;  /* 0x000000142c00720c */ /* 0x000fe20003f66070 */
[----:B------:R-:W-:Y:S01]  /*277d0*/  IMAD.WIDE.U32.X R48, R78, R74, R50, P6 ;  /* 0x0000004a4e307225 */ /* 0x000fe200030e0432 */
[----:B------:R-:W-:Y:S02]  /*277e0*/  ISETP.GE.U32.AND P6, PT, R45, R44, PT ;  /* 0x0000002c2d00720c */ /* 0x000fe40003fc6070 */
[----:B------:R-:W-:Y:S01]  /*277f0*/  ISETP.GE.U32.AND P4, PT, R26, R57, PT ;  /* 0x000000391a00720c */ /* 0x000fe20003f86070 */
[----:B------:R-:W-:Y:S01]  /*27800*/  IMAD.X R25, RZ, RZ, R46, P5 ;  /* 0x000000ffff197224 */ /* 0x000fe200028e062e */
[----:B------:R-:W-:Y:S01]  /*27810*/  ISETP.GE.U32.AND.EX P3, PT, R47, R21, PT, P3 ;  /* 0x000000152f00720c */ /* 0x000fe20003f66130 */
[----:B------:R-:W-:Y:S01]  /*27820*/  IMAD.WIDE.U32 R52, P5, R17, R18, R52 ;  /* 0x0000001211347225 */ /* 0x000fe200078a0034 */
[----:B------:R-:W-:Y:S02]  /*27830*/  ISETP.GE.U32.AND.EX P6, PT, R55, R47, PT, P6 ;  /* 0x0000002f3700720c */ /* 0x000fe40003fc6160 */
[----:B------:R-:W-:Y:S01]  /*27840*/  ISETP.GE.U32.AND.EX P4, PT, R25, R46, PT, P4 ;  /* 0x0000002e1900720c */ /* 0x000fe20003f86140 */
[----:B------:R-:W-:Y:S01]  /*27850*/  IMAD.WIDE.U32 R20, R17, R17, RZ ;  /* 0x0000001111147225 */ /* 0x000fe200078e00ff */
[----:B------:R-:W-:-:S02]  /*27860*/  SHF.L.W.U32.HI R50, R40, 0x1, R45 ;  /* 0x0000000128327819 */ /* 0x000fc40000010e2d */
[----:B------:R-:W-:Y:S01]  /*27870*/  SEL R40, RZ, 0x1, P3 ;  /* 0x00000001ff287807 */ /* 0x000fe20001800000 */
[----:B------:R-:W-:Y:S01]  /*27880*/  IMAD.MOV.U32 R44, RZ, RZ, R53 ;  /* 0x000000ffff2c7224 */ /* 0x000fe200078e0035 */
[----:B------:R-:W-:Y:S02]  /*27890*/  SEL R47, RZ, 0x1, P6 ;  /* 0x00000001ff2f7807 */ /* 0x000fe40003000000 */
[----:B------:R-:W-:Y:S01]  /*278a0*/  SHF.L.W.U32.HI R51, R45, 0x1, R55 ;  /* 0x000000012d337819 */ /* 0x000fe20000010e37 */
[----:B------:R-:W-:Y:S01]  /*278b0*/  IMAD.X R45, RZ, RZ, RZ, P5 ;  /* 0x000000ffff2d7224 */ /* 0x000fe200028e06ff */
[----:B------:R-:W-:Y:S02]  /*278c0*/  ISETP.LT.U32.OR.EX P2, PT, R46, R23, !P4, P2 ;  /* 0x000000172e00720c */ /* 0x000fe40006741520 */
[----:B------:R-:W-:Y:S01]  /*278d0*/  IADD3 R20, P3, P4, R47, R48, R40 ;  /* 0x000000302f147210 */ /* 0x000fe20007c7e028 */
[----:B------:R-:W-:Y:S01]  /*278e0*/  IMAD.WIDE.U32 R46, R17, R17, R50 ;  /* 0x00000011112e7225 */ /* 0x000fe200078e0032 */
[----:B------:R-:W-:-:S02]  /*278f0*/  SEL R23, RZ, 0x1, !P2 ;  /* 0x00000001ff177807 */ /* 0x000fc40005000000 */
[----:B------:R-:W-:Y:S01]  /*27900*/  IADD3 RZ, P5, PT, R21, R52, RZ ;  /* 0x0000003415ff7210 */ /* 0x000fe20007fbe0ff */
[----:B------:R-:W-:Y:S01]  /*27910*/  IMAD.IADD R57, R52, 0x1, R47 ;  /* 0x0000000134397824 */ /* 0x000fe200078e022f */
[----:B------:R-:W-:Y:S01]  /*27920*/  IADD3.X R21, PT, PT, RZ, R49, RZ, P3, P4 ;  /* 0x00000031ff157210 */ /* 0x000fe20001fe84ff */
[C---:B------:R-:W-:Y:S01]  /*27930*/  IMAD.WIDE.U32 R48, R18.reuse, R19, RZ ;  /* 0x0000001312307225 */ /* 0x040fe200078e00ff */
[----:B------:R-:W-:Y:S02]  /*27940*/  ISETP.LT.U32.AND P2, PT, R31, R85, PT ;  /* 0x000000551f00720c */ /* 0x000fe40003f41070 */
[----:B------:R-:W-:Y:S01]  /*27950*/  IADD3 R31, P4, PT, -R85, R31, RZ ;  /* 0x0000001f551f7210 */ /* 0x000fe20007f9e1ff */
[----:B------:R-:W-:Y:S01]  /*27960*/  IMAD.WIDE.U32.X R44, R18, R18, R44, P5 ;  /* 0x00000012122c7225 */ /* 0x000fe200028e042c */
[----:B------:R-:W-:Y:S02]  /*27970*/  IADD3 R23, P6, PT, R23, R46, RZ ;  /* 0x0000002e17177210 */ /* 0x000fe40007fde0ff */
[----:B------:R-:W-:Y:S01]  /*27980*/  ISETP.LT.U32.AND P3, PT, R46, R50, PT ;  /* 0x000000322e00720c */ /* 0x000fe20003f61070 */
[----:B------:R-:W-:Y:S01]  /*27990*/  IMAD.X R40, R54, 0x1, ~R91, P4 ;  /* 0x0000000136287824 */ /* 0x000fe200020e0e5b */
[----:B------:R-:W-:Y:S01]  /*279a0*/  ISETP.GE.U32.AND P4, PT, R23, R46, PT ;  /* 0x0000002e1700720c */ /* 0x000fe20003f86070 */
[----:B------:R-:W-:-:S02]  /*279b0*/  IMAD.X R56, RZ, RZ, R57, P6 ;  /* 0x000000ffff387224 */ /* 0x000fc400030e0639 */
[----:B------:R-:W-:Y:S02]  /*279c0*/  IMAD R50, R78, R17, RZ ;  /* 0x000000114e327224 */ /* 0x000fe400078e02ff */
[----:B------:R-:W-:Y:S01]  /*279d0*/  IMAD.WIDE.U32 R52, R17, R19, RZ ;  /* 0x0000001311347225 */ /* 0x000fe200078e00ff */
[----:B------:R-:W-:-:S03]  /*279e0*/  ISETP.GE.U32.AND.EX P6, PT, R56, R57, PT, P4 ;  /* 0x000000393800720c */ /* 0x000fc60003fc6140 */
[----:B------:R-:W-:Y:S01]  /*279f0*/  IMAD.WIDE.U32 R48, P5, R78, R17, R48 ;  /* 0x000000114e307225 */ /* 0x000fe200078a0030 */
[----:B------:R-:W-:-:S03]  /*27a00*/  ISETP.LT.U32.OR.EX P3, PT, R57, R51, !P6, P3 ;  /* 0x000000333900720c */ /* 0x000fc60007761530 */
[----:B------:R-:W-:Y:S01]  /*27a10*/  IMAD.WIDE.U32 R46, R19, R17, R20 ;  /* 0x00000011132e7225 */ /* 0x000fe200078e0014 */
[----:B------:R-:W-:-:S03]  /*27a20*/  IADD3 RZ, P4, PT, R53, R48, RZ ;  /* 0x0000003035ff7210 */ /* 0x000fc60007f9e0ff */
[----:B------:R-:W-:Y:S01]  /*27a30*/  IMAD R59, R19, R18, R50 ;  /* 0x00000012133b7224 */ /* 0x000fe200078e0232 */
[----:B------:R-:W-:Y:S01]  /*27a40*/  SHF.L.W.U32.HI R55, R55, 0x1, R46 ;  /* 0x0000000137377819 */ /* 0x000fe20000010e2e */
[----:B------:R-:W-:Y:S01]  /*27a50*/  IMAD.X R51, RZ, RZ, RZ, P5 ;  /* 0x000000ffff337224 */ /* 0x000fe200028e06ff */
[C---:B------:R-:W-:Y:S01]  /*27a60*/  ISETP.GE.U32.AND P5, PT, R46.reuse, R20, PT ;  /* 0x000000142e00720c */ /* 0x040fe20003fa6070 */
[----:B------:R-:W-:Y:S01]  /*27a70*/  IMAD.IADD R53, R47, 0x1, R59 ;  /* 0x000000012f357824 */ /* 0x000fe200078e023b */
[----:B------:R-:W-:Y:S01]  /*27a80*/  IADD3 R48, P6, PT, R55, R44, RZ ;  /* 0x0000002c37307210 */ /* 0x000fe20007fde0ff */
[----:B------:R-:W-:Y:S01]  /*27a90*/  IMAD.MOV.U32 R50, RZ, RZ, R49 ;  /* 0x000000ffff327224 */ /* 0x000fe200078e0031 */
[----:B------:R-:W-:Y:S01]  /*27aa0*/  SEL R47, RZ, 0x1, !P3 ;  /* 0x00000001ff2f7807 */ /* 0x000fe20005800000 */
[----:B------:R-:W-:Y:S01]  /*27ab0*/  IMAD.WIDE.U32 R60, R23, 0x3d1, RZ ;  /* 0x000003d1173c7825 */ /* 0x000fe200078e00ff */
[----:B------:R-:W-:Y:S02]  /*27ac0*/  SHF.L.W.U32.HI R44, R46, 0x1, R53 ;  /* 0x000000012e2c7819 */ /* 0x000fe40000010e35 */
[----:B------:R-:W-:Y:S01]  /*27ad0*/  ISETP.GE.U32.AND.EX P3, PT, R53, R21, PT, P5 ;  /* 0x000000153500720c */ /* 0x000fe20003f66150 */
[----:B------:R-:W-:Y:S01]  /*27ae0*/  IMAD.WIDE.U32.X R50, R78, R18, R50, P4 ;  /* 0x000000124e327225 */ /* 0x000fe200020e0432 */
[----:B------:R-:W-:-:S02]  /*27af0*/  IADD3 R21, P5, PT, R48, R47, RZ ;  /* 0x0000002f30157210 */ /* 0x000fc40007fbe0ff */
[----:B------:R-:W-:Y:S01]  /*27b00*/  SEL R47, RZ, 0x1, P3 ;  /* 0x00000001ff2f7807 */ /* 0x000fe20001800000 */
[----:B------:R-:W-:Y:S01]  /*27b10*/  IMAD.X R45, R44, 0x1, R45, P6 ;  /* 0x000000012c2d7824 */ /* 0x000fe200030e062d */
[----:B------:R-:W-:Y:S02]  /*27b20*/  ISETP.GE.U32.AND P3, PT, R21, R48, PT ;  /* 0x000000301500720c */ /* 0x000fe40003f66070 */
[----:B------:R-:W-:Y:S01]  /*27b30*/  IADD3 R50, P6, PT, R47, R50, RZ ;  /* 0x000000322f327210 */ /* 0x000fe20007fde0ff */
[----:B------:R-:W-:Y:S01]  /*27b40*/  IMAD.X R20, RZ, RZ, R45, P5 ;  /* 0x000000ffff147224 */ /* 0x000fe200028e062d */
[----:B------:R-:W-:Y:S02]  /*27b50*/  SEL R46, RZ, 0x1, !P1 ;  /* 0x00000001ff2e7807 */ /* 0x000fe40004800000 */
[----:B------:R-:W-:Y:S01]  /*27b60*/  ISETP.LT.U32.AND P4, PT, R48, R55, PT ;  /* 0x000000373000720c */ /* 0x000fe20003f81070 */
[----:B------:R-:W-:Y:S01]  /*27b70*/  IMAD.X R65, RZ, RZ, R51, P6 ;  /* 0x000000ffff417224 */ /* 0x000fe200030e0633 */
[----:B------:R-:W-:Y:S01]  /*27b80*/  ISETP.GE.U32.AND.EX P5, PT, R20, R45, PT, P3 ;  /* 0x0000002d1400720c */ /* 0x000fe20003fa6130 */
[----:B------:R-:W-:Y:S01]  /*27b90*/  IMAD.WIDE.U32 R48, R19, R19, RZ ;  /* 0x0000001313307225 */ /* 0x000fe200078e00ff */
[----:B------:R-:W-:-:S02]  /*27ba0*/  ISETP.GE.U32.AND P3, PT, R31, R46, PT ;  /* 0x0000002e1f00720c */ /* 0x000fc40003f66070 */
[----:B------:R-:W-:Y:S01]  /*27bb0*/  ISETP.LT.U32.OR.EX P4, PT, R45, R44, !P5, P4 ;  /* 0x0000002c2d00720c */ /* 0x000fe20006f81540 */
[----:B------:R-:W-:Y:S01]  /*27bc0*/  IMAD.WIDE.U32 R46, R78, R19, RZ ;  /* 0x000000134e2e7225 */ /* 0x000fe200078e00ff */
[----:B------:R-:W-:Y:S02]  /*27bd0*/  SHF.L.W.U32.HI R44, R53, 0x1, R50 ;  /* 0x00000001352c7819 */ /* 0x000fe40000010e32 */
[----:B------:R-:W-:Y:S01]  /*27be0*/  SHF.L.W.U32.HI R45, R50, 0x1, R65 ;  /* 0x00000001322d7819 */ /* 0x000fe20000010e41 */
[----:B------:R-:W-:Y:S01]  /*27bf0*/  IMAD.WIDE.U32 R50, R56, 0x3d1, RZ ;  /* 0x000003d138327825 */ /* 0x000fe200078e00ff */
[----:B------:R-:W-:Y:S02]  /*27c00*/  ISETP.GE.U32.AND.EX P5, PT, R40, RZ, PT, P3 ;  /* 0x000000ff2800720c */ /* 0x000fe40003fa6130 */
[----:B------:R-:W-:Y:S01]  /*27c10*/  SEL R57, RZ, 0x1, !P4 ;  /* 0x00000001ff397807 */ /* 0x000fe20006000000 */
[----:B------:R-:W-:Y:S01]  /*27c20*/  IMAD.WIDE.U32 R46, P3, R19, R78, R46 ;  /* 0x0000004e132e7225 */ /* 0x000fe2000786002e */
[----:B------:R-:W-:-:S02]  /*27c30*/  ISETP.LT.U32.OR.EX P2, PT, R54, R91, !P5, P2 ;  /* 0x0000005b3600720c */ /* 0x000fc40006f41520 */
[----:B------:R-:W-:Y:S01]  /*27c40*/  SHF.R.U32.HI R65, RZ, 0x1f, R65 ;  /* 0x0000001fff417819 */ /* 0x000fe20000011641 */
[----:B------:R-:W-:Y:S01]  /*27c50*/  IMAD.WIDE.U32 R52, R19, R19, R44 ;  /* 0x0000001313347225 */ /* 0x000fe200078e002c */
[----:B------:R-:W-:-:S03]  /*27c60*/  IADD3 RZ, P4, PT, R49, R46, RZ ;  /* 0x0000002e31ff7210 */ /* 0x000fc60007f9e0ff */
[----:B------:R-:W-:Y:S01]  /*27c70*/  IMAD.X R49, RZ, RZ, RZ, P3 ;  /* 0x000000ffff317224 */ /* 0x000fe200018e06ff */
[-C--:B------:R-:W-:Y:S01]  /*27c80*/  IADD3 R57, P3, PT, R57, R52.reuse, RZ ;  /* 0x0000003439397210 */ /* 0x080fe20007f7e0ff */
[----:B------:R-:W-:Y:S02]  /*27c90*/  IMAD.IADD R46, R46, 0x1, R53 ;  /* 0x000000012e2e7824 */ /* 0x000fe400078e0235 */
[----:B------:R-:W-:Y:S01]  /*27ca0*/  IMAD.WIDE.U32 R50, P5, RZ, R23, R50 ;  /* 0x00000017ff327225 */ /* 0x000fe200078a0032 */
[----:B------:R-:W-:-:S03]  /*27cb0*/  ISETP.GE.U32.AND P6, PT, R57, R52, PT ;  /* 0x000000343900720c */ /* 0x000fc60003fc6070 */
[----:B------:R-:W-:Y:S01]  /*27cc0*/  IMAD.X R58, RZ, RZ, R46, P3 ;  /* 0x000000ffff3a7224 */ /* 0x000fe200018e062e */
[----:B------:R-:W-:Y:S01]  /*27cd0*/  ISETP.LT.U32.AND P3, PT, R52, R44, PT ;  /* 0x0000002c3400720c */ /* 0x000fe20003f61070 */
[----:B------:R-:W-:Y:S01]  /*27ce0*/  IMAD.X R53, RZ, RZ, RZ, P5 ;  /* 0x000000ffff357224 */ /* 0x000fe200028e06ff */
[----:B------:R-:W-:Y:S01]  /*27cf0*/  IADD3 R59, P5, PT, R61, R50, RZ ;  /* 0x000000323d3b7210 */ /* 0x000fe20007fbe0ff */
[----:B------:R-:W-:Y:S01]  /*27d00*/  IMAD.WIDE.U32 R54, R20, 0x3d1, RZ ;  /* 0x000003d114367825 */ /* 0x000fe200078e00ff */
[----:B------:R-:W-:-:S03]  /*27d10*/  ISETP.GE.U32.AND.EX P6, PT, R58, R46, PT, P6 ;  /* 0x0000002e3a00720c */ /* 0x000fc60003fc6160 */
[----:B------:R-:W-:Y:S01]  /*27d20*/  IMAD.MOV.U32 R52, RZ, RZ, R51 ;  /* 0x000000ffff347224 */ /* 0x000fe200078e0033 */
[----:B------:R-:W-:Y:S01]  /*27d30*/  ISETP.LT.U32.OR.EX P3, PT, R46, R45, !P6, P3 ;  /* 0x0000002d2e00720c */ /* 0x000fe20007761530 */
[----:B------:R-:W-:-:S03]  /*27d40*/  IMAD.WIDE.U32 R44, R21, 0x3d1, RZ ;  /* 0x000003d1152c7825 */ /* 0x000fc600078e00ff */
[----:B------:R-:W-:Y:S01]  /*27d50*/  SEL R61, RZ, 0x1, !P3 ;  /* 0x00000001ff3d7807 */ /* 0x000fe20005800000 */
[----:B------:R-:W-:-:S04]  /*27d60*/  IMAD.WIDE.U32.X R52, RZ, R56, R52, P5 ;  /* 0x00000038ff347225 */ /* 0x000fc800028e0434 */
[----:B------:R-:W-:Y:S01]  /*27d70*/  IMAD.WIDE.U32 R54, P5, RZ, R21, R54 ;  /* 0x00000015ff367225 */ /* 0x000fe200078a0036 */
[----:B------:R-:W-:-:S03]  /*27d80*/  IADD3 R52, P6, PT, R52, R44, RZ ;  /* 0x0000002c34347210 */ /* 0x000fc60007fde0ff */
[----:B------:R-:W-:Y:S02]  /*27d90*/  IMAD.MOV.U32 R48, RZ, RZ, R47 ;  /* 0x000000ffff307224 */ /* 0x000fe400078e002f */
[----:B------:R-:W-:-:S04]  /*27da0*/  IMAD.WIDE.U32 R46, R58, 0x3d1, RZ ;  /* 0x000003d13a2e7825 */ /* 0x000fc800078e00ff */
[----:B------:R-:W-:Y:S01]  /*27db0*/  IMAD.WIDE.U32.X R48, R78, R78, R48, P4 ;  /* 0x0000004e4e307225 */ /* 0x000fe200020e0430 */
[----:B------:R-:W-:-:S03]  /*27dc0*/  IADD3 R51, P4, PT, R45, R54, RZ ;  /* 0x000000362d337210 */ /* 0x000fc60007f9e0ff */
[----:B------:R-:W-:Y:S01]  /*27dd0*/  IMAD.X R45, RZ, RZ, RZ, P5 ;  /* 0x000000ffff2d7224 */ /* 0x000fe200028e06ff */
[----:B------:R-:W-:Y:S01]  /*27de0*/  ISETP.GE.U32.AND P5, PT, R52, R44, PT ;  /* 0x0000002c3400720c */ /* 0x000fe20003fa6070 */
[----:B------:R-:W-:Y:S02]  /*27df0*/  IMAD.X R54, R51, 0x1, R53, P6 ;  /* 0x0000000133367824 */ /* 0x000fe400030e0635 */
[----:B------:R-:W-:-:S03]  /*27e00*/  IMAD.MOV.U32 R44, RZ, RZ, R55 ;  /* 0x000000ffff2c7224 */ /* 0x000fc600078e0037 */
[----:B------:R-:W-:Y:S01]  /*27e10*/  ISETP.GE.U32.AND.EX P3, PT, R54, R51, PT, P5 ;  /* 0x000000333600720c */ /* 0x000fe20003f66150 */
[----:B------:R-:W-:Y:S01]  /*27e20*/  IMAD.WIDE.U32.X R44, RZ, R20, R44, P4 ;  /* 0x00000014ff2c7225 */ /* 0x000fe200020e042c */
[----:B------:R-:W-:Y:S02]  /*27e30*/  IADD3 R61, P5, P6, R61, R65, R48 ;  /* 0x000000413d3d7210 */ /* 0x000fe40007ebe030 */
[----:B------:R-:W-:Y:S01]  /*27e40*/  SEL R53, RZ, 0x1, P3 ;  /* 0x00000001ff357807 */ /* 0x000fe20001800000 */
[----:B------:R-:W-:Y:S01]  /*27e50*/  IMAD.WIDE.U32 R50, R57, 0x3d1, RZ ;  /* 0x000003d139327825 */ /* 0x000fe200078e00ff */
[----:B------:R-:W-:-:S03]  /*27e60*/  IADD3.X R65, PT, PT, RZ, RZ, R49, P5, P6 ;  /* 0x000000ffff417210 */ /* 0x000fc60002fec431 */
[----:B------:R-:W-:Y:S01]  /*27e70*/  IMAD.WIDE.U32 R46, P4, RZ, R57, R46 ;  /* 0x00000039ff2e7225 */ /* 0x000fe2000788002e */
[----:B------:R-:W-:-:S03]  /*27e80*/  IADD3 R66, P3, P6, R50, R44, R53 ;  /* 0x0000002c32427210 */ /* 0x000fc60007e7e035 */
[----:B------:R-:W-:Y:S01]  /*27e90*/  IMAD.X R49, RZ, RZ, RZ, P4 ;  /* 0x000000ffff317224 */ /* 0x000fe200020e06ff */
[----:B------:R-:W-:Y:S01]  /*27ea0*/  IADD3 R46, P5, PT, R51, R46, RZ ;  /* 0x0000002e332e7210 */ /* 0x000fe20007fbe0ff */
[----:B------:R-:W-:Y:S01]  /*27eb0*/  IMAD.MOV.U32 R48, RZ, RZ, R47 ;  /* 0x000000ffff307224 */ /* 0x000fe200078e002f */
[----:B------:R-:W-:Y:S02]  /*27ec0*/  ISETP.GE.U32.AND P4, PT, R66, R50, PT ;  /* 0x000000324200720c */ /* 0x000fe40003f86070 */
[----:B------:R-:W-:Y:S01]  /*27ed0*/  IADD3.X R67, PT, PT, R46, R45, RZ, P3, P6 ;  /* 0x0000002d2e437210 */ /* 0x000fe20001fec4ff */
[----:B------:R-:W-:-:S03]  /*27ee0*/  IMAD.WIDE.U32 R44, R65, 0x3d1, RZ ;  /* 0x000003d1412c7825 */ /* 0x000fc600078e00ff */
[----:B------:R-:W-:Y:S01]  /*27ef0*/  ISETP.GE.U32.AND.EX P3, PT, R67, R46, PT, P4 ;  /* 0x0000002e4300720c */ /* 0x000fe20003f66140 */
[----:B------:R-:W-:-:S03]  /*27f00*/  IMAD.WIDE.U32.X R48, RZ, R58, R48, P5 ;  /* 0x0000003aff307225 */ /* 0x000fc600028e0430 */
[----:B------:R-:W-:Y:S01]  /*27f10*/  SEL R51, RZ, 0x1, P3 ;  /* 0x00000001ff337807 */ /* 0x000fe20001800000 */
[----:B------:R-:W-:-:S04]  /*27f20*/  IMAD.WIDE.U32 R44, P4, RZ, R61, R44 ;  /* 0x0000003dff2c7225 */ /* 0x000fc8000788002c */
[----:B------:R-:W-:-:S03]  /*27f30*/  IMAD.WIDE.U32 R46, R61, 0x3d1, RZ ;  /* 0x000003d13d2e7825 */ /* 0x000fc600078e00ff */
[----:B------:R-:W-:Y:S02]  /*27f40*/  IADD3 R68, P3, P6, R46, R48, R51 ;  /* 0x000000302e447210 */ /* 0x000fe40007e7e033 */
[----:B------:R-:W-:-:S04]  /*27f50*/  IADD3 R44, P5, PT, R47, R44, RZ ;  /* 0x0000002c2f2c7210 */ /* 0x000fc80007fbe0ff */
[----:B------:R-:W-:Y:S01]  /*27f60*/  IADD3.X R47, PT, PT, R44, R49, RZ, P3, P6 ;  /* 0x000000312c2f7210 */ /* 0x000fe20001fec4ff */
[----:B------:R-:W-:Y:S01]  /*27f70*/  IMAD.X R49, RZ, RZ, RZ, P4 ;  /* 0x000000ffff317224 */ /* 0x000fe200020e06ff */
[----:B------:R-:W-:Y:S02]  /*27f80*/  IADD3 R53, P3, PT, RZ, R60, RZ ;  /* 0x0000003cff357210 */ /* 0x000fe40007f7e0ff */
[----:B------:R-:W-:Y:S02]  /*27f90*/  IADD3 R48, P4, PT, R52, R56, RZ ;  /* 0x0000003834307210 */ /* 0x000fe40007f9e0ff */
[----:B------:R-:W-:Y:S01]  /*27fa0*/  ISETP.GE.U32.AND P6, PT, R53, R60, PT ;  /* 0x0000003c3500720c */ /* 0x000fe20003fc6070 */
[----:B------:R-:W-:Y:S01]  /*27fb0*/  IMAD.X R55, R59, 0x1, R23, P3 ;  /* 0x000000013b377824 */ /* 0x000fe200018e0617 */
[----:B------:R-:W-:Y:S01]  /*27fc0*/  IADD3 R50, P3, PT, -R89, R29, RZ ;  /* 0x0000001d59327210 */ /* 0x000fe20007f7e1ff */
[----:B------:R-:W-:Y:S01]  /*27fd0*/  IMAD.X R21, R54, 0x1, R21, P4 ;  /* 0x0000000136157824 */ /* 0x000fe200020e0615 */
[----:B------:R-:W-:-:S02]  /*27fe0*/  SEL R23, RZ, 0x1, !P2 ;  /* 0x00000001ff177807 */ /* 0x000fc40005000000 */
[----:B------:R-:W-:Y:S01]  /*27ff0*/  ISETP.GE.U32.AND.EX P6, PT, R55, R59, PT, P6 ;  /* 0x0000003b3700720c */ /* 0x000fe20003fc6160 */
[----:B------:R-:W-:Y:S01]  /*28000*/  IMAD.X R51, R41, 0x1, ~R93, P3 ;  /* 0x0000000129337824 */ /* 0x000fe200018e0e5d */
[----:B------:R-:W-:Y:S02]  /*28010*/  ISETP.GE.U32.AND P3, PT, R50, R23, PT ;  /* 0x000000173200720c */ /* 0x000fe40003f66070 */
[----:B------:R-:W-:Y:S02]  /*28020*/  SEL R23, RZ, 0x1, P6 ;  /* 0x00000001ff177807 */ /* 0x000fe40003000000 */
[----:B------:R-:W-:Y:S02]  /*28030*/  ISETP.GE.U32.AND.EX P3, PT, R51, RZ, PT, P3 ;  /* 0x000000ff3300720c */ /* 0x000fe40003f66130 */
[----:B------:R-:W-:-:S04]  /*28040*/  IADD3 R23, P6, PT, R48, R23, RZ ;  /* 0x0000001730177210 */ /* 0x000fc80007fde0ff */
[----:B------:R-:W-:Y:S01]  /*28050*/  ISETP.GE.U32.AND P4, PT, R23, R48, PT ;  /* 0x000000301700720c */ /* 0x000fe20003f86070 */
[----:B------:R-:W-:Y:S01]  /*28060*/  IMAD.X R56, RZ, RZ, R21, P6 ;  /* 0x000000ffff387224 */ /* 0x000fe200030e0615 */
[----:B------:R-:W-:Y:S01]  /*28070*/  ISETP.LT.U32.AND P6, PT, R48, R52, PT ;  /* 0x000000343000720c */ /* 0x000fe20003fc1070 */
[----:B------:R-:W-:Y:S02]  /*28080*/  IMAD.MOV.U32 R48, RZ, RZ, R45 ;  /* 0x000000ffff307224 */ /* 0x000fe400078e002d */
[----:B------:R-:W-:Y:S01]  /*28090*/  IMAD.MOV.U32 R45, RZ, RZ, RZ ;  /* 0x000000ffff2d7224 */ /* 0x000fe200078e00ff */
[----:B------:R-:W-:Y:S01]  /*280a0*/  ISETP.GE.U32.AND.EX P4, PT, R56, R21, PT, P4 ;  /* 0x000000153800720c */ /* 0x000fe20003f86140 */
[----:B------:R-:W-:Y:S01]  /*280b0*/  IMAD.WIDE.U32.X R48, RZ, R65, R48, P5 ;  /* 0x00000041ff307225 */ /* 0x000fe200028e0430 */
[----:B------:R-:W-:Y:S02]  /*280c0*/  ISETP.GE.U32.AND P5, PT, R68, R46, PT ;  /* 0x0000002e4400720c */ /* 0x000fe40003fa6070 */
[----:B------:R-:W-:-:S02]  /*280d0*/  ISETP.LT.U32.OR.EX P6, PT, R21, R54, !P4, P6 ;  /* 0x000000361500720c */ /* 0x000fc400067c1560 */
[----:B------:R-:W-:Y:S02]  /*280e0*/  IADD3 R21, P4, PT, R66, R20, RZ ;  /* 0x0000001442157210 */ /* 0x000fe40007f9e0ff */
[----:B------:R-:W-:-:S03]  /*280f0*/  SEL R54, RZ, 0x1, !P6 ;  /* 0x00000001ff367807 */ /* 0x000fc60007000000 */
[----:B------:R-:W-:Y:S01]  /*28100*/  IMAD.X R57, R67, 0x1, R57, P4 ;  /* 0x0000000143397824 */ /* 0x000fe200020e0639 */
[----:B------:R-:W-:-:S04]  /*28110*/  IADD3 R54, P6, PT, R21, R54, RZ ;  /* 0x0000003615367210 */ /* 0x000fc80007fde0ff */
[----:B------:R-:W-:Y:S01]  /*28120*/  ISETP.GE.U32.AND P4, PT, R54, R21, PT ;  /* 0x000000153600720c */ /* 0x000fe20003f86070 */
[----:B------:R-:W-:Y:S01]  /*28130*/  IMAD.X R52, RZ, RZ, R57, P6 ;  /* 0x000000ffff347224 */ /* 0x000fe200030e0639 */
[----:B------:R-:W-:-:S04]  /*28140*/  ISETP.LT.U32.AND P6, PT, R21, R66, PT ;  /* 0x000000421500720c */ /* 0x000fc80003fc1070 */
[----:B------:R-:W-:-:S04]  /*28150*/  ISETP.GE.U32.AND.EX P4, PT, R52, R57, PT, P4 ;  /* 0x000000393400720c */ /* 0x000fc80003f86140 */
[----:B------:R-:W-:Y:S02]  /*28160*/  ISETP.LT.U32.OR.EX P6, PT, R57, R67, !P4, P6 ;  /* 0x000000433900720c */ /* 0x000fe400067c1560 */
[----:B------:R-:W-:Y:S02]  /*28170*/  IADD3 R20, P4, PT, R68, R58, RZ ;  /* 0x0000003a44147210 */ /* 0x000fe40007f9e0ff */
[----:B------:R-:W-:-:S03]  /*28180*/  SEL R57, RZ, 0x1, !P6 ;  /* 0x00000001ff397807 */ /* 0x000fc60007000000 */
[C---:B------:R-:W-:Y:S01]  /*28190*/  IMAD.X R61, R47.reuse, 0x1, R61, P4 ;  /* 0x000000012f3d7824 */ /* 0x040fe200020e063d */
[C---:B------:R-:W-:Y:S02]  /*281a0*/  IADD3 R57, P6, PT, R20.reuse, R57, RZ ;  /* 0x0000003914397210 */ /* 0x040fe40007fde0ff */
[----:B------:R-:W-:Y:S02]  /*281b0*/  ISETP.GE.U32.AND.EX P4, PT, R47, R44, PT, P5 ;  /* 0x0000002c2f00720c */ /* 0x000fe40003f86150 */
[----:B------:R-:W-:Y:S01]  /*281c0*/  ISETP.GE.U32.AND P5, PT, R57, R20, PT ;  /* 0x000000143900720c */ /* 0x000fe20003fa6070 */
[----:B------:R-:W-:Y:S01]  /*281d0*/  IMAD.X R58, RZ, RZ, R61, P6 ;  /* 0x000000ffff3a7224 */ /* 0x000fe200030e063d */
[----:B------:R-:W-:Y:S02]  /*281e0*/  ISETP.LT.U32.AND P6, PT, R20, R68, PT ;  /* 0x000000441400720c */ /* 0x000fe40003fc1070 */
[----:B------:R-:W-:Y:S02]  /*281f0*/  SEL R21, RZ, 0x1, P4 ;  /* 0x00000001ff157807 */ /* 0x000fe40002000000 */
[----:B------:R-:W-:-:S02]  /*28200*/  ISETP.GE.U32.AND.EX P5, PT, R58, R61, PT, P5 ;  /* 0x0000003d3a00720c */ /* 0x000fc40003fa6150 */
[----:B------:R-:W-:Y:S02]  /*28210*/  ISETP.LT.U32.AND P4, PT, R29, R89, PT ;  /* 0x000000591d00720c */ /* 0x000fe40003f81070 */
[----:B------:R-:W-:Y:S02]  /*28220*/  ISETP.LT.U32.OR.EX P5, PT, R61, R47, !P5, P6 ;  /* 0x0000002f3d00720c */ /* 0x000fe40006fa1560 */
[----:B------:R-:W-:Y:S02]  /*28230*/  ISETP.LT.U32.OR.EX P3, PT, R41, R93, !P3, P4 ;  /* 0x0000005d2900720c */ /* 0x000fe40005f61540 */
[----:B------:R-:W-:Y:S02]  /*28240*/  IADD3 R41, P4, P6, R65, R48, R21 ;  /* 0x0000003041297210 */ /* 0x000fe40007e9e015 */
[----:B------:R-:W-:Y:S02]  /*28250*/  SEL R20, RZ, 0x1, !P5 ;  /* 0x00000001ff147807 */ /* 0x000fe40006800000 */
[----:B------:R-:W-:-:S02]  /*28260*/  IADD3.X R59, PT, PT, RZ, R49, RZ, P4, P6 ;  /* 0x00000031ff3b7210 */ /* 0x000fc400027ec4ff */
[----:B------:R-:W-:Y:S02]  /*28270*/  IADD3 R41, P5, PT, R41, R20, RZ ;  /* 0x0000001429297210 */ /* 0x000fe40007fbe0ff */
[----:B------:R-:W-:Y:S02]  /*28280*/  IADD3 R21, P4, PT, -R88, R28, RZ ;  /* 0x0000001c58157210 */ /* 0x000fe40007f9e1ff */
[----:B------:R-:W-:Y:S01]  /*28290*/  SEL R20, RZ, UR12, !P3 ;  /* 0x0000000cff147c07 */ /* 0x000fe2000d800000 */
[----:B------:R-:W-:Y:S01]  /*282a0*/  IMAD.X R59, RZ, RZ, R59, P5 ;  /* 0x000000ffff3b7224 */ /* 0x000fe200028e063b */
[----:B------:R-:W-:Y:S01]  /*282b0*/  ISETP.NE.U32.AND P5, PT, R41, RZ, PT ;  /* 0x000000ff2900720c */ /* 0x000fe20003fa5070 */
[----:B------:R-:W-:Y:S01]  /*282c0*/  IMAD.X R30, R30, 0x1, ~R92, P4 ;  /* 0x000000011e1e7824 */ /* 0x000fe200020e0e5c */
[----:B------:R-:W-:Y:S02]  /*282d0*/  IADD3 R20, P6, PT, R20, R21, RZ ;  /* 0x0000001514147210 */ /* 0x000fe40007fde0ff */
[----:B------:R-:W-:-:S02]  /*282e0*/  ISETP.NE.AND.EX P5, PT, R59, RZ, PT, P5 ;  /* 0x000000ff3b00720c */ /* 0x000fc40003fa5350 */
[----:B------:R-:W-:Y:S02]  /*282f0*/  ISETP.GE.U32.AND P4, PT, R20, R21, PT ;  /* 0x000000151400720c */ /* 0x000fe40003f86070 */
[----:B------:R-:W-:-:S05]  /*28300*/  SEL R21, RZ, UR13, !P3 ;  /* 0x0000000dff157c07 */ /* 0x000fca000d800000 */
[----:B------:R-:W-:-:S04]  /*28310*/  IMAD.X R21, R21, 0x1, R30, P6 ;  /* 0x0000000115157824 */ /* 0x000fc800030e061e */
        /* <DEDUP_REMOVED lines=29> */
[----:B------:R-:W-:Y:S02]  /*284f0*/  ISETP.GE.U32.AND P5, PT, R44, R23, PT ;  /* 0x000000172c00720c */ /* 0x000fe40003fa6070 */
[----:B------:R-:W-:-:S02]  /*28500*/  SEL R29, RZ, 0x1, P6 ;  /* 0x00000001ff1d7807 */ /* 0x000fc40003000000 */
[----:B------:R-:W-:Y:S02]  /*28510*/  ISETP.GT.U32.AND P6, PT, R41, R28, PT ;  /* 0x0000001c2900720c */ /* 0x000fe40003fc4070 */
[----:B------:R-:W-:Y:S01]  /*28520*/  ISETP.GE.U32.AND.EX P5, PT, R47, R56, PT, P5 ;  /* 0x000000382f00720c */ /* 0x000fe20003fa6150 */
[----:B------:R-:W-:Y:S01]  /*28530*/  IMAD.MOV.U32 R56, RZ, RZ, R47 ;  /* 0x000000ffff387224 */ /* 0x000fe200078e002f */
[----:B------:R-:W-:-:S04]  /*28540*/  LOP3.LUT R23, RZ, R49, RZ, 0x33, !PT ;  /* 0x00000031ff177212 */ /* 0x000fc800078e33ff */
[----:B------:R-:W-:Y:S01]  /*28550*/  ISETP.GT.U32.OR.EX P6, PT, R46, R23, !P5, P6 ;  /* 0x000000172e00720c */ /* 0x000fe20006fc4560 */
[----:B------:R-:W-:-:S03]  /*28560*/  IMAD.MOV.U32 R23, RZ, RZ, R44 ;  /* 0x000000ffff177224 */ /* 0x000fc600078e002c */
        /* <DEDUP_REMOVED lines=15> */
.L_x_150:
[----:B------:R-:W-:Y:S05]  /*28660*/  BSYNC.RECONVERGENT B0 ;  /* 0x0000000000007941 */ /* 0x000fea0003800200 */
.L_x_149:
[----:B------:R-:W-:Y:S01]  /*28670*/  IMAD.MOV.U32 R28, RZ, RZ, R53 ;  /* 0x000000ffff1c7224 */ /* 0x000fe200078e0035 */
[----:B------:R-:W-:Y:S01]  /*28680*/  SEL R41, RZ, 0xffffffff, P0 ;  /* 0xffffffffff297807 */ /* 0x000fe20000000000 */
[----:B------:R-:W-:Y:S01]  /*28690*/  IMAD.MOV.U32 R29, RZ, RZ, R55 ;  /* 0x000000ffff1d7224 */ /* 0x000fe200078e0037 */
[----:B------:R-:W-:Y:S01]  /*286a0*/  ISETP.GE.U32.AND.EX P4, PT, R21, R30, PT, P4 ;  /* 0x0000001e1500720c */ /* 0x000fe20003f86140 */
[----:B------:R-:W-:Y:S01]  /*286b0*/  BSSY.RECONVERGENT B0, `(.L_x_151) ;  /* 0x00000f9000007945 */ /* 0x000fe20003800200 */
[----:B------:R-:W-:Y:S01]  /*286c0*/  IADD3 R30, P6, PT, R41, R63, RZ ;  /* 0x0000003f291e7210 */ /* 0x000fe20007fde0ff */
[----:B------:R-:W-:Y:S01]  /*286d0*/  IMAD.WIDE.U32 R28, R15, R15, R28 ;  /* 0x0000000f0f1c7225 */ /* 0x000fe200078e001c */
[----:B------:R-:W-:Y:S02]  /*286e0*/  SEL R47, RZ, 0x1, P4 ;  /* 0x00000001ff2f7807 */ /* 0x000fe40002000000 */
[----:B------:R-:W-:Y:S01]  /*286f0*/  SEL R48, RZ, 0xffffffff, !P1 ;  /* 0xffffffffff307807 */ /* 0x000fe20004800000 */
[----:B------:R-:W-:Y:S01]  /*28700*/  IMAD.IADD R43, R42, 0x1, R29 ;  /* 0x000000012a2b7824 */ /* 0x000fe200078e021d */
[----:B------:R-:W-:Y:S01]  /*28710*/  ISETP.GE.U32.AND P0, PT, R28, R53, PT ;  /* 0x000000351c00720c */ /* 0x000fe20003f06070 */
[----:B------:R-:W-:Y:S01]  /*28720*/  IMAD.X R41, R41, 0x1, R62, P6 ;  /* 0x0000000129297824 */ /* 0x000fe200030e063e */
[----:B------:R-:W-:-:S02]  /*28730*/  IADD3 R47, P5, PT, R47, R30, RZ ;  /* 0x0000001e2f2f7210 */ /* 0x000fc40007fbe0ff */
[----:B------:R-:W-:Y:S02]  /*28740*/  ISETP.GE.U32.AND.EX P0, PT, R43, R55, PT, P0 ;  /* 0x000000372b00720c */ /* 0x000fe40003f06100 */
[----:B------:R-:W-:Y:S02]  /*28750*/  IADD3 R29, P4, PT, R23, R22, RZ ;  /* 0x00000016171d7210 */ /* 0x000fe40007f9e0ff */
[----:B------:R-:W-:Y:S02]  /*28760*/  SEL R44, RZ, 0x1, P0 ;  /* 0x00000001ff2c7807 */ /* 0x000fe40000000000 */
[----:B------:R-:W-:Y:S01]  /*28770*/  ISETP.GE.U32.AND P0, PT, R47, R30, PT ;  /* 0x0000001e2f00720c */ /* 0x000fe20003f06070 */
[----:B------:R-:W-:Y:S01]  /*28780*/  IMAD.X R30, RZ, RZ, R41, P5 ;  /* 0x000000ffff1e7224 */ /* 0x000fe200028e0629 */
[----:B------:R-:W-:Y:S01]  /*28790*/  IADD3 R44, P6, PT, R29, R44, RZ ;  /* 0x0000002c1d2c7210 */ /* 0x000fe20007fde0ff */
[----:B------:R-:W-:Y:S01]  /*287a0*/  IMAD.X R64, R56, 0x1, R64, P4 ;  /* 0x0000000138407824 */ /* 0x000fe200020e0640 */
[----:B------:R-:W-:-:S02]  /*287b0*/  SEL R22, RZ, UR14, !P3 ;  /* 0x0000000eff167c07 */ /* 0x000fc4000d800000 */
[----:B------:R-:W-:Y:S01]  /*287c0*/  ISETP.GE.U32.AND.EX P0, PT, R30, R41, PT, P0 ;  /* 0x000000291e00720c */ /* 0x000fe20003f06100 */
[----:B------:R-:W-:Y:S01]  /*287d0*/  IMAD.X R41, RZ, RZ, R64, P6 ;  /* 0x000000ffff297224 */ /* 0x000fe200030e0640 */
[----:B------:R-:W-:Y:S02]  /*287e0*/  ISETP.GE.U32.AND P4, PT, R44, R29, PT ;  /* 0x0000001d2c00720c */ /* 0x000fe40003f86070 */
[----:B------:R-:W-:Y:S02]  /*287f0*/  ISETP.LT.U32.AND P6, PT, R29, R23, PT ;  /* 0x000000171d00720c */ /* 0x000fe40003fc1070 */
[----:B------:R-:W-:Y:S02]  /*28800*/  IADD3 R22, P5, PT, R47, R22, RZ ;  /* 0x000000162f167210 */ /* 0x000fe40007fbe0ff */
[----:B------:R-:W-:Y:S02]  /*28810*/  ISETP.GE.U32.AND.EX P4, PT, R41, R64, PT, P4 ;  /* 0x000000402900720c */ /* 0x000fe40003f86140 */
[----:B------:R-:W-:-:S02]  /*28820*/  SEL R23, RZ, UR15, !P3 ;  /* 0x0000000fff177c07 */ /* 0x000fc4000d800000 */
[----:B------:R-:W-:Y:S02]  /*28830*/  ISETP.LT.U32.OR.EX P6, PT, R64, R56, !P4, P6 ;  /* 0x000000384000720c */ /* 0x000fe400067c1560 */
[----:B------:R-:W-:Y:S01]  /*28840*/  ISETP.GE.U32.AND P1, PT, R22, R47, PT ;  /* 0x0000002f1600720c */ /* 0x000fe20003f26070 */
[----:B------:R-:W-:Y:S01]  /*28850*/  IMAD.X R23, R30, 0x1, R23, P5 ;  /* 0x000000011e177824 */ /* 0x000fe200028e0617 */
[----:B------:R-:W-:Y:S02]  /*28860*/  IADD3 R27, P4, PT, R54, R27, RZ ;  /* 0x0000001b361b7210 */ /* 0x000fe40007f9e0ff */
[----:B------:R-:W-:Y:S02]  /*28870*/  SEL R42, RZ, 0x1, !P6 ;  /* 0x00000001ff2a7807 */ /* 0x000fe40007000000 */
[----:B------:R-:W-:Y:S01]  /*28880*/  ISETP.GE.U32.AND.EX P1, PT, R23, R30, PT, P1 ;  /* 0x0000001e1700720c */ /* 0x000fe20003f26110 */
[----:B------:R-:W-:Y:S01]  /*28890*/  IMAD.X R29, R52, 0x1, R24, P4 ;  /* 0x00000001341d7824 */ /* 0x000fe200020e0618 */
[----:B------:R-:W-:-:S02]  /*288a0*/  SEL R30, RZ, 0x1, P0 ;  /* 0x00000001ff1e7807 */ /* 0x000fc40000000000 */
[C---:B------:R-:W-:Y:S02]  /*288b0*/  IADD3 R42, P0, PT, R27.reuse, R42, RZ ;  /* 0x0000002a1b2a7210 */ /* 0x040fe40007f1e0ff */
[----:B------:R-:W-:Y:S02]  /*288c0*/  IADD3 R46, P5, PT, R48, R31, RZ ;  /* 0x0000001f302e7210 */ /* 0x000fe40007fbe0ff */
[----:B------:R-:W-:Y:S01]  /*288d0*/  SEL R31, RZ, 0x1, P1 ;  /* 0x00000001ff1f7807 */ /* 0x000fe20000800000 */
[----:B------:R-:W-:Y:S01]  /*288e0*/  IMAD.X R47, RZ, RZ, R29, P0 ;  /* 0x000000ffff2f7224 */ /* 0x000fe200000e061d */
[----:B------:R-:W-:Y:S01]  /*288f0*/  ISETP.GE.U32.AND P1, PT, R42, R27, PT ;  /* 0x0000001b2a00720c */ /* 0x000fe20003f26070 */
[----:B------:R-:W-:Y:S01]  /*28900*/  IMAD.X R40, R48, 0x1, R40, P5 ;  /* 0x0000000130287824 */ /* 0x000fe200028e0628 */
[----:B------:R-:W-:Y:S02]  /*28910*/  ISETP.LT.U32.AND P0, PT, R27, R54, PT ;  /* 0x000000361b00720c */ /* 0x000fe40003f01070 */
[----:B------:R-:W-:-:S02]  /*28920*/  ISETP.GE.U32.AND.EX P1, PT, R47, R29, PT, P1 ;  /* 0x0000001d2f00720c */ /* 0x000fc40003f26110 */
[----:B------:R-:W-:Y:S02]  /*28930*/  IADD3 R31, P4, P6, R46, R31, R30 ;  /* 0x0000001f2e1f7210 */ /* 0x000fe40007e9e01e */
[----:B------:R-:W-:Y:S02]  /*28940*/  ISETP.LT.U32.OR.EX P0, PT, R29, R52, !P1, P0 ;  /* 0x000000341d00720c */ /* 0x000fe40004f01500 */
[----:B------:R-:W-:Y:S02]  /*28950*/  SEL R24, RZ, UR34, !P3 ;  /* 0x00000022ff187c07 */ /* 0x000fe4000d800000 */
[----:B------:R-:W-:Y:S02]  /*28960*/  IADD3.X R29, PT, PT, R40, RZ, RZ, P4, P6 ;  /* 0x000000ff281d7210 */ /* 0x000fe400027ec4ff */
[----:B------:R-:W-:Y:S02]  /*28970*/  IADD3 R26, P6, PT, R57, R26, RZ ;  /* 0x0000001a391a7210 */ /* 0x000fe40007fde0ff */
[----:B------:R-:W-:-:S02]  /*28980*/  SEL R27, RZ, 0x1, !P0 ;  /* 0x00000001ff1b7807 */ /* 0x000fc40004000000 */
[C---:B------:R-:W-:Y:S01]  /*28990*/  IADD3 R24, P5, PT, R31.reuse, R24, RZ ;  /* 0x000000181f187210 */ /* 0x040fe20007fbe0ff */
[----:B------:R-:W-:Y:S01]  /*289a0*/  IMAD.X R25, R58, 0x1, R25, P6 ;  /* 0x000000013a197824 */ /* 0x000fe200030e0619 */
[----:B------:R-:W-:Y:S02]  /*289b0*/  SEL R72, RZ, UR35, !P3 ;  /* 0x00000023ff487c07 */ /* 0x000fe4000d800000 */
[----:B------:R-:W-:Y:S02]  /*289c0*/  IADD3 R56, P0, PT, R26, R27, RZ ;  /* 0x0000001b1a387210 */ /* 0x000fe40007f1e0ff */
[----:B------:R-:W-:Y:S01]  /*289d0*/  ISETP.GE.U32.AND P1, PT, R31, R46, PT ;  /* 0x0000002e1f00720c */ /* 0x000fe20003f26070 */
[C---:B------:R-:W-:Y:S01]  /*289e0*/  IMAD.X R72, R29.reuse, 0x1, R72, P5 ;  /* 0x000000011d487824 */ /* 0x040fe200028e0648 */
[----:B------:R-:W-:Y:S01]  /*289f0*/  ISETP.GE.U32.AND P4, PT, R24, R31, PT ;  /* 0x0000001f1800720c */ /* 0x000fe20003f86070 */
[----:B------:R-:W-:Y:S01]  /*28a00*/  IMAD.X R46, RZ, RZ, R25, P0 ;  /* 0x000000ffff2e7224 */ /* 0x000fe200000e0619 */
[----:B------:R-:W-:-:S02]  /*28a10*/  ISETP.GE.U32.AND.EX P1, PT, R29, R40, PT, P1 ;  /* 0x000000281d00720c */ /* 0x000fc40003f26110 */
[----:B------:R-:W-:Y:S02]  /*28a20*/  ISETP.GE.U32.AND P5, PT, R56, R26, PT ;  /* 0x0000001a3800720c */ /* 0x000fe40003fa6070 */
[----:B------:R-:W-:Y:S02]  /*28a30*/  ISETP.GE.U32.AND.EX P4, PT, R72, R29, PT, P4 ;  /* 0x0000001d4800720c */ /* 0x000fe40003f86140 */
[----:B------:R-:W-:Y:S02]  /*28a40*/  SEL R30, RZ, 0x1, P1 ;  /* 0x00000001ff1e7807 */ /* 0x000fe40000800000 */
[----:B------:R-:W-:Y:S02]  /*28a50*/  ISETP.LT.U32.AND P1, PT, R26, R57, PT ;  /* 0x000000391a00720c */ /* 0x000fe40003f21070 */
[----:B------:R-:W-:Y:S02]  /*28a60*/  ISETP.GE.U32.AND.EX P0, PT, R46, R25, PT, P5 ;  /* 0x000000192e00720c */ /* 0x000fe40003f06150 */
[----:B------:R-:W-:-:S02]  /*28a70*/  SEL R27, RZ, 0x1, P4 ;  /* 0x00000001ff1b7807 */ /* 0x000fc40002000000 */
[----:B------:R-:W-:Y:S02]  /*28a80*/  ISETP.LT.U32.OR.EX P0, PT, R25, R58, !P0, P1 ;  /* 0x0000003a1900720c */ /* 0x000fe40004701510 */
[----:B------:R-:W-:Y:S02]  /*28a90*/  IADD3 R27, P4, PT, R27, R30, RZ ;  /* 0x0000001e1b1b7210 */ /* 0x000fe40007f9e0ff */
[----:B------:R-:W-:Y:S02]  /*28aa0*/  SEL R26, RZ, 0x1, !P0 ;  /* 0x00000001ff1a7807 */ /* 0x000fe40004000000 */
[----:B------:R-:W-:Y:S01]  /*28ab0*/  SEL R29, RZ, 0xffffffff, !P2 ;  /* 0xffffffffff1d7807 */ /* 0x000fe20005000000 */
[----:B------:R-:W-:Y:S01]  /*28ac0*/  IMAD.X R76, RZ, RZ, RZ, P4 ;  /* 0x000000ffff4c7224 */ /* 0x000fe200020e06ff */
[----:B------:R-:W-:Y:S01]  /*28ad0*/  IADD3 R31, P4, PT, R45, R26, RZ ;  /* 0x0000001a2d1f7210 */ /* 0x000fe20007f9e0ff */
[----:B------:R-:W-:Y:S01]  /*28ae0*/  IMAD.MOV.U32 R45, RZ, RZ, R28 ;  /* 0x000000ffff2d7224 */ /* 0x000fe200078e001c */
[----:B------:R-:W-:-:S02]  /*28af0*/  IADD3 R25, P1, P2, R27, R50, R29 ;  /* 0x000000321b197210 */ /* 0x000fc40007a3e01d */
[----:B------:R-:W-:Y:S01]  /*28b00*/  ISETP.GT.U32.AND P0, PT, R56, UR32, PT ;  /* 0x0000002038007c0c */ /* 0x000fe2000bf04070 */
[----:B------:R-:W-:Y:S01]  /*28b10*/  IMAD.X R49, RZ, RZ, UR4, P4 ;  /* 0x00000004ff317e24 */ /* 0x000fe2000a0e06ff */
[----:B------:R-:W-:Y:S02]  /*28b20*/  IADD3.X R76, PT, PT, R76, R51, R29, P1, P2 ;  /* 0x000000334c4c7210 */ /* 0x000fe40000fe441d */
[----:B------:R-:W-:Y:S02]  /*28b30*/  ISETP.GT.U32.AND.EX P0, PT, R46, UR33, PT, P0 ;  /* 0x000000212e007c0c */ /* 0x000fe4000bf04100 */
[----:B------:R-:W-:Y:S02]  /*28b40*/  ISETP.NE.U32.AND P1, PT, R31, RZ, PT ;  /* 0x000000ff1f00720c */ /* 0x000fe40003f25070 */
[----:B------:R-:W-:Y:S02]  /*28b50*/  SEL R26, RZ, UR32, !P3 ;  /* 0x00000020ff1a7c07 */ /* 0x000fe4000d800000 */
[----:B------:R-:W-:-:S02]  /*28b60*/  ISETP.NE.OR.EX P0, PT, R49, RZ, P0, P1 ;  /* 0x000000ff3100720c */ /* 0x000fc40000705710 */
[----:B------:R-:W-:Y:S02]  /*28b70*/  IADD3 R25, P2, PT, R25, R26, RZ ;  /* 0x0000001a19197210 */ /* 0x000fe40007f5e0ff */
[----:B------:R-:W-:-:S05]  /*28b80*/  SEL R27, RZ, UR33, !P3 ;  /* 0x00000021ff1b7c07 */ /* 0x000fca000d800000 */
[----:B------:R-:W-:-:S04]  /*28b90*/  IMAD.X R76, R76, 0x1, R27, P2 ;  /* 0x000000014c4c7824 */ /* 0x000fc800010e061b */
[----:B------:R-:W-:Y:S05]  /*28ba0*/  @P0 BRA `(.L_x_152) ;  /* 0x0000000000400947 */ /* 0x000fea0003800000 */
[----:B------:R-:W-:-:S04]  /*28bb0*/  ISETP.GE.U32.AND P0, PT, R56, UR32, PT ;  /* 0x0000002038007c0c */ /* 0x000fc8000bf06070 */
[----:B------:R-:W-:-:S13]  /*28bc0*/  ISETP.GE.U32.AND.EX P0, PT, R46, UR33, PT, P0 ;  /* 0x000000212e007c0c */ /* 0x000fda000bf06100 */
[----:B------:R-:W-:Y:S05]  /*28bd0*/  @!P0 BRA `(.L_x_153) ;  /* 0x0000000800988947 */ /* 0x000fea0003800000 */
[----:B------:R-:W-:-:S04]  /*28be0*/  ISETP.GT.U32.AND P0, PT, R42, UR34, PT ;  /* 0x000000222a007c0c */ /* 0x000fc8000bf04070 */
[----:B------:R-:W-:-:S13]  /*28bf0*/  ISETP.GT.U32.AND.EX P0, PT, R47, UR35, PT, P0 ;  /* 0x000000232f007c0c */ /* 0x000fda000bf04100 */
[----:B------:R-:W-:Y:S05]  /*28c00*/  @P0 BRA `(.L_x_152) ;  /* 0x0000000000280947 */ /* 0x000fea0003800000 */
[----:B------:R-:W-:Y:S02]  /*28c10*/  ISETP.GE.U32.AND P0, PT, R45, UR12, PT ;  /* 0x0000000c2d007c0c */ /* 0x000fe4000bf06070 */
[----:B------:R-:W-:Y:S02]  /*28c20*/  ISETP.LT.U32.AND P3, PT, R44, UR14, PT ;  /* 0x0000000e2c007c0c */ /* 0x000fe4000bf61070 */
[----:B------:R-:W-:Y:S02]  /*28c30*/  ISETP.GE.U32.AND P1, PT, R42, UR34, PT ;  /* 0x000000222a007c0c */ /* 0x000fe4000bf26070 */
[----:B------:R-:W-:Y:S02]  /*28c40*/  ISETP.GT.U32.AND P2, PT, R44, UR14, PT ;  /* 0x0000000e2c007c0c */ /* 0x000fe4000bf44070 */
[----:B------:R-:W-:Y:S02]  /*28c50*/  ISETP.GE.U32.AND.EX P0, PT, R43, UR13, PT, P0 ;  /* 0x0000000d2b007c0c */ /* 0x000fe4000bf06100 */
[----:B------:R-:W-:-:S02]  /*28c60*/  ISETP.GE.U32.AND.EX P1, PT, R47, UR35, PT, P1 ;  /* 0x000000232f007c0c */ /* 0x000fc4000bf26110 */
[C---:B------:R-:W-:Y:S02]  /*28c70*/  ISETP.GT.U32.AND.EX P2, PT, R41.reuse, UR15, PT, P2 ;  /* 0x0000000f29007c0c */ /* 0x040fe4000bf44120 */
[----:B------:R-:W-:-:S04]  /*28c80*/  ISETP.LT.U32.OR.EX P0, PT, R41, UR15, !P0, P3 ;  /* 0x0000000f29007c0c */ /* 0x000fc8000c701530 */
[----:B------:R-:W-:-:S13]  /*28c90*/  PLOP3.LUT P0, PT, P1, P2, P0, 0x2f, 0x0 ;  /* 0x000000000000781c */ /* 0x000fda0000f04507 */
[----:B------:R-:W-:Y:S05]  /*28ca0*/  @P0 BRA `(.L_x_153) ;  /* 0x0000000800640947 */ /* 0x000fea0003800000 */
.L_x_152:
[----:B------:R-:W-:Y:S01]  /*28cb0*/  ISETP.GE.U32.AND P0, PT, R45, UR12, PT ;  /* 0x0000000c2d007c0c */ /* 0x000fe2000bf06070 */
[----:B------:R-:W-:Y:S01]  /*28cc0*/  BSSY.RELIABLE B1, `(.L_x_154) ;  /* 0x000003e000017945 */ /* 0x000fe20003800100 */
[C---:B------:R-:W-:Y:S02]  /*28cd0*/  IADD3 R40, P1, PT, R44.reuse, -UR14, RZ ;  /* 0x8000000e2c287c10 */ /* 0x040fe4000ff3e0ff */
[----:B------:R-:W-:Y:S02]  /*28ce0*/  ISETP.GE.U32.AND.EX P0, PT, R43, UR13, PT, P0 ;  /* 0x0000000d2b007c0c */ /* 0x000fe4000bf06100 */
[----:B------:R-:W-:Y:S02]  /*28cf0*/  IADD3.X R48, PT, PT, R41, ~UR15, RZ, P1, !PT ;  /* 0x8000000f29307c10 */ /* 0x000fe40008ffe4ff */
[----:B------:R-:W-:Y:S02]  /*28d00*/  SEL R27, RZ, 0x1, P0 ;  /* 0x00000001ff1b7807 */ /* 0x000fe40000000000 */
[----:B------:R-:W-:-:S02]  /*28d10*/  ISETP.LT.U32.AND P2, PT, R44, UR14, PT ;  /* 0x0000000e2c007c0c */ /* 0x000fc4000bf41070 */
[----:B------:R-:W-:Y:S02]  /*28d20*/  ISETP.GE.U32.AND P1, PT, R40, R27, PT ;  /* 0x0000001b2800720c */ /* 0x000fe40003f26070 */
[----:B------:R-:W-:Y:S02]  /*28d30*/  ISETP.LT.U32.AND P3, PT, R42, UR34, PT ;  /* 0x000000222a007c0c */ /* 0x000fe4000bf61070 */
[----:B------:R-:W-:Y:S02]  /*28d40*/  ISETP.GE.U32.AND.EX P1, PT, R48, RZ, PT, P1 ;  /* 0x000000ff3000720c */ /* 0x000fe40003f26110 */
[----:B------:R-:W-:Y:S02]  /*28d50*/  ISETP.LT.U32.AND P4, PT, R56, UR32, PT ;  /* 0x0000002038007c0c */ /* 0x000fe4000bf81070 */
[----:B------:R-:W-:Y:S02]  /*28d60*/  ISETP.LT.U32.OR.EX P1, PT, R41, UR15, !P1, P2 ;  /* 0x0000000f29007c0c */ /* 0x000fe4000cf21520 */
[----:B------:R-:W-:-:S02]  /*28d70*/  IADD3 R28, P2, PT, R42, -UR34, RZ ;  /* 0x800000222a1c7c10 */ /* 0x000fc4000ff5e0ff */
[----:B------:R-:W-:Y:S02]  /*28d80*/  SEL R27, RZ, 0x1, !P1 ;  /* 0x00000001ff1b7807 */ /* 0x000fe40004800000 */
[----:B------:R-:W-:Y:S02]  /*28d90*/  IADD3.X R30, PT, PT, R47, ~UR35, RZ, P2, !PT ;  /* 0x800000232f1e7c10 */ /* 0x000fe400097fe4ff */
[----:B------:R-:W-:Y:S02]  /*28da0*/  ISETP.GE.U32.AND P2, PT, R28, R27, PT ;  /* 0x0000001b1c00720c */ /* 0x000fe40003f46070 */
[----:B------:R-:W-:Y:S02]  /*28db0*/  SEL R41, RZ, 0xffffffff, P0 ;  /* 0xffffffffff297807 */ /* 0x000fe40000000000 */
[----:B------:R-:W-:-:S04]  /*28dc0*/  ISETP.GE.U32.AND.EX P2, PT, R30, RZ, PT, P2 ;  /* 0x000000ff1e00720c */ /* 0x000fc80003f46120 */
[----:B------:R-:W-:Y:S02]  /*28dd0*/  ISETP.LT.U32.OR.EX P2, PT, R47, UR35, !P2, P3 ;  /* 0x000000232f007c0c */ /* 0x000fe4000d741530 */
        /* <DEDUP_REMOVED lines=11> */
[----:B------:R-:W-:Y:S01]  /*28e90*/  ISETP.GT.U32.AND P0, PT, R56, UR32, PT ;  /* 0x0000002038007c0c */ /* 0x000fe2000bf04070 */
[----:B------:R-:W-:Y:S01]  /*28ea0*/  IMAD.X R46, R46, 0x1, R29, P2 ;  /* 0x000000012e2e7824 */ /* 0x000fe200010e061d */
[----:B------:R-:W-:Y:S01]  /*28eb0*/  ISETP.NE.U32.AND P1, PT, R27, RZ, PT ;  /* 0x000000ff1b00720c */ /* 0x000fe20003f25070 */
[----:B------:R-:W-:Y:S01]  /*28ec0*/  IMAD.X R26, R26, 0x1, R49, P3 ;  /* 0x000000011a1a7824 */ /* 0x000fe200018e0631 */
[----:B------:R-:W-:-:S02]  /*28ed0*/  IADD3 R44, P3, PT, R41, R40, RZ ;  /* 0x00000028292c7210 */ /* 0x000fc40007f7e0ff */
[----:B------:R-:W-:Y:S02]  /*28ee0*/  ISETP.GT.U32.AND.EX P0, PT, R46, UR33, PT, P0 ;  /* 0x000000212e007c0c */ /* 0x000fe4000bf04100 */
[----:B------:R-:W-:Y:S01]  /*28ef0*/  IADD3 R42, P4, PT, R47, R28, RZ ;  /* 0x0000001c2f2a7210 */ /* 0x000fe20007f9e0ff */
[----:B------:R-:W-:Y:S01]  /*28f00*/  IMAD.X R41, R41, 0x1, R48, P3 ;  /* 0x0000000129297824 */ /* 0x000fe200018e0630 */
[----:B------:R-:W-:Y:S02]  /*28f10*/  ISETP.NE.OR.EX P0, PT, R26, RZ, P0, P1 ;  /* 0x000000ff1a00720c */ /* 0x000fe40000705710 */
[----:B------:R-:W-:Y:S01]  /*28f20*/  IADD3 R45, P2, PT, R45, -UR12, RZ ;  /* 0x8000000c2d2d7c10 */ /* 0x000fe2000ff5e0ff */
[----:B------:R-:W-:-:S03]  /*28f30*/  IMAD.X R47, R47, 0x1, R30, P4 ;  /* 0x000000012f2f7824 */ /* 0x000fc600020e061e */
[----:B------:R-:W-:-:S07]  /*28f40*/  IADD3.X R43, PT, PT, R43, ~UR13, RZ, P2, !PT ;  /* 0x8000000d2b2b7c10 */ /* 0x000fce00097fe4ff */
[----:B------:R-:W-:Y:S05]  /*28f50*/  @P0 BRA `(.L_x_155) ;  /* 0x0000000000500947 */ /* 0x000fea0003800000 */
[----:B------:R-:W-:-:S04]  /*28f60*/  ISETP.GE.U32.AND P0, PT, R56, UR32, PT ;  /* 0x0000002038007c0c */ /* 0x000fc8000bf06070 */
[----:B------:R-:W-:-:S13]  /*28f70*/  ISETP.GE.U32.AND.EX P0, PT, R46, UR33, PT, P0 ;  /* 0x000000212e007c0c */ /* 0x000fda000bf06100 */
[----:B------:R-:W-:Y:S05]  /*28f80*/  @!P0 BREAK.RELIABLE B1 ;  /* 0x0000000000018942 */ /* 0x000fea0003800100 */
[----:B------:R-:W-:Y:S05]  /*28f90*/  @!P0 BRA `(.L_x_153) ;  /* 0x0000000400a88947 */ /* 0x000fea0003800000 */
[----:B------:R-:W-:-:S04]  /*28fa0*/  ISETP.GT.U32.AND P0, PT, R42, UR34, PT ;  /* 0x000000222a007c0c */ /* 0x000fc8000bf04070 */
[----:B------:R-:W-:-:S13]  /*28fb0*/  ISETP.GT.U32.AND.EX P0, PT, R47, UR35, PT, P0 ;  /* 0x000000232f007c0c */ /* 0x000fda000bf04100 */
        /* <DEDUP_REMOVED lines=8> */
[----:B------:R-:W-:Y:S02]  /*29040*/  ISETP.GE.U32.AND P0, PT, R45, UR12, PT ;  /* 0x0000000c2d007c0c */ /* 0x000fe4000bf06070 */
[----:B------:R-:W-:Y:S02]  /*29050*/  ISETP.LT.U32.AND P1, PT, R44, UR14, PT ;  /* 0x0000000e2c007c0c */ /* 0x000fe4000bf21070 */
[----:B------:R-:W-:-:S04]  /*29060*/  ISETP.GE.U32.AND.EX P0, PT, R43, UR13, PT, P0 ;  /* 0x0000000d2b007c0c */ /* 0x000fc8000bf06100 */
[----:B------:R-:W-:-:S13]  /*29070*/  ISETP.LT.U32.OR.EX P0, PT, R41, UR15, !P0, P1 ;  /* 0x0000000f29007c0c */ /* 0x000fda000c701510 */
[----:B------:R-:W-:Y:S05]  /*29080*/  @P0 BREAK.RELIABLE B1 ;  /* 0x0000000000010942 */ /* 0x000fea0003800100 */
[----:B------:R-:W-:Y:S05]  /*29090*/  @P0 BRA `(.L_x_153) ;  /* 0x0000000400680947 */ /* 0x000fea0003800000 */
.L_x_155:
[----:B------:R-:W-:Y:S05]  /*290a0*/  BSYNC.RELIABLE B1 ;  /* 0x0000000000017941 */ /* 0x000fea0003800100 */
.L_x_154:
        /* <DEDUP_REMOVED lines=15> */
[----:B------:R-:W-:-:S04]  /*291a0*/  ISETP.GE.U32.AND P2, PT, R31, R28, PT ;  /* 0x0000001c1f00720c */ /* 0x000fc80003f46070 */
[----:B------:R-:W-:-:S04]  /*291b0*/  ISETP.GE.U32.AND.EX P2, PT, R48, RZ, PT, P2 ;  /* 0x000000ff3000720c */ /* 0x000fc80003f46120 */
[----:B------:R-:W-:Y:S02]  /*291c0*/  ISETP.LT.U32.OR.EX P2, PT, R47, UR35, !P2, P3 ;  /* 0x000000232f007c0c */ /* 0x000fe4000d741530 */
        /* <DEDUP_REMOVED lines=19> */
[----:B------:R-:W-:-:S03]  /*29300*/  IADD3 R45, P2, PT, R45, -UR12, RZ ;  /* 0x8000000c2d2d7c10 */ /* 0x000fc6000ff5e0ff */
[----:B------:R-:W-:Y:S01]  /*29310*/  IMAD.X R47, R47, 0x1, R48, P4 ;  /* 0x000000012f2f7824 */ /* 0x000fe200020e0630 */
[----:B------:R-:W-:-:S05]  /*29320*/  IADD3.X R43, PT, PT, R43, ~UR13, RZ, P2, !PT ;  /* 0x8000000d2b2b7c10 */ /* 0x000fca00097fe4ff */
        /* <DEDUP_REMOVED lines=21> */
.L_x_157:
[----:B------:R-:W-:Y:S05]  /*29480*/  BSYNC.RELIABLE B1 ;  /* 0x0000000000017941 */ /* 0x000fea0003800100 */
.L_x_156:
[----:B------:R-:W-:Y:S02]  /*29490*/  ISETP.GE.U32.AND P0, PT, R45, UR12, PT ;  /* 0x0000000c2d007c0c */ /* 0x000fe4000bf06070 */
[C---:B------:R-:W-:Y:S02]  /*294a0*/  IADD3 R28, P1, PT, R44.reuse, -UR14, RZ ;  /* 0x8000000e2c1c7c10 */ /* 0x040fe4000ff3e0ff */
[----:B------:R-:W-:Y:S02]  /*294b0*/  ISETP.GE.U32.AND.EX P0, PT, R43, UR13, PT, P0 ;  /* 0x0000000d2b007c0c */ /* 0x000fe4000bf06100 */
[----:B------:R-:W-:Y:S02]  /*294c0*/  IADD3.X R30, PT, PT, R41, ~UR15, RZ, P1, !PT ;  /* 0x8000000f291e7c10 */ /* 0x000fe40008ffe4ff */
[----:B------:R-:W-:Y:S02]  /*294d0*/  SEL R26, RZ, 0x1, P0 ;  /* 0x00000001ff1a7807 */ /* 0x000fe40000000000 */
[----:B------:R-:W-:-:S02]  /*294e0*/  ISETP.LT.U32.AND P2, PT, R44, UR14, PT ;  /* 0x0000000e2c007c0c */ /* 0x000fc4000bf41070 */
[----:B------:R-:W-:Y:S02]  /*294f0*/  ISETP.GE.U32.AND P1, PT, R28, R26, PT ;  /* 0x0000001a1c00720c */ /* 0x000fe40003f26070 */
[----:B------:R-:W-:Y:S02]  /*29500*/  ISETP.LT.U32.AND P3, PT, R42, UR34, PT ;  /* 0x000000222a007c0c */ /* 0x000fe4000bf61070 */
[----:B------:R-:W-:-:S04]  /*29510*/  ISETP.GE.U32.AND.EX P1, PT, R30, RZ, PT, P1 ;  /* 0x000000ff1e00720c */ /* 0x000fc80003f26110 */
[----:B------:R-:W-:Y:S02]  /*29520*/  ISETP.LT.U32.OR.EX P1, PT, R41, UR15, !P1, P2 ;  /* 0x0000000f29007c0c */ /* 0x000fe4000cf21520 */
[----:B------:R-:W-:Y:S02]  /*29530*/  IADD3 R29, P2, PT, R42, -UR34, RZ ;  /* 0x800000222a1d7c10 */ /* 0x000fe4000ff5e0ff */
[----:B------:R-:W-:Y:S02]  /*29540*/  SEL R26, RZ, 0x1, !P1 ;  /* 0x00000001ff1a7807 */ /* 0x000fe40004800000 */
[----:B------:R-:W-:Y:S02]  /*29550*/  IADD3.X R40, PT, PT, R47, ~UR35, RZ, P2, !PT ;  /* 0x800000232f287c10 */ /* 0x000fe400097fe4ff */
[----:B------:R-:W-:Y:S02]  /*29560*/  ISETP.GE.U32.AND P2, PT, R29, R26, PT ;  /* 0x0000001a1d00720c */ /* 0x000fe40003f46070 */
[----:B------:R-:W-:-:S02]  /*29570*/  SEL R41, RZ, 0xffffffff, P0 ;  /* 0xffffffffff297807 */ /* 0x000fc40000000000 */
[----:B------:R-:W-:Y:S02]  /*29580*/  ISETP.GE.U32.AND.EX P2, PT, R40, RZ, PT, P2 ;  /* 0x000000ff2800720c */ /* 0x000fe40003f46120 */
[----:B------:R-:W-:Y:S02]  /*29590*/  IADD3 R45, P0, PT, R45, -UR12, RZ ;  /* 0x8000000c2d2d7c10 */ /* 0x000fe4000ff1e0ff */
[----:B------:R-:W-:Y:S02]  /*295a0*/  ISETP.LT.U32.OR.EX P2, PT, R47, UR35, !P2, P3 ;  /* 0x000000232f007c0c */ /* 0x000fe4000d741530 */
[----:B------:R-:W-:Y:S02]  /*295b0*/  SEL R47, RZ, 0xffffffff, !P1 ;  /* 0xffffffffff2f7807 */ /* 0x000fe40004800000 */
[----:B------:R-:W-:Y:S02]  /*295c0*/  SEL R27, RZ, 0xffffffff, !P2 ;  /* 0xffffffffff1b7807 */ /* 0x000fe40005000000 */
[----:B------:R-:W-:-:S02]  /*295d0*/  IADD3 R44, P1, PT, R41, R28, RZ ;  /* 0x0000001c292c7210 */ /* 0x000fc40007f3e0ff */
[----:B------:R-:W-:Y:S02]  /*295e0*/  IADD3 R42, P2, PT, R47, R29, RZ ;  /* 0x0000001d2f2a7210 */ /* 0x000fe40007f5e0ff */
[----:B------:R-:W-:Y:S01]  /*295f0*/  IADD3 R56, P3, P4, R27, -UR32, R56 ;  /* 0x800000201b387c10 */ /* 0x000fe2000fc7e038 */
[----:B------:R-:W-:Y:S01]  /*29600*/  IMAD.X R41, R41, 0x1, R30, P1 ;  /* 0x0000000129297824 */ /* 0x000fe200008e061e */
[----:B------:R-:W-:Y:S01]  /*29610*/  IADD3.X R43, PT, PT, R43, ~UR13, RZ, P0, !PT ;  /* 0x8000000d2b2b7c10 */ /* 0x000fe200087fe4ff */
[----:B------:R-:W-:Y:S01]  /*29620*/  IMAD.X R47, R47, 0x1, R40, P2 ;  /* 0x000000012f2f7824 */ /* 0x000fe200010e0628 */
[----:B------:R-:W-:-:S09]  /*29630*/  IADD3.X R46, PT, PT, R27, ~UR33, R46, P3, P4 ;  /* 0x800000211b2e7c10 */ /* 0x000fd20009fe842e */
.L_x_153:
[----:B------:R-:W-:Y:S05]  /*29640*/  BSYNC.RECONVERGENT B0 ;  /* 0x0000000000007941 */ /* 0x000fea0003800200 */
.L_x_151:
[----:B------:R-:W-:Y:S05]  /*29650*/  WARPSYNC.ALL ;  /* 0x0000000000007948 */ /* 0x000fea0003800000 */
[C---:B------:R-:W-:Y:S01]  /*29660*/  IMAD.WIDE.U32 R26, R43.reuse, R15, RZ ;  /* 0x0000000f2b1a7225 */ /* 0x040fe200078e00ff */
[----:B------:R-:W-:Y:S01]  /*29670*/  UMOV UR4, URZ ;  /* 0x000000ff00047c82 */ /* 0x000fe20008000000 */
[----:B------:R-:W-:Y:S02]  /*29680*/  BSSY.RECONVERGENT B0, `(.L_x_158) ;  /* 0x00001a7000007945 */ /* 0x000fe40003800200 */
        /* <DEDUP_REMOVED lines=12> */
[----:B------:R-:W-:-:S04]  /*29750*/  IMAD.WIDE.U32 R30, R43, R17, RZ ;  /* 0x000000112b1e7225 */ /* 0x000fc800078e00ff */
[----:B------:R-:W-:Y:S01]  /*29760*/  IMAD R57, R43, R16, R28 ;  /* 0x000000102b397224 */ /* 0x000fe200078e021c */
[----:B------:R-:W-:Y:S01]  /*29770*/  IADD3 R28, P0, PT, R58, R26, RZ ;  /* 0x0000001a3a1c7210 */ /* 0x000fe20007f1e0ff */
[----:B------:R-:W-:-:S03]  /*29780*/  IMAD.WIDE.U32 R50, R45, R17, RZ ;  /* 0x000000112d327225 */ /* 0x000fc600078e00ff */
[----:B------:R-:W-:Y:S01]  /*29790*/  ISETP.GE.U32.AND P2, PT, R28, R26, PT ;  /* 0x0000001a1c00720c */ /* 0x000fe20003f46070 */
[----:B------:R-:W-:Y:S02]  /*297a0*/  IMAD.IADD R57, R27, 0x1, R57 ;  /* 0x000000011b397824 */ /* 0x000fe400078e0239 */
[----:B------:R-:W-:-:S04]  /*297b0*/  IMAD.WIDE.U32 R30, P6, R45, R18, R30 ;  /* 0x000000122d1e7225 */ /* 0x000fc800078c001e */
[----:B------:R-:W-:Y:S02]  /*297c0*/  IMAD.MOV.U32 R48, RZ, RZ, R29 ;  /* 0x000000ffff307224 */ /* 0x000fe400078e001d */
[----:B------:R-:W-:Y:S02]  /*297d0*/  IMAD.X R29, R57, 0x1, R59, P0 ;  /* 0x00000001391d7824 */ /* 0x000fe400000e063b */
[----:B------:R-:W-:Y:S01]  /*297e0*/  IMAD.X R49, RZ, RZ, RZ, P1 ;  /* 0x000000ffff317224 */ /* 0x000fe200008e06ff */
[----:B------:R-:W-:Y:S01]  /*297f0*/  IADD3 RZ, P1, PT, R51, R30, RZ ;  /* 0x0000001e33ff7210 */ /* 0x000fe20007f3e0ff */
[----:B------:R-:W-:Y:S01]  /*29800*/  IMAD R30, R18, R45, RZ ;  /* 0x0000002d121e7224 */ /* 0x000fe200078e02ff */
[----:B------:R-:W-:Y:S01]  /*29810*/  ISETP.GE.U32.AND.EX P2, PT, R29, R57, PT, P2 ;  /* 0x000000391d00720c */ /* 0x000fe20003f46120 */
[----:B------:R-:W-:-:S03]  /*29820*/  IMAD.WIDE.U32 R26, R17, R45, RZ ;  /* 0x0000002d111a7225 */ /* 0x000fc600078e00ff */
[----:B------:R-:W-:Y:S01]  /*29830*/  SEL R57, RZ, 0x1, P2 ;  /* 0x00000001ff397807 */ /* 0x000fe20001000000 */
[C---:B------:R-:W-:Y:S02]  /*29840*/  IMAD R59, R43.reuse, R17, R30 ;  /* 0x000000112b3b7224 */ /* 0x040fe400078e021e */
[----:B------:R-:W-:-:S04]  /*29850*/  IMAD.WIDE.U32.X R48, R43, R74, R48, P3 ;  /* 0x0000004a2b307225 */ /* 0x000fc800018e0430 */
[----:B------:R-:W-:-:S04]  /*29860*/  IMAD.WIDE.U32 R54, R43, R19, RZ ;  /* 0x000000132b367225 */ /* 0x000fc800078e00ff */
[----:B------:R-:W-:-:S04]  /*29870*/  IMAD.WIDE.U32 R50, R41, R15, RZ ;  /* 0x0000000f29327225 */ /* 0x000fc800078e00ff */
[----:B------:R-:W-:Y:S02]  /*29880*/  IMAD.IADD R30, R27, 0x1, R59 ;  /* 0x000000011b1e7824 */ /* 0x000fe400078e023b */
[----:B------:R-:W-:Y:S01]  /*29890*/  IMAD.X R27, RZ, RZ, RZ, P6 ;  /* 0x000000ffff1b7224 */ /* 0x000fe200030e06ff */
[----:B------:R-:W-:Y:S01]  /*298a0*/  IADD3 R48, P3, P6, R26, R48, R57 ;  /* 0x000000301a307210 */ /* 0x000fe20007e7e039 */
[----:B------:R-:W-:Y:S02]  /*298b0*/  IMAD R70, R75, R44, RZ ;  /* 0x0000002c4b467224 */ /* 0x000fe400078e02ff */
[C---:B------:R-:W-:Y:S01]  /*298c0*/  IMAD.WIDE.U32 R52, R45.reuse, R19, RZ ;  /* 0x000000132d347225 */ /* 0x040fe200078e00ff */
[----:B------:R-:W-:Y:S02]  /*298d0*/  IADD3.X R49, PT, PT, R30, R49, RZ, P3, P6 ;  /* 0x000000311e317210 */ /* 0x000fe40001fec4ff */
[----:B------:R-:W-:Y:S01]  /*298e0*/  ISETP.GE.U32.AND P3, PT, R48, R26, PT ;  /* 0x0000001a3000720c */ /* 0x000fe20003f66070 */
[----:B------:R-:W-:-:S03]  /*298f0*/  IMAD.WIDE.U32 R54, P5, R45, R78, R54 ;  /* 0x0000004e2d367225 */ /* 0x000fc600078a0036 */
[----:B------:R-:W-:Y:S01]  /*29900*/  ISETP.GE.U32.AND.EX P3, PT, R49, R30, PT, P3 ;  /* 0x0000001e3100720c */ /* 0x000fe20003f66130 */
[----:B------:R-:W-:Y:S01]  /*29910*/  IMAD.WIDE.U32 R50, P0, R44, R75, R50 ;  /* 0x0000004b2c327225 */ /* 0x000fe20007800032 */
[----:B------:R-:W-:-:S03]  /*29920*/  IADD3 RZ, P4, PT, R53, R54, RZ ;  /* 0x0000003635ff7210 */ /* 0x000fc60007f9e0ff */
[-C--:B------:R-:W-:Y:S02]  /*29930*/  IMAD R70, R41, R15.reuse, R70 ;  /* 0x0000000f29467224 */ /* 0x080fe400078e0246 */
[----:B------:R-:W-:-:S04]  /*29940*/  IMAD.WIDE.U32 R66, R44, R15, R28 ;  /* 0x0000000f2c427225 */ /* 0x000fc800078e001c */
[----:B------:R-:W-:-:S04]  /*29950*/  IMAD.WIDE.U32 R52, R44, R15, RZ ;  /* 0x0000000f2c347225 */ /* 0x000fc800078e00ff */
[----:B------:R-:W-:Y:S01]  /*29960*/  IMAD.X R59, RZ, RZ, RZ, P0 ;  /* 0x000000ffff3b7224 */ /* 0x000fe200000e06ff */
[----:B------:R-:W-:Y:S01]  /*29970*/  ISETP.GE.U32.AND P0, PT, R66, R28, PT ;  /* 0x0000001c4200720c */ /* 0x000fe20003f06070 */
[----:B------:R-:W-:Y:S01]  /*29980*/  IMAD.IADD R70, R67, 0x1, R70 ;  /* 0x0000000143467824 */ /* 0x000fe200078e0246 */
[----:B------:R-:W-:Y:S01]  /*29990*/  IADD3 RZ, P2, PT, R53, R50, RZ ;  /* 0x0000003235ff7210 */ /* 0x000fe20007f5e0ff */
[----:B------:R-:W-:Y:S01]  /*299a0*/  IMAD.MOV.U32 R26, RZ, RZ, R31 ;  /* 0x000000ffff1a7224 */ /* 0x000fe200078e001f */
[----:B------:R-:W-:Y:S01]  /*299b0*/  SEL R53, RZ, 0x1, P3 ;  /* 0x00000001ff357807 */ /* 0x000fe20001800000 */
[----:B------:R-:W-:Y:S01]  /*299c0*/  IMAD R30, R78, R45, RZ ;  /* 0x0000002d4e1e7224 */ /* 0x000fe200078e02ff */
[----:B------:R-:W-:Y:S01]  /*299d0*/  ISETP.GE.U32.AND.EX P0, PT, R70, R29, PT, P0 ;  /* 0x0000001d4600720c */ /* 0x000fe20003f06100 */
[----:B------:R-:W-:Y:S02]  /*299e0*/  IMAD.MOV.U32 R58, RZ, RZ, R51 ;  /* 0x000000ffff3a7224 */ /* 0x000fe400078e0033 */
[----:B------:R-:W-:-:S04]  /*299f0*/  IMAD.WIDE.U32 R28, R19, R45, RZ ;  /* 0x0000002d131c7225 */ /* 0x000fc800078e00ff */
[C---:B------:R-:W-:Y:S02]  /*29a00*/  IMAD R57, R43.reuse, R19, R30 ;  /* 0x000000132b397224 */ /* 0x040fe400078e021e */
[----:B------:R-:W-:-:S04]  /*29a10*/  IMAD.WIDE.U32.X R26, R43, R18, R26, P1 ;  /* 0x000000122b1a7225 */ /* 0x000fc800008e041a */
[----:B------:R-:W-:Y:S02]  /*29a20*/  IMAD R40, R74, R44, RZ ;  /* 0x0000002c4a287224 */ /* 0x000fe400078e02ff */
[----:B------:R-:W-:-:S04]  /*29a30*/  IMAD.WIDE.U32 R50, R41, R16, RZ ;  /* 0x0000001029327225 */ /* 0x000fc800078e00ff */
[----:B------:R-:W-:Y:S01]  /*29a40*/  IMAD.IADD R54, R29, 0x1, R57 ;  /* 0x000000011d367824 */ /* 0x000fe200078e0239 */
[----:B------:R-:W-:Y:S01]  /*29a50*/  SEL R29, RZ, 0x1, P0 ;  /* 0x00000001ff1d7807 */ /* 0x000fe20000000000 */
[----:B------:R-:W-:Y:S01]  /*29a60*/  IMAD.WIDE.U32.X R58, R41, R75, R58, P2 ;  /* 0x0000004b293a7225 */ /* 0x000fe200010e043a */
[----:B------:R-:W-:-:S03]  /*29a70*/  IADD3 R26, P2, P3, R28, R26, R53 ;  /* 0x0000001a1c1a7210 */ /* 0x000fc60007b5e035 */
[-C--:B------:R-:W-:Y:S01]  /*29a80*/  IMAD R40, R41, R16.reuse, R40 ;  /* 0x0000001029287224 */ /* 0x080fe200078e0228 */
[----:B------:R-:W-:Y:S01]  /*29a90*/  IADD3.X R27, PT, PT, R54, R27, RZ, P2, P3 ;  /* 0x0000001b361b7210 */ /* 0x000fe200017e64ff */
[----:B------:R-:W-:-:S04]  /*29aa0*/  IMAD.WIDE.U32 R30, R44, R16, R48 ;  /* 0x000000102c1e7225 */ /* 0x000fc800078e0030 */
[----:B------:R-:W-:Y:S01]  /*29ab0*/  IMAD.WIDE.U32 R50, P1, R44, R74, R50 ;  /* 0x0000004a2c327225 */ /* 0x000fe20007820032 */
[C---:B------:R-:W-:Y:S02]  /*29ac0*/  IADD3 R58, P2, P3, R30.reuse, R58, R29 ;  /* 0x0000003a1e3a7210 */ /* 0x040fe40007b5e01d */
[----:B------:R-:W-:Y:S01]  /*29ad0*/  ISETP.GE.U32.AND P0, PT, R30, R48, PT ;  /* 0x000000301e00720c */ /* 0x000fe20003f06070 */
[----:B------:R-:W-:Y:S02]  /*29ae0*/  IMAD.IADD R40, R31, 0x1, R40 ;  /* 0x000000011f287824 */ /* 0x000fe400078e0228 */
[----:B------:R-:W-:-:S03]  /*29af0*/  IMAD.WIDE.U32 R52, R44, R16, RZ ;  /* 0x000000102c347225 */ /* 0x000fc600078e00ff */
[----:B------:R-:W-:Y:S01]  /*29b00*/  IADD3.X R59, PT, PT, R40, R59, RZ, P2, P3 ;  /* 0x0000003b283b7210 */ /* 0x000fe200017e64ff */
[----:B------:R-:W-:Y:S01]  /*29b10*/  IMAD.X R31, RZ, RZ, RZ, P1 ;  /* 0x000000ffff1f7224 */ /* 0x000fe200008e06ff */
[----:B------:R-:W-:Y:S01]  /*29b20*/  ISETP.GE.U32.AND P1, PT, R58, R30, PT ;  /* 0x0000001e3a00720c */ /* 0x000fe20003f26070 */
[----:B------:R-:W-:Y:S01]  /*29b30*/  IMAD.WIDE.U32 R62, R41, R17, RZ ;  /* 0x00000011293e7225 */ /* 0x000fe200078e00ff */
[----:B------:R-:W-:Y:S02]  /*29b40*/  IADD3 RZ, P2, PT, R53, R50, RZ ;  /* 0x0000003235ff7210 */ /* 0x000fe40007f5e0ff */
[----:B------:R-:W-:Y:S01]  /*29b50*/  ISETP.GE.U32.AND.EX P0, PT, R40, R49, PT, P0 ;  /* 0x000000312800720c */ /* 0x000fe20003f06100 */
[----:B------:R-:W-:Y:S01]  /*29b60*/  IMAD.MOV.U32 R30, RZ, RZ, R51 ;  /* 0x000000ffff1e7224 */ /* 0x000fe200078e0033 */
[----:B------:R-:W-:Y:S01]  /*29b70*/  ISETP.GE.U32.AND.EX P1, PT, R59, R40, PT, P1 ;  /* 0x000000283b00720c */ /* 0x000fe20003f26110 */
[----:B------:R-:W-:Y:S01]  /*29b80*/  IMAD.WIDE.U32 R48, R44, R17, RZ ;  /* 0x000000112c307225 */ /* 0x000fe200078e00ff */
[----:B------:R-:W-:-:S02]  /*29b90*/  SEL R40, RZ, 0x1, P0 ;  /* 0x00000001ff287807 */ /* 0x000fc40000000000 */
[----:B------:R-:W-:Y:S01]  /*29ba0*/  SEL R29, RZ, 0x1, P1 ;  /* 0x00000001ff1d7807 */ /* 0x000fe20000800000 */
[----:B------:R-:W-:-:S04]  /*29bb0*/  IMAD.WIDE.U32 R62, P6, R44, R18, R62 ;  /* 0x000000122c3e7225 */ /* 0x000fc800078c003e */
[----:B------:R-:W-:Y:S01]  /*29bc0*/  IMAD.WIDE.U32.X R30, R41, R74, R30, P2 ;  /* 0x0000004a291e7225 */ /* 0x000fe200010e041e */
[----:B------:R-:W-:-:S03]  /*29bd0*/  IADD3 RZ, P2, PT, R49, R62, RZ ;  /* 0x0000003e31ff7210 */ /* 0x000fc60007f5e0ff */
[----:B------:R-:W-:Y:S01]  /*29be0*/  IMAD R50, R18, R44, RZ ;  /* 0x0000002c12327224 */ /* 0x000fe200078e02ff */
[----:B------:R-:W-:Y:S01]  /*29bf0*/  IADD3 R29, P0, P1, R29, R30, R40 ;  /* 0x0000001e1d1d7210 */ /* 0x000fe2000791e028 */
[----:B------:R-:W-:-:S04]  /*29c00*/  IMAD.WIDE.U32 R48, R47, R15, RZ ;  /* 0x0000000f2f307225 */ /* 0x000fc800078e00ff */
[----:B------:R-:W-:Y:S01]  /*29c10*/  IMAD R40, R41, R17, R50 ;  /* 0x0000001129287224 */ /* 0x000fe200078e0232 */
[----:B------:R-:W-:Y:S01]  /*29c20*/  IADD3.X R50, PT, PT, RZ, R31, RZ, P0, P1 ;  /* 0x0000001fff327210 */ /* 0x000fe200007e24ff */
[----:B------:R-:W-:-:S04]  /*29c30*/  IMAD.WIDE.U32 R52, R44, R17, R26 ;  /* 0x000000112c347225 */ /* 0x000fc800078e001a */
[----:B------:R-:W-:-:S04]  /*29c40*/  IMAD.WIDE.U32 R48, P0, R42, R75, R48 ;  /* 0x0000004b2a307225 */ /* 0x000fc80007800030 */
[----:B------:R-:W-:Y:S01]  /*29c50*/  IMAD.WIDE.U32 R30, R42, R15, RZ ;  /* 0x0000000f2a1e7225 */ /* 0x000fe200078e00ff */
[----:B------:R-:W-:-:S03]  /*29c60*/  IADD3 R30, P1, PT, R29, R52, RZ ;  /* 0x000000341d1e7210 */ /* 0x000fc60007f3e0ff */
[----:B------:R-:W-:Y:S01]  /*29c70*/  IMAD.IADD R40, R53, 0x1, R40 ;  /* 0x0000000135287824 */ /* 0x000fe200078e0228 */
[----:B------:R-:W-:Y:S01]  /*29c80*/  IADD3 RZ, P3, PT, R31, R48, RZ ;  /* 0x000000301fff7210 */ /* 0x000fe20007f7e0ff */
[----:B------:R-:W-:Y:S02]  /*29c90*/  IMAD R48, R75, R42, RZ ;  /* 0x0000002a4b307224 */ /* 0x000fe400078e02ff */
[----:B------:R-:W-:Y:S01]  /*29ca0*/  IMAD.X R31, R40, 0x1, R50, P1 ;  /* 0x00000001281f7824 */ /* 0x000fe200008e0632 */
[----:B------:R-:W-:Y:S01]  /*29cb0*/  ISETP.GE.U32.AND P1, PT, R26, R28, PT ;  /* 0x0000001c1a00720c */ /* 0x000fe20003f26070 */
[----:B------:R-:W-:-:S03]  /*29cc0*/  IMAD.WIDE.U32 R28, R42, R15, R58 ;  /* 0x0000000f2a1c7225 */ /* 0x000fc600078e003a */
[----:B------:R-:W-:Y:S01]  /*29cd0*/  ISETP.GE.U32.AND.EX P1, PT, R27, R54, PT, P1 ;  /* 0x000000361b00720c */ /* 0x000fe20003f26110 */
[----:B------:R-:W-:Y:S02]  /*29ce0*/  IMAD R69, R47, R15, R48 ;  /* 0x0000000f2f457224 */ /* 0x000fe400078e0230 */
[----:B------:R-:W-:Y:S01]  /*29cf0*/  IMAD.X R51, RZ, RZ, RZ, P0 ;  /* 0x000000ffff337224 */ /* 0x000fe200000e06ff */
[----:B------:R-:W-:Y:S01]  /*29d00*/  ISETP.GE.U32.AND P0, PT, R28, R58, PT ;  /* 0x0000003a1c00720c */ /* 0x000fe20003f06070 */
[----:B------:R-:W-:Y:S02]  /*29d10*/  IMAD.IADD R69, R29, 0x1, R69 ;  /* 0x000000011d457824 */ /* 0x000fe400078e0245 */
[----:B------:R-:W-:Y:S02]  /*29d20*/  IMAD R53, R74, R42, RZ ;  /* 0x0000002a4a357224 */ /* 0x000fe400078e02ff */
[----:B------:R-:W-:Y:S01]  /*29d30*/  IMAD.MOV.U32 R50, RZ, RZ, R49 ;  /* 0x000000ffff327224 */ /* 0x000fe200078e0031 */
[----:B------:R-:W-:Y:S01]  /*29d40*/  ISETP.GE.U32.AND.EX P0, PT, R69, R59, PT, P0 ;  /* 0x0000003b4500720c */ /* 0x000fe20003f06100 */
[----:B------:R-:W-:-:S02]  /*29d50*/  IMAD R53, R47, R16, R53 ;  /* 0x000000102f357224 */ /* 0x000fc400078e0235 */
[----:B------:R-:W-:Y:S01]  /*29d60*/  IMAD.WIDE.U32 R48, R42, R16, R30 ;  /* 0x000000102a307225 */ /* 0x000fe200078e001e */
[----:B------:R-:W-:-:S03]  /*29d70*/  SEL R57, RZ, 0x1, P0 ;  /* 0x00000001ff397807 */ /* 0x000fc60000000000 */
[----:B------:R-:W-:-:S04]  /*29d80*/  IMAD.WIDE.U32.X R50, R47, R75, R50, P3 ;  /* 0x0000004b2f327225 */ /* 0x000fc800018e0432 */
[----:B------:R-:W-:Y:S01]  /*29d90*/  IMAD.IADD R49, R49, 0x1, R53 ;  /* 0x0000000131317824 */ /* 0x000fe200078e0235 */
[----:B------:R-:W-:Y:S01]  /*29da0*/  IADD3 R50, P0, P3, R48, R50, R57 ;  /* 0x0000003230327210 */ /* 0x000fe20007b1e039 */
[----:B------:R-:W-:-:S03]  /*29db0*/  IMAD.WIDE.U32 R64, R41, R19, RZ ;  /* 0x0000001329407225 */ /* 0x000fc600078e00ff */
[----:B------:R-:W-:Y:S01]  /*29dc0*/  IADD3.X R51, PT, PT, R49, R51, RZ, P0, P3 ;  /* 0x0000003331337210 */ /* 0x000fe200007e64ff */
[----:B------:R-:W-:Y:S01]  /*29dd0*/  IMAD.X R53, RZ, RZ, RZ, P5 ;  /* 0x000000ffff357224 */ /* 0x000fe200028e06ff */
[----:B------:R-:W-:Y:S01]  /*29de0*/  ISETP.GE.U32.AND P3, PT, R52, R26, PT ;  /* 0x0000001a3400720c */ /* 0x000fe20003f66070 */
[----:B------:R-:W-:Y:S01]  /*29df0*/  IMAD.WIDE.U32 R64, P5, R44, R78, R64 ;  /* 0x0000004e2c407225 */ /* 0x000fe200078a0040 */
[----:B------:R-:W-:Y:S02]  /*29e00*/  ISETP.GE.U32.AND P0, PT, R30, R52, PT ;  /* 0x000000341e00720c */ /* 0x000fe40003f06070 */
[----:B------:R-:W-:Y:S01]  /*29e10*/  SEL R26, RZ, 0x1, P1 ;  /* 0x00000001ff1a7807 */ /* 0x000fe20000800000 */
[----:B------:R-:W-:Y:S01]  /*29e20*/  IMAD.MOV.U32 R52, RZ, RZ, R55 ;  /* 0x000000ffff347224 */ /* 0x000fe200078e0037 */
[----:B------:R-:W-:Y:S01]  /*29e30*/  ISETP.GE.U32.AND.EX P3, PT, R40, R27, PT, P3 ;  /* 0x0000001b2800720c */ /* 0x000fe20003f66130 */
[----:B------:R-:W-:Y:S01]  /*29e40*/  IMAD.WIDE.U32 R54, R44, R19, RZ ;  /* 0x000000132c367225 */ /* 0x000fe200078e00ff */
[----:B------:R-:W-:-:S03]  /*29e50*/  ISETP.GE.U32.AND.EX P0, PT, R31, R40, PT, P0 ;  /* 0x000000281f00720c */ /* 0x000fc60003f06100 */
[----:B------:R-:W-:Y:S01]  /*29e60*/  IMAD.WIDE.U32.X R52, R43, R78, R52, P4 ;  /* 0x0000004e2b347225 */ /* 0x000fe200020e0434 */
[----:B------:R-:W-:-:S03]  /*29e70*/  IADD3 RZ, P4, PT, R55, R64, RZ ;  /* 0x0000004037ff7210 */ /* 0x000fc60007f9e0ff */
[----:B------:R-:W-:Y:S01]  /*29e80*/  IMAD.WIDE.U32 R54, R47, R16, RZ ;  /* 0x000000102f367225 */ /* 0x000fe200078e00ff */
[----:B------:R-:W-:Y:S02]  /*29e90*/  IADD3 R52, P1, PT, R26, R52, RZ ;  /* 0x000000341a347210 */ /* 0x000fe40007f3e0ff */
[----:B------:R-:W-:Y:S01]  /*29ea0*/  SEL R26, RZ, 0x1, P3 ;  /* 0x00000001ff1a7807 */ /* 0x000fe20001800000 */
[----:B------:R-:W-:-:S04]  /*29eb0*/  IMAD.WIDE.U32 R60, R42, R16, RZ ;  /* 0x000000102a3c7225 */ /* 0x000fc800078e00ff */
[----:B------:R-:W-:Y:S02]  /*29ec0*/  IMAD.X R53, RZ, RZ, R53, P1 ;  /* 0x000000ffff357224 */ /* 0x000fe400008e0635 */
[----:B------:R-:W-:-:S04]  /*29ed0*/  IMAD.WIDE.U32 R54, P1, R42, R74, R54 ;  /* 0x0000004a2a367225 */ /* 0x000fc80007820036 */
[----:B------:R-:W-:Y:S01]  /*29ee0*/  IMAD.X R59, RZ, RZ, RZ, P6 ;  /* 0x000000ffff3b7224 */ /* 0x000fe200030e06ff */
[----:B------:R-:W-:Y:S01]  /*29ef0*/  IADD3 RZ, P6, PT, R61, R54, RZ ;  /* 0x000000363dff7210 */ /* 0x000fe20007fde0ff */
[----:B------:R-:W-:Y:S02]  /*29f00*/  IMAD.MOV.U32 R58, RZ, RZ, R63 ;  /* 0x000000ffff3a7224 */ /* 0x000fe400078e003f */
[----:B------:R-:W-:Y:S01]  /*29f10*/  IMAD.X R61, RZ, RZ, RZ, P1 ;  /* 0x000000ffff3d7224 */ /* 0x000fe200008e06ff */
[----:B------:R-:W-:Y:S01]  /*29f20*/  ISETP.GE.U32.AND P1, PT, R48, R30, PT ;  /* 0x0000001e3000720c */ /* 0x000fe20003f26070 */
[----:B------:R-:W-:Y:S01]  /*29f30*/  IMAD.WIDE.U32.X R58, R41, R18, R58, P2 ;  /* 0x00000012293a7225 */ /* 0x000fe200010e043a */
[----:B------:R-:W-:Y:S02]  /*29f40*/  ISETP.GE.U32.AND P2, PT, R50, R48, PT ;  /* 0x000000303200720c */ /* 0x000fe40003f46070 */
[----:B------:R-:W-:Y:S01]  /*29f50*/  ISETP.GE.U32.AND.EX P1, PT, R49, R31, PT, P1 ;  /* 0x0000001f3100720c */ /* 0x000fe20003f26110 */
[----:B------:R-:W-:Y:S01]  /*29f60*/  IMAD.MOV.U32 R60, RZ, RZ, R55 ;  /* 0x000000ffff3c7224 */ /* 0x000fe200078e0037 */
[----:B------:R-:W-:Y:S01]  /*29f70*/  ISETP.GE.U32.AND.EX P2, PT, R51, R49, PT, P2 ;  /* 0x000000313300720c */ /* 0x000fe20003f46120 */
[----:B------:R-:W-:Y:S01]  /*29f80*/  IMAD R48, R78, R44, RZ ;  /* 0x0000002c4e307224 */ /* 0x000fe200078e02ff */
[----:B------:R-:W-:Y:S01]  /*29f90*/  SEL R40, RZ, 0x1, P1 ;  /* 0x00000001ff287807 */ /* 0x000fe20000800000 */
[----:B------:R-:W-:Y:S01]  /*29fa0*/  IMAD.WIDE.U32.X R60, R47, R74, R60, P6 ;  /* 0x0000004a2f3c7225 */ /* 0x000fe200030e043c */
[----:B------:R-:W-:-:S02]  /*29fb0*/  SEL R27, RZ, 0x1, P2 ;  /* 0x00000001ff1b7807 */ /* 0x000fc40001000000 */
[----:B------:R-:W-:Y:S01]  /*29fc0*/  SEL R49, RZ, 0x1, P0 ;  /* 0x00000001ff317807 */ /* 0x000fe20000000000 */
[-C--:B------:R-:W-:Y:S01]  /*29fd0*/  IMAD.WIDE.U32 R30, R44, R19.reuse, R52 ;  /* 0x000000132c1e7225 */ /* 0x080fe200078e0034 */
[----:B------:R-:W-:Y:S02]  /*29fe0*/  IADD3 R40, P3, P6, R27, R60, R40 ;  /* 0x0000003c1b287210 */ /* 0x000fe40007e7e028 */
[----:B------:R-:W-:Y:S01]  /*29ff0*/  IADD3 R26, P0, P1, R49, R58, R26 ;  /* 0x0000003a311a7210 */ /* 0x000fe2000791e01a */
[----:B------:R-:W-:Y:S01]  /*2a000*/  IMAD R27, R41, R19, R48 ;  /* 0x00000013291b7224 */ /* 0x000fe200078e0230 */
[----:B------:R-:W-:Y:S01]  /*2a010*/  IADD3.X R60, PT, PT, RZ, R61, RZ, P3, P6 ;  /* 0x0000003dff3c7210 */ /* 0x000fe20001fec4ff */
[----:B------:R-:W-:Y:S01]  /*2a020*/  IMAD.WIDE.U32 R62, R47, R17, RZ ;  /* 0x000000112f3e7225 */ /* 0x000fe200078e00ff */
[----:B------:R-:W-:Y:S02]  /*2a030*/  IADD3.X R58, PT, PT, RZ, R59, RZ, P0, P1 ;  /* 0x0000003bff3a7210 */ /* 0x000fe400007e24ff */
[----:B------:R-:W-:Y:S01]  /*2a040*/  IADD3 R26, P3, PT, R26, R30, RZ ;  /* 0x0000001e1a1a7210 */ /* 0x000fe20007f7e0ff */
[----:B------:R-:W-:Y:S01]  /*2a050*/  IMAD.WIDE.U32 R48, R42, R17, RZ ;  /* 0x000000112a307225 */ /* 0x000fe200078e00ff */
[----:B------:R-:W-:-:S02]  /*2a060*/  ISETP.GE.U32.AND P2, PT, R30, R52, PT ;  /* 0x000000341e00720c */ /* 0x000fc40003f46070 */
[----:B------:R-:W-:Y:S01]  /*2a070*/  ISETP.GE.U32.AND P0, PT, R26, R30, PT ;  /* 0x0000001e1a00720c */ /* 0x000fe20003f06070 */
[----:B------:R-:W-:Y:S02]  /*2a080*/  IMAD.IADD R48, R31, 0x1, R27 ;  /* 0x000000011f307824 */ /* 0x000fe400078e021b */
[----:B------:R-:W-:-:S03]  /*2a090*/  IMAD.WIDE.U32 R62, P1, R42, R18, R62 ;  /* 0x000000122a3e7225 */ /* 0x000fc6000782003e */
[----:B------:R-:W-:Y:S01]  /*2a0a0*/  ISETP.GE.U32.AND.EX P2, PT, R48, R53, PT, P2 ;  /* 0x000000353000720c */ /* 0x000fe20003f46120 */
[----:B------:R-:W-:-:S03]  /*2a0b0*/  IMAD.WIDE.U32 R30, R46, R15, RZ ;  /* 0x0000000f2e1e7225 */ /* 0x000fc600078e00ff */
[----:B------:R-:W-:Y:S01]  /*2a0c0*/  SEL R57, RZ, 0x1, P2 ;  /* 0x00000001ff397807 */ /* 0x000fe20001000000 */
[----:B------:R-:W-:Y:S01]  /*2a0d0*/  IMAD.X R27, R48, 0x1, R58, P3 ;  /* 0x00000001301b7824 */ /* 0x000fe200018e063a */
[----:B------:R-:W-:Y:S01]  /*2a0e0*/  IADD3 RZ, P3, PT, R49, R62, RZ ;  /* 0x0000003e31ff7210 */ /* 0x000fe20007f7e0ff */
[----:B------:R-:W-:-:S03]  /*2a0f0*/  IMAD.WIDE.U32 R52, R56, R15, RZ ;  /* 0x0000000f38347225 */ /* 0x000fc600078e00ff */
[----:B------:R-:W-:Y:S01]  /*2a100*/  ISETP.GE.U32.AND.EX P0, PT, R27, R48, PT, P0 ;  /* 0x000000301b00720c */ /* 0x000fe20003f06100 */
[----:B------:R-:W-:-:S04]  /*2a110*/  IMAD.WIDE.U32 R48, P6, R56, R75, R30 ;  /* 0x0000004b38307225 */ /* 0x000fc800078c001e */
[-C--:B------:R-:W-:Y:S01]  /*2a120*/  IMAD.WIDE.U32 R30, R42, R17.reuse, R26 ;  /* 0x000000112a1e7225 */ /* 0x080fe200078e001a */
[----:B------:R-:W-:Y:S02]  /*2a130*/  IADD3 RZ, P2, PT, R53, R48, RZ ;  /* 0x0000003035ff7210 */ /* 0x000fe40007f5e0ff */
[----:B------:R-:W-:Y:S01]  /*2a140*/  SEL R48, RZ, 0x1, P0 ;  /* 0x00000001ff307807 */ /* 0x000fe20000000000 */
[----:B------:R-:W-:Y:S01]  /*2a150*/  IMAD.X R55, RZ, RZ, RZ, P5 ;  /* 0x000000ffff377224 */ /* 0x000fe200028e06ff */
[----:B------:R-:W-:Y:S01]  /*2a160*/  ISETP.GE.U32.AND P0, PT, R30, R26, PT ;  /* 0x0000001a1e00720c */ /* 0x000fe20003f06070 */
[----:B------:R-:W-:Y:S01]  /*2a170*/  IMAD R26, R18, R42, RZ ;  /* 0x0000002a121a7224 */ /* 0x000fe200078e02ff */
[----:B------:R-:W-:Y:S01]  /*2a180*/  IADD3 R52, P5, PT, R40, R30, RZ ;  /* 0x0000001e28347210 */ /* 0x000fe20007fbe0ff */
[----:B------:R-:W-:Y:S02]  /*2a190*/  IMAD.MOV.U32 R54, RZ, RZ, R65 ;  /* 0x000000ffff367224 */ /* 0x000fe400078e0041 */
[----:B------:R-:W-:-:S02]  /*2a1a0*/  IMAD R26, R47, R17, R26 ;  /* 0x000000112f1a7224 */ /* 0x000fc400078e021a */
[----:B------:R-:W-:Y:S02]  /*2a1b0*/  IMAD R68, R75, R56, RZ ;  /* 0x000000384b447224 */ /* 0x000fe400078e02ff */
[----:B------:R-:W-:Y:S01]  /*2a1c0*/  IMAD.WIDE.U32.X R54, R41, R78, R54, P4 ;  /* 0x0000004e29367225 */ /* 0x000fe200020e0436 */
[----:B------:R-:W-:-:S03]  /*2a1d0*/  ISETP.GE.U32.AND P4, PT, R52, R30, PT ;  /* 0x0000001e3400720c */ /* 0x000fc60003f86070 */
[----:B------:R-:W-:Y:S02]  /*2a1e0*/  IMAD.IADD R26, R31, 0x1, R26 ;  /* 0x000000011f1a7824 */ /* 0x000fe400078e021a */
[----:B------:R-:W-:-:S03]  /*2a1f0*/  IMAD.WIDE.U32 R30, R56, R15, R50 ;  /* 0x0000000f381e7225 */ /* 0x000fc600078e0032 */
[----:B------:R-:W-:Y:S01]  /*2a200*/  ISETP.GE.U32.AND.EX P0, PT, R26, R27, PT, P0 ;  /* 0x0000001b1a00720c */ /* 0x000fe20003f06100 */
[----:B------:R-:W-:Y:S02]  /*2a210*/  IMAD R68, R46, R15, R68 ;  /* 0x0000000f2e447224 */ /* 0x000fe400078e0244 */
[----:B------:R-:W-:Y:S01]  /*2a220*/  IMAD.X R53, R26, 0x1, R60, P5 ;  /* 0x000000011a357824 */ /* 0x000fe200028e063c */
[----:B------:R-:W-:Y:S01]  /*2a230*/  ISETP.GE.U32.AND P5, PT, R30, R50, PT ;  /* 0x000000321e00720c */ /* 0x000fe20003fa6070 */
[----:B------:R-:W-:Y:S01]  /*2a240*/  IMAD.IADD R68, R31, 0x1, R68 ;  /* 0x000000011f447824 */ /* 0x000fe200078e0244 */
[----:B------:R-:W-:Y:S01]  /*2a250*/  SEL R40, RZ, 0x1, P0 ;  /* 0x00000001ff287807 */ /* 0x000fe20000000000 */
[----:B------:R-:W-:Y:S01]  /*2a260*/  IMAD.X R59, RZ, RZ, RZ, P1 ;  /* 0x000000ffff3b7224 */ /* 0x000fe200008e06ff */
[----:B------:R-:W-:Y:S01]  /*2a270*/  ISETP.GE.U32.AND.EX P4, PT, R53, R26, PT, P4 ;  /* 0x0000001a3500720c */ /* 0x000fe20003f86140 */
[----:B------:R-:W-:Y:S01]  /*2a280*/  IMAD.MOV.U32 R58, RZ, RZ, R63 ;  /* 0x000000ffff3a7224 */ /* 0x000fe200078e003f */
[----:B------:R-:W-:Y:S01]  /*2a290*/  ISETP.GE.U32.AND.EX P5, PT, R68, R51, PT, P5 ;  /* 0x000000334400720c */ /* 0x000fe20003fa6150 */
[----:B------:R-:W-:Y:S01]  /*2a2a0*/  IMAD.X R61, RZ, RZ, RZ, P6 ;  /* 0x000000ffff3d7224 */ /* 0x000fe200030e06ff */
[----:B------:R-:W-:Y:S01]  /*2a2b0*/  SEL R27, RZ, 0x1, P4 ;  /* 0x00000001ff1b7807 */ /* 0x000fe20002000000 */
[----:B------:R-:W-:Y:S01]  /*2a2c0*/  IMAD.MOV.U32 R60, RZ, RZ, R49 ;  /* 0x000000ffff3c7224 */ /* 0x000fe200078e0031 */
[----:B------:R-:W-:Y:S01]  /*2a2d0*/  IADD3 R48, P1, P6, R48, R54, R57 ;  /* 0x0000003630307210 */ /* 0x000fe20007e3e039 */
[----:B------:R-:W-:Y:S01]  /*2a2e0*/  IMAD.WIDE.U32.X R58, R47, R18, R58, P3 ;  /* 0x000000122f3a7225 */ /* 0x000fe200018e043a */
[----:B------:R-:W-:-:S02]  /*2a2f0*/  SEL R54, RZ, 0x1, P5 ;  /* 0x00000001ff367807 */ /* 0x000fc40002800000 */
[----:B------:R-:W-:Y:S01]  /*2a300*/  IADD3.X R49, PT, PT, RZ, R55, RZ, P1, P6 ;  /* 0x00000037ff317210 */ /* 0x000fe20000fec4ff */
[----:B------:R-:W-:Y:S01]  /*2a310*/  IMAD R26, R74, R56, RZ ;  /* 0x000000384a1a7224 */ /* 0x000fe200078e02ff */
[----:B------:R-:W-:Y:S01]  /*2a320*/  IADD3 R40, P3, P4, R27, R58, R40 ;  /* 0x0000003a1b287210 */ /* 0x000fe20007c7e028 */
[----:B------:R-:W-:-:S03]  /*2a330*/  IMAD.WIDE.U32 R50, R56, R16, R52 ;  /* 0x0000001038327225 */ /* 0x000fc600078e0034 */
[----:B------:R-:W-:Y:S01]  /*2a340*/  IADD3.X R57, PT, PT, RZ, R59, RZ, P3, P4 ;  /* 0x0000003bff397210 */ /* 0x000fe20001fe84ff */
[----:B------:R-:W-:Y:S01]  /*2a350*/  IMAD.WIDE.U32.X R60, R46, R75, R60, P2 ;  /* 0x0000004b2e3c7225 */ /* 0x000fe200010e043c */
[----:B------:R-:W-:-:S03]  /*2a360*/  ISETP.GE.U32.AND P2, PT, R50, R52, PT ;  /* 0x000000343200720c */ /* 0x000fc60003f46070 */
[----:B------:R-:W-:Y:S01]  /*2a370*/  IMAD R27, R46, R16, R26 ;  /* 0x000000102e1b7224 */ /* 0x000fe200078e021a */
[----:B------:R-:W-:Y:S01]  /*2a380*/  IADD3 R26, P0, P5, R50, R60, R54 ;  /* 0x0000003c321a7210 */ /* 0x000fe20007d1e036 */
[----:B------:R-:W-:-:S03]  /*2a390*/  IMAD.WIDE.U32 R54, R47, R19, RZ ;  /* 0x000000132f367225 */ /* 0x000fc600078e00ff */
[----:B------:R-:W-:Y:S01]  /*2a3a0*/  ISETP.GE.U32.AND P1, PT, R26, R50, PT ;  /* 0x000000321a00720c */ /* 0x000fe20003f26070 */
[----:B------:R-:W-:Y:S02]  /*2a3b0*/  IMAD.IADD R52, R51, 0x1, R27 ;  /* 0x0000000133347824 */ /* 0x000fe400078e021b */
[----:B------:R-:W-:-:S03]  /*2a3c0*/  IMAD.WIDE.U32 R50, P4, R42, R78, R54 ;  /* 0x0000004e2a327225 */ /* 0x000fc60007880036 */
[----:B------:R-:W-:Y:S01]  /*2a3d0*/  IADD3.X R27, PT, PT, R52, R61, RZ, P0, P5 ;  /* 0x0000003d341b7210 */ /* 0x000fe200007ea4ff */
[----:B------:R-:W-:Y:S01]  /*2a3e0*/  IMAD.WIDE.U32 R58, R42, R19, RZ ;  /* 0x000000132a3a7225 */ /* 0x000fe200078e00ff */
[----:B------:R-:W-:Y:S02]  /*2a3f0*/  ISETP.GE.U32.AND.EX P2, PT, R52, R53, PT, P2 ;  /* 0x000000353400720c */ /* 0x000fe40003f46120 */
[----:B------:R-:W-:Y:S01]  /*2a400*/  ISETP.GE.U32.AND.EX P1, PT, R27, R52, PT, P1 ;  /* 0x000000341b00720c */ /* 0x000fe20003f26110 */
[----:B------:R-:W-:Y:S01]  /*2a410*/  IMAD.WIDE.U32 R54, R46, R16, RZ ;  /* 0x000000102e367225 */ /* 0x000fe200078e00ff */
[----:B------:R-:W-:Y:S02]  /*2a420*/  IADD3 RZ, P3, PT, R59, R50, RZ ;  /* 0x000000323bff7210 */ /* 0x000fe40007f7e0ff */
[----:B------:R-:W-:Y:S01]  /*2a430*/  SEL R52, RZ, 0x1, P1 ;  /* 0x00000001ff347807 */ /* 0x000fe20000800000 */
[----:B------:R-:W-:-:S04]  /*2a440*/  IMAD.WIDE.U32 R58, R56, R16, RZ ;  /* 0x00000010383a7225 */ /* 0x000fc800078e00ff */
[----:B------:R-:W-:-:S04]  /*2a450*/  IMAD.WIDE.U32 R54, P6, R56, R74, R54 ;  /* 0x0000004a38367225 */ /* 0x000fc800078c0036 */
[----:B------:R-:W-:Y:S01]  /*2a460*/  IMAD R50, R78, R42, RZ ;  /* 0x0000002a4e327224 */ /* 0x000fe200078e02ff */
[----:B------:R-:W-:Y:S01]  /*2a470*/  IADD3 RZ, P5, PT, R59, R54, RZ ;  /* 0x000000363bff7210 */ /* 0x000fe20007fbe0ff */
[----:B------:R-:W-:-:S04]  /*2a480*/  IMAD.WIDE.U32 R58, R42, R19, R48 ;  /* 0x000000132a3a7225 */ /* 0x000fc800078e0030 */
[----:B------:R-:W-:Y:S01]  /*2a490*/  IMAD R50, R47, R19, R50 ;  /* 0x000000132f327224 */ /* 0x000fe200078e0232 */
[----:B------:R-:W-:Y:S01]  /*2a4a0*/  ISETP.GE.U32.AND P0, PT, R58, R48, PT ;  /* 0x000000303a00720c */ /* 0x000fe20003f06070 */
[----:B------:R-:W-:Y:S01]  /*2a4b0*/  IMAD.X R61, RZ, RZ, RZ, P6 ;  /* 0x000000ffff3d7224 */ /* 0x000fe200030e06ff */
[-C--:B------:R-:W-:Y:S01]  /*2a4c0*/  IADD3 R48, P6, PT, R40, R58.reuse, RZ ;  /* 0x0000003a28307210 */ /* 0x080fe20007fde0ff */
[----:B------:R-:W-:Y:S01]  /*2a4d0*/  IMAD.IADD R50, R59, 0x1, R50 ;  /* 0x000000013b327824 */ /* 0x000fe200078e0232 */
[----:B------:R-:W-:Y:S01]  /*2a4e0*/  SEL R40, RZ, 0x1, P2 ;  /* 0x00000001ff287807 */ /* 0x000fe20001000000 */
[----:B------:R-:W-:Y:S01]  /*2a4f0*/  IMAD.MOV.U32 R60, RZ, RZ, R55 ;  /* 0x000000ffff3c7224 */ /* 0x000fe200078e0037 */
[----:B------:R-:W-:Y:S01]  /*2a500*/  ISETP.GE.U32.AND P1, PT, R48, R58, PT ;  /* 0x0000003a3000720c */ /* 0x000fe20003f26070 */
[----:B------:R-:W-:Y:S01]  /*2a510*/  IMAD R58, R18, R56, RZ ;  /* 0x00000038123a7224 */ /* 0x000fe200078e02ff */
[----:B------:R-:W-:Y:S01]  /*2a520*/  ISETP.GE.U32.AND.EX P0, PT, R50, R49, PT, P0 ;  /* 0x000000313200720c */ /* 0x000fe20003f06100 */
[----:B------:R-:W-:-:S04]  /*2a530*/  IMAD.WIDE.U32.X R60, R46, R74, R60, P5 ;  /* 0x0000004a2e3c7225 */ /* 0x000fc800028e043c */
[----:B------:R-:W-:Y:S01]  /*2a540*/  IMAD.X R49, R50, 0x1, R57, P6 ;  /* 0x0000000132317824 */ /* 0x000fe200030e0639 */
[----:B------:R-:W-:Y:S01]  /*2a550*/  IADD3 R40, P2, P5, R52, R60, R40 ;  /* 0x0000003c34287210 */ /* 0x000fe20007d5e028 */
[----:B------:R-:W-:Y:S02]  /*2a560*/  IMAD.X R55, RZ, RZ, RZ, P4 ;  /* 0x000000ffff377224 */ /* 0x000fe400020e06ff */
[----:B------:R-:W-:Y:S01]  /*2a570*/  IMAD.WIDE.U32 R52, R56, R17, R48 ;  /* 0x0000001138347225 */ /* 0x000fe200078e0030 */
[----:B------:R-:W-:Y:S02]  /*2a580*/  ISETP.GE.U32.AND.EX P4, PT, R49, R50, PT, P1 ;  /* 0x000000323100720c */ /* 0x000fe40003f86110 */
[----:B------:R-:W-:Y:S01]  /*2a590*/  IADD3.X R57, PT, PT, RZ, R61, RZ, P2, P5 ;  /* 0x0000003dff397210 */ /* 0x000fe200017ea4ff */
[----:B------:R-:W-:Y:S01]  /*2a5a0*/  IMAD.MOV.U32 R54, RZ, RZ, R51 ;  /* 0x000000ffff367224 */ /* 0x000fe200078e0033 */
[----:B------:R-:W-:Y:S01]  /*2a5b0*/  IADD3 R40, P5, PT, R40, R52, RZ ;  /* 0x0000003428287210 */ /* 0x000fe20007fbe0ff */
[-C--:B------:R-:W-:Y:S01]  /*2a5c0*/  IMAD R58, R46, R17.reuse, R58 ;  /* 0x000000112e3a7224 */ /* 0x080fe200078e023a */
[----:B------:R-:W-:Y:S01]  /*2a5d0*/  ISETP.GE.U32.AND P2, PT, R52, R48, PT ;  /* 0x000000303400720c */ /* 0x000fe20003f46070 */
[----:B------:R-:W-:Y:S01]  /*2a5e0*/  IMAD.WIDE.U32 R50, R46, R17, RZ ;  /* 0x000000112e327225 */ /* 0x000fe200078e00ff */
[----:B------:R-:W-:-:S02]  /*2a5f0*/  SEL R59, RZ, 0x1, P4 ;  /* 0x00000001ff3b7807 */ /* 0x000fc40002000000 */
[----:B------:R-:W-:Y:S01]  /*2a600*/  ISETP.GE.U32.AND P1, PT, R40, R52, PT ;  /* 0x000000342800720c */ /* 0x000fe20003f26070 */
[----:B------:R-:W-:Y:S01]  /*2a610*/  IMAD.IADD R48, R53, 0x1, R58 ;  /* 0x0000000135307824 */ /* 0x000fe200078e023a */
[----:B------:R-:W-:Y:S01]  /*2a620*/  SEL R58, RZ, 0x1, P0 ;  /* 0x00000001ff3a7807 */ /* 0x000fe20000000000 */
[----:B------:R-:W-:-:S03]  /*2a630*/  IMAD.WIDE.U32.X R54, R47, R78, R54, P3 ;  /* 0x0000004e2f367225 */ /* 0x000fc600018e0436 */
[----:B------:R-:W-:Y:S01]  /*2a640*/  ISETP.GE.U32.AND.EX P2, PT, R48, R49, PT, P2 ;  /* 0x000000313000720c */ /* 0x000fe20003f46120 */
[----:B------:R-:W-:-:S04]  /*2a650*/  IMAD.WIDE.U32 R50, P4, R56, R18, R50 ;  /* 0x0000001238327225 */ /* 0x000fc80007880032 */
[----:B------:R-:W-:Y:S01]  /*2a660*/  IMAD.WIDE.U32 R52, R56, R17, RZ ;  /* 0x0000001138347225 */ /* 0x000fe200078e00ff */
[----:B------:R-:W-:Y:S02]  /*2a670*/  IADD3 R52, P0, P3, R59, R54, R58 ;  /* 0x000000363b347210 */ /* 0x000fe40007b1e03a */
[----:B------:R-:W-:Y:S01]  /*2a680*/  SEL R54, RZ, 0x1, P2 ;  /* 0x00000001ff367807 */ /* 0x000fe20001000000 */
[----:B------:R-:W-:Y:S02]  /*2a690*/  IMAD.X R57, R48, 0x1, R57, P5 ;  /* 0x0000000130397824 */ /* 0x000fe400028e0639 */
[----:B------:R-:W-:Y:S01]  /*2a6a0*/  IMAD.X R59, RZ, RZ, RZ, P4 ;  /* 0x000000ffff3b7224 */ /* 0x000fe200020e06ff */
[----:B------:R-:W-:Y:S01]  /*2a6b0*/  IADD3 RZ, P4, PT, R53, R50, RZ ;  /* 0x0000003235ff7210 */ /* 0x000fe20007f9e0ff */
[----:B------:R-:W-:Y:S01]  /*2a6c0*/  IMAD.MOV.U32 R58, RZ, RZ, R51 ;  /* 0x000000ffff3a7224 */ /* 0x000fe200078e0033 */
[----:B------:R-:W-:Y:S01]  /*2a6d0*/  IADD3.X R53, PT, PT, RZ, R55, RZ, P0, P3 ;  /* 0x00000037ff357210 */ /* 0x000fe200007e64ff */
[----:B------:R-:W-:Y:S01]  /*2a6e0*/  IMAD R50, R78, R56, RZ ;  /* 0x000000384e327224 */ /* 0x000fe200078e02ff */
[----:B------:R-:W-:Y:S01]  /*2a6f0*/  ISETP.GE.U32.AND.EX P1, PT, R57, R48, PT, P1 ;  /* 0x000000303900720c */ /* 0x000fe20003f26110 */
[----:B------:R-:W-:-:S03]  /*2a700*/  IMAD.WIDE.U32.X R58, R46, R18, R58, P4 ;  /* 0x000000122e3a7225 */ /* 0x000fc600020e043a */
[----:B------:R-:W-:Y:S01]  /*2a710*/  SEL R51, RZ, 0x1, P1 ;  /* 0x00000001ff337807 */ /* 0x000fe20000800000 */
[----:B------:R-:W-:-:S03]  /*2a720*/  IMAD.WIDE.U32 R48, R56, R19, R52 ;  /* 0x0000001338307225 */ /* 0x000fc600078e0034 */
[----:B------:R-:W-:Y:S01]  /*2a730*/  IADD3 R58, P1, P2, R51, R58, R54 ;  /* 0x0000003a333a7210 */ /* 0x000fe20007a3e036 */
[----:B------:R-:W-:Y:S01]  /*2a740*/  IMAD.WIDE.U32 R54, R46, R19, RZ ;  /* 0x000000132e367225 */ /* 0x000fe200078e00ff */
[----:B------:R-:W-:Y:S02]  /*2a750*/  ISETP.GE.U32.AND P0, PT, R48, R52, PT ;  /* 0x000000343000720c */ /* 0x000fe40003f06070 */
[----:B------:R-:W-:Y:S01]  /*2a760*/  IADD3.X R59, PT, PT, RZ, R59, RZ, P1, P2 ;  /* 0x0000003bff3b7210 */ /* 0x000fe20000fe44ff */
[----:B------:R-:W-:Y:S01]  /*2a770*/  IMAD R52, R46, R19, R50 ;  /* 0x000000132e347224 */ /* 0x000fe200078e0232 */
[----:B------:R-:W-:Y:S01]  /*2a780*/  IADD3 R58, P3, PT, R58, R48, RZ ;  /* 0x000000303a3a7210 */ /* 0x000fe20007f7e0ff */
[----:B------:R-:W-:-:S03]  /*2a790*/  IMAD.WIDE.U32 R54, P2, R56, R78, R54 ;  /* 0x0000004e38367225 */ /* 0x000fc60007840036 */
        /* <DEDUP_REMOVED lines=13> */
[----:B------:R-:W-:Y:S01]  /*2a870*/  IMAD.WIDE.U32 R52, P2, RZ, R26, R52 ;  /* 0x0000001aff347225 */ /* 0x000fe20007840034 */
[----:B------:R-:W-:-:S03]  /*2a880*/  IADD3 R60, P0, P1, R51, R48, R60 ;  /* 0x00000030333c7210 */ /* 0x000fc6000791e03c */
[----:B------:R-:W-:Y:S01]  /*2a890*/  IMAD.WIDE.U32 R64, R26, 0x3d1, RZ ;  /* 0x000003d11a407825 */ /* 0x000fe200078e00ff */
[----:B------:R-:W-:-:S03]  /*2a8a0*/  IADD3.X R61, PT, PT, RZ, R49, RZ, P0, P1 ;  /* 0x00000031ff3d7210 */ /* 0x000fc600007e24ff */
[----:B------:R-:W-:Y:S01]  /*2a8b0*/  IMAD.WIDE.U32 R50, R57, 0x3d1, RZ ;  /* 0x000003d139327825 */ /* 0x000fe200078e00ff */
[----:B------:R-:W-:-:S03]  /*2a8c0*/  IADD3 R63, P0, PT, R65, R52, RZ ;  /* 0x00000034413f7210 */ /* 0x000fc60007f1e0ff */
[----:B------:R-:W-:Y:S02]  /*2a8d0*/  IMAD.X R49, RZ, RZ, RZ, P2 ;  /* 0x000000ffff317224 */ /* 0x000fe400010e06ff */
[----:B------:R-:W-:Y:S02]  /*2a8e0*/  IMAD.MOV.U32 R48, RZ, RZ, R53 ;  /* 0x000000ffff307224 */ /* 0x000fe400078e0035 */
[----:B------:R-:W-:-:S04]  /*2a8f0*/  IMAD.WIDE.U32 R50, P1, RZ, R40, R50 ;  /* 0x00000028ff327225 */ /* 0x000fc80007820032 */
[----:B------:R-:W-:-:S04]  /*2a900*/  IMAD.WIDE.U32.X R52, RZ, R27, R48, P0 ;  /* 0x0000001bff347225 */ /* 0x000fc800000e0430 */
[----:B------:R-:W-:-:S04]  /*2a910*/  IMAD.WIDE.U32 R54, R40, 0x3d1, RZ ;  /* 0x000003d128367825 */ /* 0x000fc800078e00ff */
[----:B------:R-:W-:Y:S01]  /*2a920*/  IMAD.X R49, RZ, RZ, RZ, P1 ;  /* 0x000000ffff317224 */ /* 0x000fe200008e06ff */
[----:B------:R-:W-:Y:S01]  /*2a930*/  IADD3 R55, P2, PT, R55, R50, RZ ;  /* 0x0000003237377210 */ /* 0x000fe20007f5e0ff */
[----:B------:R-:W-:Y:S01]  /*2a940*/  IMAD.MOV.U32 R48, RZ, RZ, R51 ;  /* 0x000000ffff307224 */ /* 0x000fe200078e0033 */
[----:B------:R-:W-:Y:S01]  /*2a950*/  IADD3 R65, P1, PT, R52, R54, RZ ;  /* 0x0000003634417210 */ /* 0x000fe20007f3e0ff */
[----:B------:R-:W-:-:S03]  /*2a960*/  IMAD.WIDE.U32 R50, R59, 0x3d1, RZ ;  /* 0x000003d13b327825 */ /* 0x000fc600078e00ff */
[----:B------:R-:W-:Y:S01]  /*2a970*/  ISETP.GE.U32.AND P0, PT, R65, R54, PT ;  /* 0x000000364100720c */ /* 0x000fe20003f06070 */
[----:B------:R-:W-:Y:S01]  /*2a980*/  IMAD.X R71, R55, 0x1, R53, P1 ;  /* 0x0000000137477824 */ /* 0x000fe200008e0635 */
[----:B------:R-:W-:Y:S01]  /*2a990*/  IADD3 R27, P4, PT, R65, R27, RZ ;  /* 0x0000001b411b7210 */ /* 0x000fe20007f9e0ff */
[----:B------:R-:W-:-:S03]  /*2a9a0*/  IMAD.WIDE.U32 R50, P1, RZ, R58, R50 ;  /* 0x0000003aff327225 */ /* 0x000fc60007820032 */
[----:B------:R-:W-:Y:S01]  /*2a9b0*/  ISETP.GE.U32.AND.EX P0, PT, R71, R55, PT, P0 ;  /* 0x000000374700720c */ /* 0x000fe20003f06100 */
[----:B------:R-:W-:-:S04]  /*2a9c0*/  IMAD.WIDE.U32 R54, R58, 0x3d1, RZ ;  /* 0x000003d13a367825 */ /* 0x000fc800078e00ff */
[----:B------:R-:W-:Y:S01]  /*2a9d0*/  IMAD.WIDE.U32.X R48, RZ, R57, R48, P2 ;  /* 0x00000039ff307225 */ /* 0x000fe200010e0430 */
[----:B------:R-:W-:Y:S02]  /*2a9e0*/  IADD3 R73, P3, PT, R55, R50, RZ ;  /* 0x0000003237497210 */ /* 0x000fe40007f7e0ff */
[----:B------:R-:W-:Y:S01]  /*2a9f0*/  SEL R50, RZ, 0x1, P0 ;  /* 0x00000001ff327807 */ /* 0x000fe20000000000 */
[----:B------:R-:W-:Y:S02]  /*2aa00*/  IMAD.MOV.U32 R52, RZ, RZ, R51 ;  /* 0x000000ffff347224 */ /* 0x000fe400078e0033 */
[----:B------:R-:W-:Y:S01]  /*2aa10*/  IMAD.X R53, RZ, RZ, RZ, P1 ;  /* 0x000000ffff357224 */ /* 0x000fe200008e06ff */
[----:B------:R-:W-:Y:S01]  /*2aa20*/  IADD3 R50, P0, P2, R54, R48, R50 ;  /* 0x0000003036327210 */ /* 0x000fe20007a1e032 */
[----:B------:R-:W-:-:S03]  /*2aa30*/  IMAD.WIDE.U32.X R52, RZ, R59, R52, P3 ;  /* 0x0000003bff347225 */ /* 0x000fc600018e0434 */
[----:B------:R-:W-:Y:S02]  /*2aa40*/  IADD3.X R51, PT, PT, R73, R49, RZ, P0, P2 ;  /* 0x0000003149337210 */ /* 0x000fe400007e44ff */
[----:B------:R-:W-:Y:S01]  /*2aa50*/  IADD3 R62, P0, PT, RZ, R64, RZ ;  /* 0x00000040ff3e7210 */ /* 0x000fe20007f1e0ff */
[----:B------:R-:W-:Y:S01]  /*2aa60*/  IMAD.WIDE.U32 R48, R60, 0x3d1, RZ ;  /* 0x000003d13c307825 */ /* 0x000fe200078e00ff */
[----:B------:R-:W-:Y:S02]  /*2aa70*/  ISETP.GE.U32.AND P1, PT, R50, R54, PT ;  /* 0x000000363200720c */ /* 0x000fe40003f26070 */
[----:B------:R-:W-:Y:S01]  /*2aa80*/  ISETP.GE.U32.AND P2, PT, R62, R64, PT ;  /* 0x000000403e00720c */ /* 0x000fe20003f46070 */
[----:B------:R-:W-:Y:S01]  /*2aa90*/  IMAD.X R55, R63, 0x1, R26, P0 ;  /* 0x000000013f377824 */ /* 0x000fe200000e061a */
[----:B------:R-:W-:Y:S01]  /*2aaa0*/  ISETP.LT.U32.AND P0, PT, R27, R65, PT ;  /* 0x000000411b00720c */ /* 0x000fe20003f01070 */
[----:B------:R-:W-:Y:S01]  /*2aab0*/  IMAD.X R26, R71, 0x1, R40, P4 ;  /* 0x00000001471a7824 */ /* 0x000fe200020e0628 */
[----:B------:R-:W-:-:S02]  /*2aac0*/  ISETP.GE.U32.AND.EX P1, PT, R51, R73, PT, P1 ;  /* 0x000000493300720c */ /* 0x000fc40003f26110 */
[----:B------:R-:W-:Y:S02]  /*2aad0*/  ISETP.GE.U32.AND.EX P2, PT, R55, R63, PT, P2 ;  /* 0x0000003f3700720c */ /* 0x000fe40003f46120 */
[----:B------:R-:W-:Y:S02]  /*2aae0*/  SEL R63, RZ, 0x1, P1 ;  /* 0x00000001ff3f7807 */ /* 0x000fe40000800000 */
[----:B------:R-:W-:-:S04]  /*2aaf0*/  SEL R54, RZ, 0x1, P2 ;  /* 0x00000001ff367807 */ /* 0x000fc80001000000 */
[----:B------:R-:W-:-:S04]  /*2ab00*/  IADD3 R54, P5, PT, R27, R54, RZ ;  /* 0x000000361b367210 */ /* 0x000fc80007fbe0ff */
[----:B------:R-:W-:Y:S01]  /*2ab10*/  ISETP.GE.U32.AND P2, PT, R54, R27, PT ;  /* 0x0000001b3600720c */ /* 0x000fe20003f46070 */
[----:B------:R-:W-:Y:S01]  /*2ab20*/  IMAD.X R40, RZ, RZ, R26, P5 ;  /* 0x000000ffff287224 */ /* 0x000fe200028e061a */
[----:B------:R-:W-:-:S04]  /*2ab30*/  IADD3 R57, P5, PT, R50, R57, RZ ;  /* 0x0000003932397210 */ /* 0x000fc80007fbe0ff */
[----:B------:R-:W-:Y:S01]  /*2ab40*/  ISETP.GE.U32.AND.EX P2, PT, R40, R26, PT, P2 ;  /* 0x0000001a2800720c */ /* 0x000fe20003f46120 */
[----:B------:R-:W-:-:S03]  /*2ab50*/  IMAD.X R58, R51, 0x1, R58, P5 ;  /* 0x00000001333a7824 */ /* 0x000fc600028e063a */
[----:B------:R-:W-:Y:S01]  /*2ab60*/  ISETP.LT.U32.OR.EX P0, PT, R26, R71, !P2, P0 ;  /* 0x000000471a00720c */ /* 0x000fe20005701500 */
[----:B------:R-:W-:Y:S01]  /*2ab70*/  IMAD.WIDE.U32 R26, R61, 0x3d1, RZ ;  /* 0x000003d13d1a7825 */ /* 0x000fe200078e00ff */
[----:B------:R-:W-:-:S04]  /*2ab80*/  IADD3 R63, P2, P6, R48, R52, R63 ;  /* 0x00000034303f7210 */ /* 0x000fc80007e5e03f */
[----:B------:R-:W-:Y:S01]  /*2ab90*/  ISETP.GE.U32.AND P1, PT, R63, R48, PT ;  /* 0x000000303f00720c */ /* 0x000fe20003f26070 */
[----:B------:R-:W-:-:S04]  /*2aba0*/  IMAD.WIDE.U32 R26, P3, RZ, R60, R26 ;  /* 0x0000003cff1a7225 */ /* 0x000fc8000786001a */
[----:B------:R-:W-:Y:S01]  /*2abb0*/  IMAD.MOV.U32 R48, RZ, RZ, R27 ;  /* 0x000000ffff307224 */ /* 0x000fe200078e001b */
[----:B------:R-:W-:-:S04]  /*2abc0*/  IADD3 R49, P4, PT, R49, R26, RZ ;  /* 0x0000001a31317210 */ /* 0x000fc80007f9e0ff */
[----:B------:R-:W-:Y:S02]  /*2abd0*/  IADD3.X R26, PT, PT, R49, R53, RZ, P2, P6 ;  /* 0x00000035311a7210 */ /* 0x000fe400017ec4ff */
[----:B------:R-:W-:Y:S02]  /*2abe0*/  SEL R53, RZ, 0x1, !P0 ;  /* 0x00000001ff357807 */ /* 0x000fe40004000000 */
[C---:B------:R-:W-:Y:S01]  /*2abf0*/  ISETP.LT.U32.AND P2, PT, R57.reuse, R50, PT ;  /* 0x000000323900720c */ /* 0x040fe20003f41070 */
[----:B------:R-:W-:Y:S01]  /*2ac00*/  IMAD.MOV.U32 R50, RZ, RZ, RZ ;  /* 0x000000ffff327224 */ /* 0x000fe200078e00ff */
[----:B------:R-:W-:Y:S02]  /*2ac10*/  IADD3 R53, P6, PT, R57, R53, RZ ;  /* 0x0000003539357210 */ /* 0x000fe40007fde0ff */
[----:B------:R-:W-:Y:S01]  /*2ac20*/  ISETP.GE.U32.AND.EX P1, PT, R26, R49, PT, P1 ;  /* 0x000000311a00720c */ /* 0x000fe20003f26110 */
[----:B------:R-:W-:Y:S01]  /*2ac30*/  IMAD.X R49, RZ, RZ, RZ, P3 ;  /* 0x000000ffff317224 */ /* 0x000fe200018e06ff */
[----:B------:R-:W-:Y:S01]  /*2ac40*/  ISETP.GE.U32.AND P0, PT, R53, R57, PT ;  /* 0x000000393500720c */ /* 0x000fe20003f06070 */
[----:B------:R-:W-:-:S02]  /*2ac50*/  IMAD.X R57, RZ, RZ, R58, P6 ;  /* 0x000000ffff397224 */ /* 0x000fc400030e063a */
[----:B------:R-:W-:-:S03]  /*2ac60*/  IMAD.WIDE.U32.X R48, RZ, R61, R48, P4 ;  /* 0x0000003dff307225 */ /* 0x000fc600020e0430 */
[----:B------:R-:W-:-:S04]  /*2ac70*/  ISETP.GE.U32.AND.EX P0, PT, R57, R58, PT, P0 ;  /* 0x0000003a3900720c */ /* 0x000fc80003f06100 */
[----:B------:R-:W-:Y:S02]  /*2ac80*/  ISETP.LT.U32.OR.EX P2, PT, R58, R51, !P0, P2 ;  /* 0x000000333a00720c */ /* 0x000fe40004741520 */
[----:B------:R-:W-:Y:S02]  /*2ac90*/  IADD3 R59, P0, PT, R63, R59, RZ ;  /* 0x0000003b3f3b7210 */ /* 0x000fe40007f1e0ff */
[----:B------:R-:W-:Y:S02]  /*2aca0*/  SEL R52, RZ, 0x1, !P2 ;  /* 0x00000001ff347807 */ /* 0x000fe40005000000 */
[C---:B------:R-:W-:Y:S01]  /*2acb0*/  ISETP.LT.U32.AND P2, PT, R59.reuse, R63, PT ;  /* 0x0000003f3b00720c */ /* 0x040fe20003f41070 */
[----:B------:R-:W-:Y:S01]  /*2acc0*/  IMAD.X R60, R26, 0x1, R60, P0 ;  /* 0x000000011a3c7824 */ /* 0x000fe200000e063c */
[----:B------:R-:W-:-:S04]  /*2acd0*/  IADD3 R52, P5, PT, R59, R52, RZ ;  /* 0x000000343b347210 */ /* 0x000fc80007fbe0ff */
[----:B------:R-:W-:Y:S01]  /*2ace0*/  ISETP.GE.U32.AND P0, PT, R52, R59, PT ;  /* 0x0000003b3400720c */ /* 0x000fe20003f06070 */
[----:B------:R-:W-:Y:S02]  /*2acf0*/  IMAD.X R58, RZ, RZ, R60, P5 ;  /* 0x000000ffff3a7224 */ /* 0x000fe400028e063c */
[----:B------:R-:W-:-:S03]  /*2ad00*/  IMAD R59, R75, R45, RZ ;  /* 0x0000002d4b3b7224 */ /* 0x000fc600078e02ff */
[----:B------:R-:W-:-:S04]  /*2ad10*/  ISETP.GE.U32.AND.EX P0, PT, R58, R60, PT, P0 ;  /* 0x0000003c3a00720c */ /* 0x000fc80003f06100 */
[----:B------:R-:W-:Y:S02]  /*2ad20*/  ISETP.LT.U32.OR.EX P0, PT, R60, R26, !P0, P2 ;  /* 0x0000001a3c00720c */ /* 0x000fe40004701520 */
[----:B------:R-:W-:Y:S02]  /*2ad30*/  SEL R60, RZ, 0x1, P1 ;  /* 0x00000001ff3c7807 */ /* 0x000fe40000800000 */
[----:B------:R-:W-:Y:S02]  /*2ad40*/  SEL R27, RZ, 0x1, !P0 ;  /* 0x00000001ff1b7807 */ /* 0x000fe40004000000 */
[----:B------:R-:W-:-:S04]  /*2ad50*/  IADD3 R60, P1, P2, R61, R48, R60 ;  /* 0x000000303d3c7210 */ /* 0x000fc80007a3e03c */
        /* <DEDUP_REMOVED lines=27> */
[----:B------:R-:W-:Y:S01]  /*2af10*/  LOP3.LUT R26, RZ, R49, RZ, 0x33, !PT ;  /* 0x00000031ff1a7212 */ /* 0x000fe200078e33ff */
[----:B------:R-:W-:Y:S01]  /*2af20*/  IMAD.X R51, RZ, RZ, R51, P0 ;  /* 0x000000ffff337224 */ /* 0x000fe200000e0633 */
[----:B------:R-:W-:Y:S01]  /*2af30*/  ISETP.GE.U32.AND P0, PT, R49, R61, PT ;  /* 0x0000003d3100720c */ /* 0x000fe20003f06070 */
[----:B------:R-:W-:Y:S01]  /*2af40*/  IMAD.X R61, RZ, RZ, RZ, P2 ;  /* 0x000000ffff3d7224 */ /* 0x000fe200010e06ff */
[----:B------:R-:W-:-:S02]  /*2af50*/  IADD3 R49, P3, P4, R27, R54, R49 ;  /* 0x000000361b317210 */ /* 0x000fc40007c7e031 */
[----:B------:R-:W-:Y:S02]  /*2af60*/  ISETP.GT.U32.AND P1, PT, R27, R26, PT ;  /* 0x0000001a1b00720c */ /* 0x000fe40003f24070 */
[----:B------:R-:W-:Y:S01]  /*2af70*/  ISETP.GE.U32.AND P2, PT, R49, R54, PT ;  /* 0x000000363100720c */ /* 0x000fe20003f46070 */
[----:B------:R-:W-:Y:S01]  /*2af80*/  IMAD.MOV.U32 R54, RZ, RZ, R49 ;  /* 0x000000ffff367224 */ /* 0x000fe200078e0031 */
[-C--:B------:R-:W-:Y:S02]  /*2af90*/  IADD3.X R27, PT, PT, R61, R40.reuse, R51, P3, P4 ;  /* 0x000000283d1b7210 */ /* 0x080fe40001fe8433 */
[----:B------:R-:W-:Y:S02]  /*2afa0*/  LOP3.LUT R26, RZ, R51, RZ, 0x33, !PT ;  /* 0x00000033ff1a7212 */ /* 0x000fe400078e33ff */
[----:B------:R-:W-:Y:S02]  /*2afb0*/  ISETP.GE.U32.AND.EX P2, PT, R27, R40, PT, P2 ;  /* 0x000000281b00720c */ /* 0x000fe40003f46120 */
        /* <DEDUP_REMOVED lines=19> */
.L_x_159:
[----:B------:R-:W-:Y:S05]  /*2b0f0*/  BSYNC.RECONVERGENT B0 ;  /* 0x0000000000007941 */ /* 0x000fea0003800200 */
.L_x_158:
        /* <DEDUP_REMOVED lines=27> */
[----:B------:R-:W-:Y:S01]  /*2b2b0*/  IMAD.MOV.U32 R40, RZ, RZ, R48 ;  /* 0x000000ffff287224 */ /* 0x000fe200078e0030 */
        /* <DEDUP_REMOVED lines=33> */
[----:B------:R-:W-:Y:S05]  /*2b4d0*/  @P0 BREAK.RELIABLE B10 ;  /* 0x00000000000a0942 */ /* 0x000fea0003800100 */
[----:B------:R-:W-:Y:S05]  /*2b4e0*/  @P0 BRA `(.L_x_163) ;  /* 0x0000000800780947 */ /* 0x000fea0003800000 */
.L_x_162:
[----:B------:R-:W-:Y:S05]  /*2b4f0*/  BSYNC.RELIABLE B10 ;  /* 0x00000000000a7941 */ /* 0x000fea0003800100 */
.L_x_161:
        /* <DEDUP_REMOVED lines=31> */
[----:B------:R-:W-:Y:S01]  /*2b6f0*/  IADD3 R40, P2, PT, R40, -UR12, RZ ;  /* 0x8000000c28287c10 */ /* 0x000fe2000ff5e0ff */
[----:B------:R-:W-:Y:S01]  /*2b700*/  IMAD.X R48, R29, 0x1, R52, P3 ;  /* 0x000000011d307824 */ /* 0x000fe200018e0634 */
[----:B------:R-:W-:-:S02]  /*2b710*/  SEL R29, RZ, 0xffffffff, !P1 ;  /* 0xffffffffff1d7807 */ /* 0x000fc40004800000 */
[----:B------:R-:W-:Y:S02]  /*2b720*/  ISETP.GT.U32.AND.EX P0, PT, R31, UR33, PT, P0 ;  /* 0x000000211f007c0c */ /* 0x000fe4000bf04100 */
[----:B------:R-:W-:Y:S02]  /*2b730*/  ISETP.NE.U32.AND P1, PT, R49, RZ, PT ;  /* 0x000000ff3100720c */ /* 0x000fe40003f25070 */
[----:B------:R-:W-:Y:S02]  /*2b740*/  IADD3 R28, P4, PT, R29, R27, RZ ;  /* 0x0000001b1d1c7210 */ /* 0x000fe40007f9e0ff */
[----:B------:R-:W-:Y:S02]  /*2b750*/  ISETP.NE.OR.EX P0, PT, R48, RZ, P0, P1 ;  /* 0x000000ff3000720c */ /* 0x000fe40000705710 */
[----:B------:R-:W-:Y:S01]  /*2b760*/  IADD3 R51, P3, PT, R53, R51, RZ ;  /* 0x0000003335337210 */ /* 0x000fe20007f7e0ff */
[----:B------:R-:W-:Y:S01]  /*2b770*/  IMAD.X R29, R29, 0x1, R26, P4 ;  /* 0x000000011d1d7824 */ /* 0x000fe200020e061a */
[----:B------:R-:W-:-:S03]  /*2b780*/  IADD3.X R73, PT, PT, R73, ~UR13, RZ, P2, !PT ;  /* 0x8000000d49497c10 */ /* 0x000fc600097fe4ff */
[----:B------:R-:W-:Y:S02]  /*2b790*/  IMAD.X R27, R53, 0x1, R50, P3 ;  /* 0x00000001351b7824 */ /* 0x000fe400018e0632 */
[----:B------:R-:W-:-:S04]  /*2b7a0*/  IMAD.MOV.U32 R26, RZ, RZ, R51 ;  /* 0x000000ffff1a7224 */ /* 0x000fc800078e0033 */
        /* <DEDUP_REMOVED lines=21> */
.L_x_165:
[----:B------:R-:W-:Y:S05]  /*2b900*/  BSYNC.RELIABLE B1 ;  /* 0x0000000000017941 */ /* 0x000fea0003800100 */
.L_x_164:
        /* <DEDUP_REMOVED lines=37> */
[----:B------:R-:W-:Y:S01]  /*2bb60*/  IADD3 R40, P2, PT, R40, -UR12, RZ ;  /* 0x8000000c28287c10 */ /* 0x000fe2000ff5e0ff */
[----:B------:R-:W-:Y:S02]  /*2bb70*/  IMAD.X R27, R52, 0x1, R50, P3 ;  /* 0x00000001341b7824 */ /* 0x000fe400018e0632 */
[----:B------:R-:W-:Y:S01]  /*2bb80*/  IMAD.MOV.U32 R26, RZ, RZ, R51 ;  /* 0x000000ffff1a7224 */ /* 0x000fe200078e0033 */
        /* <DEDUP_REMOVED lines=22> */
.L_x_167:
[----:B------:R-:W-:Y:S05]  /*2bcf0*/  BSYNC.RELIABLE B1 ;  /* 0x0000000000017941 */ /* 0x000fea0003800100 */
.L_x_166:
[----:B------:R-:W-:Y:S02]  /*2bd00*/  ISETP.GE.U32.AND P0, PT, R40, UR12, PT ;  /* 0x0000000c28007c0c */ /* 0x000fe4000bf06070 */
[C---:B------:R-:W-:Y:S02]  /*2bd10*/  IADD3 R49, P1, PT, R26.reuse, -UR14, RZ ;  /* 0x8000000e1a317c10 */ /* 0x040fe4000ff3e0ff */
[----:B------:R-:W-:Y:S02]  /*2bd20*/  ISETP.GE.U32.AND.EX P0, PT, R73, UR13, PT, P0 ;  /* 0x0000000d49007c0c */ /* 0x000fe4000bf06100 */
[----:B------:R-:W-:Y:S02]  /*2bd30*/  IADD3.X R51, PT, PT, R27, ~UR15, RZ, P1, !PT ;  /* 0x8000000f1b337c10 */ /* 0x000fe40008ffe4ff */
[----:B------:R-:W-:Y:S02]  /*2bd40*/  SEL R48, RZ, 0x1, P0 ;  /* 0x00000001ff307807 */ /* 0x000fe40000000000 */
[----:B------:R-:W-:-:S02]  /*2bd50*/  ISETP.LT.U32.AND P2, PT, R26, UR14, PT ;  /* 0x0000000e1a007c0c */ /* 0x000fc4000bf41070 */
[----:B------:R-:W-:Y:S02]  /*2bd60*/  ISETP.GE.U32.AND P1, PT, R49, R48, PT ;  /* 0x000000303100720c */ /* 0x000fe40003f26070 */
[C---:B------:R-:W-:Y:S02]  /*2bd70*/  ISETP.LT.U32.AND P3, PT, R28.reuse, UR34, PT ;  /* 0x000000221c007c0c */ /* 0x040fe4000bf61070 */
[----:B------:R-:W-:Y:S02]  /*2bd80*/  ISETP.GE.U32.AND.EX P1, PT, R51, RZ, PT, P1 ;  /* 0x000000ff3300720c */ /* 0x000fe40003f26110 */
[----:B------:R-:W-:Y:S02]  /*2bd90*/  SEL R48, RZ, 0xffffffff, P0 ;  /* 0xffffffffff307807 */ /* 0x000fe40000000000 */
[----:B------:R-:W-:Y:S02]  /*2bda0*/  ISETP.LT.U32.OR.EX P1, PT, R27, UR15, !P1, P2 ;  /* 0x0000000f1b007c0c */ /* 0x000fe4000cf21520 */
[----:B------:R-:W-:-:S02]  /*2bdb0*/  IADD3 R50, P2, PT, R28, -UR34, RZ ;  /* 0x800000221c327c10 */ /* 0x000fc4000ff5e0ff */
[----:B------:R-:W-:Y:S02]  /*2bdc0*/  SEL R26, RZ, 0x1, !P1 ;  /* 0x00000001ff1a7807 */ /* 0x000fe40004800000 */
[----:B------:R-:W-:Y:S02]  /*2bdd0*/  IADD3.X R52, PT, PT, R29, ~UR35, RZ, P2, !PT ;  /* 0x800000231d347c10 */ /* 0x000fe400097fe4ff */
[----:B------:R-:W-:Y:S02]  /*2bde0*/  ISETP.GE.U32.AND P2, PT, R50, R26, PT ;  /* 0x0000001a3200720c */ /* 0x000fe40003f46070 */
[----:B------:R-:W-:Y:S02]  /*2bdf0*/  IADD3 R40, P0, PT, R40, -UR12, RZ ;  /* 0x8000000c28287c10 */ /* 0x000fe4000ff1e0ff */
[----:B------:R-:W-:Y:S02]  /*2be00*/  ISETP.GE.U32.AND.EX P2, PT, R52, RZ, PT, P2 ;  /* 0x000000ff3400720c */ /* 0x000fe40003f46120 */
[----:B------:R-:W-:-:S02]  /*2be10*/  IADD3.X R73, PT, PT, R73, ~UR13, RZ, P0, !PT ;  /* 0x8000000d49497c10 */ /* 0x000fc400087fe4ff */
[----:B------:R-:W-:Y:S02]  /*2be20*/  ISETP.LT.U32.OR.EX P2, PT, R29, UR35, !P2, P3 ;  /* 0x000000231d007c0c */ /* 0x000fe4000d741530 */
[----:B------:R-:W-:Y:S02]  /*2be30*/  SEL R29, RZ, 0xffffffff, !P1 ;  /* 0xffffffffff1d7807 */ /* 0x000fe40004800000 */
[----:B------:R-:W-:Y:S02]  /*2be40*/  SEL R26, RZ, 0xffffffff, !P2 ;  /* 0xffffffffff1a7807 */ /* 0x000fe40005000000 */
[----:B------:R-:W-:Y:S02]  /*2be50*/  IADD3 R27, P1, PT, R48, R49, RZ ;  /* 0x00000031301b7210 */ /* 0x000fe40007f3e0ff */
[----:B------:R-:W-:Y:S02]  /*2be60*/  IADD3 R30, P3, P4, R26, -UR32, R30 ;  /* 0x800000201a1e7c10 */ /* 0x000fe4000fc7e01e */
[----:B------:R-:W-:Y:S01]  /*2be70*/  IADD3 R28, P2, PT, R29, R50, RZ ;  /* 0x000000321d1c7210 */ /* 0x000fe20007f5e0ff */
[----:B------:R-:W-:Y:S01]  /*2be80*/  IMAD.X R48, R48, 0x1, R51, P1 ;  /* 0x0000000130307824 */ /* 0x000fe200008e0633 */
[----:B------:R-:W-:Y:S01]  /*2be90*/  IADD3.X R31, PT, PT, R26, ~UR33, R31, P3, P4 ;  /* 0x800000211a1f7c10 */ /* 0x000fe20009fe841f */
[----:B------:R-:W-:-:S02]  /*2bea0*/  IMAD.MOV.U32 R26, RZ, RZ, R27 ;  /* 0x000000ffff1a7224 */ /* 0x000fc400078e001b */
[----:B------:R-:W-:Y:S02]  /*2beb0*/  IMAD.X R29, R29, 0x1, R52, P2 ;  /* 0x000000011d1d7824 */ /* 0x000fe400010e0634 */
[----:B------:R-:W-:-:S07]  /*2bec0*/  IMAD.MOV.U32 R27, RZ, RZ, R48 ;  /* 0x000000ffff1b7224 */ /* 0x000fce00078e0030 */
.L_x_163:
[----:B------:R-:W-:Y:S05]  /*2bed0*/  BSYNC.RECONVERGENT B0 ;  /* 0x0000000000007941 */ /* 0x000fea0003800200 */
.L_x_160:
[----:B------:R-:W-:Y:S05]  /*2bee0*/  WARPSYNC.ALL ;  /* 0x0000000000007948 */ /* 0x000fea0003800000 */
[C---:B------:R-:W-:Y:S01]  /*2bef0*/  IMAD.WIDE.U32 R48, R21.reuse, R22, RZ ;  /* 0x0000001615307225 */ /* 0x040fe200078e00ff */
[----:B------:R-:W-:Y:S01]  /*2bf00*/  UMOV UR4, URZ ;  /* 0x000000ff00047c82 */ /* 0x000fe20008000000 */
[----:B------:R-:W-:Y:S02]  /*2bf10*/  BSSY.RECONVERGENT B0, `(.L_x_168) ;  /* 0x0000143000007945 */ /* 0x000fe40003800200 */
[----:B------:R-:W-:-:S04]  /*2bf20*/  IMAD.WIDE.U32 R60, R21, R25, RZ ;  /* 0x00000019153c7225 */ /* 0x000fc800078e00ff */
[----:B------:R-:W-:-:S04]  /*2bf30*/  IMAD.WIDE.U32 R50, R20, R22, RZ ;  /* 0x0000001614327225 */ /* 0x000fc800078e00ff */
[----:B------:R-:W-:-:S04]  /*2bf40*/  IMAD.WIDE.U32 R48, P6, R23, R20, R48 ;  /* 0x0000001417307225 */ /* 0x000fc800078c0030 */
[----:B------:R-:W-:Y:S01]  /*2bf50*/  IMAD.WIDE.U32 R52, R21, R20, RZ ;  /* 0x0000001415347225 */ /* 0x000fe200078e00ff */
[----:B------:R-:W-:-:S03]  /*2bf60*/  IADD3 RZ, P1, PT, R51, R48, RZ ;  /* 0x0000003033ff7210 */ /* 0x000fc60007f3e0ff */
[----:B------:R-:W-:-:S04]  /*2bf70*/  IMAD.WIDE.U32 R54, R20, R25, RZ ;  /* 0x0000001914367225 */ /* 0x000fc800078e00ff */
[----:B------:R-:W-:-:S04]  /*2bf80*/  IMAD.WIDE.U32 R60, P3, R76, R20, R60 ;  /* 0x000000144c3c7225 */ /* 0x000fc8000786003c */
[----:B------:R-:W-:Y:S01]  /*2bf90*/  IMAD.WIDE.U32 R50, R20, R20, RZ ;  /* 0x0000001414327225 */ /* 0x000fe200078e00ff */
[----:B------:R-:W-:-:S03]  /*2bfa0*/  IADD3 RZ, P2, PT, R55, R60, RZ ;  /* 0x0000003c37ff7210 */ /* 0x000fc60007f5e0ff */
[----:B------:R-:W-:-:S04]  /*2bfb0*/  IMAD.WIDE.U32 R70, P5, R20, R21, R52 ;  /* 0x0000001514467225 */ /* 0x000fc800078a0034 */
[----:B------:R-:W-:Y:S02]  /*2bfc0*/  IMAD R60, R23, R20, RZ ;  /* 0x00000014173c7224 */ /* 0x000fe400078e02ff */
[----:B------:R-:W-:-:S04]  /*2bfd0*/  IMAD.WIDE.U32 R58, R21, R24, RZ ;  /* 0x00000018153a7225 */ /* 0x000fc800078e00ff */
[----:B------:R-:W-:Y:S01]  /*2bfe0*/  IMAD.X R53, RZ, RZ, RZ, P6 ;  /* 0x000000ffff357224 */ /* 0x000fe200030e06ff */
[----:B------:R-:W-:Y:S01]  /*2bff0*/  IADD3 RZ, P6, PT, R51, R70, RZ ;  /* 0x0000004633ff7210 */ /* 0x000fe20007fde0ff */
[----:B------:R-:W-:Y:S02]  /*2c000*/  IMAD.MOV.U32 R52, RZ, RZ, R49 ;  /* 0x000000ffff347224 */ /* 0x000fe400078e0031 */
[----:B------:R-:W-:-:S04]  /*2c010*/  IMAD.WIDE.U32 R54, R22, R20, RZ ;  /* 0x0000001416367225 */ /* 0x000fc800078e00ff */
[----:B------:R-:W-:Y:S02]  /*2c020*/  IMAD R60, R22, R21, R60 ;  /* 0x00000015163c7224 */ /* 0x000fe400078e023c */
[----:B------:R-:W-:Y:S02]  /*2c030*/  IMAD R57, R72, R20, RZ ;  /* 0x0000001448397224 */ /* 0x000fe400078e02ff */
[----:B------:R-:W-:Y:S02]  /*2c040*/  IMAD.X R49, RZ, RZ, RZ, P5 ;  /* 0x000000ffff317224 */ /* 0x000fe400028e06ff */
[----:B------:R-:W-:Y:S02]  /*2c050*/  IMAD.MOV.U32 R48, RZ, RZ, R71 ;  /* 0x000000ffff307224 */ /* 0x000fe400078e0047 */
[----:B------:R-:W-:-:S04]  /*2c060*/  IMAD.WIDE.U32 R62, R20, R24, RZ ;  /* 0x00000018143e7225 */ /* 0x000fc800078e00ff */
[----:B------:R-:W-:-:S04]  /*2c070*/  IMAD.WIDE.U32 R58, P0, R72, R20, R58 ;  /* 0x00000014483a7225 */ /* 0x000fc8000780003a */
[----:B------:R-:W-:Y:S01]  /*2c080*/  IMAD.WIDE.U32 R50, R24, R20, RZ ;  /* 0x0000001418327225 */ /* 0x000fe200078e00ff */
[----:B------:R-:W-:-:S03]  /*2c090*/  IADD3 RZ, P4, PT, R63, R58, RZ ;  /* 0x0000003a3fff7210 */ /* 0x000fc60007f9e0ff */
        /* <DEDUP_REMOVED lines=20> */
[----:B------:R-:W-:-:S02]  /*2c1e0*/  ISETP.GE.U32.AND.EX P0, PT, R82, R54, PT, P0 ;  /* 0x000000365200720c */ /* 0x000fc40003f06100 */
        /* <DEDUP_REMOVED lines=17> */
[----:B------:R-:W-:-:S03]  /*2c300*/  IMAD.WIDE.U32 R64, R23, R25, RZ ;  /* 0x0000001917407225 */ /* 0x000fc600078e00ff */
        /* <DEDUP_REMOVED lines=32> */
[-C--:B------:R-:W-:Y:S01]  /*2c510*/  IMAD R51, R76, R22.reuse, RZ ;  /* 0x000000164c337224 */ /* 0x080fe200078e02ff */
        /* <DEDUP_REMOVED lines=19> */
[----:B------:R-:W-:Y:S01]  /*2c650*/  IMAD.WIDE.U32 R58, R72, R24, RZ ;  /* 0x00000018483a7225 */ /* 0x000fe200078e00ff */
[----:B------:R-:W-:Y:S02]  /*2c660*/  ISETP.GE.U32.AND P4, PT, R53, R52, PT ;  /* 0x000000343500720c */ /* 0x000fe40003f86070 */
[----:B------:R-:W-:Y:S01]  /*2c670*/  ISETP.GE.U32.AND P1, PT, R52, R48, PT ;  /* 0x000000303400720c */ /* 0x000fe20003f26070 */
[C---:B------:R-:W-:Y:S01]  /*2c680*/  IMAD.WIDE.U32 R52, R24.reuse, R24, R50 ;  /* 0x0000001818347225 */ /* 0x040fe200078e0032 */
[----:B------:R-:W-:Y:S02]  /*2c690*/  ISETP.GE.U32.AND.EX P5, PT, R63, R60, PT, P4 ;  /* 0x0000003c3f00720c */ /* 0x000fe40003fa6140 */
[----:B------:R-:W-:Y:S01]  /*2c6a0*/  SEL R62, RZ, 0x1, !P0 ;  /* 0x00000001ff3e7807 */ /* 0x000fe20004000000 */
[----:B------:R-:W-:Y:S01]  /*2c6b0*/  IMAD.WIDE.U32 R58, P4, R24, R72, R58 ;  /* 0x00000048183a7225 */ /* 0x000fe2000788003a */
[----:B------:R-:W-:-:S02]  /*2c6c0*/  ISETP.GE.U32.AND.EX P3, PT, R60, R49, PT, P1 ;  /* 0x000000313c00720c */ /* 0x000fc40003f66110 */
[----:B------:R-:W-:Y:S01]  /*2c6d0*/  ISETP.LT.U32.AND P1, PT, R52, R50, PT ;  /* 0x000000323400720c */ /* 0x000fe20003f21070 */
[----:B------:R-:W-:Y:S01]  /*2c6e0*/  IMAD.WIDE.U32 R60, R72, R25, RZ ;  /* 0x00000019483c7225 */ /* 0x000fe200078e00ff */
[----:B------:R-:W-:Y:S02]  /*2c6f0*/  IADD3 R62, P2, PT, R62, R52, RZ ;  /* 0x000000343e3e7210 */ /* 0x000fe40007f5e0ff */
        /* <DEDUP_REMOVED lines=10> */
[----:B------:R-:W-:Y:S01]  /*2c7a0*/  IMAD R54, R76, R24, RZ ;  /* 0x000000184c367224 */ /* 0x000fe200078e02ff */
[----:B------:R-:W-:Y:S01]  /*2c7b0*/  IADD3 RZ, P2, PT, R53, R60, RZ ;  /* 0x0000003c35ff7210 */ /* 0x000fe20007f5e0ff */
[----:B------:R-:W-:Y:S01]  /*2c7c0*/  IMAD.WIDE.U32 R52, R24, R24, RZ ;  /* 0x0000001818347225 */ /* 0x000fe200078e00ff */
[----:B------:R-:W-:-:S03]  /*2c7d0*/  ISETP.LT.U32.OR.EX P1, PT, R50, R51, !P0, P1 ;  /* 0x000000333200720c */ /* 0x000fc60004721510 */
[----:B------:R-:W-:Y:S01]  /*2c7e0*/  IMAD.WIDE.U32 R50, R25, R24, R48 ;  /* 0x0000001819327225 */ /* 0x000fe200078e0030 */
        /* <DEDUP_REMOVED lines=47> */
[----:B------:R-:W-:-:S04]  /*2cae0*/  SEL R48, RZ, 0x1, !P0 ;  /* 0x00000001ff307807 */ /* 0x000fc80004000000 */
[----:B------:R-:W-:Y:S01]  /*2caf0*/  IADD3 R61, P0, P1, R48, R61, R50 ;  /* 0x0000003d303d7210 */ /* 0x000fe2000791e032 */
[----:B------:R-:W-:-:S03]  /*2cb00*/  IMAD.WIDE.U32 R48, R57, 0x3d1, RZ ;  /* 0x000003d139307825 */ /* 0x000fc600078e00ff */
[----:B------:R-:W-:Y:S01]  /*2cb10*/  IADD3.X R60, PT, PT, RZ, RZ, R51, P0, P1 ;  /* 0x000000ffff3c7210 */ /* 0x000fe200007e2433 */
[----:B------:R-:W-:-:S04]  /*2cb20*/  IMAD.WIDE.U32 R52, P1, RZ, R58, R52 ;  /* 0x0000003aff347225 */ /* 0x000fc80007820034 */
[----:B------:R-:W-:Y:S01]  /*2cb30*/  IMAD.WIDE.U32 R48, P0, RZ, R62, R48 ;  /* 0x0000003eff307225 */ /* 0x000fe20007800030 */
[----:B------:R-:W-:-:S03]  /*2cb40*/  IADD3 R63, P2, PT, R65, R52, RZ ;  /* 0x00000034413f7210 */ /* 0x000fc60007f5e0ff */
[----:B------:R-:W-:Y:S01]  /*2cb50*/  IMAD.X R51, RZ, RZ, RZ, P0 ;  /* 0x000000ffff337224 */ /* 0x000fe200000e06ff */
[----:B------:R-:W-:Y:S01]  /*2cb60*/  IADD3 R67, P0, PT, R67, R48, RZ ;  /* 0x0000003043437210 */ /* 0x000fe20007f1e0ff */
[----:B------:R-:W-:Y:S02]  /*2cb70*/  IMAD.MOV.U32 R50, RZ, RZ, R49 ;  /* 0x000000ffff327224 */ /* 0x000fe400078e0031 */
[----:B------:R-:W-:Y:S02]  /*2cb80*/  IMAD.X R49, RZ, RZ, RZ, P1 ;  /* 0x000000ffff317224 */ /* 0x000fe400008e06ff */
[----:B------:R-:W-:-:S04]  /*2cb90*/  IMAD.WIDE.U32.X R50, RZ, R57, R50, P0 ;  /* 0x00000039ff327225 */ /* 0x000fc800000e0432 */
[----:B------:R-:W-:Y:S01]  /*2cba0*/  IMAD.MOV.U32 R48, RZ, RZ, R53 ;  /* 0x000000ffff307224 */ /* 0x000fe200078e0035 */
[----:B------:R-:W-:Y:S01]  /*2cbb0*/  IADD3 R68, P1, PT, R50, R64, RZ ;  /* 0x0000004032447210 */ /* 0x000fe20007f3e0ff */
[----:B------:R-:W-:-:S03]  /*2cbc0*/  IMAD.WIDE.U32 R52, R55, 0x3d1, RZ ;  /* 0x000003d137347825 */ /* 0x000fc600078e00ff */
[C---:B------:R-:W-:Y:S01]  /*2cbd0*/  ISETP.GE.U32.AND P0, PT, R68.reuse, R64, PT ;  /* 0x000000404400720c */ /* 0x040fe20003f06070 */
[----:B------:R-:W-:Y:S01]  /*2cbe0*/  IMAD.X R69, R63, 0x1, R51, P1 ;  /* 0x000000013f457824 */ /* 0x000fe200008e0633 */
[----:B------:R-:W-:Y:S01]  /*2cbf0*/  IADD3 R57, P4, PT, R68, R57, RZ ;  /* 0x0000003944397210 */ /* 0x000fe20007f9e0ff */
        /* <DEDUP_REMOVED lines=11> */
[----:B------:R-:W-:Y:S02]  /*2ccb0*/  IADD3.X R49, PT, PT, R52, R49, RZ, P1, P2 ;  /* 0x0000003134317210 */ /* 0x000fe40000fe44ff */
[----:B------:R-:W-:Y:S02]  /*2ccc0*/  IADD3 R63, P1, PT, RZ, R66, RZ ;  /* 0x00000042ff3f7210 */ /* 0x000fe40007f3e0ff */
[C---:B------:R-:W-:Y:S02]  /*2ccd0*/  IADD3 R53, P4, PT, R48.reuse, R54, RZ ;  /* 0x0000003630357210 */ /* 0x040fe40007f9e0ff */
[----:B------:R-:W-:Y:S01]  /*2cce0*/  ISETP.GE.U32.AND P2, PT, R63, R66, PT ;  /* 0x000000423f00720c */ /* 0x000fe20003f46070 */
[----:B------:R-:W-:Y:S01]  /*2ccf0*/  IMAD.X R66, R67, 0x1, R62, P1 ;  /* 0x0000000143427824 */ /* 0x000fe200008e063e */
[----:B------:R-:W-:Y:S01]  /*2cd00*/  ISETP.LT.U32.AND P1, PT, R57, R68, PT ;  /* 0x000000443900720c */ /* 0x000fe20003f21070 */
[----:B------:R-:W-:Y:S01]  /*2cd10*/  IMAD.X R59, R49, 0x1, R59, P4 ;  /* 0x00000001313b7824 */ /* 0x000fe200020e063b */
[----:B------:R-:W-:-:S02]  /*2cd20*/  ISETP.GE.U32.AND P0, PT, R48, R64, PT ;  /* 0x000000403000720c */ /* 0x000fc40003f06070 */
        /* <DEDUP_REMOVED lines=18> */
[----:B------:R-:W-:-:S04]  /*2ce50*/  IADD3 R50, P2, P5, R52, R50, R57 ;  /* 0x0000003234327210 */ /* 0x000fc80007d5e039 */
[----:B------:R-:W-:Y:S01]  /*2ce60*/  ISETP.GE.U32.AND P1, PT, R50, R52, PT ;  /* 0x000000343200720c */ /* 0x000fe20003f26070 */
[----:B------:R-:W-:-:S03]  /*2ce70*/  IMAD.WIDE.U32 R48, P4, RZ, R61, R48 ;  /* 0x0000003dff307225 */ /* 0x000fc60007880030 */
[----:B------:R-:W-:-:S04]  /*2ce80*/  IADD3 R48, P3, PT, R53, R48, RZ ;  /* 0x0000003035307210 */ /* 0x000fc80007f7e0ff */
[----:B------:R-:W-:Y:S02]  /*2ce90*/  IADD3.X R52, PT, PT, R48, R51, RZ, P2, P5 ;  /* 0x0000003330347210 */ /* 0x000fe400017ea4ff */
[----:B------:R-:W-:Y:S02]  /*2cea0*/  IADD3 R51, P5, PT, R50, R55, RZ ;  /* 0x0000003732337210 */ /* 0x000fe40007fbe0ff */
[----:B------:R-:W-:Y:S02]  /*2ceb0*/  SEL R55, RZ, 0x1, !P0 ;  /* 0x00000001ff377807 */ /* 0x000fe40004000000 */
[C---:B------:R-:W-:Y:S01]  /*2cec0*/  ISETP.LT.U32.AND P2, PT, R51.reuse, R50, PT ;  /* 0x000000323300720c */ /* 0x040fe20003f41070 */
[C---:B------:R-:W-:Y:S01]  /*2ced0*/  IMAD.X R61, R52.reuse, 0x1, R61, P5 ;  /* 0x00000001343d7824 */ /* 0x040fe200028e063d */
[----:B------:R-:W-:Y:S01]  /*2cee0*/  IADD3 R55, P6, PT, R51, R55, RZ ;  /* 0x0000003733377210 */ /* 0x000fe20007fde0ff */
[----:B------:R-:W-:Y:S01]  /*2cef0*/  IMAD.MOV.U32 R50, RZ, RZ, R49 ;  /* 0x000000ffff327224 */ /* 0x000fe200078e0031 */
[----:B------:R-:W-:-:S02]  /*2cf00*/  ISETP.GE.U32.AND.EX P1, PT, R52, R48, PT, P1 ;  /* 0x000000303400720c */ /* 0x000fc40003f26110 */
[----:B------:R-:W-:Y:S01]  /*2cf10*/  ISETP.GE.U32.AND P0, PT, R55, R51, PT ;  /* 0x000000333700720c */ /* 0x000fe20003f06070 */
[----:B------:R-:W-:Y:S01]  /*2cf20*/  IMAD.X R69, RZ, RZ, R61, P6 ;  /* 0x000000ffff457224 */ /* 0x000fe200030e063d */
[----:B------:R-:W-:Y:S01]  /*2cf30*/  SEL R58, RZ, 0x1, P1 ;  /* 0x00000001ff3a7807 */ /* 0x000fe20000800000 */
[----:B------:R-:W-:-:S03]  /*2cf40*/  IMAD.X R51, RZ, RZ, RZ, P4 ;  /* 0x000000ffff337224 */ /* 0x000fc600020e06ff */
[----:B------:R-:W-:Y:S01]  /*2cf50*/  ISETP.GE.U32.AND.EX P0, PT, R69, R61, PT, P0 ;  /* 0x0000003d4500720c */ /* 0x000fe20003f06100 */
[----:B------:R-:W-:-:S03]  /*2cf60*/  IMAD.WIDE.U32.X R50, RZ, R60, R50, P3 ;  /* 0x0000003cff327225 */ /* 0x000fc600018e0432 */
[----:B------:R-:W-:Y:S02]  /*2cf70*/  ISETP.LT.U32.OR.EX P2, PT, R61, R52, !P0, P2 ;  /* 0x000000343d00720c */ /* 0x000fe40004741520 */
[----:B------:R-:W-:Y:S01]  /*2cf80*/  IADD3 R58, P0, P1, R60, R50, R58 ;  /* 0x000000323c3a7210 */ /* 0x000fe2000791e03a */
[----:B------:R-:W-:Y:S01]  /*2cf90*/  IMAD.MOV.U32 R50, RZ, RZ, RZ ;  /* 0x000000ffff327224 */ /* 0x000fe200078e00ff */
        /* <DEDUP_REMOVED lines=28> */
[----:B------:R-:W-:Y:S02]  /*2d160*/  LOP3.LUT R50, RZ, R49, RZ, 0x33, !PT ;  /* 0x00000031ff327212 */ /* 0x000fe400078e33ff */
[----:B------:R-:W-:Y:S02]  /*2d170*/  ISETP.GE.U32.AND P1, PT, R49, R57, PT ;  /* 0x000000393100720c */ /* 0x000fe40003f26070 */
[C---:B------:R-:W-:Y:S01]  /*2d180*/  ISETP.GT.U32.AND P0, PT, R48.reuse, R50, PT ;  /* 0x000000323000720c */ /* 0x040fe20003f04070 */
[----:B------:R-:W-:Y:S01]  /*2d190*/  IMAD.X R50, RZ, RZ, R51, P2 ;  /* 0x000000ffff327224 */ /* 0x000fe200010e0633 */
[----:B------:R-:W-:Y:S01]  /*2d1a0*/  IADD3 R49, P4, P5, R48, R62, R49 ;  /* 0x0000003e30317210 */ /* 0x000fe20007d9e031 */
[----:B------:R-:W-:-:S03]  /*2d1b0*/  IMAD.X R51, RZ, RZ, RZ, P3 ;  /* 0x000000ffff337224 */ /* 0x000fc600018e06ff */
[----:B------:R-:W-:Y:S01]  /*2d1c0*/  ISETP.GE.U32.AND P2, PT, R49, R62, PT ;  /* 0x0000003e3100720c */ /* 0x000fe20003f46070 */
[----:B------:R-:W-:Y:S01]  /*2d1d0*/  IMAD.MOV.U32 R62, RZ, RZ, R49 ;  /* 0x000000ffff3e7224 */ /* 0x000fe200078e0031 */
[-C--:B------:R-:W-:Y:S02]  /*2d1e0*/  IADD3.X R48, PT, PT, R51, R67.reuse, R50, P4, P5 ;  /* 0x0000004333307210 */ /* 0x080fe400027ea432 */
[----:B------:R-:W-:Y:S02]  /*2d1f0*/  ISETP.GE.U32.AND.EX P1, PT, R50, RZ, PT, P1 ;  /* 0x000000ff3200720c */ /* 0x000fe40003f26110 */
[----:B------:R-:W-:Y:S01]  /*2d200*/  ISETP.GE.U32.AND.EX P2, PT, R48, R67, PT, P2 ;  /* 0x000000433000720c */ /* 0x000fe20003f46120 */
[----:B------:R-:W-:Y:S01]  /*2d210*/  IMAD.MOV.U32 R67, RZ, RZ, R48 ;  /* 0x000000ffff437224 */ /* 0x000fe200078e0030 */
[----:B------:R-:W-:-:S04]  /*2d220*/  LOP3.LUT R50, RZ, R50, RZ, 0x33, !PT ;  /* 0x00000032ff327212 */ /* 0x000fc800078e33ff */
        /* <DEDUP_REMOVED lines=17> */
.L_x_169:
[----:B------:R-:W-:Y:S05]  /*2d340*/  BSYNC.RECONVERGENT B0 ;  /* 0x0000000000007941 */ /* 0x000fea0003800200 */
.L_x_168:
        /* <DEDUP_REMOVED lines=61> */
.L_x_172:
[----:B------:R-:W-:Y:S05]  /*2d720*/  BSYNC.RELIABLE B9 ;  /* 0x0000000000097941 */ /* 0x000fea0003800100 */
.L_x_171:
[----:B------:R-:W-:Y:S01]  /*2d730*/  ISETP.GE.U32.AND P0, PT, R64, UR12, PT ;  /* 0x0000000c40007c0c */ /* 0x000fe2000bf06070 */
[----:B------:R-:W-:Y:S01]  /*2d740*/  BSSY.RELIABLE B1, `(.L_x_174) ;  /* 0x000003e000017945 */ /* 0x000fe20003800100 */
[----:B------:R-:W-:Y:S02]  /*2d750*/  IADD3 R50, P2, PT, R58, -UR14, RZ ;  /* 0x8000000e3a327c10 */ /* 0x000fe4000ff5e0ff */
[----:B------:R-:W-:Y:S02]  /*2d760*/  ISETP.GE.U32.AND.EX P0, PT, R57, UR13, PT, P0 ;  /* 0x0000000d39007c0c */ /* 0x000fe4000bf06100 */
[----:B------:R-:W-:Y:S02]  /*2d770*/  IADD3 R52, P3, PT, R60, -UR34, RZ ;  /* 0x800000223c347c10 */ /* 0x000fe4000ff7e0ff */
[----:B------:R-:W-:Y:S02]  /*2d780*/  SEL R49, RZ, 0x1, P0 ;  /* 0x00000001ff317807 */ /* 0x000fe40000000000 */
[----:B------:R-:W-:-:S02]  /*2d790*/  IADD3 R54, P4, PT, R62, -UR32, RZ ;  /* 0x800000203e367c10 */ /* 0x000fc4000ff9e0ff */
[----:B------:R-:W-:Y:S02]  /*2d7a0*/  ISETP.GE.U32.AND P1, PT, R50, R49, PT ;  /* 0x000000313200720c */ /* 0x000fe40003f26070 */
[----:B------:R-:W-:Y:S02]  /*2d7b0*/  IADD3.X R49, PT, PT, R59, ~UR15, RZ, P2, !PT ;  /* 0x8000000f3b317c10 */ /* 0x000fe400097fe4ff */
[----:B------:R-:W-:Y:S02]  /*2d7c0*/  ISETP.LT.U32.AND P2, PT, R58, UR14, PT ;  /* 0x0000000e3a007c0c */ /* 0x000fe4000bf41070 */
[----:B------:R-:W-:Y:S02]  /*2d7d0*/  ISETP.GE.U32.AND.EX P1, PT, R49, RZ, PT, P1 ;  /* 0x000000ff3100720c */ /* 0x000fe40003f26110 */
[----:B------:R-:W-:Y:S02]  /*2d7e0*/  IADD3.X R58, PT, PT, R63, ~UR33, RZ, P4, !PT ;  /* 0x800000213f3a7c10 */ /* 0x000fe4000a7fe4ff */
[----:B------:R-:W-:-:S02]  /*2d7f0*/  ISETP.LT.U32.OR.EX P1, PT, R59, UR15, !P1, P2 ;  /* 0x0000000f3b007c0c */ /* 0x000fc4000cf21520 */
[----:B------:R-:W-:Y:S02]  /*2d800*/  ISETP.LT.U32.AND P4, PT, R62, UR32, PT ;  /* 0x000000203e007c0c */ /* 0x000fe4000bf81070 */
[----:B------:R-:W-:-:S04]  /*2d810*/  SEL R53, RZ, 0x1, !P1 ;  /* 0x00000001ff357807 */ /* 0x000fc80004800000 */
[----:B------:R-:W-:Y:S02]  /*2d820*/  ISETP.GE.U32.AND P2, PT, R52, R53, PT ;  /* 0x000000353400720c */ /* 0x000fe40003f46070 */
[----:B------:R-:W-:Y:S02]  /*2d830*/  IADD3.X R53, PT, PT, R61, ~UR35, RZ, P3, !PT ;  /* 0x800000233d357c10 */ /* 0x000fe40009ffe4ff */
[----:B------:R-:W-:Y:S02]  /*2d840*/  ISETP.LT.U32.AND P3, PT, R60, UR34, PT ;  /* 0x000000223c007c0c */ /* 0x000fe4000bf61070 */
[----:B------:R-:W-:-:S04]  /*2d850*/  ISETP.GE.U32.AND.EX P2, PT, R53, RZ, PT, P2 ;  /* 0x000000ff3500720c */ /* 0x000fc80003f46120 */
[----:B------:R-:W-:Y:S02]  /*2d860*/  ISETP.LT.U32.OR.EX P2, PT, R61, UR35, !P2, P3 ;  /* 0x000000233d007c0c */ /* 0x000fe4000d741530 */
[----:B------:R-:W-:Y:S02]  /*2d870*/  SEL R61, RZ, 0xffffffff, !P1 ;  /* 0xffffffffff3d7807 */ /* 0x000fe40004800000 */
[----:B------:R-:W-:-:S04]  /*2d880*/  SEL R55, RZ, 0x1, !P2 ;  /* 0x00000001ff377807 */ /* 0x000fc80005000000 */
        /* <DEDUP_REMOVED lines=41> */
.L_x_175:
[----:B------:R-:W-:Y:S05]  /*2db20*/  BSYNC.RELIABLE B1 ;  /* 0x0000000000017941 */ /* 0x000fea0003800100 */
.L_x_174:
[----:B------:R-:W-:Y:S01]  /*2db30*/  ISETP.GE.U32.AND P0, PT, R64, UR12, PT ;  /* 0x0000000c40007c0c */ /* 0x000fe2000bf06070 */
[----:B------:R-:W-:Y:S01]  /*2db40*/  BSSY.RELIABLE B1, `(.L_x_176) ;  /* 0x000003c000017945 */ /* 0x000fe20003800100 */
[----:B------:R-:W-:Y:S02]  /*2db50*/  IADD3 R52, P2, PT, R58, -UR14, RZ ;  /* 0x8000000e3a347c10 */ /* 0x000fe4000ff5e0ff */
[----:B------:R-:W-:Y:S02]  /*2db60*/  ISETP.GE.U32.AND.EX P0, PT, R57, UR13, PT, P0 ;  /* 0x0000000d39007c0c */ /* 0x000fe4000bf06100 */
[----:B------:R-:W-:Y:S02]  /*2db70*/  IADD3 R53, P3, PT, R60, -UR34, RZ ;  /* 0x800000223c357c10 */ /* 0x000fe4000ff7e0ff */
[----:B------:R-:W-:-:S04]  /*2db80*/  SEL R49, RZ, 0x1, P0 ;  /* 0x00000001ff317807 */ /* 0x000fc80000000000 */
[----:B------:R-:W-:Y:S02]  /*2db90*/  ISETP.GE.U32.AND P1, PT, R52, R49, PT ;  /* 0x000000313400720c */ /* 0x000fe40003f26070 */
[----:B------:R-:W-:Y:S02]  /*2dba0*/  IADD3.X R49, PT, PT, R59, ~UR15, RZ, P2, !PT ;  /* 0x8000000f3b317c10 */ /* 0x000fe400097fe4ff */
[----:B------:R-:W-:Y:S02]  /*2dbb0*/  ISETP.LT.U32.AND P2, PT, R58, UR14, PT ;  /* 0x0000000e3a007c0c */ /* 0x000fe4000bf41070 */
[----:B------:R-:W-:Y:S02]  /*2dbc0*/  ISETP.GE.U32.AND.EX P1, PT, R49, RZ, PT, P1 ;  /* 0x000000ff3100720c */ /* 0x000fe40003f26110 */
[----:B------:R-:W-:Y:S02]  /*2dbd0*/  IADD3 R58, P4, PT, R62, -UR32, RZ ;  /* 0x800000203e3a7c10 */ /* 0x000fe4000ff9e0ff */
[----:B------:R-:W-:-:S02]  /*2dbe0*/  ISETP.LT.U32.OR.EX P1, PT, R59, UR15, !P1, P2 ;  /* 0x0000000f3b007c0c */ /* 0x000fc4000cf21520 */
[----:B------:R-:W-:Y:S02]  /*2dbf0*/  SEL R59, RZ, 0xffffffff, P0 ;  /* 0xffffffffff3b7807 */ /* 0x000fe40000000000 */
[----:B------:R-:W-:-:S04]  /*2dc00*/  SEL R50, RZ, 0x1, !P1 ;  /* 0x00000001ff327807 */ /* 0x000fc80004800000 */
[----:B------:R-:W-:Y:S02]  /*2dc10*/  ISETP.GE.U32.AND P2, PT, R53, R50, PT ;  /* 0x000000323500720c */ /* 0x000fe40003f46070 */
[----:B------:R-:W-:Y:S02]  /*2dc20*/  IADD3.X R50, PT, PT, R61, ~UR35, RZ, P3, !PT ;  /* 0x800000233d327c10 */ /* 0x000fe40009ffe4ff */
[----:B------:R-:W-:Y:S02]  /*2dc30*/  ISETP.LT.U32.AND P3, PT, R60, UR34, PT ;  /* 0x000000223c007c0c */ /* 0x000fe4000bf61070 */
[----:B------:R-:W-:Y:S02]  /*2dc40*/  ISETP.GE.U32.AND.EX P2, PT, R50, RZ, PT, P2 ;  /* 0x000000ff3200720c */ /* 0x000fe40003f46120 */
[----:B------:R-:W-:Y:S02]  /*2dc50*/  IADD3.X R60, PT, PT, R63, ~UR33, RZ, P4, !PT ;  /* 0x800000213f3c7c10 */ /* 0x000fe4000a7fe4ff */
[----:B------:R-:W-:-:S02]  /*2dc60*/  ISETP.LT.U32.OR.EX P2, PT, R61, UR35, !P2, P3 ;  /* 0x000000233d007c0c */ /* 0x000fc4000d741530 */
[----:B------:R-:W-:Y:S02]  /*2dc70*/  ISETP.LT.U32.AND P4, PT, R62, UR32, PT ;  /* 0x000000203e007c0c */ /* 0x000fe4000bf81070 */
[----:B------:R-:W-:Y:S02]  /*2dc80*/  SEL R54, RZ, 0x1, !P2 ;  /* 0x00000001ff367807 */ /* 0x000fe40005000000 */
[----:B------:R-:W-:Y:S02]  /*2dc90*/  SEL R55, RZ, 0xffffffff, !P2 ;  /* 0xffffffffff377807 */ /* 0x000fe40005000000 */
[----:B------:R-:W-:Y:S02]  /*2dca0*/  ISETP.GE.U32.AND P3, PT, R58, R54, PT ;  /* 0x000000363a00720c */ /* 0x000fe40003f66070 */
[----:B------:R-:W-:Y:S02]  /*2dcb0*/  SEL R61, RZ, 0xffffffff, !P1 ;  /* 0xffffffffff3d7807 */ /* 0x000fe40004800000 */
[----:B------:R-:W-:-:S02]  /*2dcc0*/  ISETP.GE.U32.AND.EX P3, PT, R60, RZ, PT, P3 ;  /* 0x000000ff3c00720c */ /* 0x000fc40003f66130 */
[----:B------:R-:W-:Y:S02]  /*2dcd0*/  IADD3 R64, P1, PT, R64, -UR12, RZ ;  /* 0x8000000c40407c10 */ /* 0x000fe4000ff3e0ff */
        /* <DEDUP_REMOVED lines=11> */
[----:B------:R-:W-:Y:S01]  /*2dd90*/  IADD3.X R57, PT, PT, R57, ~UR13, RZ, P1, !PT ;  /* 0x8000000d39397c10 */ /* 0x000fe20008ffe4ff */
[----:B------:R-:W-:-:S10]  /*2dda0*/  IMAD.X R61, R61, 0x1, R50, P4 ;  /* 0x000000013d3d7824 */ /* 0x000fd400020e0632 */
        /* <DEDUP_REMOVED lines=21> */
.L_x_177:
[----:B------:R-:W-:Y:S05]  /*2df00*/  BSYNC.RELIABLE B1 ;  /* 0x0000000000017941 */ /* 0x000fea0003800100 */
.L_x_176:
        /* <DEDUP_REMOVED lines=18> */
[C---:B------:R-:W-:Y:S02]  /*2e030*/  IADD3 R58, P1, PT, R59.reuse, R50, RZ ;  /* 0x000000323b3a7210 */ /* 0x040fe40007f3e0ff */
[----:B------:R-:W-:Y:S02]  /*2e040*/  SEL R51, RZ, 0xffffffff, !P2 ;  /* 0xffffffffff337807 */ /* 0x000fe40005000000 */
[----:B------:R-:W-:Y:S01]  /*2e050*/  IADD3 R60, P2, PT, R52, R53, RZ ;  /* 0x00000035343c7210 */ /* 0x000fe20007f5e0ff */
[----:B------:R-:W-:Y:S01]  /*2e060*/  IMAD.X R59, R59, 0x1, R48, P1 ;  /* 0x000000013b3b7824 */ /* 0x000fe200008e0630 */
[----:B------:R-:W-:-:S02]  /*2e070*/  IADD3 R62, P3, P4, R51, -UR32, R62 ;  /* 0x80000020333e7c10 */ /* 0x000fc4000fc7e03e */
[----:B------:R-:W-:Y:S01]  /*2e080*/  IADD3 R64, P0, PT, R64, -UR12, RZ ;  /* 0x8000000c40407c10 */ /* 0x000fe2000ff1e0ff */
[----:B------:R-:W-:Y:S01]  /*2e090*/  IMAD.X R61, R52, 0x1, R49, P2 ;  /* 0x00000001343d7824 */ /* 0x000fe200010e0631 */
[----:B------:R-:W-:Y:S02]  /*2e0a0*/  IADD3.X R63, PT, PT, R51, ~UR33, R63, P3, P4 ;  /* 0x80000021333f7c10 */ /* 0x000fe40009fe843f */
[----:B------:R-:W-:-:S09]  /*2e0b0*/  IADD3.X R57, PT, PT, R57, ~UR13, RZ, P0, !PT ;  /* 0x8000000d39397c10 */ /* 0x000fd200087fe4ff */
.L_x_173:
[----:B------:R-:W-:Y:S05]  /*2e0c0*/  BSYNC.RECONVERGENT B0 ;  /* 0x0000000000007941 */ /* 0x000fea0003800200 */
.L_x_170:
        /* <DEDUP_REMOVED lines=31> */
[C---:B------:R-:W-:Y:S02]  /*2e2c0*/  IMAD R65, R33.reuse, R42, R65 ;  /* 0x0000002a21417224 */ /* 0x040fe400078e0241 */
        /* <DEDUP_REMOVED lines=21> */
[C---:B------:R-:W-:Y:S01]  /*2e420*/  IMAD.WIDE.U32 R66, P5, R34.reuse, R43, R66 ;  /* 0x0000002b22427225 */ /* 0x040fe200078a0042 */
        /* <DEDUP_REMOVED lines=17> */
[C---:B------:R-:W-:Y:S01]  /*2e540*/  IMAD R52, R35.reuse, R44, R52 ;  /* 0x0000002c23347224 */ /* 0x040fe200078e0234 */
[----:B------:R-:W-:Y:S01]  /*2e550*/  IADD3 R50, P5, P6, R54, R50, R66 ;  /* 0x0000003236327210 */ /* 0x000fe20007ebe042 */
[----:B------:R-:W-:Y:S01]  /*2e560*/  IMAD.WIDE.U32 R68, R35, R44, RZ ;  /* 0x0000002c23447225 */ /* 0x000fe200078e00ff */
[----:B------:R-:W-:Y:S02]  /*2e570*/  SEL R66, RZ, 0x1, P2 ;  /* 0x00000001ff427807 */ /* 0x000fe40001000000 */
[----:B------:R-:W-:Y:S01]  /*2e580*/  ISETP.GE.U32.AND P0, PT, R50, R54, PT ;  /* 0x000000363200720c */ /* 0x000fe20003f06070 */
[----:B------:R-:W-:Y:S02]  /*2e590*/  IMAD.IADD R55, R55, 0x1, R52 ;  /* 0x0000000137377824 */ /* 0x000fe400078e0234 */
[----:B------:R-:W-:-:S03]  /*2e5a0*/  IMAD R79, R43, R32, RZ ;  /* 0x000000202b4f7224 */ /* 0x000fc600078e02ff */
        /* <DEDUP_REMOVED lines=8> */
[C---:B------:R-:W-:Y:S02]  /*2e630*/  IMAD R79, R33.reuse, R45, R79 ;  /* 0x0000002d214f7224 */ /* 0x040fe400078e024f */
[----:B------:R-:W-:Y:S01]  /*2e640*/  IMAD.WIDE.U32.X R54, R33, R46, R52, P4 ;  /* 0x0000002e21367225 */ /* 0x000fe200020e0434 */
[----:B------:R-:W-:-:S03]  /*2e650*/  SEL R33, RZ, 0x1, P1 ;  /* 0x00000001ff217807 */ /* 0x000fc60000800000 */
[----:B------:R-:W-:Y:S01]  /*2e660*/  IMAD.WIDE.U32 R52, R34, R42, R48 ;  /* 0x0000002a22347225 */ /* 0x000fe200078e0030 */
[----:B------:R-:W-:-:S03]  /*2e670*/  IADD3 R66, P3, PT, R66, R54, RZ ;  /* 0x0000003642427210 */ /* 0x000fc60007f7e0ff */
[----:B------:R-:W-:Y:S01]  /*2e680*/  IMAD.MOV.U32 R54, RZ, RZ, R69 ;  /* 0x000000ffff367224 */ /* 0x000fe200078e0045 */
[----:B------:R-:W-:Y:S01]  /*2e690*/  ISETP.GE.U32.AND P2, PT, R52, R48, PT ;  /* 0x000000303400720c */ /* 0x000fe20003f46070 */
[----:B------:R-:W-:Y:S01]  /*2e6a0*/  IMAD.X R67, RZ, RZ, R55, P3 ;  /* 0x000000ffff437224 */ /* 0x000fe200018e0637 */
[----:B------:R-:W-:Y:S01]  /*2e6b0*/  SEL R48, RZ, 0x1, P0 ;  /* 0x00000001ff307807 */ /* 0x000fe20000000000 */
[----:B------:R-:W-:Y:S02]  /*2e6c0*/  IMAD.X R55, RZ, RZ, RZ, P5 ;  /* 0x000000ffff377224 */ /* 0x000fe400028e06ff */
[----:B------:R-:W-:-:S04]  /*2e6d0*/  IMAD.WIDE.U32 R68, R34, R42, RZ ;  /* 0x0000002a22447225 */ /* 0x000fc800078e00ff */
[----:B------:R-:W-:-:S04]  /*2e6e0*/  IMAD.WIDE.U32.X R54, R35, R41, R54, P6 ;  /* 0x0000002923367225 */ /* 0x000fc800030e0436 */
[----:B------:R-:W-:Y:S01]  /*2e6f0*/  IMAD R68, R46, R34, RZ ;  /* 0x000000222e447224 */ /* 0x000fe200078e02ff */
[----:B------:R-:W-:Y:S01]  /*2e700*/  IADD3 R54, P1, P3, R48, R54, R33 ;  /* 0x0000003630367210 */ /* 0x000fe20007b3e021 */
[----:B------:R-:W-:Y:S02]  /*2e710*/  IMAD R33, R47, R34, RZ ;  /* 0x000000222f217224 */ /* 0x000fe400078e02ff */
[----:B------:R-:W-:Y:S01]  /*2e720*/  IMAD.WIDE.U32 R70, R36, R45, R50 ;  /* 0x0000002d24467225 */ /* 0x000fe200078e0032 */
[----:B------:R-:W-:Y:S02]  /*2e730*/  IADD3 R54, P4, PT, R54, R52, RZ ;  /* 0x0000003436367210 */ /* 0x000fe40007f9e0ff */
[----:B------:R-:W-:Y:S01]  /*2e740*/  IADD3.X R55, PT, PT, RZ, R55, RZ, P1, P3 ;  /* 0x00000037ff377210 */ /* 0x000fe20000fe64ff */
[----:B------:R-:W-:Y:S01]  /*2e750*/  IMAD R33, R35, R42, R33 ;  /* 0x0000002a23217224 */ /* 0x000fe200078e0221 */
[----:B------:R-:W-:-:S03]  /*2e760*/  ISETP.GE.U32.AND P0, PT, R54, R52, PT ;  /* 0x000000343600720c */ /* 0x000fc60003f06070 */
[----:B------:R-:W-:Y:S02]  /*2e770*/  IMAD.IADD R33, R53, 0x1, R33 ;  /* 0x0000000135217824 */ /* 0x000fe400078e0221 */
[----:B------:R-:W-:-:S03]  /*2e780*/  IMAD.WIDE.U32 R52, R35, R42, RZ ;  /* 0x0000002a23347225 */ /* 0x000fc600078e00ff */
[C---:B------:R-:W-:Y:S01]  /*2e790*/  ISETP.GE.U32.AND.EX P2, PT, R33.reuse, R49, PT, P2 ;  /* 0x000000312100720c */ /* 0x040fe20003f46120 */
[----:B------:R-:W-:Y:S02]  /*2e7a0*/  IMAD.X R55, R33, 0x1, R55, P4 ;  /* 0x0000000121377824 */ /* 0x000fe400020e0637 */
[----:B------:R-:W-:Y:S01]  /*2e7b0*/  IMAD.WIDE.U32 R52, P1, R34, R47, R52 ;  /* 0x0000002f22347225 */ /* 0x000fe20007820034 */
[----:B------:R-:W-:Y:S02]  /*2e7c0*/  SEL R65, RZ, 0x1, P2 ;  /* 0x00000001ff417807 */ /* 0x000fe40001000000 */
[----:B------:R-:W-:Y:S01]  /*2e7d0*/  ISETP.GE.U32.AND.EX P0, PT, R55, R33, PT, P0 ;  /* 0x000000213700720c */ /* 0x000fe20003f06100 */
[----:B------:R-:W-:Y:S01]  /*2e7e0*/  IMAD.X R49, RZ, RZ, RZ, P1 ;  /* 0x000000ffff317224 */ /* 0x000fe200008e06ff */
[----:B------:R-:W-:Y:S01]  /*2e7f0*/  IADD3 RZ, P3, PT, R69, R52, RZ ;  /* 0x0000003445ff7210 */ /* 0x000fe20007f7e0ff */
[----:B------:R-:W-:Y:S01]  /*2e800*/  IMAD.MOV.U32 R48, RZ, RZ, R53 ;  /* 0x000000ffff307224 */ /* 0x000fe200078e0035 */
[----:B------:R-:W-:Y:S01]  /*2e810*/  SEL R33, RZ, 0x1, P0 ;  /* 0x00000001ff217807 */ /* 0x000fe20000000000 */
[----:B------:R-:W-:-:S04]  /*2e820*/  IMAD.WIDE.U32 R52, R35, R56, RZ ;  /* 0x0000003823347225 */ /* 0x000fc800078e00ff */
        /* <DEDUP_REMOVED lines=10> */
[-C--:B------:R-:W-:Y:S02]  /*2e8d0*/  IMAD R49, R35, R56.reuse, R68 ;  /* 0x0000003823317224 */ /* 0x080fe400078e0244 */
[----:B------:R-:W-:-:S04]  /*2e8e0*/  IMAD.WIDE.U32 R34, R34, R56, R66 ;  /* 0x0000003822227225 */ /* 0x000fc800078e0042 */
[-C--:B------:R-:W-:Y:S01]  /*2e8f0*/  IMAD.WIDE.U32 R68, R37, R45.reuse, RZ ;  /* 0x0000002d25447225 */ /* 0x080fe200078e00ff */
[----:B------:R-:W-:Y:S02]  /*2e900*/  IADD3 R48, P5, PT, R65, R34, RZ ;  /* 0x0000002241307210 */ /* 0x000fe40007fbe0ff */
[----:B------:R-:W-:Y:S01]  /*2e910*/  ISETP.GE.U32.AND P1, PT, R34, R66, PT ;  /* 0x000000422200720c */ /* 0x000fe20003f26070 */
[----:B------:R-:W-:Y:S01]  /*2e920*/  IMAD.IADD R65, R35, 0x1, R49 ;  /* 0x0000000123417824 */ /* 0x000fe200078e0231 */
[----:B------:R-:W-:Y:S01]  /*2e930*/  ISETP.GE.U32.AND P2, PT, R48, R34, PT ;  /* 0x000000223000720c */ /* 0x000fe20003f46070 */
[----:B------:R-:W-:-:S03]  /*2e940*/  IMAD.WIDE.U32 R34, R36, R45, RZ ;  /* 0x0000002d24227225 */ /* 0x000fc600078e00ff */
[----:B------:R-:W-:Y:S01]  /*2e950*/  ISETP.GE.U32.AND.EX P1, PT, R65, R67, PT, P1 ;  /* 0x000000434100720c */ /* 0x000fe20003f26110 */
[----:B------:R-:W-:Y:S02]  /*2e960*/  IMAD R34, R43, R36, RZ ;  /* 0x000000242b227224 */ /* 0x000fe400078e02ff */
[----:B------:R-:W-:Y:S01]  /*2e970*/  IMAD.X R49, R65, 0x1, R33, P5 ;  /* 0x0000000141317824 */ /* 0x000fe200028e0621 */
[----:B------:R-:W-:Y:S01]  /*2e980*/  SEL R33, RZ, 0x1, P1 ;  /* 0x00000001ff217807 */ /* 0x000fe20000800000 */
[----:B------:R-:W-:-:S03]  /*2e990*/  IMAD.WIDE.U32 R68, P3, R36, R43, R68 ;  /* 0x0000002b24447225 */ /* 0x000fc60007860044 */
[----:B------:R-:W-:Y:S01]  /*2e9a0*/  ISETP.GE.U32.AND.EX P2, PT, R49, R65, PT, P2 ;  /* 0x000000413100720c */ /* 0x000fe20003f46120 */
[----:B------:R-:W-:Y:S01]  /*2e9b0*/  IMAD R34, R37, R45, R34 ;  /* 0x0000002d25227224 */ /* 0x000fe200078e0222 */
[----:B------:R-:W-:Y:S01]  /*2e9c0*/  IADD3 RZ, P4, PT, R35, R68, RZ ;  /* 0x0000004423ff7210 */ /* 0x000fe20007f9e0ff */
[----:B------:R-:W-:Y:S02]  /*2e9d0*/  IMAD.MOV.U32 R50, RZ, RZ, R69 ;  /* 0x000000ffff327224 */ /* 0x000fe400078e0045 */
[----:B------:R-:W-:Y:S01]  /*2e9e0*/  IMAD.IADD R68, R71, 0x1, R34 ;  /* 0x0000000147447824 */ /* 0x000fe200078e0222 */
[----:B------:R-:W-:Y:S01]  /*2e9f0*/  SEL R34, RZ, 0x1, P2 ;  /* 0x00000001ff227807 */ /* 0x000fe20001000000 */
[----:B------:R-:W-:-:S03]  /*2ea00*/  IMAD R66, R46, R36, RZ ;  /* 0x000000242e427224 */ /* 0x000fc600078e02ff */
[----:B------:R-:W-:Y:S01]  /*2ea10*/  IADD3 R52, P2, P5, R34, R52, R33 ;  /* 0x0000003422347210 */ /* 0x000fe20007d5e021 */
[----:B------:R-:W-:Y:S01]  /*2ea20*/  IMAD R33, R41, R36, RZ ;  /* 0x0000002429217224 */ /* 0x000fe200078e02ff */
[----:B------:R-:W-:Y:S01]  /*2ea30*/  ISETP.GE.U32.AND.EX P0, PT, R68, R51, PT, P0 ;  /* 0x000000334400720c */ /* 0x000fe20003f06100 */
[----:B------:R-:W-:Y:S01]  /*2ea40*/  IMAD.WIDE.U32 R34, R36, R44, R54 ;  /* 0x0000002c24227225 */ /* 0x000fe200078e0036 */
[----:B------:R-:W-:-:S03]  /*2ea50*/  IADD3.X R53, PT, PT, RZ, R53, RZ, P2, P5 ;  /* 0x00000035ff357210 */ /* 0x000fc600017ea4ff */
[----:B------:R-:W-:Y:S01]  /*2ea60*/  IMAD.X R51, RZ, RZ, RZ, P3 ;  /* 0x000000ffff337224 */ /* 0x000fe200018e06ff */
[----:B------:R-:W-:Y:S01]  /*2ea70*/  ISETP.GE.U32.AND P1, PT, R34, R54, PT ;  /* 0x000000362200720c */ /* 0x000fe20003f26070 */
[C---:B------:R-:W-:Y:S01]  /*2ea80*/  IMAD R33, R37.reuse, R44, R33 ;  /* 0x0000002c25217224 */ /* 0x040fe200078e0221 */
        /* <DEDUP_REMOVED lines=23> */
[CC--:B------:R-:W-:Y:S02]  /*2ec00*/  IMAD R33, R37.reuse, R42.reuse, R33 ;  /* 0x0000002a25217224 */ /* 0x0c0fe400078e0221 */
        /* <DEDUP_REMOVED lines=8> */
[----:B------:R-:W-:Y:S02]  /*2ec90*/  IMAD.X R35, RZ, RZ, RZ, P3 ;  /* 0x000000ffff237224 */ /* 0x000fe400018e06ff */
[----:B------:R-:W-:Y:S01]  /*2eca0*/  IMAD.MOV.U32 R34, RZ, RZ, R55 ;  /* 0x000000ffff227224 */ /* 0x000fe200078e0037 */
[----:B------:R-:W-:Y:S02]  /*2ecb0*/  ISETP.GE.U32.AND.EX P0, PT, R49, R33, PT, P0 ;  /* 0x000000213100720c */ /* 0x000fe40003f06100 */
[----:B------:R-:W-:Y:S01]  /*2ecc0*/  SEL R33, RZ, 0x1, P1 ;  /* 0x00000001ff217807 */ /* 0x000fe20000800000 */
[----:B------:R-:W-:Y:S01]  /*2ecd0*/  IMAD.WIDE.U32.X R34, R37, R47, R34, P4 ;  /* 0x0000002f25227225 */ /* 0x000fe200020e0422 */
[----:B------:R-:W-:-:S04]  /*2ece0*/  SEL R54, RZ, 0x1, P0 ;  /* 0x00000001ff367807 */ /* 0x000fc80000000000 */
[----:B------:R-:W-:Y:S01]  /*2ecf0*/  IADD3 R33, P0, P1, R54, R34, R33 ;  /* 0x0000002236217210 */ /* 0x000fe2000791e021 */
[----:B------:R-:W-:-:S03]  /*2ed00*/  IMAD.WIDE.U32 R54, R37, R56, RZ ;  /* 0x0000003825367225 */ /* 0x000fc600078e00ff */
[----:B------:R-:W-:Y:S01]  /*2ed10*/  IADD3.X R65, PT, PT, RZ, R35, RZ, P0, P1 ;  /* 0x00000023ff417210 */ /* 0x000fe200007e24ff */
[----:B------:R-:W-:-:S04]  /*2ed20*/  IMAD.WIDE.U32 R34, R36, R56, RZ ;  /* 0x0000003824227225 */ /* 0x000fc800078e00ff */
[----:B------:R-:W-:-:S04]  /*2ed30*/  IMAD.WIDE.U32 R54, P0, R36, R46, R54 ;  /* 0x0000002e24367225 */ /* 0x000fc80007800036 */
[----:B------:R-:W-:Y:S01]  /*2ed40*/  IMAD.MOV.U32 R34, RZ, RZ, R55 ;  /* 0x000000ffff227224 */ /* 0x000fe200078e0037 */
[----:B------:R-:W-:Y:S01]  /*2ed50*/  IADD3 RZ, P1, PT, R35, R54, RZ ;  /* 0x0000003623ff7210 */ /* 0x000fe20007f3e0ff */
[----:B------:R-:W-:-:S04]  /*2ed60*/  IMAD.X R35, RZ, RZ, RZ, P0 ;  /* 0x000000ffff237224 */ /* 0x000fc800000e06ff */
[----:B------:R-:W-:-:S04]  /*2ed70*/  IMAD.WIDE.U32.X R54, R37, R46, R34, P1 ;  /* 0x0000002e25367225 */ /* 0x000fc800008e0422 */
[-C--:B------:R-:W-:Y:S02]  /*2ed80*/  IMAD R35, R37, R56.reuse, R66 ;  /* 0x0000003825237224 */ /* 0x080fe400078e0242 */
[----:B------:R-:W-:-:S04]  /*2ed90*/  IMAD.WIDE.U32 R36, R36, R56, R52 ;  /* 0x0000003824247225 */ /* 0x000fc800078e0034 */
[----:B------:R-:W-:Y:S01]  /*2eda0*/  IMAD.WIDE.U32 R66, R38, R45, RZ ;  /* 0x0000002d26427225 */ /* 0x000fe200078e00ff */
[----:B------:R-:W-:Y:S02]  /*2edb0*/  IADD3 R34, P2, PT, R33, R36, RZ ;  /* 0x0000002421227210 */ /* 0x000fe40007f5e0ff */
[----:B------:R-:W-:Y:S01]  /*2edc0*/  ISETP.GE.U32.AND P0, PT, R36, R52, PT ;  /* 0x000000342400720c */ /* 0x000fe20003f06070 */
[----:B------:R-:W-:Y:S01]  /*2edd0*/  IMAD.IADD R33, R37, 0x1, R35 ;  /* 0x0000000125217824 */ /* 0x000fe200078e0223 */
[----:B------:R-:W-:-:S03]  /*2ede0*/  ISETP.GE.U32.AND P1, PT, R34, R36, PT ;  /* 0x000000242200720c */ /* 0x000fc60003f26070 */
[C---:B------:R-:W-:Y:S01]  /*2edf0*/  IMAD.X R35, R33.reuse, 0x1, R65, P2 ;  /* 0x0000000121237824 */ /* 0x040fe200010e0641 */
[----:B------:R-:W-:Y:S01]  /*2ee00*/  ISETP.GE.U32.AND.EX P0, PT, R33, R53, PT, P0 ;  /* 0x000000352100720c */ /* 0x000fe20003f06100 */
[----:B------:R-:W-:-:S03]  /*2ee10*/  IMAD.WIDE.U32 R52, R39, R45, RZ ;  /* 0x0000002d27347225 */ /* 0x000fc600078e00ff */
[----:B------:R-:W-:Y:S01]  /*2ee20*/  ISETP.GE.U32.AND.EX P1, PT, R35, R33, PT, P1 ;  /* 0x000000212300720c */ /* 0x000fe20003f26110 */
[----:B------:R-:W-:Y:S01]  /*2ee30*/  IMAD R65, R43, R38, RZ ;  /* 0x000000262b417224 */ /* 0x000fe200078e02ff */
[----:B------:R-:W-:Y:S01]  /*2ee40*/  SEL R36, RZ, 0x1, P0 ;  /* 0x00000001ff247807 */ /* 0x000fe20000000000 */
[----:B------:R-:W-:Y:S01]  /*2ee50*/  IMAD.WIDE.U32 R52, P2, R38, R43, R52 ;  /* 0x0000002b26347225 */ /* 0x000fe20007840034 */
[----:B------:R-:W-:-:S03]  /*2ee60*/  SEL R37, RZ, 0x1, P1 ;  /* 0x00000001ff257807 */ /* 0x000fc60000800000 */
[----:B------:R-:W-:Y:S01]  /*2ee70*/  IMAD R65, R39, R45, R65 ;  /* 0x0000002d27417224 */ /* 0x000fe200078e0241 */
[----:B------:R-:W-:Y:S01]  /*2ee80*/  IADD3 RZ, P3, PT, R67, R52, RZ ;  /* 0x0000003443ff7210 */ /* 0x000fe20007f7e0ff */
[----:B------:R-:W-:Y:S01]  /*2ee90*/  IMAD.WIDE.U32 R66, R39, R44, RZ ;  /* 0x0000002c27427225 */ /* 0x000fe200078e00ff */
[----:B------:R-:W-:-:S03]  /*2eea0*/  IADD3 R36, P0, P1, R37, R54, R36 ;  /* 0x0000003625247210 */ /* 0x000fc6000791e024 */
[----:B------:R-:W-:Y:S01]  /*2eeb0*/  IMAD.MOV.U32 R54, RZ, RZ, R53 ;  /* 0x000000ffff367224 */ /* 0x000fe200078e0035 */
[----:B------:R-:W-:Y:S01]  /*2eec0*/  IADD3.X R37, PT, PT, RZ, R55, RZ, P0, P1 ;  /* 0x00000037ff257210 */ /* 0x000fe200007e24ff */
[----:B------:R-:W-:-:S04]  /*2eed0*/  IMAD.WIDE.U32 R66, P0, R38, R41, R66 ;  /* 0x0000002926427225 */ /* 0x000fc80007800042 */
[----:B------:R-:W-:-:S04]  /*2eee0*/  IMAD.WIDE.U32 R52, R38, R44, RZ ;  /* 0x0000002c26347225 */ /* 0x000fc800078e00ff */
[----:B------:R-:W-:Y:S01]  /*2eef0*/  IMAD.X R55, RZ, RZ, RZ, P2 ;  /* 0x000000ffff377224 */ /* 0x000fe200010e06ff */
[----:B------:R-:W-:Y:S01]  /*2ef00*/  IADD3 RZ, P1, PT, R53, R66, RZ ;  /* 0x0000004235ff7210 */ /* 0x000fe20007f3e0ff */
[----:B------:R-:W-:Y:S02]  /*2ef10*/  IMAD.MOV.U32 R52, RZ, RZ, R67 ;  /* 0x000000ffff347224 */ /* 0x000fe400078e0043 */
[----:B------:R-:W-:-:S04]  /*2ef20*/  IMAD.WIDE.U32.X R66, R39, R43, R54, P3 ;  /* 0x0000002b27427225 */ /* 0x000fc800018e0436 */
[----:B------:R-:W-:-:S04]  /*2ef30*/  IMAD.WIDE.U32 R54, R38, R45, R50 ;  /* 0x0000002d26367225 */ /* 0x000fc800078e0032 */
[----:B------:R-:W-:Y:S01]  /*2ef40*/  IMAD.X R53, RZ, RZ, RZ, P0 ;  /* 0x000000ffff357224 */ /* 0x000fe200000e06ff */
[----:B------:R-:W-:Y:S01]  /*2ef50*/  ISETP.GE.U32.AND P0, PT, R54, R50, PT ;  /* 0x000000323600720c */ /* 0x000fe20003f06070 */
[----:B------:R-:W-:Y:S02]  /*2ef60*/  IMAD.IADD R65, R55, 0x1, R65 ;  /* 0x0000000137417824 */ /* 0x000fe400078e0241 */
[----:B------:R-:W-:-:S03]  /*2ef70*/  IMAD.WIDE.U32.X R52, R39, R41, R52, P1 ;  /* 0x0000002927347225 */ /* 0x000fc600008e0434 */
[----:B------:R-:W-:Y:S01]  /*2ef80*/  ISETP.GE.U32.AND.EX P0, PT, R65, R51, PT, P0 ;  /* 0x000000334100720c */ /* 0x000fe20003f06100 */
[----:B------:R-:W-:Y:S02]  /*2ef90*/  IMAD R41, R41, R38, RZ ;  /* 0x0000002629297224 */ /* 0x000fe400078e02ff */
        /* <DEDUP_REMOVED lines=16> */
[----:B------:R-:W-:Y:S01]  /*2f0a0*/  IMAD R43, R47, R38, RZ ;  /* 0x000000262f2b7224 */ /* 0x000fe200078e02ff */
[----:B------:R-:W-:Y:S01]  /*2f0b0*/  IADD3 RZ, P4, PT, R51, R48, RZ ;  /* 0x0000003033ff7210 */ /* 0x000fe20007f9e0ff */
[----:B------:R-:W-:Y:S01]  /*2f0c0*/  IMAD.MOV.U32 R50, RZ, RZ, R49 ;  /* 0x000000ffff327224 */ /* 0x000fe200078e0031 */
[----:B------:R-:W-:Y:S01]  /*2f0d0*/  IADD3.X R52, PT, PT, RZ, R53, RZ, P0, P1 ;  /* 0x00000035ff347210 */ /* 0x000fe200007e24ff */
[----:B------:R-:W-:-:S04]  /*2f0e0*/  IMAD.WIDE.U32 R48, R38, R42, R34 ;  /* 0x0000002a26307225 */ /* 0x000fc800078e0022 */
[----:B------:R-:W-:Y:S01]  /*2f0f0*/  IMAD R43, R39, R42, R43 ;  /* 0x0000002a272b7224 */ /* 0x000fe200078e022b */
[----:B------:R-:W-:Y:S01]  /*2f100*/  ISETP.GE.U32.AND P0, PT, R48, R34, PT ;  /* 0x000000223000720c */ /* 0x000fe20003f06070 */
[----:B------:R-:W-:Y:S01]  /*2f110*/  IMAD.X R51, RZ, RZ, RZ, P2 ;  /* 0x000000ffff337224 */ /* 0x000fe200010e06ff */
[----:B------:R-:W-:Y:S01]  /*2f120*/  IADD3 R41, P5, PT, R41, R48, RZ ;  /* 0x0000003029297210 */ /* 0x000fe20007fbe0ff */
[----:B------:R-:W-:Y:S02]  /*2f130*/  IMAD.IADD R34, R49, 0x1, R43 ;  /* 0x0000000131227824 */ /* 0x000fe400078e022b */
[----:B------:R-:W-:Y:S01]  /*2f140*/  IMAD.WIDE.U32 R42, R39, R56, RZ ;  /* 0x00000038272a7225 */ /* 0x000fe200078e00ff */
[----:B------:R-:W-:Y:S02]  /*2f150*/  ISETP.GE.U32.AND P1, PT, R41, R48, PT ;  /* 0x000000302900720c */ /* 0x000fe40003f26070 */
[----:B------:R-:W-:Y:S01]  /*2f160*/  ISETP.GE.U32.AND.EX P0, PT, R34, R35, PT, P0 ;  /* 0x000000232200720c */ /* 0x000fe20003f06100 */
[----:B------:R-:W-:-:S03]  /*2f170*/  IMAD.WIDE.U32 R48, R38, R56, RZ ;  /* 0x0000003826307225 */ /* 0x000fc600078e00ff */
[----:B------:R-:W-:Y:S01]  /*2f180*/  SEL R44, RZ, 0x1, P0 ;  /* 0x00000001ff2c7807 */ /* 0x000fe20000000000 */
[----:B------:R-:W-:-:S04]  /*2f190*/  IMAD.WIDE.U32 R42, P3, R38, R46, R42 ;  /* 0x0000002e262a7225 */ /* 0x000fc8000786002a */
[----:B------:R-:W-:Y:S01]  /*2f1a0*/  IMAD.WIDE.U32.X R50, R39, R47, R50, P4 ;  /* 0x0000002f27327225 */ /* 0x000fe200020e0432 */
[----:B------:R-:W-:-:S03]  /*2f1b0*/  IADD3 RZ, P2, PT, R49, R42, RZ ;  /* 0x0000002a31ff7210 */ /* 0x000fc60007f5e0ff */
[----:B------:R-:W-:Y:S02]  /*2f1c0*/  IMAD.X R42, R34, 0x1, R52, P5 ;  /* 0x00000001222a7824 */ /* 0x000fe400028e0634 */
[----:B------:R-:W-:-:S03]  /*2f1d0*/  IMAD.WIDE.U32 R48, R41, 0x3d1, RZ ;  /* 0x000003d129307825 */ /* 0x000fc600078e00ff */
[----:B------:R-:W-:Y:S01]  /*2f1e0*/  ISETP.GE.U32.AND.EX P1, PT, R42, R34, PT, P1 ;  /* 0x000000222a00720c */ /* 0x000fe20003f26110 */
[----:B------:R-:W-:-:S03]  /*2f1f0*/  IMAD.WIDE.U32 R34, R38, R56, R36 ;  /* 0x0000003826227225 */ /* 0x000fc600078e0024 */
[----:B------:R-:W-:Y:S01]  /*2f200*/  SEL R47, RZ, 0x1, P1 ;  /* 0x00000001ff2f7807 */ /* 0x000fe20000800000 */
[----:B------:R-:W-:Y:S01]  /*2f210*/  IMAD R38, R46, R38, RZ ;  /* 0x000000262e267224 */ /* 0x000fe200078e02ff */
[----:B------:R-:W-:Y:S02]  /*2f220*/  ISETP.GE.U32.AND P0, PT, R34, R36, PT ;  /* 0x000000242200720c */ /* 0x000fe40003f06070 */
[----:B------:R-:W-:Y:S01]  /*2f230*/  IADD3 R47, P1, P4, R47, R50, R44 ;  /* 0x000000322f2f7210 */ /* 0x000fe20007c3e02c */
[----:B------:R-:W-:-:S03]  /*2f240*/  IMAD R38, R39, R56, R38 ;  /* 0x0000003827267224 */ /* 0x000fc600078e0226 */
[----:B------:R-:W-:Y:S01]  /*2f250*/  IADD3.X R44, PT, PT, RZ, R51, RZ, P1, P4 ;  /* 0x00000033ff2c7210 */ /* 0x000fe20000fe84ff */
[----:B------:R-:W-:Y:S01]  /*2f260*/  IMAD.IADD R38, R35, 0x1, R38 ;  /* 0x0000000123267824 */ /* 0x000fe200078e0226 */
[-C--:B------:R-:W-:Y:S01]  /*2f270*/  IADD3 R47, P4, PT, R47, R34.reuse, RZ ;  /* 0x000000222f2f7210 */ /* 0x080fe20007f9e0ff */
[----:B------:R-:W-:Y:S02]  /*2f280*/  IMAD.X R35, RZ, RZ, RZ, P3 ;  /* 0x000000ffff237224 */ /* 0x000fe400018e06ff */
[----:B------:R-:W-:Y:S01]  /*2f290*/  IMAD.WIDE.U32 R50, R33, 0x3d1, RZ ;  /* 0x000003d121327825 */ /* 0x000fe200078e00ff */
[----:B------:R-:W-:Y:S02]  /*2f2a0*/  ISETP.GE.U32.AND P1, PT, R47, R34, PT ;  /* 0x000000222f00720c */ /* 0x000fe40003f26070 */
[C---:B------:R-:W-:Y:S01]  /*2f2b0*/  ISETP.GE.U32.AND.EX P0, PT, R38.reuse, R37, PT, P0 ;  /* 0x000000252600720c */ /* 0x040fe20003f06100 */
[----:B------:R-:W-:Y:S02]  /*2f2c0*/  IMAD.X R44, R38, 0x1, R44, P4 ;  /* 0x00000001262c7824 */ /* 0x000fe400020e062c */
[----:B------:R-:W-:-:S03]  /*2f2d0*/  IMAD.MOV.U32 R34, RZ, RZ, R43 ;  /* 0x000000ffff227224 */ /* 0x000fc600078e002b */
[----:B------:R-:W-:Y:S01]  /*2f2e0*/  ISETP.GE.U32.AND.EX P1, PT, R44, R38, PT, P1 ;  /* 0x000000262c00720c */ /* 0x000fe20003f26110 */
        /* <DEDUP_REMOVED lines=31> */
[----:B------:R-:W-:Y:S02]  /*2f4e0*/  ISETP.GE.U32.AND P0, PT, R35, R48, PT ;  /* 0x000000302300720c */ /* 0x000fe40003f06070 */
[----:B------:R-:W-:Y:S02]  /*2f4f0*/  IADD3.X R36, PT, PT, R34, R37, RZ, P1, P2 ;  /* 0x0000002522247210 */ /* 0x000fe40000fe44ff */
[----:B------:R-:W-:-:S04]  /*2f500*/  IADD3 R48, P1, PT, RZ, R50, RZ ;  /* 0x00000032ff307210 */ /* 0x000fc80007f3e0ff */
        /* <DEDUP_REMOVED lines=26> */
[----:B------:R-:W-:Y:S01]  /*2f6b0*/  IADD3 R34, P3, PT, R37, R34, RZ ;  /* 0x0000002225227210 */ /* 0x000fe20007f7e0ff */
[----:B------:R-:W-:Y:S01]  /*2f6c0*/  IMAD.X R37, RZ, RZ, RZ, P4 ;  /* 0x000000ffff257224 */ /* 0x000fe200020e06ff */
[C---:B------:R-:W-:Y:S02]  /*2f6d0*/  ISETP.GE.U32.AND P1, PT, R33.reuse, R36, PT ;  /* 0x000000242100720c */ /* 0x040fe40003f26070 */
[----:B------:R-:W-:Y:S02]  /*2f6e0*/  IADD3.X R38, PT, PT, R34, R39, RZ, P2, P5 ;  /* 0x0000002722267210 */ /* 0x000fe400017ea4ff */
[----:B------:R-:W-:Y:S02]  /*2f6f0*/  IADD3 R36, P5, PT, R33, R44, RZ ;  /* 0x0000002c21247210 */ /* 0x000fe40007fbe0ff */
[----:B------:R-:W-:-:S02]  /*2f700*/  SEL R44, RZ, 0x1, !P0 ;  /* 0x00000001ff2c7807 */ /* 0x000fc40004000000 */
[----:B------:R-:W-:Y:S01]  /*2f710*/  ISETP.LT.U32.AND P2, PT, R36, R33, PT ;  /* 0x000000212400720c */ /* 0x000fe20003f41070 */
[----:B------:R-:W-:Y:S01]  /*2f720*/  IMAD.X R33, R38, 0x1, R46, P5 ;  /* 0x0000000126217824 */ /* 0x000fe200028e062e */
[----:B------:R-:W-:Y:S02]  /*2f730*/  IADD3 R44, P6, PT, R36, R44, RZ ;  /* 0x0000002c242c7210 */ /* 0x000fe40007fde0ff */
[----:B------:R-:W-:Y:S02]  /*2f740*/  ISETP.GE.U32.AND.EX P1, PT, R38, R34, PT, P1 ;  /* 0x000000222600720c */ /* 0x000fe40003f26110 */
[----:B------:R-:W-:Y:S01]  /*2f750*/  ISETP.GE.U32.AND P0, PT, R44, R36, PT ;  /* 0x000000242c00720c */ /* 0x000fe20003f06070 */
[----:B------:R-:W-:Y:S01]  /*2f760*/  IMAD.X R46, RZ, RZ, R33, P6 ;  /* 0x000000ffff2e7224 */ /* 0x000fe200030e0621 */
[----:B------:R-:W-:Y:S01]  /*2f770*/  SEL R51, RZ, 0x1, P1 ;  /* 0x00000001ff337807 */ /* 0x000fe20000800000 */
[----:B------:R-:W-:-:S03]  /*2f780*/  IMAD.MOV.U32 R36, RZ, RZ, R35 ;  /* 0x000000ffff247224 */ /* 0x000fc600078e0023 */
[----:B------:R-:W-:Y:S01]  /*2f790*/  ISETP.GE.U32.AND.EX P0, PT, R46, R33, PT, P0 ;  /* 0x000000212e00720c */ /* 0x000fe20003f06100 */
[----:B------:R-:W-:-:S03]  /*2f7a0*/  IMAD.WIDE.U32.X R36, RZ, R43, R36, P3 ;  /* 0x0000002bff247225 */ /* 0x000fc600018e0424 */
[----:B------:R-:W-:Y:S01]  /*2f7b0*/  ISETP.LT.U32.OR.EX P2, PT, R33, R38, !P0, P2 ;  /* 0x000000262100720c */ /* 0x000fe20004741520 */
[----:B------:R-:W-:Y:S01]  /*2f7c0*/  IMAD.WIDE.U32 R32, R45, R32, RZ ;  /* 0x000000202d207225 */ /* 0x000fe200078e00ff */
[----:B------:R-:W-:Y:S02]  /*2f7d0*/  IADD3 R51, P0, P1, R43, R36, R51 ;  /* 0x000000242b337210 */ /* 0x000fe4000791e033 */
[----:B------:R-:W-:Y:S01]  /*2f7e0*/  SEL R34, RZ, 0x1, !P2 ;  /* 0x00000001ff227807 */ /* 0x000fe20005000000 */
[----:B------:R-:W-:Y:S01]  /*2f7f0*/  IMAD.IADD R79, R33, 0x1, R79 ;  /* 0x00000001214f7824 */ /* 0x000fe200078e024f */
        /* <DEDUP_REMOVED lines=27> */
[----:B------:R-:W-:-:S03]  /*2f9b0*/  IADD3 R35, P2, PT, R43, R38, RZ ;  /* 0x000000262b237210 */ /* 0x000fc60007f5e0ff */
[----:B------:R-:W-:Y:S01]  /*2f9c0*/  IMAD.X R37, RZ, RZ, RZ, P3 ;  /* 0x000000ffff257224 */ /* 0x000fe200018e06ff */
[----:B------:R-:W-:Y:S01]  /*2f9d0*/  ISETP.GE.U32.AND P0, PT, R35, R43, PT ;  /* 0x0000002b2300720c */ /* 0x000fe20003f06070 */
[----:B------:R-:W-:Y:S01]  /*2f9e0*/  IMAD.X R38, RZ, RZ, R39, P2 ;  /* 0x000000ffff267224 */ /* 0x000fe200010e0627 */
[----:B------:R-:W-:Y:S02]  /*2f9f0*/  LOP3.LUT R36, RZ, R35, RZ, 0x33, !PT ;  /* 0x00000023ff247212 */ /* 0x000fe400078e33ff */
[C---:B------:R-:W-:Y:S02]  /*2fa00*/  IADD3 R35, P4, P5, R34.reuse, R50, R35 ;  /* 0x0000003222237210 */ /* 0x040fe40007d9e023 */
[----:B------:R-:W-:Y:S02]  /*2fa10*/  ISETP.GT.U32.AND P1, PT, R34, R36, PT ;  /* 0x000000242200720c */ /* 0x000fe40003f24070 */
[----:B------:R-:W-:Y:S01]  /*2fa20*/  ISETP.GE.U32.AND P2, PT, R35, R50, PT ;  /* 0x000000322300720c */ /* 0x000fe20003f46070 */
[----:B------:R-:W-:Y:S01]  /*2fa30*/  IMAD.MOV.U32 R50, RZ, RZ, R35 ;  /* 0x000000ffff327224 */ /* 0x000fe200078e0023 */
[----:B------:R-:W-:-:S02]  /*2fa40*/  IADD3.X R34, PT, PT, R37, R41, R38, P4, P5 ;  /* 0x0000002925227210 */ /* 0x000fc400027ea426 */
[----:B------:R-:W-:Y:S02]  /*2fa50*/  LOP3.LUT R36, RZ, R38, RZ, 0x33, !PT ;  /* 0x00000026ff247212 */ /* 0x000fe400078e33ff */
[----:B------:R-:W-:Y:S01]  /*2fa60*/  ISETP.GE.U32.AND.EX P2, PT, R34, R41, PT, P2 ;  /* 0x000000292200720c */ /* 0x000fe20003f46120 */
[----:B------:R-:W-:Y:S01]  /*2fa70*/  IMAD.MOV.U32 R41, RZ, RZ, R34 ;  /* 0x000000ffff297224 */ /* 0x000fe200078e0022 */
        /* <DEDUP_REMOVED lines=18> */
.L_x_179:
[----:B------:R-:W-:Y:S05]  /*2fba0*/  BSYNC.RECONVERGENT B0 ;  /* 0x0000000000007941 */ /* 0x000fea0003800200 */
.L_x_178:
[----:B------:R-:W-:Y:S01]  /*2fbb0*/  IADD3 R43, P1, PT, R48, R32, RZ ;  /* 0x00000020302b7210 */ /* 0x000fe20007f3e0ff */
        /* <DEDUP_REMOVED lines=58> */
.L_x_182:
[----:B------:R-:W-:Y:S05]  /*2ff60*/  BSYNC.RELIABLE B8 ;  /* 0x0000000000087941 */ /* 0x000fea0003800100 */
.L_x_181:
[----:B------:R-:W-:Y:S01]  /*2ff70*/  ISETP.GE.U32.AND P0, PT, R43, UR12, PT ;  /* 0x0000000c2b007c0c */ /* 0x000fe2000bf06070 */
[----:B------:R-:W-:Y:S01]  /*2ff80*/  BSSY.RELIABLE B1, `(.L_x_184) ;  /* 0x000003f000017945 */ /* 0x000fe20003800100 */
[----:B------:R-:W-:Y:S02]  /*2ff90*/  IADD3 R35, P1, PT, R37, -UR14, RZ ;  /* 0x8000000e25237c10 */ /* 0x000fe4000ff3e0ff */
        /* <DEDUP_REMOVED lines=36> */
[----:B------:R-:W-:Y:S01]  /*301e0*/  IADD3 R43, P2, PT, R43, -UR12, RZ ;  /* 0x8000000c2b2b7c10 */ /* 0x000fe2000ff5e0ff */
[----:B------:R-:W-:Y:S02]  /*301f0*/  IMAD.MOV.U32 R37, RZ, RZ, R35 ;  /* 0x000000ffff257224 */ /* 0x000fe400078e0023 */
        /* <DEDUP_REMOVED lines=23> */
.L_x_185:
[----:B------:R-:W-:Y:S05]  /*30370*/  BSYNC.RELIABLE B1 ;  /* 0x0000000000017941 */ /* 0x000fea0003800100 */
.L_x_184:
        /* <DEDUP_REMOVED lines=24> */
[----:B------:R-:W-:Y:S02]  /*30500*/  SEL R41, RZ, 0xffffffff, P0 ;  /* 0xffffffffff297807 */ /* 0x000fe40000000000 */
[----:B------:R-:W-:Y:S02]  /*30510*/  ISETP.LT.U32.OR.EX P2, PT, R47, UR33, !P3, P4 ;  /* 0x000000212f007c0c */ /* 0x000fe4000df41540 */
[----:B------:R-:W-:Y:S02]  /*30520*/  IADD3 R45, P3, PT, R37, R38, RZ ;  /* 0x00000026252d7210 */ /* 0x000fe40007f7e0ff */
[----:B------:R-:W-:Y:S02]  /*30530*/  SEL R38, RZ, 0x1, !P2 ;  /* 0x00000001ff267807 */ /* 0x000fe40005000000 */
[----:B------:R-:W-:Y:S01]  /*30540*/  ISETP.GT.U32.AND P0, PT, R45, UR32, PT ;  /* 0x000000202d007c0c */ /* 0x000fe2000bf04070 */
[----:B------:R-:W-:Y:S01]  /*30550*/  IMAD.X R47, R37, 0x1, R42, P3 ;  /* 0x00000001252f7824 */ /* 0x000fe200018e062a */
[----:B------:R-:W-:-:S02]  /*30560*/  SEL R42, RZ, 0xffffffff, !P1 ;  /* 0xffffffffff2a7807 */ /* 0x000fc40004800000 */
[----:B------:R-:W-:Y:S02]  /*30570*/  ISETP.NE.U32.AND P1, PT, R33, R38, PT ;  /* 0x000000262100720c */ /* 0x000fe40003f25070 */
[----:B------:R-:W-:Y:S02]  /*30580*/  ISETP.GT.U32.AND.EX P0, PT, R47, UR33, PT, P0 ;  /* 0x000000212f007c0c */ /* 0x000fe4000bf04100 */
[C---:B------:R-:W-:Y:S02]  /*30590*/  IADD3 R37, P3, PT, R41.reuse, R36, RZ ;  /* 0x0000002429257210 */ /* 0x040fe40007f7e0ff */
        /* <DEDUP_REMOVED lines=27> */
.L_x_187:
[----:B------:R-:W-:Y:S05]  /*30750*/  BSYNC.RELIABLE B1 ;  /* 0x0000000000017941 */ /* 0x000fea0003800100 */
.L_x_186:
[----:B------:R-:W-:Y:S02]  /*30760*/  ISETP.GE.U32.AND P0, PT, R43, UR12, PT ;  /* 0x0000000c2b007c0c */ /* 0x000fe4000bf06070 */
[----:B------:R-:W-:Y:S02]  /*30770*/  IADD3 R33, P1, PT, R37, -UR14, RZ ;  /* 0x8000000e25217c10 */ /* 0x000fe4000ff3e0ff */
        /* <DEDUP_REMOVED lines=25> */
.L_x_183:
[----:B------:R-:W-:Y:S05]  /*30910*/  BSYNC.RECONVERGENT B0 ;  /* 0x0000000000007941 */ /* 0x000fea0003800200 */
.L_x_180:
[----:B------:R-:W-:Y:S05]  /*30920*/  WARPSYNC.ALL ;  /* 0x0000000000007948 */ /* 0x000fea0003800000 */
[----:B------:R-:W-:Y:S01]  /*30930*/  ISETP.GE.U32.AND P2, PT, R64, R40, PT ;  /* 0x000000284000720c */ /* 0x000fe20003f46070 */
[----:B------:R-:W-:Y:S01]  /*30940*/  UMOV UR4, URZ ;  /* 0x000000ff00047c82 */ /* 0x000fe20008000000 */
[----:B------:R-:W-:Y:S01]  /*30950*/  IADD3 R49, P0, PT, -R26, R58, RZ ;  /* 0x0000003a1a317210 */ /* 0x000fe20007f1e1ff */
[----:B------:R-:W-:Y:S01]  /*30960*/  BSSY.RECONVERGENT B0, `(.L_x_188) ;  /* 0x00002d8000007945 */ /* 0x000fe20003800200 */
[----:B------:R-:W-:Y:S02]  /*30970*/  ISETP.GE.U32.AND.EX P2, PT, R57, R73, PT, P2 ;  /* 0x000000493900720c */ /* 0x000fe40003f46120 */
[----:B------:R-:W-:Y:S01]  /*30980*/  ISETP.LT.U32.AND P1, PT, R60, R28, PT ;  /* 0x0000001c3c00720c */ /* 0x000fe20003f21070 */
[----:B------:R-:W-:Y:S01]  /*30990*/  IMAD.X R33, R59, 0x1, ~R27, P0 ;  /* 0x000000013b217824 */ /* 0x000fe200000e0e1b */
[----:B------:R-:W-:-:S02]  /*309a0*/  SEL R32, RZ, 0x1, P2 ;  /* 0x00000001ff207807 */ /* 0x000fc40001000000 */
[----:B------:R-:W-:Y:S02]  /*309b0*/  ISETP.LT.U32.AND P0, PT, R58, R26, PT ;  /* 0x0000001a3a00720c */ /* 0x000fe40003f01070 */
[----:B------:R-:W-:Y:S02]  /*309c0*/  ISETP.GE.U32.AND P3, PT, R49, R32, PT ;  /* 0x000000203100720c */ /* 0x000fe40003f66070 */
[----:B------:R-:W-:Y:S02]  /*309d0*/  ISETP.LT.U32.AND P4, PT, R62, R30, PT ;  /* 0x0000001e3e00720c */ /* 0x000fe40003f81070 */
[----:B------:R-:W-:Y:S02]  /*309e0*/  ISETP.GE.U32.AND.EX P3, PT, R33, RZ, PT, P3 ;  /* 0x000000ff2100720c */ /* 0x000fe40003f66130 */
[----:B------:R-:W-:Y:S02]  /*309f0*/  SEL R44, RZ, 0xffffffff, P2 ;  /* 0xffffffffff2c7807 */ /* 0x000fe40001000000 */
[----:B------:R-:W-:-:S02]  /*30a00*/  ISETP.LT.U32.OR.EX P3, PT, R59, R27, !P3, P0 ;  /* 0x0000001b3b00720c */ /* 0x000fc40005f61500 */
[----:B------:R-:W-:Y:S02]  /*30a10*/  IADD3 R36, P0, PT, -R28, R60, RZ ;  /* 0x0000003c1c247210 */ /* 0x000fe40007f1e1ff */
[----:B------:R-:W-:Y:S02]  /*30a20*/  SEL R35, RZ, 0x1, !P3 ;  /* 0x00000001ff237807 */ /* 0x000fe40005800000 */
[----:B------:R-:W-:Y:S01]  /*30a30*/  SEL R51, RZ, 0xffffffff, !P3 ;  /* 0xffffffffff337807 */ /* 0x000fe20005800000 */
[----:B------:R-:W-:Y:S01]  /*30a40*/  IMAD.X R34, R61, 0x1, ~R29, P0 ;  /* 0x000000013d227824 */ /* 0x000fe200000e0e1d */
[----:B------:R-:W-:-:S04]  /*30a50*/  ISETP.GE.U32.AND P0, PT, R36, R35, PT ;  /* 0x000000232400720c */ /* 0x000fc80003f06070 */
[----:B------:R-:W-:-:S04]  /*30a60*/  ISETP.GE.U32.AND.EX P0, PT, R34, RZ, PT, P0 ;  /* 0x000000ff2200720c */ /* 0x000fc80003f06100 */
[----:B------:R-:W-:Y:S02]  /*30a70*/  ISETP.LT.U32.OR.EX P0, PT, R61, R29, !P0, P1 ;  /* 0x0000001d3d00720c */ /* 0x000fe40004701510 */
[----:B------:R-:W-:Y:S01]  /*30a80*/  IADD3 R53, P1, PT, -R30, R62, RZ ;  /* 0x0000003e1e357210 */ /* 0x000fe20007f3e1ff */
[----:B------:R-:W-:Y:S01]  /*30a90*/  IMAD.SHL.U32 R62, R43, 0x2, RZ ;  /* 0x000000022b3e7824 */ /* 0x000fe200078e00ff */
[----:B------:R-:W-:-:S03]  /*30aa0*/  SEL R32, RZ, 0x1, !P0 ;  /* 0x00000001ff207807 */ /* 0x000fc60004000000 */
[----:B------:R-:W-:Y:S01]  /*30ab0*/  IMAD.X R54, R63, 0x1, ~R31, P1 ;  /* 0x000000013f367824 */ /* 0x000fe200008e0e1f */
[----:B------:R-:W-:-:S04]  /*30ac0*/  ISETP.GE.U32.AND P1, PT, R53, R32, PT ;  /* 0x000000203500720c */ /* 0x000fc80003f26070 */
        /* <DEDUP_REMOVED lines=9> */
[----:B------:R-:W-:-:S05]  /*30b60*/  IMAD.X R32, R32, 0x1, R57, P5 ;  /* 0x0000000120207824 */ /* 0x000fca00028e0639 */
[----:B------:R-:W-:Y:S02]  /*30b70*/  ISETP.GE.U32.AND.EX P2, PT, R32, R57, PT, P4 ;  /* 0x000000392000720c */ /* 0x000fe40003f46140 */
[----:B------:R-:W-:Y:S02]  /*30b80*/  IADD3 R46, P4, PT, R44, R49, RZ ;  /* 0x000000312c2e7210 */ /* 0x000fe40007f9e0ff */
[----:B------:R-:W-:-:S03]  /*30b90*/  SEL R49, RZ, 0x1, P2 ;  /* 0x00000001ff317807 */ /* 0x000fc60001000000 */
[----:B------:R-:W-:Y:S01]  /*30ba0*/  IMAD.X R55, R44, 0x1, R33, P4 ;  /* 0x000000012c377824 */ /* 0x000fe200020e0621 */
[----:B------:R-:W-:Y:S02]  /*30bb0*/  IADD3 R49, P2, PT, R49, R46, RZ ;  /* 0x0000002e31317210 */ /* 0x000fe40007f5e0ff */
[----:B------:R-:W-:Y:S02]  /*30bc0*/  SEL R33, RZ, UR15, !P1 ;  /* 0x0000000fff217c07 */ /* 0x000fe4000c800000 */
[C---:B------:R-:W-:Y:S01]  /*30bd0*/  IADD3 R42, P4, PT, R49.reuse, R42, RZ ;  /* 0x0000002a312a7210 */ /* 0x040fe20007f9e0ff */
[----:B------:R-:W-:Y:S01]  /*30be0*/  IMAD.X R44, RZ, RZ, R55, P2 ;  /* 0x000000ffff2c7224 */ /* 0x000fe200010e0637 */
[----:B------:R-:W-:Y:S02]  /*30bf0*/  ISETP.GE.U32.AND P2, PT, R49, R46, PT ;  /* 0x0000002e3100720c */ /* 0x000fe40003f46070 */
[----:B------:R-:W-:Y:S01]  /*30c00*/  ISETP.GE.U32.AND P3, PT, R42, R49, PT ;  /* 0x000000312a00720c */ /* 0x000fe20003f66070 */
[----:B------:R-:W-:Y:S01]  /*30c10*/  IMAD.X R33, R44, 0x1, R33, P4 ;  /* 0x000000012c217824 */ /* 0x000fe200020e0621 */
[----:B------:R-:W-:-:S02]  /*30c20*/  IADD3 R46, P6, PT, R51, R36, RZ ;  /* 0x00000024332e7210 */ /* 0x000fc40007fde0ff */
[----:B------:R-:W-:Y:S02]  /*30c30*/  ISETP.GE.U32.AND.EX P2, PT, R44, R55, PT, P2 ;  /* 0x000000372c00720c */ /* 0x000fe40003f46120 */
[----:B------:R-:W-:Y:S01]  /*30c40*/  ISETP.GE.U32.AND.EX P5, PT, R33, R44, PT, P3 ;  /* 0x0000002c2100720c */ /* 0x000fe20003fa6130 */
[----:B------:R-:W-:Y:S01]  /*30c50*/  IMAD.X R50, R51, 0x1, R34, P6 ;  /* 0x0000000133327824 */ /* 0x000fe200030e0622 */
[----:B------:R-:W-:Y:S02]  /*30c60*/  LEA.HI R36, P4, R79, R37, RZ, 0x1 ;  /* 0x000000254f247211 */ /* 0x000fe400078908ff */
[----:B------:R-:W-:Y:S02]  /*30c70*/  SEL R34, RZ, 0x1, P2 ;  /* 0x00000001ff227807 */ /* 0x000fe40001000000 */
[----:B------:R-:W-:Y:S01]  /*30c80*/  SEL R51, RZ, 0x1, P5 ;  /* 0x00000001ff337807 */ /* 0x000fe20002800000 */
[----:B------:R-:W-:Y:S01]  /*30c90*/  IMAD.X R57, RZ, RZ, R38, P4 ;  /* 0x000000ffff397224 */ /* 0x000fe200020e0626 */
[----:B------:R-:W-:-:S02]  /*30ca0*/  IADD3 R58, P3, PT, R37, R36, RZ ;  /* 0x00000024253a7210 */ /* 0x000fc40007f7e0ff */
[----:B------:R-:W-:Y:S02]  /*30cb0*/  IADD3 R51, P2, P4, R46, R51, R34 ;  /* 0x000000332e337210 */ /* 0x000fe40007c5e022 */
[----:B------:R-:W-:Y:S01]  /*30cc0*/  SEL R34, RZ, UR34, !P1 ;  /* 0x00000022ff227c07 */ /* 0x000fe2000c800000 */
[----:B------:R-:W-:Y:S01]  /*30cd0*/  IMAD.X R64, R38, 0x1, R57, P3 ;  /* 0x0000000126407824 */ /* 0x000fe200018e0639 */
[----:B------:R-:W-:Y:S02]  /*30ce0*/  IADD3.X R55, PT, PT, R50, RZ, RZ, P2, P4 ;  /* 0x000000ff32377210 */ /* 0x000fe400017e84ff */
[----:B------:R-:W-:Y:S02]  /*30cf0*/  SEL R44, RZ, UR35, !P1 ;  /* 0x00000023ff2c7c07 */ /* 0x000fe4000c800000 */
[----:B------:R-:W-:Y:S02]  /*30d00*/  IADD3 R34, P2, PT, R51, R34, RZ ;  /* 0x0000002233227210 */ /* 0x000fe40007f5e0ff */
[----:B------:R-:W-:-:S02]  /*30d10*/  IADD3 R48, P4, PT, R58, -UR14, RZ ;  /* 0x8000000e3a307c10 */ /* 0x000fc4000ff9e0ff */
[----:B------:R-:W-:Y:S01]  /*30d20*/  ISETP.GE.U32.AND P5, PT, R36, R37, PT ;  /* 0x000000252400720c */ /* 0x000fe20003fa6070 */
[----:B------:R-:W-:Y:S01]  /*30d30*/  IMAD.X R44, R55, 0x1, R44, P2 ;  /* 0x00000001372c7824 */ /* 0x000fe200010e062c */
[----:B------:R-:W-:Y:S02]  /*30d40*/  ISETP.GE.U32.AND P6, PT, R58, R36, PT ;  /* 0x000000243a00720c */ /* 0x000fe40003fc6070 */
[----:B------:R-:W-:Y:S02]  /*30d50*/  SHF.L.U64.HI R36, R43, 0x1, R79 ;  /* 0x000000012b247819 */ /* 0x000fe4000001024f */
[----:B------:R-:W-:Y:S02]  /*30d60*/  ISETP.GE.U32.AND P2, PT, R62, UR12, PT ;  /* 0x0000000c3e007c0c */ /* 0x000fe4000bf46070 */
[----:B------:R-:W-:Y:S02]  /*30d70*/  IADD3.X R49, PT, PT, R64, ~UR15, RZ, P4, !PT ;  /* 0x8000000f40317c10 */ /* 0x000fe4000a7fe4ff */
[----:B------:R-:W-:-:S02]  /*30d80*/  ISETP.GE.U32.AND P4, PT, R34, R51, PT ;  /* 0x000000332200720c */ /* 0x000fc40003f86070 */
[----:B------:R-:W-:Y:S02]  /*30d90*/  ISETP.GE.U32.AND.EX P2, PT, R36, UR13, PT, P2 ;  /* 0x0000000d24007c0c */ /* 0x000fe4000bf46120 */
[----:B------:R-:W-:Y:S02]  /*30da0*/  ISETP.GE.U32.AND.EX P5, PT, R57, R38, PT, P5 ;  /* 0x000000263900720c */ /* 0x000fe40003fa6150 */
[----:B------:R-:W-:Y:S02]  /*30db0*/  ISETP.GE.U32.AND.EX P6, PT, R64, R57, PT, P6 ;  /* 0x000000394000720c */ /* 0x000fe40003fc6160 */
[----:B------:R-:W-:Y:S02]  /*30dc0*/  ISETP.GE.U32.AND P3, PT, R51, R46, PT ;  /* 0x0000002e3300720c */ /* 0x000fe40003f66070 */
[----:B------:R-:W-:Y:S02]  /*30dd0*/  ISETP.GE.U32.AND.EX P4, PT, R44, R55, PT, P4 ;  /* 0x000000372c00720c */ /* 0x000fe40003f86140 */
[----:B------:R-:W-:-:S02]  /*30de0*/  SEL R51, RZ, 0x1, P2 ;  /* 0x00000001ff337807 */ /* 0x000fc40001000000 */
[----:B------:R-:W-:Y:S02]  /*30df0*/  SEL R52, RZ, 0x1, P5 ;  /* 0x00000001ff347807 */ /* 0x000fe40002800000 */
[----:B------:R-:W-:Y:S02]  /*30e00*/  SEL R46, RZ, 0x1, P6 ;  /* 0x00000001ff2e7807 */ /* 0x000fe40003000000 */
[----:B------:R-:W-:Y:S02]  /*30e10*/  ISETP.GE.U32.AND.EX P3, PT, R55, R50, PT, P3 ;  /* 0x000000323700720c */ /* 0x000fe40003f66130 */
[----:B------:R-:W-:Y:S02]  /*30e20*/  SEL R50, RZ, 0x1, P4 ;  /* 0x00000001ff327807 */ /* 0x000fe40002000000 */
[----:B------:R-:W-:Y:S02]  /*30e30*/  ISETP.GE.U32.AND P5, PT, R48, R51, PT ;  /* 0x000000333000720c */ /* 0x000fe40003fa6070 */
[----:B------:R-:W-:-:S02]  /*30e40*/  IADD3 R46, P4, P6, R39, R46, R52 ;  /* 0x0000002e272e7210 */ /* 0x000fc40007e9e034 */
[----:B------:R-:W-:Y:S02]  /*30e50*/  SEL R51, RZ, 0x1, P3 ;  /* 0x00000001ff337807 */ /* 0x000fe40001800000 */
[----:B------:R-:W-:Y:S02]  /*30e60*/  ISETP.LT.U32.AND P3, PT, R58, UR14, PT ;  /* 0x0000000e3a007c0c */ /* 0x000fe4000bf61070 */
[----:B------:R-:W-:Y:S02]  /*30e70*/  ISETP.GE.U32.AND.EX P5, PT, R49, RZ, PT, P5 ;  /* 0x000000ff3100720c */ /* 0x000fe40003fa6150 */
[----:B------:R-:W-:Y:S02]  /*30e80*/  IADD3.X R56, PT, PT, R41, RZ, RZ, P4, P6 ;  /* 0x000000ff29387210 */ /* 0x000fe400027ec4ff */
[----:B------:R-:W-:Y:S02]  /*30e90*/  IADD3 R50, P6, PT, R50, R51, RZ ;  /* 0x0000003332327210 */ /* 0x000fe40007fde0ff */
[----:B------:R-:W-:-:S02]  /*30ea0*/  IADD3 R59, P4, PT, R39, R46, RZ ;  /* 0x0000002e273b7210 */ /* 0x000fc40007f9e0ff */
[----:B------:R-:W-:Y:S01]  /*30eb0*/  SEL R52, RZ, 0xffffffff, !P0 ;  /* 0xffffffffff347807 */ /* 0x000fe20004000000 */
[----:B------:R-:W-:Y:S01]  /*30ec0*/  IMAD.X R51, RZ, RZ, RZ, P6 ;  /* 0x000000ffff337224 */ /* 0x000fe200030e06ff */
[----:B------:R-:W-:Y:S02]  /*30ed0*/  ISETP.LT.U32.OR.EX P3, PT, R64, UR15, !P5, P3 ;  /* 0x0000000f40007c0c */ /* 0x000fe4000ef61530 */
[----:B------:R-:W-:Y:S02]  /*30ee0*/  ISETP.GE.U32.AND P5, PT, R46, R39, PT ;  /* 0x000000272e00720c */ /* 0x000fe40003fa6070 */
[----:B------:R-:W-:Y:S01]  /*30ef0*/  ISETP.GE.U32.AND P0, PT, R59, R46, PT ;  /* 0x0000002e3b00720c */ /* 0x000fe20003f06070 */
[----:B------:R-:W-:Y:S01]  /*30f00*/  IMAD.X R46, R41, 0x1, R56, P4 ;  /* 0x00000001292e7824 */ /* 0x000fe200020e0638 */
[----:B------:R-:W-:Y:S02]  /*30f10*/  IADD3 R53, P6, P4, R50, R53, R52 ;  /* 0x0000003532357210 */ /* 0x000fe40007cde034 */
[----:B------:R-:W-:-:S02]  /*30f20*/  ISETP.GE.U32.AND.EX P5, PT, R56, R41, PT, P5 ;  /* 0x000000293800720c */ /* 0x000fc40003fa6150 */
[----:B------:R-:W-:Y:S02]  /*30f30*/  IADD3.X R54, PT, PT, R51, R54, R52, P6, P4 ;  /* 0x0000003633367210 */ /* 0x000fe400037e8434 */
[----:B------:R-:W-:Y:S02]  /*30f40*/  ISETP.GE.U32.AND.EX P0, PT, R46, R56, PT, P0 ;  /* 0x000000382e00720c */ /* 0x000fe40003f06100 */
[----:B------:R-:W-:Y:S02]  /*30f50*/  SEL R50, RZ, 0x1, !P3 ;  /* 0x00000001ff327807 */ /* 0x000fe40005800000 */
[----:B------:R-:W-:Y:S02]  /*30f60*/  IADD3 R51, P4, PT, R59, -UR34, RZ ;  /* 0x800000223b337c10 */ /* 0x000fe4000ff9e0ff */
[----:B------:R-:W-:Y:S02]  /*30f70*/  SEL R55, RZ, 0xffffffff, P2 ;  /* 0xffffffffff377807 */ /* 0x000fe40001000000 */
[----:B------:R-:W-:-:S02]  /*30f80*/  SEL R57, RZ, 0x1, P5 ;  /* 0x00000001ff397807 */ /* 0x000fc40002800000 */
[----:B------:R-:W-:Y:S02]  /*30f90*/  SEL R56, RZ, 0x1, P0 ;  /* 0x00000001ff387807 */ /* 0x000fe40000000000 */
[----:B------:R-:W-:Y:S02]  /*30fa0*/  ISETP.GE.U32.AND P5, PT, R51, R50, PT ;  /* 0x000000323300720c */ /* 0x000fe40003fa6070 */
[----:B------:R-:W-:Y:S02]  /*30fb0*/  IADD3.X R52, PT, PT, R46, ~UR35, RZ, P4, !PT ;  /* 0x800000232e347c10 */ /* 0x000fe4000a7fe4ff */
[----:B------:R-:W-:Y:S02]  /*30fc0*/  IADD3 R48, P4, PT, R55, R48, RZ ;  /* 0x0000003037307210 */ /* 0x000fe40007f9e0ff */
[----:B------:R-:W-:Y:S02]  /*30fd0*/  IADD3 R50, P2, P6, R45, R56, R57 ;  /* 0x000000382d327210 */ /* 0x000fe40007e5e039 */
[----:B------:R-:W-:Y:S01]  /*30fe0*/  ISETP.LT.U32.AND P0, PT, R59, UR34, PT ;  /* 0x000000223b007c0c */ /* 0x000fe2000bf01070 */
[----:B------:R-:W-:Y:S01]  /*30ff0*/  IMAD.X R49, R55, 0x1, R49, P4 ;  /* 0x0000000137317824 */ /* 0x000fe200020e0631 */
[----:B------:R-:W-:-:S02]  /*31000*/  ISETP.GE.U32.AND.EX P5, PT, R52, RZ, PT, P5 ;  /* 0x000000ff3400720c */ /* 0x000fc40003fa6150 */
[-C--:B------:R-:W-:Y:S02]  /*31010*/  IADD3 R60, P4, PT, R45, R50.reuse, RZ ;  /* 0x000000322d3c7210 */ /* 0x080fe40007f9e0ff */
[----:B------:R-:W-:Y:S02]  /*31020*/  ISETP.LT.U32.OR.EX P0, PT, R46, UR35, !P5, P0 ;  /* 0x000000232e007c0c */ /* 0x000fe4000ef01500 */
[C---:B------:R-:W-:Y:S02]  /*31030*/  IADD3.X R56, PT, PT, R47.reuse, RZ, RZ, P2, P6 ;  /* 0x000000ff2f387210 */ /* 0x040fe400017ec4ff */
[----:B------:R-:W-:Y:S02]  /*31040*/  ISETP.GE.U32.AND P5, PT, R50, R45, PT ;  /* 0x0000002d3200720c */ /* 0x000fe40003fa6070 */
[----:B------:R-:W-:Y:S01]  /*31050*/  ISETP.GE.U32.AND P2, PT, R60, R50, PT ;  /* 0x000000323c00720c */ /* 0x000fe20003f46070 */
[----:B------:R-:W-:Y:S01]  /*31060*/  IMAD.X R50, R47, 0x1, R56, P4 ;  /* 0x000000012f327824 */ /* 0x000fe200020e0638 */
[----:B------:R-:W-:-:S02]  /*31070*/  SEL R55, RZ, 0x1, !P0 ;  /* 0x00000001ff377807 */ /* 0x000fc40004000000 */
[----:B------:R-:W-:Y:S02]  /*31080*/  IADD3 R66, P6, PT, R60, -UR32, RZ ;  /* 0x800000203c427c10 */ /* 0x000fe4000ffde0ff */
[----:B------:R-:W-:Y:S02]  /*31090*/  ISETP.GE.U32.AND.EX P5, PT, R56, R47, PT, P5 ;  /* 0x0000002f3800720c */ /* 0x000fe40003fa6150 */
[----:B------:R-:W-:Y:S02]  /*310a0*/  ISETP.GE.U32.AND P4, PT, R66, R55, PT ;  /* 0x000000374200720c */ /* 0x000fe40003f86070 */
[----:B------:R-:W-:Y:S02]  /*310b0*/  SEL R55, RZ, 0xffffffff, !P3 ;  /* 0xffffffffff377807 */ /* 0x000fe40005800000 */
[C---:B------:R-:W-:Y:S02]  /*310c0*/  ISETP.GE.U32.AND.EX P2, PT, R50.reuse, R56, PT, P2 ;  /* 0x000000383200720c */ /* 0x040fe40003f46120 */
[----:B------:R-:W-:-:S02]  /*310d0*/  IADD3.X R56, PT, PT, R50, ~UR33, RZ, P6, !PT ;  /* 0x8000002132387c10 */ /* 0x000fc4000b7fe4ff */
[C---:B------:R-:W-:Y:S02]  /*310e0*/  IADD3 R51, P6, PT, R55.reuse, R51, RZ ;  /* 0x0000003337337210 */ /* 0x040fe40007fde0ff */
[----:B------:R-:W-:Y:S02]  /*310f0*/  ISETP.GE.U32.AND P3, PT, R60, UR32, PT ;  /* 0x000000203c007c0c */ /* 0x000fe4000bf66070 */
[----:B------:R-:W-:Y:S01]  /*31100*/  ISETP.GE.U32.AND.EX P4, PT, R56, RZ, PT, P4 ;  /* 0x000000ff3800720c */ /* 0x000fe20003f86140 */
[----:B------:R-:W-:Y:S01]  /*31110*/  IMAD.X R52, R55, 0x1, R52, P6 ;  /* 0x0000000137347824 */ /* 0x000fe200030e0634 */
[----:B------:R-:W-:Y:S02]  /*31120*/  SEL R55, RZ, 0x1, P5 ;  /* 0x00000001ff377807 */ /* 0x000fe40002800000 */
[----:B------:R-:W-:Y:S02]  /*31130*/  ISETP.GE.U32.AND.EX P3, PT, R50, UR33, P4, P3 ;  /* 0x0000002132007c0c */ /* 0x000fe4000a766130 */
[----:B------:R-:W-:-:S02]  /*31140*/  SEL R68, RZ, 0x1, P2 ;  /* 0x00000001ff447807 */ /* 0x000fc40001000000 */
[----:B------:R-:W-:Y:S02]  /*31150*/  SEL R57, RZ, 0x1, !P3 ;  /* 0x00000001ff397807 */ /* 0x000fe40005800000 */
[----:B------:R-:W-:Y:S02]  /*31160*/  IADD3 R68, P2, PT, R68, R55, RZ ;  /* 0x0000003744447210 */ /* 0x000fe40007f5e0ff */
[----:B------:R-:W-:Y:S02]  /*31170*/  SEL R55, RZ, UR33, !P1 ;  /* 0x00000021ff377c07 */ /* 0x000fe4000c800000 */
[----:B------:R-:W-:Y:S02]  /*31180*/  LOP3.LUT R57, R68, R57, RZ, 0xfc, !PT ;  /* 0x0000003944397212 */ /* 0x000fe400078efcff */
[----:B------:R-:W-:Y:S02]  /*31190*/  SEL R68, RZ, UR32, !P1 ;  /* 0x00000020ff447c07 */ /* 0x000fe4000c800000 */
[----:B------:R-:W-:-:S02]  /*311a0*/  SEL R61, RZ, 0xffffffff, !P0 ;  /* 0xffffffffff3d7807 */ /* 0x000fc40004000000 */
[----:B------:R-:W-:Y:S02]  /*311b0*/  IADD3 R53, P3, PT, R53, R68, RZ ;  /* 0x0000004435357210 */ /* 0x000fe40007f7e0ff */
[----:B------:R-:W-:-:S03]  /*311c0*/  IADD3 R63, P1, PT, R57, -0x1, RZ ;  /* 0xffffffff393f7810 */ /* 0x000fc60007f3e0ff */
[----:B------:R-:W-:Y:S01]  /*311d0*/  IMAD.X R54, R54, 0x1, R55, P3 ;  /* 0x0000000136367824 */ /* 0x000fe200018e0637 */
[C---:B------:R-:W-:Y:S02]  /*311e0*/  IADD3 R55, P0, PT, R61.reuse, R66, RZ ;  /* 0x000000423d377210 */ /* 0x040fe40007f1e0ff */
[----:B------:R-:W-:Y:S02]  /*311f0*/  IADD3 R57, P3, PT, RZ, -R57, RZ ;  /* 0x80000039ff397210 */ /* 0x000fe40007f7e0ff */
[-C--:B------:R-:W-:Y:S01]  /*31200*/  LOP3.LUT R58, R58, R63.reuse, RZ, 0xc0, !PT ;  /* 0x0000003f3a3a7212 */ /* 0x080fe200078ec0ff */
[----:B------:R-:W-:Y:S01]  /*31210*/  IMAD.X R56, R61, 0x1, R56, P0 ;  /* 0x000000013d387824 */ /* 0x000fe200000e0638 */
[C---:B------:R-:W-:Y:S02]  /*31220*/  IADD3 R61, P0, PT, R62.reuse, -UR12, RZ ;  /* 0x8000000c3e3d7c10 */ /* 0x040fe4000ff1e0ff */
[-C--:B------:R-:W-:Y:S02]  /*31230*/  LOP3.LUT R62, R62, R63.reuse, RZ, 0xc0, !PT ;  /* 0x0000003f3e3e7212 */ /* 0x080fe400078ec0ff */
[----:B------:R-:W-:-:S02]  /*31240*/  LOP3.LUT R59, R59, R63, RZ, 0xc0, !PT ;  /* 0x0000003f3b3b7212 */ /* 0x000fc400078ec0ff */
[--C-:B------:R-:W-:Y:S01]  /*31250*/  LOP3.LUT R61, R62, R61, R57.reuse, 0xf8, !PT ;  /* 0x0000003d3e3d7212 */ /* 0x100fe200078ef839 */
[----:B------:R-:W-:Y:S01]  /*31260*/  IMAD.X R62, RZ, RZ, RZ, P2 ;  /* 0x000000ffff3e7224 */ /* 0x000fe200010e06ff */
[----:B------:R-:W-:Y:S02]  /*31270*/  LOP3.LUT R60, R60, R63, RZ, 0xc0, !PT ;  /* 0x0000003f3c3c7212 */ /* 0x000fe400078ec0ff */
[----:B------:R-:W-:Y:S02]  /*31280*/  LOP3.LUT R65, R58, R48, R57, 0xf8, !PT ;  /* 0x000000303a417212 */ /* 0x000fe400078ef839 */
[----:B------:R-:W-:Y:S01]  /*31290*/  IADD3.X R63, PT, PT, R62, -0x1, RZ, P1, !PT ;  /* 0xffffffff3e3f7810 */ /* 0x000fe20000ffe4ff */
[----:B------:R-:W-:Y:S01]  /*312a0*/  IMAD.X R62, RZ, RZ, ~R62, P3 ;  /* 0x000000ffff3e7224 */ /* 0x000fe200018e0e3e */
[----:B------:R-:W-:Y:S02]  /*312b0*/  ISETP.GE.U32.AND P1, PT, R35, R61, PT ;  /* 0x0000003d2300720c */ /* 0x000fe40003f26070 */
[----:B------:R-:W-:-:S02]  /*312c0*/  LOP3.LUT R64, R64, R63, RZ, 0xc0, !PT ;  /* 0x0000003f40407212 */ /* 0x000fc400078ec0ff */
[-C--:B------:R-:W-:Y:S02]  /*312d0*/  LOP3.LUT R46, R46, R63.reuse, RZ, 0xc0, !PT ;  /* 0x0000003f2e2e7212 */ /* 0x080fe400078ec0ff */
[-C--:B------:R-:W-:Y:S02]  /*312e0*/  LOP3.LUT R50, R50, R63.reuse, RZ, 0xc0, !PT ;  /* 0x0000003f32327212 */ /* 0x080fe400078ec0ff */
[C---:B------:R-:W-:Y:S02]  /*312f0*/  LOP3.LUT R63, R36.reuse, R63, RZ, 0xc0, !PT ;  /* 0x0000003f243f7212 */ /* 0x040fe400078ec0ff */
[----:B------:R-:W-:Y:S02]  /*31300*/  IADD3.X R36, PT, PT, R36, ~UR13, RZ, P0, !PT ;  /* 0x8000000d24247c10 */ /* 0x000fe400087fe4ff */
[----:B------:R-:W-:Y:S02]  /*31310*/  ISETP.LT.U32.AND P2, PT, R42, R65, PT ;  /* 0x000000412a00720c */ /* 0x000fe40003f41070 */
[----:B------:R-:W-:-:S02]  /*31320*/  LOP3.LUT R63, R63, R36, R62, 0xf8, !PT ;  /* 0x000000243f3f7212 */ /* 0x000fc400078ef83e */
[----:B------:R-:W-:Y:S02]  /*31330*/  LOP3.LUT R64, R64, R49, R62, 0xf8, !PT ;  /* 0x0000003140407212 */ /* 0x000fe400078ef83e */
[----:B------:R-:W-:Y:S02]  /*31340*/  ISETP.GE.U32.AND.EX P1, PT, R32, R63, PT, P1 ;  /* 0x0000003f2000720c */ /* 0x000fe40003f26110 */
[----:B------:R-:W-:Y:S02]  /*31350*/  IADD3 R42, P3, PT, R42, -R65, RZ ;  /* 0x800000412a2a7210 */ /* 0x000fe40007f7e0ff */
[----:B------:R-:W-:Y:S02]  /*31360*/  SEL R49, RZ, 0x1, P1 ;  /* 0x00000001ff317807 */ /* 0x000fe40000800000 */
[----:B------:R-:W-:Y:S01]  /*31370*/  LOP3.LUT R51, R59, R51, R57, 0xf8, !PT ;  /* 0x000000333b337212 */ /* 0x000fe200078ef839 */
[----:B------:R-:W-:Y:S01]  /*31380*/  IMAD.X R36, R33, 0x1, ~R64, P3 ;  /* 0x0000000121247824 */ /* 0x000fe200018e0e40 */
[----:B------:R-:W-:-:S02]  /*31390*/  ISETP.GE.U32.AND P0, PT, R42, R49, PT ;  /* 0x000000312a00720c */ /* 0x000fc40003f06070 */
[----:B------:R-:W-:Y:S02]  /*313a0*/  LOP3.LUT R60, R60, R55, R57, 0xf8, !PT ;  /* 0x000000373c3c7212 */ /* 0x000fe400078ef839 */
[----:B------:R-:W-:Y:S02]  /*313b0*/  ISETP.GE.U32.AND.EX P0, PT, R36, RZ, PT, P0 ;  /* 0x000000ff2400720c */ /* 0x000fe40003f06100 */
[----:B------:R-:W-:Y:S02]  /*313c0*/  IADD3 R48, P4, PT, R53, -R60, RZ ;  /* 0x8000003c35307210 */ /* 0x000fe40007f9e0ff */
[----:B------:R-:W-:Y:S02]  /*313d0*/  ISETP.LT.U32.OR.EX P0, PT, R33, R64, !P0, P2 ;  /* 0x000000402100720c */ /* 0x000fe40004701520 */
[----:B------:R-:W-:Y:S02]  /*313e0*/  LOP3.LUT R33, R46, R52, R62, 0xf8, !PT ;  /* 0x000000342e217212 */ /* 0x000fe400078ef83e */
[----:B------:R-:W-:-:S02]  /*313f0*/  IADD3 R49, P2, PT, R34, -R51, RZ ;  /* 0x8000003322317210 */ /* 0x000fc40007f5e0ff */
[----:B------:R-:W-:Y:S02]  /*31400*/  SEL R46, RZ, 0x1, !P0 ;  /* 0x00000001ff2e7807 */ /* 0x000fe40004000000 */
[----:B------:R-:W-:Y:S02]  /*31410*/  LOP3.LUT R55, R50, R56, R62, 0xf8, !PT ;  /* 0x0000003832377212 */ /* 0x000fe400078ef83e */
[----:B------:R-:W-:Y:S01]  /*31420*/  ISETP.GE.U32.AND P3, PT, R49, R46, PT ;  /* 0x0000002e3100720c */ /* 0x000fe20003f66070 */
[----:B------:R-:W-:Y:S01]  /*31430*/  IMAD.X R46, R44, 0x1, ~R33, P2 ;  /* 0x000000012c2e7824 */ /* 0x000fe200010e0e21 */
[----:B------:R-:W-:Y:S01]  /*31440*/  ISETP.LT.U32.AND P2, PT, R34, R51, PT ;  /* 0x000000332200720c */ /* 0x000fe20003f41070 */
[----:B------:R-:W-:Y:S01]  /*31450*/  IMAD.X R51, R54, 0x1, ~R55, P4 ;  /* 0x0000000136337824 */ /* 0x000fe200020e0e37 */
[----:B------:R-:W-:Y:S02]  /*31460*/  ISETP.LT.U32.AND P4, PT, R53, R60, PT ;  /* 0x0000003c3500720c */ /* 0x000fe40003f81070 */
[----:B------:R-:W-:-:S02]  /*31470*/  ISETP.GE.U32.AND.EX P3, PT, R46, RZ, PT, P3 ;  /* 0x000000ff2e00720c */ /* 0x000fc40003f66130 */
[----:B------:R-:W-:Y:S02]  /*31480*/  SEL R57, RZ, 0xffffffff, P1 ;  /* 0xffffffffff397807 */ /* 0x000fe40000800000 */
[----:B------:R-:W-:-:S04]  /*31490*/  ISETP.LT.U32.OR.EX P3, PT, R44, R33, !P3, P2 ;  /* 0x000000212c00720c */ /* 0x000fc80005f61520 */
[----:B------:R-:W-:Y:S02]  /*314a0*/  SEL R33, RZ, 0x1, !P3 ;  /* 0x00000001ff217807 */ /* 0x000fe40005800000 */
[----:B------:R-:W-:Y:S02]  /*314b0*/  SEL R52, RZ, 0xffffffff, !P3 ;  /* 0xffffffffff347807 */ /* 0x000fe40005800000 */
[----:B------:R-:W-:-:S04]  /*314c0*/  ISETP.GE.U32.AND P2, PT, R48, R33, PT ;  /* 0x000000213000720c */ /* 0x000fc80003f46070 */
[----:B------:R-:W-:-:S04]  /*314d0*/  ISETP.GE.U32.AND.EX P2, PT, R51, RZ, PT, P2 ;  /* 0x000000ff3300720c */ /* 0x000fc80003f46120 */
[----:B------:R-:W-:Y:S02]  /*314e0*/  ISETP.LT.U32.OR.EX P2, PT, R54, R55, !P2, P4 ;  /* 0x000000373600720c */ /* 0x000fe40005741540 */
[----:B------:R-:W-:Y:S02]  /*314f0*/  IADD3 R35, P4, PT, R35, -R61, RZ ;  /* 0x8000003d23237210 */ /* 0x000fe40007f9e0ff */
[----:B------:R-:W-:Y:S02]  /*31500*/  SEL R33, RZ, UR12, !P2 ;  /* 0x0000000cff217c07 */ /* 0x000fe4000d000000 */
[----:B------:R-:W-:Y:S01]  /*31510*/  SEL R53, RZ, UR15, !P2 ;  /* 0x0000000fff357c07 */ /* 0x000fe2000d000000 */
[----:B------:R-:W-:Y:S01]  /*31520*/  IMAD.X R34, R32, 0x1, ~R63, P4 ;  /* 0x0000000120227824 */ /* 0x000fe200020e0e3f */
[----:B------:R-:W-:Y:S02]  /*31530*/  IADD3 R32, P5, PT, R33, R35, RZ ;  /* 0x0000002321207210 */ /* 0x000fe40007fbe0ff */
[----:B------:R-:W-:-:S02]  /*31540*/  SEL R33, RZ, UR13, !P2 ;  /* 0x0000000dff217c07 */ /* 0x000fc4000d000000 */
[----:B------:R-:W-:Y:S02]  /*31550*/  ISETP.GE.U32.AND P4, PT, R32, R35, PT ;  /* 0x000000232000720c */ /* 0x000fe40003f86070 */
[----:B------:R-:W-:Y:S01]  /*31560*/  SEL R55, RZ, 0xffffffff, !P0 ;  /* 0xffffffffff377807 */ /* 0x000fe20004000000 */
[----:B------:R-:W-:-:S05]  /*31570*/  IMAD.X R33, R33, 0x1, R34, P5 ;  /* 0x0000000121217824 */ /* 0x000fca00028e0622 */
[----:B------:R-:W-:Y:S02]  /*31580*/  ISETP.GE.U32.AND.EX P1, PT, R33, R34, PT, P4 ;  /* 0x000000222100720c */ /* 0x000fe40003f26140 */
[C---:B------:R-:W-:Y:S02]  /*31590*/  IADD3 R42, P4, PT, R57.reuse, R42, RZ ;  /* 0x0000002a392a7210 */ /* 0x040fe40007f9e0ff */
[----:B------:R-:W-:Y:S02]  /*315a0*/  SEL R35, RZ, 0x1, P1 ;  /* 0x00000001ff237807 */ /* 0x000fe40000800000 */
[----:B------:R-:W-:Y:S01]  /*315b0*/  SEL R34, RZ, UR14, !P2 ;  /* 0x0000000eff227c07 */ /* 0x000fe2000d000000 */
[----:B------:R-:W-:Y:S01]  /*315c0*/  IMAD.X R57, R57, 0x1, R36, P4 ;  /* 0x0000000139397824 */ /* 0x000fe200020e0624 */
[----:B------:R-:W-:-:S04]  /*315d0*/  IADD3 R35, P1, PT, R35, R42, RZ ;  /* 0x0000002a23237210 */ /* 0x000fc80007f3e0ff */
[C---:B------:R-:W-:Y:S01]  /*315e0*/  IADD3 R34, P6, PT, R35.reuse, R34, RZ ;  /* 0x0000002223227210 */ /* 0x040fe20007fde0ff */
[----:B------:R-:W-:Y:S01]  /*315f0*/  IMAD.X R36, RZ, RZ, R57, P1 ;  /* 0x000000ffff247224 */ /* 0x000fe200008e0639 */
[----:B------:R-:W-:Y:S02]  /*31600*/  ISETP.GE.U32.AND P4, PT, R35, R42, PT ;  /* 0x0000002a2300720c */ /* 0x000fe40003f86070 */
[----:B------:R-:W-:Y:S01]  /*31610*/  ISETP.GE.U32.AND P5, PT, R34, R35, PT ;  /* 0x000000232200720c */ /* 0x000fe20003fa6070 */
[C---:B------:R-:W-:Y:S01]  /*31620*/  IMAD.X R35, R36.reuse, 0x1, R53, P6 ;  /* 0x0000000124237824 */ /* 0x040fe200030e0635 */
        /* <DEDUP_REMOVED lines=9> */
[----:B------:R-:W-:-:S02]  /*316c0*/  SEL R49, RZ, 0x1, P0 ;  /* 0x00000001ff317807 */ /* 0x000fc40000000000 */
[----:B------:R-:W-:Y:S01]  /*316d0*/  IADD3 R53, P1, P4, R44, R53, R36 ;  /* 0x000000352c357210 */ /* 0x000fe20007c3e024 */
[----:B------:R-:W-:Y:S01]  /*316e0*/  IMAD.X R46, R38, 0x1, ~R35, P5 ;  /* 0x00000001262e7824 */ /* 0x000fe200028e0e23 */
[----:B------:R-:W-:Y:S02]  /*316f0*/  SEL R36, RZ, UR34, !P2 ;  /* 0x00000022ff247c07 */ /* 0x000fe4000d000000 */
[----:B------:R-:W-:Y:S02]  /*31700*/  ISETP.GE.U32.AND P6, PT, R50, R49, PT ;  /* 0x000000313200720c */ /* 0x000fe40003fc6070 */
[----:B------:R-:W-:Y:S02]  /*31710*/  SEL R49, RZ, UR35, !P2 ;  /* 0x00000023ff317c07 */ /* 0x000fe4000d000000 */
[----:B------:R-:W-:Y:S02]  /*31720*/  IADD3 R36, P5, PT, R53, R36, RZ ;  /* 0x0000002435247210 */ /* 0x000fe40007fbe0ff */
[----:B------:R-:W-:-:S02]  /*31730*/  IADD3.X R42, PT, PT, R55, RZ, RZ, P1, P4 ;  /* 0x000000ff372a7210 */ /* 0x000fc40000fe84ff */
[----:B------:R-:W-:Y:S02]  /*31740*/  ISETP.LT.U32.AND P1, PT, R37, R34, PT ;  /* 0x000000222500720c */ /* 0x000fe40003f21070 */
[----:B------:R-:W-:Y:S01]  /*31750*/  ISETP.GE.U32.AND.EX P6, PT, R46, RZ, PT, P6 ;  /* 0x000000ff2e00720c */ /* 0x000fe20003fc6160 */
[----:B------:R-:W-:Y:S01]  /*31760*/  IMAD.X R37, R42, 0x1, R49, P5 ;  /* 0x000000012a257824 */ /* 0x000fe200028e0631 */
        /* <DEDUP_REMOVED lines=8> */
[----:B------:R-:W-:Y:S02]  /*317f0*/  IADD3 R53, P4, PT, R53, R42, RZ ;  /* 0x0000002a35357210 */ /* 0x000fe40007f9e0ff */
[----:B------:R-:W-:Y:S01]  /*31800*/  SEL R38, RZ, 0x1, !P1 ;  /* 0x00000001ff267807 */ /* 0x000fe20004800000 */
[----:B------:R-:W-:Y:S01]  /*31810*/  IMAD.X R44, R41, 0x1, ~R37, P5 ;  /* 0x00000001292c7824 */ /* 0x000fe200028e0e25 */
[----:B------:R-:W-:Y:S01]  /*31820*/  ISETP.LT.U32.AND P3, PT, R39, R36, PT ;  /* 0x000000242700720c */ /* 0x000fe20003f61070 */
[----:B------:R-:W-:Y:S01]  /*31830*/  IMAD.X R42, RZ, RZ, RZ, P4 ;  /* 0x000000ffff2a7224 */ /* 0x000fe200020e06ff */
[----:B------:R-:W-:-:S02]  /*31840*/  ISETP.GE.U32.AND P6, PT, R49, R38, PT ;  /* 0x000000263100720c */ /* 0x000fc40003fc6070 */
[--C-:B------:R-:W-:Y:S02]  /*31850*/  IADD3 R38, P4, P5, R53, R48, R52.reuse ;  /* 0x0000003035267210 */ /* 0x100fe40007d9e034 */
[----:B------:R-:W-:Y:S02]  /*31860*/  SEL R53, RZ, UR32, !P2 ;  /* 0x00000020ff357c07 */ /* 0x000fe4000d000000 */
[----:B------:R-:W-:Y:S02]  /*31870*/  ISETP.GE.U32.AND.EX P6, PT, R44, RZ, PT, P6 ;  /* 0x000000ff2c00720c */ /* 0x000fe40003fc6160 */
[----:B------:R-:W-:Y:S02]  /*31880*/  IADD3.X R39, PT, PT, R42, R51, R52, P4, P5 ;  /* 0x000000332a277210 */ /* 0x000fe400027ea434 */
[----:B------:R-:W-:Y:S02]  /*31890*/  IADD3 R38, P4, PT, R38, R53, RZ ;  /* 0x0000003526267210 */ /* 0x000fe40007f9e0ff */
[----:B------:R-:W-:-:S02]  /*318a0*/  SEL R48, RZ, UR33, !P2 ;  /* 0x00000021ff307c07 */ /* 0x000fc4000d000000 */
[----:B------:R-:W-:Y:S02]  /*318b0*/  ISETP.LT.U32.OR.EX P3, PT, R41, R37, !P6, P3 ;  /* 0x000000252900720c */ /* 0x000fe40007761530 */
[-C--:B------:R-:W-:Y:S01]  /*318c0*/  IADD3 R42, P5, PT, R45, -R38.reuse, RZ ;  /* 0x800000262d2a7210 */ /* 0x080fe20007fbe0ff */
[----:B------:R-:W-:Y:S01]  /*318d0*/  IMAD.X R39, R39, 0x1, R48, P4 ;  /* 0x0000000127277824 */ /* 0x000fe200020e0630 */
[----:B------:R-:W-:Y:S02]  /*318e0*/  SEL R41, RZ, 0x1, !P3 ;  /* 0x00000001ff297807 */ /* 0x000fe40005800000 */
[----:B------:R-:W-:Y:S01]  /*318f0*/  ISETP.LT.U32.AND P4, PT, R45, R38, PT ;  /* 0x000000262d00720c */ /* 0x000fe20003f81070 */
[----:B------:R-:W-:Y:S01]  /*31900*/  IMAD.X R60, R47, 0x1, ~R39, P5 ;  /* 0x000000012f3c7824 */ /* 0x000fe200028e0e27 */
[----:B------:R-:W-:Y:S02]  /*31910*/  ISETP.GE.U32.AND P2, PT, R42, R41, PT ;  /* 0x000000292a00720c */ /* 0x000fe40003f46070 */
[----:B------:R-:W-:-:S02]  /*31920*/  SEL R52, RZ, 0xffffffff, !P1 ;  /* 0xffffffffff347807 */ /* 0x000fc40004800000 */
[----:B------:R-:W-:Y:S02]  /*31930*/  ISETP.GE.U32.AND.EX P2, PT, R60, RZ, PT, P2 ;  /* 0x000000ff3c00720c */ /* 0x000fe40003f46120 */
[C---:B------:R-:W-:Y:S02]  /*31940*/  IADD3 R53, P1, PT, R52.reuse, R49, RZ ;  /* 0x0000003134357210 */ /* 0x040fe40007f3e0ff */
[----:B------:R-:W-:Y:S02]  /*31950*/  ISETP.LT.U32.OR.EX P2, PT, R47, R39, !P2, P4 ;  /* 0x000000272f00720c */ /* 0x000fe40005741540 */
[----:B------:R-:W-:Y:S01]  /*31960*/  IADD3 R41, P4, PT, R43, -R32, RZ ;  /* 0x800000202b297210 */ /* 0x000fe20007f9e0ff */
[----:B------:R-:W-:Y:S01]  /*31970*/  IMAD.X R52, R52, 0x1, R44, P1 ;  /* 0x0000000134347824 */ /* 0x000fe200008e062c */
[----:B------:R-:W-:Y:S02]  /*31980*/  SEL R56, RZ, UR12, !P2 ;  /* 0x0000000cff387c07 */ /* 0x000fe4000d000000 */
[----:B------:R-:W-:Y:S01]  /*31990*/  SEL R43, RZ, UR13, !P2 ;  /* 0x0000000dff2b7c07 */ /* 0x000fe2000d000000 */
[----:B------:R-:W-:Y:S01]  /*319a0*/  IMAD.X R48, R79, 0x1, ~R33, P4 ;  /* 0x000000014f307824 */ /* 0x000fe200020e0e21 */
[----:B------:R-:W-:-:S02]  /*319b0*/  IADD3 R56, P5, PT, R56, R41, RZ ;  /* 0x0000002938387210 */ /* 0x000fc40007fbe0ff */
[----:B------:R-:W-:Y:S02]  /*319c0*/  SEL R47, RZ, 0xffffffff, P0 ;  /* 0xffffffffff2f7807 */ /* 0x000fe40000000000 */
[C---:B------:R-:W-:Y:S01]  /*319d0*/  ISETP.GE.U32.AND P4, PT, R56.reuse, R41, PT ;  /* 0x000000293800720c */ /* 0x040fe20003f86070 */
[----:B------:R-:W-:Y:S01]  /*319e0*/  IMAD.X R43, R43, 0x1, R48, P5 ;  /* 0x000000012b2b7824 */ /* 0x000fe200028e0630 */
[----:B------:R-:W-:Y:S02]  /*319f0*/  SEL R57, RZ, UR14, !P2 ;  /* 0x0000000eff397c07 */ /* 0x000fe4000d000000 */
[----:B------:R-:W-:Y:S01]  /*31a00*/  SEL R45, RZ, UR15, !P2 ;  /* 0x0000000fff2d7c07 */ /* 0x000fe2000d000000 */
[C---:B------:R-:W-:Y:S01]  /*31a10*/  IMAD R68, R43.reuse, R24, RZ ;  /* 0x000000182b447224 */ /* 0x040fe200078e02ff */
[C---:B------:R-:W-:Y:S01]  /*31a20*/  ISETP.GE.U32.AND.EX P0, PT, R43.reuse, R48, PT, P4 ;  /* 0x000000302b00720c */ /* 0x040fe20003f06140 */
[----:B------:R-:W-:Y:S01]  /*31a30*/  IMAD R69, R43, R20, RZ ;  /* 0x000000142b457224 */ /* 0x000fe200078e02ff */
[C---:B------:R-:W-:Y:S01]  /*31a40*/  IADD3 R41, P4, PT, R47.reuse, R50, RZ ;  /* 0x000000322f297210 */ /* 0x040fe20007f9e0ff */
[C---:B------:R-:W-:Y:S01]  /*31a50*/  IMAD R68, R56.reuse, R72, R68 ;  /* 0x0000004838447224 */ /* 0x040fe200078e0244 */
[----:B------:R-:W-:Y:S01]  /*31a60*/  SEL R48, RZ, 0x1, P0 ;  /* 0x00000001ff307807 */ /* 0x000fe20000000000 */
[----:B------:R-:W-:Y:S01]  /*31a70*/  IMAD R69, R56, R21, R69 ;  /* 0x0000001538457224 */ /* 0x000fe200078e0245 */
        /* <DEDUP_REMOVED lines=8> */
[----:B------:R-:W-:Y:S01]  /*31b00*/  ISETP.GE.U32.AND.EX P0, PT, R50, R47, PT, P0 ;  /* 0x0000002f3200720c */ /* 0x000fe20003f06100 */
[----:B------:R-:W-:-:S03]  /*31b10*/  IMAD.WIDE.U32 R46, R21, R56, RZ ;  /* 0x00000038152e7225 */ /* 0x000fc600078e00ff */
[----:B------:R-:W-:Y:S01]  /*31b20*/  ISETP.GE.U32.AND.EX P4, PT, R45, R50, PT, P4 ;  /* 0x000000322d00720c */ /* 0x000fe20003f86140 */
[----:B------:R-:W-:Y:S01]  /*31b30*/  IMAD.WIDE.U32 R50, R20, R56, RZ ;  /* 0x0000003814327225 */ /* 0x000fe200078e00ff */
[----:B------:R-:W-:Y:S02]  /*31b40*/  SEL R48, RZ, 0x1, P0 ;  /* 0x00000001ff307807 */ /* 0x000fe40000000000 */
[----:B------:R-:W-:Y:S01]  /*31b50*/  SEL R41, RZ, 0x1, P4 ;  /* 0x00000001ff297807 */ /* 0x000fe20002000000 */
[----:B------:R-:W-:-:S03]  /*31b60*/  IMAD.WIDE.U32 R46, P0, R43, R20, R46 ;  /* 0x000000142b2e7225 */ /* 0x000fc6000780002e */
[----:B------:R-:W-:Y:S01]  /*31b70*/  IADD3 R50, P5, P4, R53, R41, R48 ;  /* 0x0000002935327210 */ /* 0x000fe20007cbe030 */
[----:B------:R-:W-:Y:S01]  /*31b80*/  IMAD.X R49, RZ, RZ, RZ, P0 ;  /* 0x000000ffff317224 */ /* 0x000fe200000e06ff */
[----:B------:R-:W-:Y:S01]  /*31b90*/  SEL R41, RZ, UR34, !P2 ;  /* 0x00000022ff297c07 */ /* 0x000fe2000d000000 */
[----:B------:R-:W-:Y:S01]  /*31ba0*/  IMAD.MOV.U32 R48, RZ, RZ, R47 ;  /* 0x000000ffff307224 */ /* 0x000fe200078e002f */
[----:B------:R-:W-:Y:S01]  /*31bb0*/  IADD3 RZ, P0, PT, R51, R46, RZ ;  /* 0x0000002e33ff7210 */ /* 0x000fe20007f1e0ff */
[----:B------:R-:W-:Y:S01]  /*31bc0*/  IMAD R54, R45, R20, RZ ;  /* 0x000000142d367224 */ /* 0x000fe200078e02ff */
[C---:B------:R-:W-:Y:S01]  /*31bd0*/  IADD3 R41, P6, PT, R50.reuse, R41, RZ ;  /* 0x0000002932297210 */ /* 0x040fe20007fde0ff */
[----:B------:R-:W-:Y:S01]  /*31be0*/  IMAD.WIDE.U32 R46, R21, R57, RZ ;  /* 0x00000039152e7225 */ /* 0x000fe200078e00ff */
[----:B------:R-:W-:Y:S02]  /*31bf0*/  ISETP.GE.U32.AND P1, PT, R50, R53, PT ;  /* 0x000000353200720c */ /* 0x000fe40003f26070 */
[----:B------:R-:W-:Y:S01]  /*31c00*/  IADD3.X R53, PT, PT, R52, RZ, RZ, P5, P4 ;  /* 0x000000ff34357210 */ /* 0x000fe20002fe84ff */
[----:B------:R-:W-:Y:S01]  /*31c10*/  IMAD.WIDE.U32.X R48, R43, R21, R48, P0 ;  /* 0x000000152b307225 */ /* 0x000fe200000e0430 */
[----:B------:R-:W-:-:S02]  /*31c20*/  ISETP.GE.U32.AND P0, PT, R41, R50, PT ;  /* 0x000000322900720c */ /* 0x000fc40003f06070 */
[----:B------:R-:W-:Y:S01]  /*31c30*/  ISETP.GE.U32.AND.EX P1, PT, R53, R52, PT, P1 ;  /* 0x000000343500720c */ /* 0x000fe20003f26110 */
[----:B------:R-:W-:-:S04]  /*31c40*/  IMAD.WIDE.U32 R50, R57, R20, RZ ;  /* 0x0000001439327225 */ /* 0x000fc800078e00ff */
[----:B------:R-:W-:Y:S01]  /*31c50*/  IMAD.X R44, R53, 0x1, R44, P6 ;  /* 0x00000001352c7824 */ /* 0x000fe200030e062c */
[-C--:B------:R-:W-:Y:S01]  /*31c60*/  IADD3 R52, P4, PT, R48, R50.reuse, RZ ;  /* 0x0000003230347210 */ /* 0x080fe20007f9e0ff */
[----:B------:R-:W-:Y:S02]  /*31c70*/  IMAD R59, R57, R21, R54 ;  /* 0x00000015393b7224 */ /* 0x000fe400078e0236 */
[----:B------:R-:W-:Y:S01]  /*31c80*/  IMAD.WIDE.U32 R54, R20, R57, RZ ;  /* 0x0000003914367225 */ /* 0x000fe200078e00ff */
[----:B------:R-:W-:Y:S02]  /*31c90*/  ISETP.GE.U32.AND.EX P6, PT, R44, R53, PT, P0 ;  /* 0x000000352c00720c */ /* 0x000fe40003fc6100 */
[----:B------:R-:W-:Y:S01]  /*31ca0*/  ISETP.GE.U32.AND P0, PT, R52, R50, PT ;  /* 0x000000323400720c */ /* 0x000fe20003f06070 */
[----:B------:R-:W-:Y:S01]  /*31cb0*/  IMAD.WIDE.U32 R46, P5, R45, R20, R46 ;  /* 0x000000142d2e7225 */ /* 0x000fe200078a002e */
[----:B------:R-:W-:-:S03]  /*31cc0*/  SEL R48, RZ, 0x1, P6 ;  /* 0x00000001ff307807 */ /* 0x000fc60003000000 */
[----:B------:R-:W-:Y:S01]  /*31cd0*/  IMAD.IADD R58, R51, 0x1, R59 ;  /* 0x00000001333a7824 */ /* 0x000fe200078e023b */
[----:B------:R-:W-:Y:S01]  /*31ce0*/  SEL R59, RZ, 0x1, P1 ;  /* 0x00000001ff3b7807 */ /* 0x000fe20000800000 */
[----:B------:R-:W-:Y:S01]  /*31cf0*/  IMAD.WIDE.U32 R50, R23, R56, RZ ;  /* 0x0000003817327225 */ /* 0x000fe200078e00ff */
[----:B------:R-:W-:-:S03]  /*31d00*/  IADD3 RZ, P1, PT, R55, R46, RZ ;  /* 0x0000002e37ff7210 */ /* 0x000fc60007f3e0ff */
[----:B------:R-:W-:Y:S01]  /*31d10*/  IMAD.X R53, R58, 0x1, R49, P4 ;  /* 0x000000013a357824 */ /* 0x000fe200020e0631 */
[----:B------:R-:W-:Y:S01]  /*31d20*/  IADD3 R46, P4, PT, R48, R59, RZ ;  /* 0x0000003b302e7210 */ /* 0x000fe20007f9e0ff */
[----:B------:R-:W-:Y:S01]  /*31d30*/  IMAD.WIDE.U32 R54, R22, R56, RZ ;  /* 0x0000003816367225 */ /* 0x000fe200078e00ff */
[----:B------:R-:W-:Y:S02]  /*31d40*/  SEL R59, RZ, 0xffffffff, !P3 ;  /* 0xffffffffff3b7807 */ /* 0x000fe40005800000 */
[----:B------:R-:W-:Y:S01]  /*31d50*/  ISETP.GE.U32.AND.EX P0, PT, R53, R58, PT, P0 ;  /* 0x0000003a3500720c */ /* 0x000fe20003f06100 */
[----:B------:R-:W-:-:S04]  /*31d60*/  IMAD.WIDE.U32 R50, P3, R43, R22, R50 ;  /* 0x000000162b327225 */ /* 0x000fc80007860032 */
[----:B------:R-:W-:Y:S01]  /*31d70*/  IMAD.X R49, RZ, RZ, RZ, P5 ;  /* 0x000000ffff317224 */ /* 0x000fe200028e06ff */
[----:B------:R-:W-:Y:S01]  /*31d80*/  IADD3 RZ, P5, PT, R55, R50, RZ ;  /* 0x0000003237ff7210 */ /* 0x000fe20007fbe0ff */
[----:B------:R-:W-:Y:S01]  /*31d90*/  IMAD.X R54, RZ, RZ, RZ, P4 ;  /* 0x000000ffff367224 */ /* 0x000fe200020e06ff */
[----:B------:R-:W-:Y:S01]  /*31da0*/  IADD3 R42, P4, P6, R46, R42, R59 ;  /* 0x0000002a2e2a7210 */ /* 0x000fe20007e9e03b */
[----:B------:R-:W-:Y:S02]  /*31db0*/  IMAD.MOV.U32 R48, RZ, RZ, R47 ;  /* 0x000000ffff307224 */ /* 0x000fe400078e002f */
[----:B------:R-:W-:Y:S01]  /*31dc0*/  IMAD R50, R44, R20, RZ ;  /* 0x000000142c327224 */ /* 0x000fe200078e02ff */
[----:B------:R-:W-:Y:S01]  /*31dd0*/  IADD3.X R60, PT, PT, R54, R60, R59, P4, P6 ;  /* 0x0000003c363c7210 */ /* 0x000fe200027ec43b */
[----:B------:R-:W-:Y:S01]  /*31de0*/  IMAD.WIDE.U32.X R46, R45, R21, R48, P1 ;  /* 0x000000152d2e7225 */ /* 0x000fe200008e0430 */
[----:B------:R-:W-:-:S03]  /*31df0*/  SEL R59, RZ, 0x1, P0 ;  /* 0x00000001ff3b7807 */ /* 0x000fc60000000000 */
[----:B------:R-:W-:-:S04]  /*31e00*/  IMAD.WIDE.U32 R48, R41, R20, RZ ;  /* 0x0000001429307225 */ /* 0x000fc800078e00ff */
[----:B------:R-:W-:Y:S01]  /*31e10*/  IMAD R61, R41, R21, R50 ;  /* 0x00000015293d7224 */ /* 0x000fe200078e0232 */
[----:B------:R-:W-:Y:S01]  /*31e20*/  IADD3 R46, P1, P6, R48, R46, R59 ;  /* 0x0000002e302e7210 */ /* 0x000fe20007e3e03b */
[----:B------:R-:W-:-:S04]  /*31e30*/  IMAD.WIDE.U32 R54, R21, R41, RZ ;  /* 0x0000002915367225 */ /* 0x000fc800078e00ff */
[----:B------:R-:W-:Y:S01]  /*31e40*/  IMAD.IADD R50, R49, 0x1, R61 ;  /* 0x0000000131327824 */ /* 0x000fe200078e023d */
[----:B------:R-:W-:Y:S01]  /*31e50*/  SEL R61, RZ, UR33, !P2 ;  /* 0x00000021ff3d7c07 */ /* 0x000fe2000d000000 */
[----:B------:R-:W-:-:S03]  /*31e60*/  IMAD.WIDE.U32 R54, P0, R44, R20, R54 ;  /* 0x000000142c367225 */ /* 0x000fc60007800036 */
[----:B------:R-:W-:Y:S01]  /*31e70*/  IADD3.X R47, PT, PT, R50, R47, RZ, P1, P6 ;  /* 0x0000002f322f7210 */ /* 0x000fe20000fec4ff */
[----:B------:R-:W-:Y:S01]  /*31e80*/  IMAD.WIDE.U32 R58, R20, R41, RZ ;  /* 0x00000029143a7225 */ /* 0x000fe200078e00ff */
[----:B------:R-:W-:-:S03]  /*31e90*/  ISETP.GE.U32.AND P1, PT, R46, R48, PT ;  /* 0x000000302e00720c */ /* 0x000fc60003f26070 */
[----:B------:R-:W-:Y:S01]  /*31ea0*/  IMAD R48, R43, R22, RZ ;  /* 0x000000162b307224 */ /* 0x000fe200078e02ff */
[----:B------:R-:W-:Y:S01]  /*31eb0*/  IADD3 RZ, P4, PT, R59, R54, RZ ;  /* 0x000000363bff7210 */ /* 0x000fe20007f9e0ff */
[----:B------:R-:W-:-:S04]  /*31ec0*/  IMAD.WIDE.U32 R66, R56, R22, R52 ;  /* 0x0000001638427225 */ /* 0x000fc800078e0034 */
[----:B------:R-:W-:Y:S01]  /*31ed0*/  IMAD R59, R56, R23, R48 ;  /* 0x00000017383b7224 */ /* 0x000fe200078e0230 */
[----:B------:R-:W-:Y:S01]  /*31ee0*/  ISETP.GE.U32.AND P6, PT, R66, R52, PT ;  /* 0x000000344200720c */ /* 0x000fe20003fc6070 */
[----:B------:R-:W-:Y:S01]  /*31ef0*/  IMAD.X R49, RZ, RZ, RZ, P3 ;  /* 0x000000ffff317224 */ /* 0x000fe200018e06ff */
[----:B------:R-:W-:Y:S01]  /*31f00*/  ISETP.GE.U32.AND.EX P3, PT, R47, R50, PT, P1 ;  /* 0x000000322f00720c */ /* 0x000fe20003f66110 */
[----:B------:R-:W-:Y:S01]  /*31f10*/  IMAD.IADD R70, R67, 0x1, R59 ;  /* 0x0000000143467824 */ /* 0x000fe200078e023b */
[----:B------:R-:W-:Y:S01]  /*31f20*/  SEL R59, RZ, UR32, !P2 ;  /* 0x00000020ff3b7c07 */ /* 0x000fe2000d000000 */
[----:B------:R-:W-:Y:S02]  /*31f30*/  IMAD.MOV.U32 R48, RZ, RZ, R51 ;  /* 0x000000ffff307224 */ /* 0x000fe400078e0033 */
[-C--:B------:R-:W-:Y:S01]  /*31f40*/  IMAD R54, R45, R22.reuse, RZ ;  /* 0x000000162d367224 */ /* 0x080fe200078e02ff */
[----:B------:R-:W-:Y:S01]  /*31f50*/  ISETP.GE.U32.AND.EX P6, PT, R70, R53, PT, P6 ;  /* 0x000000354600720c */ /* 0x000fe20003fc6160 */
[----:B------:R-:W-:Y:S01]  /*31f60*/  IMAD.WIDE.U32 R52, R57, R22, R46 ;  /* 0x0000001639347225 */ /* 0x000fe200078e002e */
[----:B------:R-:W-:-:S02]  /*31f70*/  IADD3 R42, P1, PT, R42, R59, RZ ;  /* 0x0000003b2a2a7210 */ /* 0x000fc40007f3e0ff */
[----:B------:R-:W-:Y:S01]  /*31f80*/  SEL R59, RZ, 0x1, P6 ;  /* 0x00000001ff3b7807 */ /* 0x000fe20003000000 */
[----:B------:R-:W-:Y:S02]  /*31f90*/  IMAD.MOV.U32 R50, RZ, RZ, R55 ;  /* 0x000000ffff327224 */ /* 0x000fe400078e0037 */
[----:B------:R-:W-:-:S04]  /*31fa0*/  IMAD.WIDE.U32.X R48, R43, R23, R48, P5 ;  /* 0x000000172b307225 */ /* 0x000fc800028e0430 */
[----:B------:R-:W-:Y:S01]  /*31fb0*/  IMAD R55, R57, R23, R54 ;  /* 0x0000001739377224 */ /* 0x000fe200078e0236 */
[C---:B------:R-:W-:Y:S01]  /*31fc0*/  IADD3 R48, P5, P6, R52.reuse, R48, R59 ;  /* 0x0000003034307210 */ /* 0x040fe20007ebe03b */
[----:B------:R-:W-:Y:S01]  /*31fd0*/  IMAD.X R51, RZ, RZ, RZ, P0 ;  /* 0x000000ffff337224 */ /* 0x000fe200000e06ff */
[----:B------:R-:W-:Y:S01]  /*31fe0*/  ISETP.GE.U32.AND P0, PT, R52, R46, PT ;  /* 0x0000002e3400720c */ /* 0x000fe20003f06070 */
[----:B------:R-:W-:Y:S01]  /*31ff0*/  IMAD.X R58, R60, 0x1, R61, P1 ;  /* 0x000000013c3a7824 */ /* 0x000fe200008e063d */
[----:B------:R-:W-:Y:S01]  /*32000*/  SEL R59, RZ, 0x1, P3 ;  /* 0x00000001ff3b7807 */ /* 0x000fe20001800000 */
[----:B------:R-:W-:Y:S01]  /*32010*/  IMAD.IADD R46, R53, 0x1, R55 ;  /* 0x00000001352e7824 */ /* 0x000fe200078e0237 */
[----:B------:R-:W-:Y:S01]  /*32020*/  ISETP.GE.U32.AND P1, PT, R48, R52, PT ;  /* 0x000000343000720c */ /* 0x000fe20003f26070 */
[----:B------:R-:W-:-:S03]  /*32030*/  IMAD.WIDE.U32.X R50, R44, R21, R50, P4 ;  /* 0x000000152c327225 */ /* 0x000fc600020e0432 */
[----:B------:R-:W-:Y:S01]  /*32040*/  IADD3.X R49, PT, PT, R46, R49, RZ, P5, P6 ;  /* 0x000000312e317210 */ /* 0x000fe20002fec4ff */
[----:B------:R-:W-:Y:S01]  /*32050*/  IMAD.WIDE.U32 R54, R42, R20, RZ ;  /* 0x000000142a367225 */ /* 0x000fe200078e00ff */
[----:B------:R-:W-:Y:S02]  /*32060*/  ISETP.GE.U32.AND.EX P0, PT, R46, R47, PT, P0 ;  /* 0x0000002f2e00720c */ /* 0x000fe40003f06100 */
[----:B------:R-:W-:Y:S01]  /*32070*/  ISETP.GE.U32.AND.EX P1, PT, R49, R46, PT, P1 ;  /* 0x0000002e3100720c */ /* 0x000fe20003f26110 */
[----:B------:R-:W-:Y:S01]  /*32080*/  IMAD R53, R58, R20, RZ ;  /* 0x000000143a357224 */ /* 0x000fe200078e02ff */
[----:B------:R-:W-:Y:S01]  /*32090*/  IADD3 R52, P3, P4, R54, R50, R59 ;  /* 0x0000003236347210 */ /* 0x000fe20007c7e03b */
[----:B------:R-:W-:Y:S01]  /*320a0*/  IMAD.WIDE.U32 R60, R21, R42, RZ ;  /* 0x0000002a153c7225 */ /* 0x000fe200078e00ff */
[----:B------:R-:W-:Y:S02]  /*320b0*/  SEL R46, RZ, 0x1, P0 ;  /* 0x00000001ff2e7807 */ /* 0x000fe40000000000 */
[----:B------:R-:W-:Y:S01]  /*320c0*/  ISETP.GE.U32.AND P2, PT, R52, R54, PT ;  /* 0x000000363400720c */ /* 0x000fe20003f46070 */
[----:B------:R-:W-:Y:S01]  /*320d0*/  IMAD R53, R42, R21, R53 ;  /* 0x000000152a357224 */ /* 0x000fe200078e0235 */
[----:B------:R-:W-:Y:S01]  /*320e0*/  SEL R47, RZ, 0x1, P1 ;  /* 0x00000001ff2f7807 */ /* 0x000fe20000800000 */
[----:B------:R-:W-:-:S04]  /*320f0*/  IMAD.WIDE.U32 R60, P5, R58, R20, R60 ;  /* 0x000000143a3c7225 */ /* 0x000fc800078a003c */
[----:B------:R-:W-:Y:S02]  /*32100*/  IMAD.IADD R59, R55, 0x1, R53 ;  /* 0x00000001373b7824 */ /* 0x000fe400078e0235 */
[----:B------:R-:W-:-:S03]  /*32110*/  IMAD.WIDE.U32 R54, R23, R57, RZ ;  /* 0x0000003917367225 */ /* 0x000fc600078e00ff */
[----:B------:R-:W-:Y:S01]  /*32120*/  IADD3.X R53, PT, PT, R59, R51, RZ, P3, P4 ;  /* 0x000000333b357210 */ /* 0x000fe20001fe84ff */
[----:B------:R-:W-:-:S03]  /*32130*/  IMAD.WIDE.U32 R50, R22, R57, RZ ;  /* 0x0000003916327225 */ /* 0x000fc600078e00ff */
[----:B------:R-:W-:Y:S01]  /*32140*/  ISETP.GE.U32.AND.EX P2, PT, R53, R59, PT, P2 ;  /* 0x0000003b3500720c */ /* 0x000fe20003f46120 */
[----:B------:R-:W-:-:S03]  /*32150*/  IMAD.WIDE.U32 R54, P3, R45, R22, R54 ;  /* 0x000000162d367225 */ /* 0x000fc60007860036 */
[----:B------:R-:W-:Y:S01]  /*32160*/  SEL R59, RZ, 0x1, P2 ;  /* 0x00000001ff3b7807 */ /* 0x000fe20001000000 */
[----:B------:R-:W-:Y:S01]  /*32170*/  IMAD.WIDE.U32 R62, R22, R41, RZ ;  /* 0x00000029163e7225 */ /* 0x000fe200078e00ff */
[----:B------:R-:W-:-:S03]  /*32180*/  IADD3 RZ, P4, PT, R51, R54, RZ ;  /* 0x0000003633ff7210 */ /* 0x000fc60007f9e0ff */
[----:B------:R-:W-:-:S04]  /*32190*/  IMAD.WIDE.U32 R50, R20, R42, RZ ;  /* 0x0000002a14327225 */ /* 0x000fc800078e00ff */
[----:B------:R-:W-:Y:S01]  /*321a0*/  IMAD.MOV.U32 R50, RZ, RZ, R55 ;  /* 0x000000ffff327224 */ /* 0x000fe200078e0037 */
[----:B------:R-:W-:Y:S01]  /*321b0*/  IADD3 RZ, P6, PT, R51, R60, RZ ;  /* 0x0000003c33ff7210 */ /* 0x000fe20007fde0ff */
[----:B------:R-:W-:Y:S02]  /*321c0*/  IMAD.X R51, RZ, RZ, RZ, P3 ;  /* 0x000000ffff337224 */ /* 0x000fe400018e06ff */
[----:B------:R-:W-:-:S04]  /*321d0*/  IMAD.WIDE.U32 R54, R23, R41, RZ ;  /* 0x0000002917367225 */ /* 0x000fc800078e00ff */
[----:B------:R-:W-:-:S04]  /*321e0*/  IMAD.WIDE.U32.X R50, R45, R23, R50, P4 ;  /* 0x000000172d327225 */ /* 0x000fc800020e0432 */
[----:B------:R-:W-:Y:S01]  /*321f0*/  IMAD.WIDE.U32 R54, P4, R44, R22, R54 ;  /* 0x000000162c367225 */ /* 0x000fe20007880036 */
[----:B------:R-:W-:-:S03]  /*32200*/  IADD3 R50, P0, P1, R47, R50, R46 ;  /* 0x000000322f327210 */ /* 0x000fc6000791e02e */
[----:B------:R-:W-:Y:S01]  /*32210*/  IMAD.WIDE.U32 R46, R41, R22, R52 ;  /* 0x00000016292e7225 */ /* 0x000fe200078e0034 */
[----:B------:R-:W-:-:S03]  /*32220*/  IADD3.X R51, PT, PT, RZ, R51, RZ, P0, P1 ;  /* 0x00000033ff337210 */ /* 0x000fc600007e24ff */
[----:B------:R-:W-:Y:S01]  /*32230*/  IMAD.WIDE.U32 R64, R23, R42, RZ ;  /* 0x0000002a17407225 */ /* 0x000fe200078e00ff */
[----:B------:R-:W-:Y:S02]  /*32240*/  ISETP.GE.U32.AND P0, PT, R46, R52, PT ;  /* 0x000000342e00720c */ /* 0x000fe40003f06070 */
[----:B------:R-:W-:Y:S01]  /*32250*/  IADD3 R50, P3, PT, R50, R46, RZ ;  /* 0x0000002e32327210 */ /* 0x000fe20007f7e0ff */
[----:B------:R-:W-:-:S03]  /*32260*/  IMAD R52, R44, R22, RZ ;  /* 0x000000162c347224 */ /* 0x000fc600078e02ff */
[----:B------:R-:W-:Y:S01]  /*32270*/  ISETP.GE.U32.AND P1, PT, R50, R46, PT ;  /* 0x0000002e3200720c */ /* 0x000fe20003f26070 */
[----:B------:R-:W-:Y:S02]  /*32280*/  IMAD R52, R41, R23, R52 ;  /* 0x0000001729347224 */ /* 0x000fe400078e0234 */
[----:B------:R-:W-:Y:S02]  /*32290*/  IMAD.MOV.U32 R46, RZ, RZ, R61 ;  /* 0x000000ffff2e7224 */ /* 0x000fe400078e003d */
[----:B------:R-:W-:Y:S02]  /*322a0*/  IMAD.IADD R52, R47, 0x1, R52 ;  /* 0x000000012f347824 */ /* 0x000fe400078e0234 */
[----:B------:R-:W-:Y:S01]  /*322b0*/  IMAD.X R47, RZ, RZ, RZ, P5 ;  /* 0x000000ffff2f7224 */ /* 0x000fe200028e06ff */
[----:B------:R-:W-:Y:S01]  /*322c0*/  IADD3 RZ, P5, PT, R63, R54, RZ ;  /* 0x000000363fff7210 */ /* 0x000fe20007fbe0ff */
[C---:B------:R-:W-:Y:S01]  /*322d0*/  IMAD.X R51, R52.reuse, 0x1, R51, P3 ;  /* 0x0000000134337824 */ /* 0x040fe200018e0633 */
[----:B------:R-:W-:Y:S01]  /*322e0*/  ISETP.GE.U32.AND.EX P0, PT, R52, R53, PT, P0 ;  /* 0x000000353400720c */ /* 0x000fe20003f06100 */
[----:B------:R-:W-:-:S03]  /*322f0*/  IMAD.WIDE.U32.X R46, R58, R21, R46, P6 ;  /* 0x000000153a2e7225 */ /* 0x000fc600030e042e */
[----:B------:R-:W-:Y:S01]  /*32300*/  ISETP.GE.U32.AND.EX P1, PT, R51, R52, PT, P1 ;  /* 0x000000343300720c */ /* 0x000fe20003f26110 */
[----:B------:R-:W-:Y:S01]  /*32310*/  IMAD.X R53, RZ, RZ, RZ, P4 ;  /* 0x000000ffff357224 */ /* 0x000fe200020e06ff */
[----:B------:R-:W-:Y:S01]  /*32320*/  IADD3 R46, P2, PT, R59, R46, RZ ;  /* 0x0000002e3b2e7210 */ /* 0x000fe20007f5e0ff */
[----:B------:R-:W-:Y:S01]  /*32330*/  IMAD.MOV.U32 R52, RZ, RZ, R55 ;  /* 0x000000ffff347224 */ /* 0x000fe200078e0037 */
[----:B------:R-:W-:Y:S01]  /*32340*/  SEL R59, RZ, 0x1, P1 ;  /* 0x00000001ff3b7807 */ /* 0x000fe20000800000 */
[----:B------:R-:W-:Y:S01]  /*32350*/  IMAD.WIDE.U32 R60, R22, R42, RZ ;  /* 0x0000002a163c7225 */ /* 0x000fe200078e00ff */
[----:B------:R-:W-:-:S03]  /*32360*/  SEL R60, RZ, 0x1, P0 ;  /* 0x00000001ff3c7807 */ /* 0x000fc60000000000 */
[----:B------:R-:W-:Y:S02]  /*32370*/  IMAD.X R47, RZ, RZ, R47, P2 ;  /* 0x000000ffff2f7224 */ /* 0x000fe400010e062f */
[----:B------:R-:W-:-:S04]  /*32380*/  IMAD.WIDE.U32.X R54, R44, R23, R52, P5 ;  /* 0x000000172c367225 */ /* 0x000fc800028e0434 */
[----:B------:R-:W-:Y:S01]  /*32390*/  IMAD.WIDE.U32 R64, P2, R58, R22, R64 ;  /* 0x000000163a407225 */ /* 0x000fe20007840040 */
[----:B------:R-:W-:-:S03]  /*323a0*/  IADD3 R60, P3, P5, R59, R54, R60 ;  /* 0x000000363b3c7210 */ /* 0x000fc60007d7e03c */
[----:B------:R-:W-:Y:S01]  /*323b0*/  IMAD.WIDE.U32 R52, R42, R22, R46 ;  /* 0x000000162a347225 */ /* 0x000fe200078e002e */
[----:B------:R-:W-:-:S03]  /*323c0*/  IADD3 RZ, P6, PT, R61, R64, RZ ;  /* 0x000000403dff7210 */ /* 0x000fc60007fde0ff */
[----:B------:R-:W-:Y:S01]  /*323d0*/  IMAD R22, R58, R22, RZ ;  /* 0x000000163a167224 */ /* 0x000fe200078e02ff */
[----:B------:R-:W-:Y:S01]  /*323e0*/  ISETP.GE.U32.AND P0, PT, R52, R46, PT ;  /* 0x0000002e3400720c */ /* 0x000fe20003f06070 */
[----:B------:R-:W-:Y:S01]  /*323f0*/  IMAD.WIDE.U32 R62, R72, R56, RZ ;  /* 0x00000038483e7225 */ /* 0x000fe200078e00ff */
[----:B------:R-:W-:-:S03]  /*32400*/  IADD3.X R46, PT, PT, RZ, R55, RZ, P3, P5 ;  /* 0x00000037ff2e7210 */ /* 0x000fc60001fea4ff */
[----:B------:R-:W-:Y:S01]  /*32410*/  IMAD R59, R42, R23, R22 ;  /* 0x000000172a3b7224 */ /* 0x000fe200078e0216 */
[----:B------:R-:W-:Y:S01]  /*32420*/  IADD3 R22, P4, PT, R60, R52, RZ ;  /* 0x000000343c167210 */ /* 0x000fe20007f9e0ff */
[----:B------:R-:W-:-:S03]  /*32430*/  IMAD.WIDE.U32 R62, P3, R43, R24, R62 ;  /* 0x000000182b3e7225 */ /* 0x000fc6000786003e */
[----:B------:R-:W-:Y:S01]  /*32440*/  ISETP.GE.U32.AND P1, PT, R22, R52, PT ;  /* 0x000000341600720c */ /* 0x000fe20003f26070 */
[----:B------:R-:W-:Y:S02]  /*32450*/  IMAD.IADD R59, R53, 0x1, R59 ;  /* 0x00000001353b7824 */ /* 0x000fe400078e023b */
[----:B------:R-:W-:-:S03]  /*32460*/  IMAD.WIDE.U32 R52, R24, R56, RZ ;  /* 0x0000003818347225 */ /* 0x000fc600078e00ff */
[----:B------:R-:W-:Y:S01]  /*32470*/  ISETP.GE.U32.AND.EX P0, PT, R59, R47, PT, P0 ;  /* 0x0000002f3b00720c */ /* 0x000fe20003f06100 */
[----:B------:R-:W-:Y:S01]  /*32480*/  IMAD.WIDE.U32 R60, R56, R24, R48 ;  /* 0x00000018383c7225 */ /* 0x000fe200078e0030 */
[----:B------:R-:W-:-:S03]  /*32490*/  IADD3 RZ, P5, PT, R53, R62, RZ ;  /* 0x0000003e35ff7210 */ /* 0x000fc60007fbe0ff */
[----:B------:R-:W-:Y:S01]  /*324a0*/  IMAD.X R53, RZ, RZ, RZ, P2 ;  /* 0x000000ffff357224 */ /* 0x000fe200010e06ff */
[----:B------:R-:W-:Y:S01]  /*324b0*/  ISETP.GE.U32.AND P2, PT, R60, R48, PT ;  /* 0x000000303c00720c */ /* 0x000fe20003f46070 */
[----:B------:R-:W-:Y:S02]  /*324c0*/  IMAD.MOV.U32 R52, RZ, RZ, R65 ;  /* 0x000000ffff347224 */ /* 0x000fe400078e0041 */
[----:B------:R-:W-:Y:S02]  /*324d0*/  IMAD.IADD R68, R61, 0x1, R68 ;  /* 0x000000013d447824 */ /* 0x000fe400078e0244 */
[----:B------:R-:W-:-:S03]  /*324e0*/  IMAD.WIDE.U32.X R64, R58, R23, R52, P6 ;  /* 0x000000173a407225 */ /* 0x000fc600030e0434 */
[----:B------:R-:W-:Y:S01]  /*324f0*/  ISETP.GE.U32.AND.EX P6, PT, R68, R49, PT, P2 ;  /* 0x000000314400720c */ /* 0x000fe20003fc6120 */
[----:B------:R-:W-:-:S04]  /*32500*/  IMAD.WIDE.U32 R54, R57, R24, R50 ;  /* 0x0000001839367225 */ /* 0x000fc800078e0032 */
[----:B------:R-:W-:Y:S01]  /*32510*/  IMAD.X R49, RZ, RZ, RZ, P3 ;  /* 0x000000ffff317224 */ /* 0x000fe200018e06ff */
[----:B------:R-:W-:Y:S01]  /*32520*/  ISETP.GE.U32.AND P2, PT, R54, R50, PT ;  /* 0x000000323600720c */ /* 0x000fe20003f46070 */
[----:B------:R-:W-:Y:S01]  /*32530*/  IMAD.MOV.U32 R48, RZ, RZ, R63 ;  /* 0x000000ffff307224 */ /* 0x000fe200078e003f */
[----:B------:R-:W-:Y:S01]  /*32540*/  SEL R50, RZ, 0x1, P6 ;  /* 0x00000001ff327807 */ /* 0x000fe20003000000 */
[----:B------:R-:W-:Y:S02]  /*32550*/  IMAD R23, R45, R24, RZ ;  /* 0x000000182d177224 */ /* 0x000fe400078e02ff */
[----:B------:R-:W-:-:S04]  /*32560*/  IMAD.WIDE.U32.X R48, R43, R72, R48, P5 ;  /* 0x000000482b307225 */ /* 0x000fc800028e0430 */
[----:B------:R-:W-:Y:S01]  /*32570*/  IMAD R23, R57, R72, R23 ;  /* 0x0000004839177224 */ /* 0x000fe200078e0217 */
[----:B------:R-:W-:Y:S01]  /*32580*/  IADD3 R48, P5, P6, R54, R48, R50 ;  /* 0x0000003036307210 */ /* 0x000fe20007ebe032 */
[----:B------:R-:W-:-:S03]  /*32590*/  IMAD.WIDE.U32 R52, R72, R57, RZ ;  /* 0x0000003948347225 */ /* 0x000fc600078e00ff */
[----:B------:R-:W-:Y:S01]  /*325a0*/  ISETP.GE.U32.AND P3, PT, R48, R54, PT ;  /* 0x000000363000720c */ /* 0x000fe20003f66070 */
[----:B------:R-:W-:Y:S02]  /*325b0*/  IMAD.IADD R50, R55, 0x1, R23 ;  /* 0x0000000137327824 */ /* 0x000fe400078e0217 */
[----:B------:R-:W-:Y:S02]  /*325c0*/  IMAD.X R23, R59, 0x1, R46, P4 ;  /* 0x000000013b177824 */ /* 0x000fe400020e062e */
[----:B------:R-:W-:Y:S01]  /*325d0*/  IMAD.WIDE.U32 R54, R24, R57, RZ ;  /* 0x0000003918367225 */ /* 0x000fe200078e00ff */
[C---:B------:R-:W-:Y:S02]  /*325e0*/  IADD3.X R49, PT, PT, R50.reuse, R49, RZ, P5, P6 ;  /* 0x0000003132317210 */ /* 0x040fe40002fec4ff */
[----:B------:R-:W-:Y:S01]  /*325f0*/  ISETP.GE.U32.AND.EX P4, PT, R23, R59, PT, P1 ;  /* 0x0000003b1700720c */ /* 0x000fe20003f86110 */
[----:B------:R-:W-:Y:S01]  /*32600*/  IMAD.WIDE.U32 R52, P5, R45, R24, R52 ;  /* 0x000000182d347225 */ /* 0x000fe200078a0034 */
[----:B------:R-:W-:-:S02]  /*32610*/  ISETP.GE.U32.AND.EX P2, PT, R50, R51, PT, P2 ;  /* 0x000000333200720c */ /* 0x000fc40003f46120 */
[----:B------:R-:W-:Y:S01]  /*32620*/  ISETP.GE.U32.AND.EX P3, PT, R49, R50, PT, P3 ;  /* 0x000000323100720c */ /* 0x000fe20003f66130 */
[----:B------:R-:W-:Y:S01]  /*32630*/  IMAD.WIDE.U32 R46, R41, R24, R22 ;  /* 0x00000018292e7225 */ /* 0x000fe200078e0016 */
[----:B------:R-:W-:Y:S02]  /*32640*/  IADD3 RZ, P6, PT, R55, R52, RZ ;  /* 0x0000003437ff7210 */ /* 0x000fe40007fde0ff */
[----:B------:R-:W-:Y:S01]  /*32650*/  SEL R21, RZ, 0x1, P4 ;  /* 0x00000001ff157807 */ /* 0x000fe20002000000 */
[----:B------:R-:W-:Y:S01]  /*32660*/  IMAD.X R51, RZ, RZ, RZ, P5 ;  /* 0x000000ffff337224 */ /* 0x000fe200028e06ff */
[----:B------:R-:W-:Y:S01]  /*32670*/  ISETP.GE.U32.AND P1, PT, R46, R22, PT ;  /* 0x000000162e00720c */ /* 0x000fe20003f26070 */
[----:B------:R-:W-:Y:S01]  /*32680*/  IMAD.MOV.U32 R50, RZ, RZ, R53 ;  /* 0x000000ffff327224 */ /* 0x000fe200078e0035 */
[----:B------:R-:W-:Y:S01]  /*32690*/  SEL R22, RZ, 0x1, P0 ;  /* 0x00000001ff167807 */ /* 0x000fe20000000000 */
[----:B------:R-:W-:Y:S01]  /*326a0*/  IMAD.WIDE.U32 R54, R25, R57, RZ ;  /* 0x0000003919367225 */ /* 0x000fe200078e00ff */
[----:B------:R-:W-:-:S02]  /*326b0*/  SEL R52, RZ, 0x1, P3 ;  /* 0x00000001ff347807 */ /* 0x000fc40001800000 */
[----:B------:R-:W-:Y:S01]  /*326c0*/  IADD3 R22, P4, P5, R21, R64, R22 ;  /* 0x0000004015167210 */ /* 0x000fe20007d9e016 */
[----:B------:R-:W-:Y:S01]  /*326d0*/  IMAD.WIDE.U32.X R50, R45, R72, R50, P6 ;  /* 0x000000482d327225 */ /* 0x000fe200030e0432 */
[----:B------:R-:W-:-:S04]  /*326e0*/  SEL R21, RZ, 0x1, P2 ;  /* 0x00000001ff157807 */ /* 0x000fc80001000000 */
[----:B------:R-:W-:Y:S01]  /*326f0*/  IADD3 R50, P3, P6, R52, R50, R21 ;  /* 0x0000003234327210 */ /* 0x000fe20007e7e015 */
[----:B------:R-:W-:Y:S02]  /*32700*/  IMAD R21, R44, R24, RZ ;  /* 0x000000182c157224 */ /* 0x000fe400078e02ff */
[----:B------:R-:W-:Y:S01]  /*32710*/  IMAD.WIDE.U32 R52, R25, R56, RZ ;  /* 0x0000003819347225 */ /* 0x000fe200078e00ff */
        /* <DEDUP_REMOVED lines=10> */
[----:B------:R-:W-:Y:S01]  /*327c0*/  IMAD.MOV.U32 R52, RZ, RZ, R47 ;  /* 0x000000ffff347224 */ /* 0x000fe200078e002f */
[----:B------:R-:W-:Y:S01]  /*327d0*/  IADD3 RZ, P3, PT, R53, R46, RZ ;  /* 0x0000002e35ff7210 */ /* 0x000fe20007f7e0ff */
[----:B------:R-:W-:-:S04]  /*327e0*/  IMAD.WIDE.U32 R46, R76, R57, RZ ;  /* 0x000000394c2e7225 */ /* 0x000fc800078e00ff */
[----:B------:R-:W-:Y:S02]  /*327f0*/  IMAD.X R53, RZ, RZ, RZ, P6 ;  /* 0x000000ffff357224 */ /* 0x000fe400030e06ff */
[----:B------:R-:W-:-:S04]  /*32800*/  IMAD.WIDE.U32 R46, P6, R45, R25, R46 ;  /* 0x000000192d2e7225 */ /* 0x000fc800078c002e */
[----:B------:R-:W-:Y:S01]  /*32810*/  IMAD.WIDE.U32.X R52, R43, R76, R52, P3 ;  /* 0x0000004c2b347225 */ /* 0x000fe200018e0434 */
[----:B------:R-:W-:-:S03]  /*32820*/  IADD3 RZ, P2, PT, R55, R46, RZ ;  /* 0x0000002e37ff7210 */ /* 0x000fc60007f5e0ff */
[-C--:B------:R-:W-:Y:S02]  /*32830*/  IMAD R43, R43, R25.reuse, RZ ;  /* 0x000000192b2b7224 */ /* 0x080fe400078e02ff */
[----:B------:R-:W-:-:S04]  /*32840*/  IMAD.WIDE.U32 R54, R56, R25, R48 ;  /* 0x0000001938367225 */ /* 0x000fc800078e0030 */
[----:B------:R-:W-:Y:S01]  /*32850*/  IMAD R43, R56, R76, R43 ;  /* 0x0000004c382b7224 */ /* 0x000fe200078e022b */
[----:B------:R-:W-:Y:S01]  /*32860*/  ISETP.GE.U32.AND P3, PT, R54, R48, PT ;  /* 0x000000303600720c */ /* 0x000fe20003f66070 */
[----:B------:R-:W-:Y:S02]  /*32870*/  IMAD R23, R45, R25, RZ ;  /* 0x000000192d177224 */ /* 0x000fe400078e02ff */
[----:B------:R-:W-:Y:S02]  /*32880*/  IMAD.IADD R59, R55, 0x1, R43 ;  /* 0x00000001373b7824 */ /* 0x000fe400078e022b */
[----:B------:R-:W-:Y:S02]  /*32890*/  IMAD.MOV.U32 R48, RZ, RZ, R47 ;  /* 0x000000ffff307224 */ /* 0x000fe400078e002f */
[----:B------:R-:W-:Y:S01]  /*328a0*/  IMAD R23, R57, R76, R23 ;  /* 0x0000004c39177224 */ /* 0x000fe200078e0217 */
[----:B------:R-:W-:Y:S01]  /*328b0*/  ISETP.GE.U32.AND.EX P3, PT, R59, R49, PT, P3 ;  /* 0x000000313b00720c */ /* 0x000fe20003f66130 */
[----:B------:R-:W-:-:S02]  /*328c0*/  IMAD.X R49, RZ, RZ, RZ, P6 ;  /* 0x000000ffff317224 */ /* 0x000fc400030e06ff */
[----:B------:R-:W-:Y:S01]  /*328d0*/  IMAD.WIDE.U32 R46, R57, R25, R50 ;  /* 0x00000019392e7225 */ /* 0x000fe200078e0032 */
[----:B------:R-:W-:-:S03]  /*328e0*/  SEL R21, RZ, 0x1, P3 ;  /* 0x00000001ff157807 */ /* 0x000fc60001800000 */
[----:B------:R-:W-:Y:S01]  /*328f0*/  IMAD.WIDE.U32.X R48, R45, R76, R48, P2 ;  /* 0x0000004c2d307225 */ /* 0x000fe200010e0430 */
[C---:B------:R-:W-:Y:S02]  /*32900*/  IADD3 R21, P2, P6, R46.reuse, R52, R21 ;  /* 0x000000342e157210 */ /* 0x040fe40007e5e015 */
[----:B------:R-:W-:Y:S01]  /*32910*/  ISETP.GE.U32.AND P3, PT, R46, R50, PT ;  /* 0x000000322e00720c */ /* 0x000fe20003f66070 */
[----:B------:R-:W-:Y:S02]  /*32920*/  IMAD.IADD R23, R47, 0x1, R23 ;  /* 0x000000012f177824 */ /* 0x000fe400078e0217 */
[----:B------:R-:W-:-:S03]  /*32930*/  IMAD R57, R44, R25, RZ ;  /* 0x000000192c397224 */ /* 0x000fc600078e02ff */
[----:B------:R-:W-:Y:S01]  /*32940*/  IADD3.X R43, PT, PT, R23, R53, RZ, P2, P6 ;  /* 0x00000035172b7210 */ /* 0x000fe200017ec4ff */
[----:B------:R-:W-:Y:S01]  /*32950*/  IMAD.WIDE.U32 R52, R24, R41, RZ ;  /* 0x0000002918347225 */ /* 0x000fe200078e00ff */
[----:B------:R-:W-:Y:S02]  /*32960*/  ISETP.GE.U32.AND P2, PT, R21, R46, PT ;  /* 0x0000002e1500720c */ /* 0x000fe40003f46070 */
[----:B------:R-:W-:Y:S01]  /*32970*/  ISETP.GE.U32.AND.EX P3, PT, R23, R51, PT, P3 ;  /* 0x000000331700720c */ /* 0x000fe20003f66130 */
[----:B------:R-:W-:Y:S01]  /*32980*/  IMAD.WIDE.U32 R46, R72, R41, RZ ;  /* 0x00000029482e7225 */ /* 0x000fe200078e00ff */
[----:B------:R-:W-:Y:S02]  /*32990*/  ISETP.GE.U32.AND.EX P2, PT, R43, R23, PT, P2 ;  /* 0x000000172b00720c */ /* 0x000fe40003f46120 */
[----:B------:R-:W-:Y:S01]  /*329a0*/  IADD3.X R23, PT, PT, RZ, R65, RZ, P4, P5 ;  /* 0x00000041ff177210 */ /* 0x000fe200027ea4ff */
[----:B------:R-:W-:Y:S01]  /*329b0*/  IMAD.WIDE.U32 R50, R24, R42, RZ ;  /* 0x0000002a18327225 */ /* 0x000fe200078e00ff */
[----:B------:R-:W-:-:S02]  /*329c0*/  SEL R45, RZ, 0x1, P2 ;  /* 0x00000001ff2d7807 */ /* 0x000fc40001000000 */
[----:B------:R-:W-:Y:S01]  /*329d0*/  SEL R52, RZ, 0x1, P1 ;  /* 0x00000001ff347807 */ /* 0x000fe20000800000 */
[----:B------:R-:W-:-:S04]  /*329e0*/  IMAD.WIDE.U32 R46, P6, R44, R24, R46 ;  /* 0x000000182c2e7225 */ /* 0x000fc800078c002e */
[----:B------:R-:W-:Y:S01]  /*329f0*/  IMAD.X R63, RZ, RZ, RZ, P6 ;  /* 0x000000ffff3f7224 */ /* 0x000fe200030e06ff */
[----:B------:R-:W-:Y:S01]  /*32a00*/  IADD3 RZ, P6, PT, R53, R46, RZ ;  /* 0x0000002e35ff7210 */ /* 0x000fe20007fde0ff */
[----:B------:R-:W-:Y:S01]  /*32a10*/  IMAD.MOV.U32 R62, RZ, RZ, R47 ;  /* 0x000000ffff3e7224 */ /* 0x000fe200078e002f */
[----:B------:R-:W-:Y:S01]  /*32a20*/  SEL R46, RZ, 0x1, P3 ;  /* 0x00000001ff2e7807 */ /* 0x000fe20001800000 */
[----:B------:R-:W-:Y:S02]  /*32a30*/  IMAD R57, R41, R76, R57 ;  /* 0x0000004c29397224 */ /* 0x000fe400078e0239 */
[----:B------:R-:W-:Y:S01]  /*32a40*/  IMAD.WIDE.U32.X R62, R44, R72, R62, P6 ;  /* 0x000000482c3e7225 */ /* 0x000fe200030e043e */
[----:B------:R-:W-:Y:S02]  /*32a50*/  IADD3 R48, P4, P3, R45, R48, R46 ;  /* 0x000000302d307210 */ /* 0x000fe40007b9e02e */
[----:B------:R-:W-:Y:S01]  /*32a60*/  SEL R45, RZ, 0x1, P0 ;  /* 0x00000001ff2d7807 */ /* 0x000fe20000000000 */
[----:B------:R-:W-:-:S03]  /*32a70*/  IMAD.WIDE.U32 R46, R72, R42, RZ ;  /* 0x0000002a482e7225 */ /* 0x000fc600078e00ff */
[----:B------:R-:W-:Y:S01]  /*32a80*/  IADD3 R52, P0, P2, R45, R62, R52 ;  /* 0x0000003e2d347210 */ /* 0x000fe20007a1e034 */
[----:B------:R-:W-:-:S03]  /*32a90*/  IMAD.WIDE.U32 R46, P5, R58, R24, R46 ;  /* 0x000000183a2e7225 */ /* 0x000fc600078a002e */
[----:B------:R-:W-:Y:S01]  /*32aa0*/  IADD3.X R45, PT, PT, RZ, R63, RZ, P0, P2 ;  /* 0x0000003fff2d7210 */ /* 0x000fe200007e44ff */
[----:B------:R-:W-:Y:S01]  /*32ab0*/  IMAD.MOV.U32 R50, RZ, RZ, R47 ;  /* 0x000000ffff327224 */ /* 0x000fe200078e002f */
[----:B------:R-:W-:Y:S01]  /*32ac0*/  IADD3 RZ, P1, PT, R51, R46, RZ ;  /* 0x0000002e33ff7210 */ /* 0x000fe20007f3e0ff */
[----:B------:R-:W-:-:S04]  /*32ad0*/  IMAD.WIDE.U32 R46, R42, R24, R22 ;  /* 0x000000182a2e7225 */ /* 0x000fc800078e0016 */
[----:B------:R-:W-:Y:S01]  /*32ae0*/  IMAD R24, R58, R24, RZ ;  /* 0x000000183a187224 */ /* 0x000fe200078e02ff */
[----:B------:R-:W-:Y:S01]  /*32af0*/  ISETP.GE.U32.AND P2, PT, R46, R22, PT ;  /* 0x000000162e00720c */ /* 0x000fe20003f46070 */
[----:B------:R-:W-:Y:S01]  /*32b00*/  IMAD.X R51, RZ, RZ, RZ, P5 ;  /* 0x000000ffff337224 */ /* 0x000fe200028e06ff */
[----:B------:R-:W-:Y:S01]  /*32b10*/  IADD3 R52, P5, PT, R52, R46, RZ ;  /* 0x0000002e34347210 */ /* 0x000fe20007fbe0ff */
[-C--:B------:R-:W-:Y:S02]  /*32b20*/  IMAD R22, R42, R72.reuse, R24 ;  /* 0x000000482a167224 */ /* 0x080fe400078e0218 */
[----:B------:R-:W-:Y:S01]  /*32b30*/  IMAD.WIDE.U32.X R50, R58, R72, R50, P1 ;  /* 0x000000483a327225 */ /* 0x000fe200008e0432 */
[----:B------:R-:W-:-:S03]  /*32b40*/  ISETP.GE.U32.AND P0, PT, R52, R46, PT ;  /* 0x0000002e3400720c */ /* 0x000fc60003f06070 */
[----:B------:R-:W-:Y:S02]  /*32b50*/  IMAD.IADD R22, R47, 0x1, R22 ;  /* 0x000000012f167824 */ /* 0x000fe400078e0216 */
[----:B------:R-:W-:-:S03]  /*32b60*/  IMAD.WIDE.U32 R46, R76, R41, RZ ;  /* 0x000000294c2e7225 */ /* 0x000fc600078e00ff */
[----:B------:R-:W-:Y:S01]  /*32b70*/  ISETP.GE.U32.AND.EX P2, PT, R22, R23, PT, P2 ;  /* 0x000000171600720c */ /* 0x000fe20003f46120 */
[----:B------:R-:W-:-:S04]  /*32b80*/  IMAD.WIDE.U32 R62, R25, R41, RZ ;  /* 0x00000029193e7225 */ /* 0x000fc800078e00ff */
[----:B------:R-:W-:-:S04]  /*32b90*/  IMAD.WIDE.U32 R46, P1, R44, R25, R46 ;  /* 0x000000192c2e7225 */ /* 0x000fc8000782002e */
[----:B------:R-:W-:Y:S01]  /*32ba0*/  IMAD.X R53, R22, 0x1, R45, P5 ;  /* 0x0000000116357824 */ /* 0x000fe200028e062d */
[----:B------:R-:W-:Y:S01]  /*32bb0*/  IADD3 RZ, P6, PT, R63, R46, RZ ;  /* 0x0000002e3fff7210 */ /* 0x000fe20007fde0ff */
[----:B------:R-:W-:Y:S02]  /*32bc0*/  IMAD.MOV.U32 R62, RZ, RZ, R47 ;  /* 0x000000ffff3e7224 */ /* 0x000fe400078e002f */
[----:B------:R-:W-:Y:S01]  /*32bd0*/  IMAD.WIDE.U32 R46, R41, R25, R52 ;  /* 0x00000019292e7225 */ /* 0x000fe200078e0034 */
[----:B------:R-:W-:Y:S02]  /*32be0*/  ISETP.GE.U32.AND.EX P5, PT, R53, R22, PT, P0 ;  /* 0x000000163500720c */ /* 0x000fe40003fa6100 */
[----:B------:R-:W-:Y:S01]  /*32bf0*/  IADD3.X R41, PT, PT, RZ, R49, RZ, P4, P3 ;  /* 0x00000031ff297210 */ /* 0x000fe200027e64ff */
[----:B------:R-:W-:Y:S01]  /*32c00*/  IMAD.WIDE.U32 R22, R76, R42, RZ ;  /* 0x0000002a4c167225 */ /* 0x000fe200078e00ff */
[----:B------:R-:W-:Y:S02]  /*32c10*/  IADD3 R24, P3, PT, R48, R46, RZ ;  /* 0x0000002e30187210 */ /* 0x000fe40007f7e0ff */
[----:B------:R-:W-:Y:S01]  /*32c20*/  ISETP.GE.U32.AND P0, PT, R46, R52, PT ;  /* 0x000000342e00720c */ /* 0x000fe20003f06070 */
[----:B------:R-:W-:Y:S01]  /*32c30*/  IMAD.IADD R52, R47, 0x1, R57 ;  /* 0x000000012f347824 */ /* 0x000fe200078e0239 */
[----:B------:R-:W-:Y:S01]  /*32c40*/  SEL R48, RZ, 0x1, P2 ;  /* 0x00000001ff307807 */ /* 0x000fe20001000000 */
[----:B------:R-:W-:Y:S01]  /*32c50*/  IMAD.X R63, RZ, RZ, RZ, P1 ;  /* 0x000000ffff3f7224 */ /* 0x000fe200008e06ff */
[----:B------:R-:W-:Y:S01]  /*32c60*/  SEL R49, RZ, 0x1, P5 ;  /* 0x00000001ff317807 */ /* 0x000fe20002800000 */
[----:B------:R-:W-:Y:S01]  /*32c70*/  IMAD.X R41, R52, 0x1, R41, P3 ;  /* 0x0000000134297824 */ /* 0x000fe200018e0629 */
[----:B------:R-:W-:Y:S01]  /*32c80*/  ISETP.GE.U32.AND P1, PT, R24, R46, PT ;  /* 0x0000002e1800720c */ /* 0x000fe20003f26070 */
[----:B------:R-:W-:Y:S01]  /*32c90*/  IMAD.WIDE.U32.X R44, R44, R76, R62, P6 ;  /* 0x0000004c2c2c7225 */ /* 0x000fe200030e043e */
[----:B------:R-:W-:-:S02]  /*32ca0*/  IADD3 R48, P5, P6, R49, R50, R48 ;  /* 0x0000003231307210 */ /* 0x000fc40007ebe030 */
[----:B------:R-:W-:Y:S01]  /*32cb0*/  ISETP.GE.U32.AND.EX P0, PT, R52, R53, PT, P0 ;  /* 0x000000353400720c */ /* 0x000fe20003f06100 */
[----:B------:R-:W-:Y:S01]  /*32cc0*/  IMAD.WIDE.U32 R22, P4, R58, R25, R22 ;  /* 0x000000193a167225 */ /* 0x000fe20007880016 */
[----:B------:R-:W-:Y:S02]  /*32cd0*/  ISETP.GE.U32.AND.EX P1, PT, R41, R52, PT, P1 ;  /* 0x000000342900720c */ /* 0x000fe40003f26110 */
[----:B------:R-:W-:Y:S01]  /*32ce0*/  IADD3.X R49, PT, PT, RZ, R51, RZ, P5, P6 ;  /* 0x00000033ff317210 */ /* 0x000fe20002fec4ff */
[----:B------:R-:W-:Y:S01]  /*32cf0*/  IMAD.WIDE.U32 R46, R25, R42, RZ ;  /* 0x0000002a192e7225 */ /* 0x000fe200078e00ff */
[----:B------:R-:W-:Y:S02]  /*32d00*/  SEL R52, RZ, 0x1, P0 ;  /* 0x00000001ff347807 */ /* 0x000fe40000000000 */
[----:B------:R-:W-:Y:S01]  /*32d10*/  SEL R53, RZ, 0x1, P1 ;  /* 0x00000001ff357807 */ /* 0x000fe20000800000 */
[----:B------:R-:W-:Y:S01]  /*32d20*/  IMAD.MOV.U32 R46, RZ, RZ, R23 ;  /* 0x000000ffff2e7224 */ /* 0x000fe200078e0017 */
[----:B------:R-:W-:Y:S01]  /*32d30*/  IADD3 RZ, P2, PT, R47, R22, RZ ;  /* 0x000000162fff7210 */ /* 0x000fe20007f5e0ff */
[----:B------:R-:W-:-:S02]  /*32d40*/  IMAD.X R47, RZ, RZ, RZ, P4 ;  /* 0x000000ffff2f7224 */ /* 0x000fc400020e06ff */
[----:B------:R-:W-:-:S04]  /*32d50*/  IMAD.WIDE.U32 R22, R42, R25, R48 ;  /* 0x000000192a167225 */ /* 0x000fc800078e0030 */
[----:B------:R-:W-:Y:S01]  /*32d60*/  IMAD R57, R58, R25, RZ ;  /* 0x000000193a397224 */ /* 0x000fe200078e02ff */
[----:B------:R-:W-:Y:S01]  /*32d70*/  ISETP.GE.U32.AND P1, PT, R22, R48, PT ;  /* 0x000000301600720c */ /* 0x000fe20003f26070 */
[----:B------:R-:W-:Y:S01]  /*32d80*/  IMAD.WIDE.U32.X R46, R58, R76, R46, P2 ;  /* 0x0000004c3a2e7225 */ /* 0x000fe200010e042e */
[----:B------:R-:W-:-:S03]  /*32d90*/  IADD3 R25, P0, P2, R53, R44, R52 ;  /* 0x0000002c35197210 */ /* 0x000fc60007a1e034 */
[----:B------:R-:W-:Y:S01]  /*32da0*/  IMAD.WIDE.U32 R50, R43, 0x3d1, RZ ;  /* 0x000003d12b327825 */ /* 0x000fe200078e00ff */
[----:B------:R-:W-:Y:S02]  /*32db0*/  IADD3.X R48, PT, PT, RZ, R45, RZ, P0, P2 ;  /* 0x0000002dff307210 */ /* 0x000fe400007e44ff */
[----:B------:R-:W-:Y:S01]  /*32dc0*/  IADD3 R25, P5, PT, R25, R22, RZ ;  /* 0x0000001619197210 */ /* 0x000fe20007fbe0ff */
[----:B------:R-:W-:Y:S02]  /*32dd0*/  IMAD R57, R42, R76, R57 ;  /* 0x0000004c2a397224 */ /* 0x000fe400078e0239 */
[----:B------:R-:W-:Y:S01]  /*32de0*/  IMAD.WIDE.U32 R50, P0, RZ, R21, R50 ;  /* 0x00000015ff327225 */ /* 0x000fe20007800032 */
[----:B------:R-:W-:-:S03]  /*32df0*/  ISETP.GE.U32.AND P2, PT, R25, R22, PT ;  /* 0x000000161900720c */ /* 0x000fc60003f46070 */
[----:B------:R-:W-:-:S04]  /*32e00*/  IMAD.WIDE.U32 R52, R21, 0x3d1, RZ ;  /* 0x000003d115347825 */ /* 0x000fc800078e00ff */
[----:B------:R-:W-:Y:S02]  /*32e10*/  IMAD.IADD R57, R23, 0x1, R57 ;  /* 0x0000000117397824 */ /* 0x000fe400078e0239 */
[----:B------:R-:W-:Y:S01]  /*32e20*/  IMAD.X R45, RZ, RZ, RZ, P0 ;  /* 0x000000ffff2d7224 */ /* 0x000fe200000e06ff */
[----:B------:R-:W-:Y:S01]  /*32e30*/  IADD3 R42, P0, PT, R53, R50, RZ ;  /* 0x00000032352a7210 */ /* 0x000fe20007f1e0ff */
[----:B------:R-:W-:Y:S01]  /*32e40*/  IMAD.WIDE.U32 R22, R41, 0x3d1, RZ ;  /* 0x000003d129167825 */ /* 0x000fe200078e00ff */
[----:B------:R-:W-:-:S03]  /*32e50*/  ISETP.GE.U32.AND.EX P1, PT, R57, R49, PT, P1 ;  /* 0x000000313900720c */ /* 0x000fc60003f26110 */
[----:B------:R-:W-:Y:S02]  /*32e60*/  IMAD.MOV.U32 R44, RZ, RZ, R51 ;  /* 0x000000ffff2c7224 */ /* 0x000fe400078e0033 */
[----:B------:R-:W-:-:S04]  /*32e70*/  IMAD.WIDE.U32 R22, P4, RZ, R24, R22 ;  /* 0x00000018ff167225 */ /* 0x000fc80007880016 */
[----:B------:R-:W-:-:S04]  /*32e80*/  IMAD.WIDE.U32.X R44, RZ, R43, R44, P0 ;  /* 0x0000002bff2c7225 */ /* 0x000fc800000e042c */
[----:B------:R-:W-:-:S03]  /*32e90*/  IMAD.WIDE.U32 R50, R24, 0x3d1, RZ ;  /* 0x000003d118327825 */ /* 0x000fc600078e00ff */
[----:B------:R-:W-:Y:S01]  /*32ea0*/  IADD3 R53, P6, PT, R44, R50, RZ ;  /* 0x000000322c357210 */ /* 0x000fe20007fde0ff */
[----:B------:R-:W-:Y:S01]  /*32eb0*/  IMAD.MOV.U32 R44, RZ, RZ, R23 ;  /* 0x000000ffff2c7224 */ /* 0x000fe200078e0017 */
[----:B------:R-:W-:Y:S01]  /*32ec0*/  IADD3 R22, P3, PT, R51, R22, RZ ;  /* 0x0000001633167210 */ /* 0x000fe20007f7e0ff */
[----:B------:R-:W-:Y:S01]  /*32ed0*/  IMAD.X R51, R57, 0x1, R48, P5 ;  /* 0x0000000139337824 */ /* 0x000fe200028e0630 */
[----:B------:R-:W-:Y:S01]  /*32ee0*/  ISETP.GE.U32.AND P0, PT, R53, R50, PT ;  /* 0x000000323500720c */ /* 0x000fe20003f06070 */
[----:B------:R-:W-:-:S03]  /*32ef0*/  IMAD.WIDE.U32 R48, R25, 0x3d1, RZ ;  /* 0x000003d119307825 */ /* 0x000fc600078e00ff */
[----:B------:R-:W-:Y:S01]  /*32f00*/  ISETP.GE.U32.AND.EX P2, PT, R51, R57, PT, P2 ;  /* 0x000000393300720c */ /* 0x000fe20003f46120 */
[----:B------:R-:W-:Y:S02]  /*32f10*/  IMAD.X R50, R22, 0x1, R45, P6 ;  /* 0x0000000116327824 */ /* 0x000fe400030e062d */
[----:B------:R-:W-:Y:S01]  /*32f20*/  IMAD.X R45, RZ, RZ, RZ, P4 ;  /* 0x000000ffff2d7224 */ /* 0x000fe200020e06ff */
[----:B------:R-:W-:Y:S02]  /*32f30*/  SEL R57, RZ, 0x1, P2 ;  /* 0x00000001ff397807 */ /* 0x000fe40001000000 */
[----:B------:R-:W-:Y:S01]  /*32f40*/  ISETP.GE.U32.AND.EX P0, PT, R50, R22, PT, P0 ;  /* 0x000000163200720c */ /* 0x000fe20003f06100 */
[----:B------:R-:W-:Y:S01]  /*32f50*/  IMAD.WIDE.U32.X R44, RZ, R41, R44, P3 ;  /* 0x00000029ff2c7225 */ /* 0x000fe200018e042c */
[----:B------:R-:W-:Y:S02]  /*32f60*/  SEL R22, RZ, 0x1, P1 ;  /* 0x00000001ff167807 */ /* 0x000fe40000800000 */
[----:B------:R-:W-:-:S02]  /*32f70*/  SEL R58, RZ, 0x1, P0 ;  /* 0x00000001ff3a7807 */ /* 0x000fc40000000000 */
[----:B------:R-:W-:Y:S01]  /*32f80*/  IADD3 R57, P1, P4, R57, R46, R22 ;  /* 0x0000002e39397210 */ /* 0x000fe20007c3e016 */
[----:B------:R-:W-:Y:S01]  /*32f90*/  IMAD.WIDE.U32 R22, R51, 0x3d1, RZ ;  /* 0x000003d133167825 */ /* 0x000fe200078e00ff */
[----:B------:R-:W-:Y:S02]  /*32fa0*/  IADD3 R58, P3, P6, R48, R44, R58 ;  /* 0x0000002c303a7210 */ /* 0x000fe40007e7e03a */
[----:B------:R-:W-:Y:S02]  /*32fb0*/  IADD3.X R62, PT, PT, RZ, R47, RZ, P1, P4 ;  /* 0x0000002fff3e7210 */ /* 0x000fe40000fe84ff */
[----:B------:R-:W-:Y:S01]  /*32fc0*/  ISETP.GE.U32.AND P0, PT, R58, R48, PT ;  /* 0x000000303a00720c */ /* 0x000fe20003f06070 */
[----:B------:R-:W-:-:S04]  /*32fd0*/  IMAD.WIDE.U32 R22, P2, RZ, R25, R22 ;  /* 0x00000019ff167225 */ /* 0x000fc80007840016 */
[----:B------:R-:W-:Y:S01]  /*32fe0*/  IMAD.WIDE.U32 R46, R62, 0x3d1, RZ ;  /* 0x000003d13e2e7825 */ /* 0x000fe200078e00ff */
[----:B------:R-:W-:-:S03]  /*32ff0*/  IADD3 R22, P5, PT, R49, R22, RZ ;  /* 0x0000001631167210 */ /* 0x000fc60007fbe0ff */
[----:B------:R-:W-:Y:S01]  /*33000*/  IMAD.MOV.U32 R44, RZ, RZ, R23 ;  /* 0x000000ffff2c7224 */ /* 0x000fe200078e0017 */
[----:B------:R-:W-:Y:S01]  /*33010*/  IADD3.X R63, PT, PT, R22, R45, RZ, P3, P6 ;  /* 0x0000002d163f7210 */ /* 0x000fe20001fec4ff */
[----:B------:R-:W-:Y:S02]  /*33020*/  IMAD.X R45, RZ, RZ, RZ, P2 ;  /* 0x000000ffff2d7224 */ /* 0x000fe400010e06ff */
[----:B------:R-:W-:Y:S01]  /*33030*/  IMAD.WIDE.U32 R48, R57, 0x3d1, RZ ;  /* 0x000003d139307825 */ /* 0x000fe200078e00ff */
[----:B------:R-:W-:-:S03]  /*33040*/  ISETP.GE.U32.AND.EX P0, PT, R63, R22, PT, P0 ;  /* 0x000000163f00720c */ /* 0x000fc60003f06100 */
[----:B------:R-:W-:Y:S01]  /*33050*/  IMAD.WIDE.U32.X R44, RZ, R51, R44, P5 ;  /* 0x00000033ff2c7225 */ /* 0x000fe200028e042c */
[----:B------:R-:W-:-:S03]  /*33060*/  SEL R65, RZ, 0x1, P0 ;  /* 0x00000001ff417807 */ /* 0x000fc60000000000 */
[----:B------:R-:W-:Y:S01]  /*33070*/  IMAD.WIDE.U32 R46, P1, RZ, R57, R46 ;  /* 0x00000039ff2e7225 */ /* 0x000fe2000782002e */
[----:B------:R-:W-:-:S03]  /*33080*/  IADD3 R65, P4, P5, R48, R44, R65 ;  /* 0x0000002c30417210 */ /* 0x000fc60007d9e041 */
[----:B------:R-:W-:Y:S01]  /*33090*/  IMAD.X R23, RZ, RZ, RZ, P1 ;  /* 0x000000ffff177224 */ /* 0x000fe200008e06ff */
[----:B------:R-:W-:Y:S01]  /*330a0*/  IADD3 R44, P1, PT, RZ, R52, RZ ;  /* 0x00000034ff2c7210 */ /* 0x000fe20007f3e0ff */
[----:B------:R-:W-:Y:S01]  /*330b0*/  IMAD.MOV.U32 R22, RZ, RZ, R47 ;  /* 0x000000ffff167224 */ /* 0x000fe200078e002f */
[----:B------:R-:W-:Y:S02]  /*330c0*/  IADD3 R64, P3, PT, R49, R46, RZ ;  /* 0x0000002e31407210 */ /* 0x000fe40007f7e0ff */
[----:B------:R-:W-:Y:S01]  /*330d0*/  ISETP.GE.U32.AND P2, PT, R44, R52, PT ;  /* 0x000000342c00720c */ /* 0x000fe20003f46070 */
[----:B------:R-:W-:Y:S01]  /*330e0*/  IMAD.X R46, R42, 0x1, R21, P1 ;  /* 0x000000012a2e7824 */ /* 0x000fe200008e0615 */
[----:B------:R-:W-:Y:S01]  /*330f0*/  ISETP.GE.U32.AND P0, PT, R65, R48, PT ;  /* 0x000000304100720c */ /* 0x000fe20003f06070 */
[----:B------:R-:W-:-:S03]  /*33100*/  IMAD.WIDE.U32.X R22, RZ, R62, R22, P3 ;  /* 0x0000003eff167225 */ /* 0x000fc600018e0416 */
[----:B------:R-:W-:Y:S02]  /*33110*/  ISETP.GE.U32.AND.EX P2, PT, R46, R42, PT, P2 ;  /* 0x0000002a2e00720c */ /* 0x000fe40003f46120 */
[----:B------:R-:W-:Y:S01]  /*33120*/  IADD3 R42, P6, PT, R53, R43, RZ ;  /* 0x0000002b352a7210 */ /* 0x000fe20007fde0ff */
[----:B------:R-:W-:Y:S01]  /*33130*/  IMAD.MOV.U32 R43, RZ, RZ, RZ ;  /* 0x000000ffff2b7224 */ /* 0x000fe200078e00ff */
[----:B------:R-:W-:Y:S02]  /*33140*/  SEL R47, RZ, 0x1, P2 ;  /* 0x00000001ff2f7807 */ /* 0x000fe40001000000 */
[----:B------:R-:W-:Y:S01]  /*33150*/  ISETP.LT.U32.AND P1, PT, R42, R53, PT ;  /* 0x000000352a00720c */ /* 0x000fe20003f21070 */
[----:B------:R-:W-:Y:S01]  /*33160*/  IMAD.X R21, R50, 0x1, R24, P6 ;  /* 0x0000000132157824 */ /* 0x000fe200030e0618 */
[----:B------:R-:W-:-:S04]  /*33170*/  IADD3 R47, P2, PT, R42, R47, RZ ;  /* 0x0000002f2a2f7210 */ /* 0x000fc80007f5e0ff */
[----:B------:R-:W-:Y:S01]  /*33180*/  ISETP.GE.U32.AND P6, PT, R47, R42, PT ;  /* 0x0000002a2f00720c */ /* 0x000fe20003fc6070 */
[----:B------:R-:W-:-:S05]  /*33190*/  IMAD.X R48, RZ, RZ, R21, P2 ;  /* 0x000000ffff307224 */ /* 0x000fca00010e0615 */
[----:B------:R-:W-:-:S04]  /*331a0*/  ISETP.GE.U32.AND.EX P2, PT, R48, R21, PT, P6 ;  /* 0x000000153000720c */ /* 0x000fc80003f46160 */
[----:B------:R-:W-:Y:S02]  /*331b0*/  ISETP.LT.U32.OR.EX P2, PT, R21, R50, !P2, P1 ;  /* 0x000000321500720c */ /* 0x000fe40005741510 */
[----:B------:R-:W-:Y:S02]  /*331c0*/  IADD3 R21, P6, PT, R58, R41, RZ ;  /* 0x000000293a157210 */ /* 0x000fe40007fde0ff */
[----:B------:R-:W-:Y:S02]  /*331d0*/  SEL R24, RZ, 0x1, !P2 ;  /* 0x00000001ff187807 */ /* 0x000fe40005000000 */
[C---:B------:R-:W-:Y:S02]  /*331e0*/  ISETP.LT.U32.AND P1, PT, R21.reuse, R58, PT ;  /* 0x0000003a1500720c */ /* 0x040fe40003f21070 */
[----:B------:R-:W-:Y:S01]  /*331f0*/  IADD3 R41, P2, PT, R21, R24, RZ ;  /* 0x0000001815297210 */ /* 0x000fe20007f5e0ff */
[----:B------:R-:W-:-:S03]  /*33200*/  IMAD.X R24, R63, 0x1, R25, P6 ;  /* 0x000000013f187824 */ /* 0x000fc600030e0619 */
[----:B------:R-:W-:Y:S01]  /*33210*/  ISETP.GE.U32.AND P6, PT, R41, R21, PT ;  /* 0x000000152900720c */ /* 0x000fe20003fc6070 */
[----:B------:R-:W-:Y:S01]  /*33220*/  IMAD.X R49, RZ, RZ, R24, P2 ;  /* 0x000000ffff317224 */ /* 0x000fe200010e0618 */
[----:B------:R-:W-:-:S04]  /*33230*/  IADD3.X R21, PT, PT, R64, R45, RZ, P4, P5 ;  /* 0x0000002d40157210 */ /* 0x000fc800027ea4ff */
[----:B------:R-:W-:Y:S02]  /*33240*/  ISETP.GE.U32.AND.EX P2, PT, R49, R24, PT, P6 ;  /* 0x000000183100720c */ /* 0x000fe40003f46160 */
[----:B------:R-:W-:Y:S02]  /*33250*/  ISETP.GE.U32.AND.EX P0, PT, R21, R64, PT, P0 ;  /* 0x000000401500720c */ /* 0x000fe40003f06100 */
        /* <DEDUP_REMOVED lines=18> */
[----:B------:R-:W-:-:S03]  /*33380*/  IMAD.IADD R69, R21, 0x1, R69 ;  /* 0x0000000115457824 */ /* 0x000fc600078e0245 */
        /* <DEDUP_REMOVED lines=53> */
.L_x_189:
[----:B------:R-:W-:Y:S05]  /*336e0*/  BSYNC.RECONVERGENT B0 ;  /* 0x0000000000007941 */ /* 0x000fea0003800200 */
.L_x_188:
        /* <DEDUP_REMOVED lines=49> */
[C---:B------:R-:W-:Y:S02]  /*33a00*/  ISETP.LT.U32.AND P3, PT, R22.reuse, UR14, PT ;  /* 0x0000000e16007c0c */ /* 0x040fe4000bf61070 */
        /* <DEDUP_REMOVED lines=9> */
.L_x_192:
[----:B------:R-:W-:Y:S05]  /*33aa0*/  BSYNC.RELIABLE B7 ;  /* 0x0000000000077941 */ /* 0x000fea0003800100 */
.L_x_191:
        /* <DEDUP_REMOVED lines=22> */
[----:B------:R-:W-:-:S02]  /*33c10*/  SEL R23, RZ, 0xffffffff, P0 ;  /* 0xffffffffff177807 */ /* 0x000fc40000000000 */
        /* <DEDUP_REMOVED lines=8> */
[----:B------:R-:W-:Y:S01]  /*33ca0*/  SEL R24, RZ, 0xffffffff, !P1 ;  /* 0xffffffffff187807 */ /* 0x000fe20004800000 */
        /* <DEDUP_REMOVED lines=31> */
.L_x_195:
[----:B------:R-:W-:Y:S05]  /*33ea0*/  BSYNC.RELIABLE B1 ;  /* 0x0000000000017941 */ /* 0x000fea0003800100 */
.L_x_194:
        /* <DEDUP_REMOVED lines=41> */
[----:B------:R-:W-:Y:S01]  /*34140*/  ISETP.GE.U32.AND P0, PT, R42, UR32, PT ;  /* 0x000000202a007c0c */ /* 0x000fe2000bf06070 */
[----:B------:R-:W-:Y:S02]  /*34150*/  IMAD.MOV.U32 R20, RZ, RZ, R44 ;  /* 0x000000ffff147224 */ /* 0x000fe400078e002c */
[----:B------:R-:W-:Y:S01]  /*34160*/  IMAD.MOV.U32 R21, RZ, RZ, R43 ;  /* 0x000000ffff157224 */ /* 0x000fe200078e002b */
[----:B------:R-:W-:-:S13]  /*34170*/  ISETP.GE.U32.AND.EX P0, PT, R41, UR33, PT, P0 ;  /* 0x0000002129007c0c */ /* 0x000fda000bf06100 */
[----:B------:R-:W-:Y:S05]  /*34180*/  @!P0 BREAK.RELIABLE B1 ;  /* 0x0000000000018942 */ /* 0x000fea0003800100 */
[----:B------:R-:W-:Y:S05]  /*34190*/  @!P0 BRA `(.L_x_193) ;  /* 0x0000000000c08947 */ /* 0x000fea0003800000 */
[----:B------:R-:W-:-:S04]  /*341a0*/  ISETP.GT.U32.AND P0, PT, R25, UR34, PT ;  /* 0x0000002219007c0c */ /* 0x000fc8000bf04070 */
[----:B------:R-:W-:-:S13]  /*341b0*/  ISETP.GT.U32.AND.EX P0, PT, R24, UR35, PT, P0 ;  /* 0x0000002318007c0c */ /* 0x000fda000bf04100 */
        /* <DEDUP_REMOVED lines=11> */
[----:B------:R-:W-:Y:S01]  /*34270*/  IMAD.MOV.U32 R20, RZ, RZ, R44 ;  /* 0x000000ffff147224 */ /* 0x000fe200078e002c */
[----:B------:R-:W-:Y:S01]  /*34280*/  ISETP.LT.U32.AND P1, PT, R22, UR14, PT ;  /* 0x0000000e16007c0c */ /* 0x000fe2000bf21070 */
[----:B------:R-:W-:Y:S01]  /*34290*/  IMAD.MOV.U32 R21, RZ, RZ, R43 ;  /* 0x000000ffff157224 */ /* 0x000fe200078e002b */
[----:B------:R-:W-:-:S04]  /*342a0*/  ISETP.GE.U32.AND.EX P0, PT, R43, UR13, PT, P0 ;  /* 0x0000000d2b007c0c */ /* 0x000fc8000bf06100 */
[----:B------:R-:W-:-:S13]  /*342b0*/  ISETP.LT.U32.OR.EX P0, PT, R23, UR15, !P0, P1 ;  /* 0x0000000f17007c0c */ /* 0x000fda000c701510 */
[----:B------:R-:W-:Y:S05]  /*342c0*/  @P0 BREAK.RELIABLE B1 ;  /* 0x0000000000010942 */ /* 0x000fea0003800100 */
[----:B------:R-:W-:Y:S05]  /*342d0*/  @P0 BRA `(.L_x_193) ;  /* 0x0000000000700947 */ /* 0x000fea0003800000 */
.L_x_197:
[----:B------:R-:W-:Y:S05]  /*342e0*/  BSYNC.RELIABLE B1 ;  /* 0x0000000000017941 */ /* 0x000fea0003800100 */
.L_x_196:
        /* <DEDUP_REMOVED lines=21> */
[C---:B------:R-:W-:Y:S02]  /*34440*/  IADD3 R25, P2, PT, R24.reuse, R47, RZ ;  /* 0x0000002f18197210 */ /* 0x040fe40007f5e0ff */
[----:B------:R-:W-:Y:S01]  /*34450*/  IADD3 R42, P3, P4, R21, -UR32, R42 ;  /* 0x80000020152a7c10 */ /* 0x000fe2000fc7e02a */
[----:B------:R-:W-:Y:S02]  /*34460*/  IMAD.X R23, R23, 0x1, R46, P1 ;  /* 0x0000000117177824 */ /* 0x000fe400008e062e */
[----:B------:R-:W-:Y:S01]  /*34470*/  IMAD.X R24, R24, 0x1, R49, P2 ;  /* 0x0000000118187824 */ /* 0x000fe200010e0631 */
[----:B------:R-:W-:Y:S02]  /*34480*/  IADD3.X R41, PT, PT, R21, ~UR33, R41, P3, P4 ;  /* 0x8000002115297c10 */ /* 0x000fe40009fe8429 */
[----:B------:R-:W-:-:S07]  /*34490*/  IADD3.X R21, PT, PT, R43, ~UR13, RZ, P0, !PT ;  /* 0x8000000d2b157c10 */ /* 0x000fce00087fe4ff */
.L_x_193:
[----:B------:R-:W-:Y:S05]  /*344a0*/  BSYNC.RECONVERGENT B0 ;  /* 0x0000000000007941 */ /* 0x000fea0003800200 */
.L_x_190:
        /* <DEDUP_REMOVED lines=20> */
[----:B------:R-:W-:Y:S02]  /*345f0*/  IMAD.X R53, R43, 0x1, R53, P1 ;  /* 0x000000012b357824 */ /* 0x000fe400008e0635 */
[----:B------:R-:W-:-:S03]  /*34600*/  IMAD.WIDE.U32 R44, R88, R26, RZ ;  /* 0x0000001a582c7225 */ /* 0x000fc600078e00ff */
[----:B------:R-:W-:Y:S01]  /*34610*/  ISETP.GE.U32.AND.EX P0, PT, R53, R43, PT, P0 ;  /* 0x0000002b3500720c */ /* 0x000fe20003f06100 */
[----:B------:R-:W-:Y:S01]  /*34620*/  IMAD.WIDE.U32 R50, R88, R28, RZ ;  /* 0x0000001c58327225 */ /* 0x000fe200078e00ff */
[----:B------:R-:W-:-:S03]  /*34630*/  IADD3 RZ, P1, PT, R45, R48, RZ ;  /* 0x000000302dff7210 */ /* 0x000fc60007f3e0ff */
[----:B------:R-:W-:-:S04]  /*34640*/  IMAD.WIDE.U32 R54, P3, R88, R29, R54 ;  /* 0x0000001d58367225 */ /* 0x000fc80007860036 */
[----:B------:R-:W-:Y:S01]  /*34650*/  IMAD R43, R29, R88, RZ ;  /* 0x000000581d2b7224 */ /* 0x000fe200078e02ff */
[----:B------:R-:W-:Y:S01]  /*34660*/  IADD3 RZ, P5, PT, R51, R54, RZ ;  /* 0x0000003633ff7210 */ /* 0x000fe20007fbe0ff */
[----:B------:R-:W-:Y:S01]  /*34670*/  IMAD.MOV.U32 R46, RZ, RZ, R49 ;  /* 0x000000ffff2e7224 */ /* 0x000fe200078e0031 */
[----:B------:R-:W-:Y:S01]  /*34680*/  SEL R49, RZ, 0x1, P0 ;  /* 0x00000001ff317807 */ /* 0x000fe20000000000 */
[----:B------:R-:W-:-:S04]  /*34690*/  IMAD.WIDE.U32 R44, R28, R88, RZ ;  /* 0x000000581c2c7225 */ /* 0x000fc800078e00ff */
[C---:B------:R-:W-:Y:S02]  /*346a0*/  IMAD R43, R92.reuse, R28, R43 ;  /* 0x0000001c5c2b7224 */ /* 0x040fe400078e022b */
[----:B------:R-:W-:-:S04]  /*346b0*/  IMAD.WIDE.U32.X R46, R92, R27, R46, P1 ;  /* 0x0000001b5c2e7225 */ /* 0x000fc800008e042e */
[----:B------:R-:W-:Y:S01]  /*346c0*/  IMAD.WIDE.U32 R50, R90, R26, RZ ;  /* 0x0000001a5a327225 */ /* 0x000fe200078e00ff */
[----:B------:R-:W-:-:S03]  /*346d0*/  IADD3 R48, P0, P4, R44, R46, R49 ;  /* 0x0000002e2c307210 */ /* 0x000fc60007c1e031 */
[----:B------:R-:W-:-:S04]  /*346e0*/  IMAD.WIDE.U32 R56, R90, R40, RZ ;  /* 0x000000285a387225 */ /* 0x000fc800078e00ff */
[----:B------:R-:W-:Y:S02]  /*346f0*/  IMAD.IADD R43, R45, 0x1, R43 ;  /* 0x000000012d2b7824 */ /* 0x000fe400078e022b */
[----:B------:R-:W-:Y:S02]  /*34700*/  IMAD R45, R73, R84, RZ ;  /* 0x00000054492d7224 */ /* 0x000fe400078e02ff */
[----:B------:R-:W-:Y:S01]  /*34710*/  IMAD.WIDE.U32 R50, P6, R84, R27, R50 ;  /* 0x0000001b54327225 */ /* 0x000fe200078c0032 */
[----:B------:R-:W-:-:S03]  /*34720*/  IADD3.X R49, PT, PT, R43, R47, RZ, P0, P4 ;  /* 0x0000002f2b317210 */ /* 0x000fc600007e84ff */
[----:B------:R-:W-:-:S04]  /*34730*/  IMAD.WIDE.U32 R58, R84, R26, RZ ;  /* 0x0000001a543a7225 */ /* 0x000fc800078e00ff */
[----:B------:R-:W-:-:S04]  /*34740*/  IMAD.WIDE.U32 R56, P1, R84, R73, R56 ;  /* 0x0000004954387225 */ /* 0x000fc80007820038 */
[----:B------:R-:W-:-:S04]  /*34750*/  IMAD.WIDE.U32 R66, R84, R40, R52 ;  /* 0x0000002854427225 */ /* 0x000fc800078e0034 */
[-C--:B------:R-:W-:Y:S02]  /*34760*/  IMAD R45, R90, R40.reuse, R45 ;  /* 0x000000285a2d7224 */ /* 0x080fe400078e022d */
[----:B------:R-:W-:-:S04]  /*34770*/  IMAD.WIDE.U32 R62, R84, R40, RZ ;  /* 0x00000028543e7225 */ /* 0x000fc800078e00ff */
[----:B------:R-:W-:Y:S01]  /*34780*/  IMAD.X R47, RZ, RZ, RZ, P3 ;  /* 0x000000ffff2f7224 */ /* 0x000fe200018e06ff */
[----:B------:R-:W-:Y:S01]  /*34790*/  IADD3 RZ, P3, PT, R59, R50, RZ ;  /* 0x000000323bff7210 */ /* 0x000fe20007f7e0ff */
[----:B------:R-:W-:Y:S01]  /*347a0*/  IMAD.X R59, RZ, RZ, RZ, P1 ;  /* 0x000000ffff3b7224 */ /* 0x000fe200008e06ff */
[----:B------:R-:W-:Y:S01]  /*347b0*/  ISETP.GE.U32.AND P1, PT, R66, R52, PT ;  /* 0x000000344200720c */ /* 0x000fe20003f26070 */
[----:B------:R-:W-:Y:S01]  /*347c0*/  IMAD.IADD R72, R67, 0x1, R45 ;  /* 0x0000000143487824 */ /* 0x000fe200078e022d */
[----:B------:R-:W-:Y:S01]  /*347d0*/  IADD3 RZ, P0, PT, R63, R56, RZ ;  /* 0x000000383fff7210 */ /* 0x000fe20007f1e0ff */
[----:B------:R-:W-:Y:S02]  /*347e0*/  IMAD.MOV.U32 R58, RZ, RZ, R57 ;  /* 0x000000ffff3a7224 */ /* 0x000fe400078e0039 */
[----:B------:R-:W-:Y:S01]  /*347f0*/  IMAD R45, R27, R84, RZ ;  /* 0x000000541b2d7224 */ /* 0x000fe200078e02ff */
[----:B------:R-:W-:Y:S01]  /*34800*/  ISETP.GE.U32.AND.EX P1, PT, R72, R53, PT, P1 ;  /* 0x000000354800720c */ /* 0x000fe20003f26110 */
[----:B------:R-:W-:-:S02]  /*34810*/  IMAD.MOV.U32 R46, RZ, RZ, R55 ;  /* 0x000000ffff2e7224 */ /* 0x000fc400078e0037 */
[----:B------:R-:W-:-:S04]  /*34820*/  IMAD.WIDE.U32 R52, R84, R26, R48 ;  /* 0x0000001a54347225 */ /* 0x000fc800078e0030 */
[----:B------:R-:W-:Y:S01]  /*34830*/  IMAD.WIDE.U32.X R54, R90, R73, R58, P0 ;  /* 0x000000495a367225 */ /* 0x000fe200000e043a */
[----:B------:R-:W-:Y:S02]  /*34840*/  ISETP.GE.U32.AND P0, PT, R48, R44, PT ;  /* 0x0000002c3000720c */ /* 0x000fe40003f06070 */
[----:B------:R-:W-:Y:S01]  /*34850*/  SEL R59, RZ, 0x1, P1 ;  /* 0x00000001ff3b7807 */ /* 0x000fe20000800000 */
[----:B------:R-:W-:Y:S01]  /*34860*/  IMAD R63, R90, R26, R45 ;  /* 0x0000001a5a3f7224 */ /* 0x000fe200078e022d */
[----:B------:R-:W-:Y:S01]  /*34870*/  ISETP.GE.U32.AND P1, PT, R52, R48, PT ;  /* 0x000000303400720c */ /* 0x000fe20003f26070 */
[----:B------:R-:W-:Y:S01]  /*34880*/  IMAD.X R45, RZ, RZ, RZ, P6 ;  /* 0x000000ffff2d7224 */ /* 0x000fe200030e06ff */
[----:B------:R-:W-:Y:S01]  /*34890*/  ISETP.GE.U32.AND.EX P0, PT, R49, R43, PT, P0 ;  /* 0x0000002b3100720c */ /* 0x000fe20003f06100 */
[----:B------:R-:W-:Y:S01]  /*348a0*/  IMAD.WIDE.U32.X R56, R92, R29, R46, P5 ;  /* 0x0000001d5c387225 */ /* 0x000fe200028e042e */
[----:B------:R-:W-:Y:S02]  /*348b0*/  IADD3 R50, P5, P6, R52, R54, R59 ;  /* 0x0000003634327210 */ /* 0x000fe40007ebe03b */
[----:B------:R-:W-:Y:S01]  /*348c0*/  SEL R58, RZ, 0x1, P0 ;  /* 0x00000001ff3a7807 */ /* 0x000fe20000000000 */
[----:B------:R-:W-:Y:S01]  /*348d0*/  IMAD.IADD R48, R53, 0x1, R63 ;  /* 0x0000000135307824 */ /* 0x000fe200078e023f */
[----:B------:R-:W-:Y:S01]  /*348e0*/  ISETP.GE.U32.AND P0, PT, R50, R52, PT ;  /* 0x000000343200720c */ /* 0x000fe20003f06070 */
[----:B------:R-:W-:-:S02]  /*348f0*/  IMAD R43, R31, R88, RZ ;  /* 0x000000581f2b7224 */ /* 0x000fc400078e02ff */
[----:B------:R-:W-:Y:S01]  /*34900*/  IMAD.MOV.U32 R44, RZ, RZ, R51 ;  /* 0x000000ffff2c7224 */ /* 0x000fe200078e0033 */
[----:B------:R-:W-:Y:S01]  /*34910*/  IADD3.X R51, PT, PT, R48, R55, RZ, P5, P6 ;  /* 0x0000003730337210 */ /* 0x000fe20002fec4ff */
[----:B------:R-:W-:Y:S01]  /*34920*/  IMAD R43, R92, R30, R43 ;  /* 0x0000001e5c2b7224 */ /* 0x000fe200078e022b */
[----:B------:R-:W-:Y:S01]  /*34930*/  ISETP.GE.U32.AND.EX P1, PT, R48, R49, PT, P1 ;  /* 0x000000313000720c */ /* 0x000fe20003f26110 */
[----:B------:R-:W-:Y:S01]  /*34940*/  IMAD.WIDE.U32 R46, R30, R88, RZ ;  /* 0x000000581e2e7225 */ /* 0x000fe200078e00ff */
[----:B------:R-:W-:-:S03]  /*34950*/  ISETP.GE.U32.AND.EX P0, PT, R51, R48, PT, P0 ;  /* 0x000000303300720c */ /* 0x000fc60003f06100 */
[----:B------:R-:W-:Y:S01]  /*34960*/  IMAD.IADD R43, R47, 0x1, R43 ;  /* 0x000000012f2b7824 */ /* 0x000fe200078e022b */
[----:B------:R-:W-:Y:S01]  /*34970*/  IADD3 R52, P6, P5, R46, R56, R58 ;  /* 0x000000382e347210 */ /* 0x000fe20007dde03a */
[----:B------:R-:W-:Y:S01]  /*34980*/  IMAD.WIDE.U32 R48, R90, R28, RZ ;  /* 0x0000001c5a307225 */ /* 0x000fe200078e00ff */
[----:B------:R-:W-:Y:S02]  /*34990*/  SEL R58, RZ, 0x1, P1 ;  /* 0x00000001ff3a7807 */ /* 0x000fe40000800000 */
[----:B------:R-:W-:Y:S01]  /*349a0*/  SEL R47, RZ, 0x1, P0 ;  /* 0x00000001ff2f7807 */ /* 0x000fe20000000000 */
[----:B------:R-:W-:Y:S01]  /*349b0*/  IMAD.WIDE.U32 R60, R92, R30, RZ ;  /* 0x0000001e5c3c7225 */ /* 0x000fe200078e00ff */
[----:B------:R-:W-:Y:S02]  /*349c0*/  IADD3.X R53, PT, PT, R43, R57, RZ, P6, P5 ;  /* 0x000000392b357210 */ /* 0x000fe400037ea4ff */
[----:B------:R-:W-:Y:S01]  /*349d0*/  ISETP.GE.U32.AND P1, PT, R52, R46, PT ;  /* 0x0000002e3400720c */ /* 0x000fe20003f26070 */
[----:B------:R-:W-:-:S03]  /*349e0*/  IMAD.WIDE.U32.X R54, R90, R27, R44, P3 ;  /* 0x0000001b5a367225 */ /* 0x000fc600018e042c */
[----:B------:R-:W-:Y:S01]  /*349f0*/  ISETP.GE.U32.AND.EX P1, PT, R53, R43, PT, P1 ;  /* 0x0000002b3500720c */ /* 0x000fe20003f26110 */
[----:B------:R-:W-:Y:S01]  /*34a00*/  IMAD.WIDE.U32 R56, R84, R28, RZ ;  /* 0x0000001c54387225 */ /* 0x000fe200078e00ff */
[----:B------:R-:W-:-:S03]  /*34a10*/  IADD3 R58, P0, P5, R47, R54, R58 ;  /* 0x000000362f3a7210 */ /* 0x000fc60007d1e03a */
[----:B------:R-:W-:-:S04]  /*34a20*/  IMAD.WIDE.U32 R44, P6, R84, R29, R48 ;  /* 0x0000001d542c7225 */ /* 0x000fc800078c0030 */
[----:B------:R-:W-:Y:S01]  /*34a30*/  IMAD.WIDE.U32 R48, R91, R40, RZ ;  /* 0x000000285b307225 */ /* 0x000fe200078e00ff */
[----:B------:R-:W-:Y:S02]  /*34a40*/  IADD3 RZ, P3, PT, R57, R44, RZ ;  /* 0x0000002c39ff7210 */ /* 0x000fe40007f7e0ff */
[----:B------:R-:W-:Y:S01]  /*34a50*/  IADD3.X R44, PT, PT, RZ, R55, RZ, P0, P5 ;  /* 0x00000037ff2c7210 */ /* 0x000fe200007ea4ff */
[----:B------:R-:W-:-:S04]  /*34a60*/  IMAD.WIDE.U32 R64, R88, R30, RZ ;  /* 0x0000001e58407225 */ /* 0x000fc800078e00ff */
[----:B------:R-:W-:-:S04]  /*34a70*/  IMAD.WIDE.U32 R60, P2, R88, R31, R60 ;  /* 0x0000001f583c7225 */ /* 0x000fc8000784003c */
[----:B------:R-:W-:Y:S01]  /*34a80*/  IMAD.WIDE.U32 R46, R85, R40, RZ ;  /* 0x00000028552e7225 */ /* 0x000fe200078e00ff */
[----:B------:R-:W-:-:S03]  /*34a90*/  IADD3 RZ, P4, PT, R65, R60, RZ ;  /* 0x0000003c41ff7210 */ /* 0x000fc60007f9e0ff */
[----:B------:R-:W-:-:S04]  /*34aa0*/  IMAD.WIDE.U32 R54, P0, R85, R73, R48 ;  /* 0x0000004955367225 */ /* 0x000fc80007800030 */
[----:B------:R-:W-:Y:S01]  /*34ab0*/  IMAD.X R49, RZ, RZ, RZ, P2 ;  /* 0x000000ffff317224 */ /* 0x000fe200010e06ff */
[----:B------:R-:W-:Y:S01]  /*34ac0*/  IADD3 RZ, P2, PT, R47, R54, RZ ;  /* 0x000000362fff7210 */ /* 0x000fe20007f5e0ff */
[----:B------:R-:W-:Y:S01]  /*34ad0*/  IMAD.MOV.U32 R48, RZ, RZ, R61 ;  /* 0x000000ffff307224 */ /* 0x000fe200078e003d */
[----:B------:R-:W-:Y:S01]  /*34ae0*/  SEL R47, RZ, 0x1, P1 ;  /* 0x00000001ff2f7807 */ /* 0x000fe20000800000 */
[----:B------:R-:W-:Y:S02]  /*34af0*/  IMAD R43, R29, R84, RZ ;  /* 0x000000541d2b7224 */ /* 0x000fe400078e02ff */
[----:B------:R-:W-:-:S04]  /*34b00*/  IMAD.WIDE.U32.X R48, R92, R31, R48, P4 ;  /* 0x0000001f5c307225 */ /* 0x000fc800020e0430 */
[----:B------:R-:W-:Y:S01]  /*34b10*/  IMAD R71, R73, R85, RZ ;  /* 0x0000005549477224 */ /* 0x000fe200078e02ff */
[----:B------:R-:W-:Y:S01]  /*34b20*/  IADD3 R48, P4, PT, R47, R48, RZ ;  /* 0x000000302f307210 */ /* 0x000fe20007f9e0ff */
[----:B------:R-:W-:-:S04]  /*34b30*/  IMAD.WIDE.U32 R56, R84, R28, R52 ;  /* 0x0000001c54387225 */ /* 0x000fc800078e0034 */
[----:B------:R-:W-:Y:S01]  /*34b40*/  IMAD R43, R90, R28, R43 ;  /* 0x0000001c5a2b7224 */ /* 0x000fe200078e022b */
[----:B------:R-:W-:Y:S01]  /*34b50*/  ISETP.GE.U32.AND P5, PT, R56, R52, PT ;  /* 0x000000343800720c */ /* 0x000fe20003fa6070 */
[----:B------:R-:W-:-:S04]  /*34b60*/  IMAD.WIDE.U32 R62, R85, R40, R50 ;  /* 0x00000028553e7225 */ /* 0x000fc800078e0032 */
[----:B------:R-:W-:Y:S01]  /*34b70*/  IMAD R71, R91, R40, R71 ;  /* 0x000000285b477224 */ /* 0x000fe200078e0247 */
[----:B------:R-:W-:Y:S01]  /*34b80*/  ISETP.GE.U32.AND P1, PT, R62, R50, PT ;  /* 0x000000323e00720c */ /* 0x000fe20003f26070 */
[----:B------:R-:W-:Y:S01]  /*34b90*/  IMAD.X R49, RZ, RZ, R49, P4 ;  /* 0x000000ffff317224 */ /* 0x000fe200020e0631 */
[-C--:B------:R-:W-:Y:S01]  /*34ba0*/  IADD3 R46, P4, PT, R58, R56.reuse, RZ ;  /* 0x000000383a2e7210 */ /* 0x080fe20007f9e0ff */
[----:B------:R-:W-:Y:S02]  /*34bb0*/  IMAD.IADD R43, R57, 0x1, R43 ;  /* 0x00000001392b7824 */ /* 0x000fe400078e022b */
[----:B------:R-:W-:Y:S02]  /*34bc0*/  IMAD.IADD R71, R63, 0x1, R71 ;  /* 0x000000013f477824 */ /* 0x000fe400078e0247 */
[C---:B------:R-:W-:Y:S01]  /*34bd0*/  IMAD.X R47, R43.reuse, 0x1, R44, P4 ;  /* 0x000000012b2f7824 */ /* 0x040fe200020e062c */
[----:B------:R-:W-:Y:S01]  /*34be0*/  ISETP.GE.U32.AND.EX P5, PT, R43, R53, PT, P5 ;  /* 0x000000352b00720c */ /* 0x000fe20003fa6150 */
[----:B------:R-:W-:Y:S01]  /*34bf0*/  IMAD.X R59, RZ, RZ, RZ, P0 ;  /* 0x000000ffff3b7224 */ /* 0x000fe200000e06ff */
[----:B------:R-:W-:Y:S01]  /*34c00*/  ISETP.GE.U32.AND.EX P0, PT, R71, R51, PT, P1 ;  /* 0x000000334700720c */ /* 0x000fe20003f06110 */
[----:B------:R-:W-:Y:S01]  /*34c10*/  IMAD R44, R27, R85, RZ ;  /* 0x000000551b2c7224 */ /* 0x000fe200078e02ff */
[----:B------:R-:W-:Y:S01]  /*34c20*/  ISETP.GE.U32.AND P1, PT, R46, R56, PT ;  /* 0x000000382e00720c */ /* 0x000fe20003f26070 */
[----:B------:R-:W-:Y:S01]  /*34c30*/  IMAD.MOV.U32 R58, RZ, RZ, R55 ;  /* 0x000000ffff3a7224 */ /* 0x000fe200078e0037 */
[----:B------:R-:W-:Y:S01]  /*34c40*/  SEL R51, RZ, 0x1, P0 ;  /* 0x00000001ff337807 */ /* 0x000fe20000000000 */
[-C--:B------:R-:W-:Y:S01]  /*34c50*/  IMAD R57, R91, R26.reuse, R44 ;  /* 0x0000001a5b397224 */ /* 0x080fe200078e022c */
[----:B------:R-:W-:Y:S01]  /*34c60*/  ISETP.GE.U32.AND.EX P1, PT, R47, R43, PT, P1 ;  /* 0x0000002b2f00720c */ /* 0x000fe20003f26110 */
[----:B------:R-:W-:-:S03]  /*34c70*/  IMAD.WIDE.U32 R54, R85, R26, R46 ;  /* 0x0000001a55367225 */ /* 0x000fc600078e002e */
[----:B------:R-:W-:Y:S01]  /*34c80*/  SEL R43, RZ, 0x1, P1 ;  /* 0x00000001ff2b7807 */ /* 0x000fe20000800000 */
[----:B------:R-:W-:Y:S01]  /*34c90*/  IMAD.WIDE.U32.X R58, R91, R73, R58, P2 ;  /* 0x000000495b3a7225 */ /* 0x000fe200010e043a */
[----:B------:R-:W-:-:S03]  /*34ca0*/  ISETP.GE.U32.AND P2, PT, R54, R46, PT ;  /* 0x0000002e3600720c */ /* 0x000fc60003f46070 */
[----:B------:R-:W-:Y:S01]  /*34cb0*/  IMAD.IADD R60, R55, 0x1, R57 ;  /* 0x00000001373c7824 */ /* 0x000fe200078e0239 */
[----:B------:R-:W-:Y:S01]  /*34cc0*/  IADD3 R50, P0, P4, R54, R58, R51 ;  /* 0x0000003a36327210 */ /* 0x000fe20007c1e033 */
[----:B------:R-:W-:-:S03]  /*34cd0*/  IMAD.WIDE.U32 R52, R90, R30, RZ ;  /* 0x0000001e5a347225 */ /* 0x000fc600078e00ff */
[----:B------:R-:W-:Y:S01]  /*34ce0*/  IADD3.X R51, PT, PT, R60, R59, RZ, P0, P4 ;  /* 0x0000003b3c337210 */ /* 0x000fe200007e84ff */
[----:B------:R-:W-:Y:S01]  /*34cf0*/  IMAD.WIDE.U32 R58, R84, R30, RZ ;  /* 0x0000001e543a7225 */ /* 0x000fe200078e00ff */
[----:B------:R-:W-:Y:S02]  /*34d00*/  ISETP.GE.U32.AND P0, PT, R50, R54, PT ;  /* 0x000000363200720c */ /* 0x000fe40003f06070 */
[----:B------:R-:W-:Y:S01]  /*34d10*/  ISETP.GE.U32.AND.EX P2, PT, R60, R47, PT, P2 ;  /* 0x0000002f3c00720c */ /* 0x000fe20003f46120 */
[----:B------:R-:W-:Y:S01]  /*34d20*/  IMAD.WIDE.U32 R52, P4, R84, R31, R52 ;  /* 0x0000001f54347225 */ /* 0x000fe20007880034 */
[----:B------:R-:W-:-:S03]  /*34d30*/  ISETP.GE.U32.AND.EX P0, PT, R51, R60, PT, P0 ;  /* 0x0000003c3300720c */ /* 0x000fc60003f06100 */
[----:B------:R-:W-:-:S04]  /*34d40*/  IMAD.WIDE.U32 R56, R91, R26, RZ ;  /* 0x0000001a5b387225 */ /* 0x000fc800078e00ff */
[----:B------:R-:W-:Y:S01]  /*34d50*/  IMAD.X R55, RZ, RZ, RZ, P6 ;  /* 0x000000ffff377224 */ /* 0x000fe200030e06ff */
[----:B------:R-:W-:Y:S01]  /*34d60*/  IADD3 RZ, P6, PT, R59, R52, RZ ;  /* 0x000000343bff7210 */ /* 0x000fe20007fde0ff */
[----:B------:R-:W-:Y:S01]  /*34d70*/  IMAD.MOV.U32 R54, RZ, RZ, R45 ;  /* 0x000000ffff367224 */ /* 0x000fe200078e002d */
[----:B------:R-:W-:Y:S01]  /*34d80*/  SEL R52, RZ, 0x1, P5 ;  /* 0x00000001ff347807 */ /* 0x000fe20002800000 */
[----:B------:R-:W-:-:S04]  /*34d90*/  IMAD.WIDE.U32 R56, P5, R85, R27, R56 ;  /* 0x0000001b55387225 */ /* 0x000fc800078a0038 */
[----:B------:R-:W-:-:S04]  /*34da0*/  IMAD.WIDE.U32 R44, R85, R26, RZ ;  /* 0x0000001a552c7225 */ /* 0x000fc800078e00ff */
[----:B------:R-:W-:Y:S01]  /*34db0*/  IMAD.WIDE.U32.X R54, R90, R29, R54, P3 ;  /* 0x0000001d5a367225 */ /* 0x000fe200018e0436 */
[----:B------:R-:W-:-:S03]  /*34dc0*/  IADD3 RZ, P3, PT, R45, R56, RZ ;  /* 0x000000382dff7210 */ /* 0x000fc60007f7e0ff */
[----:B------:R-:W-:-:S04]  /*34dd0*/  IMAD.WIDE.U32 R44, R84, R30, R48 ;  /* 0x0000001e542c7225 */ /* 0x000fc800078e0030 */
[----:B------:R-:W-:Y:S01]  /*34de0*/  IMAD.X R47, RZ, RZ, RZ, P5 ;  /* 0x000000ffff2f7224 */ /* 0x000fe200028e06ff */
[----:B------:R-:W-:Y:S01]  /*34df0*/  ISETP.GE.U32.AND P1, PT, R44, R48, PT ;  /* 0x000000302c00720c */ /* 0x000fe20003f26070 */
[----:B------:R-:W-:Y:S01]  /*34e00*/  IMAD.MOV.U32 R46, RZ, RZ, R57 ;  /* 0x000000ffff2e7224 */ /* 0x000fe200078e0039 */
[----:B------:R-:W-:Y:S01]  /*34e10*/  SEL R57, RZ, 0x1, P2 ;  /* 0x00000001ff397807 */ /* 0x000fe20001000000 */
[----:B------:R-:W-:Y:S01]  /*34e20*/  IMAD R59, R31, R84, RZ ;  /* 0x000000541f3b7224 */ /* 0x000fe200078e02ff */
[----:B------:R-:W-:Y:S01]  /*34e30*/  IADD3 R43, P2, P5, R43, R54, R52 ;  /* 0x000000362b2b7210 */ /* 0x000fe20007d5e034 */
[C---:B------:R-:W-:Y:S01]  /*34e40*/  IMAD.WIDE.U32.X R46, R91.reuse, R27, R46, P3 ;  /* 0x0000001b5b2e7225 */ /* 0x040fe200018e042e */
[----:B------:R-:W-:Y:S02]  /*34e50*/  SEL R48, RZ, 0x1, P0 ;  /* 0x00000001ff307807 */ /* 0x000fe40000000000 */
[----:B------:R-:W-:Y:S01]  /*34e60*/  IADD3.X R60, PT, PT, RZ, R55, RZ, P2, P5 ;  /* 0x00000037ff3c7210 */ /* 0x000fe200017ea4ff */
[----:B------:R-:W-:Y:S01]  /*34e70*/  IMAD R55, R90, R30, R59 ;  /* 0x0000001e5a377224 */ /* 0x000fe200078e023b */
[----:B------:R-:W-:Y:S01]  /*34e80*/  IADD3 R48, P3, P5, R48, R46, R57 ;  /* 0x0000002e30307210 */ /* 0x000fe20007d7e039 */
[----:B------:R-:W-:Y:S01]  /*34e90*/  IMAD.WIDE.U32 R56, R91, R28, RZ ;  /* 0x0000001c5b387225 */ /* 0x000fe200078e00ff */
[----:B------:R-:W-:-:S02]  /*34ea0*/  IADD3 R46, P2, PT, R43, R44, RZ ;  /* 0x0000002c2b2e7210 */ /* 0x000fc40007f5e0ff */
[----:B------:R-:W-:Y:S01]  /*34eb0*/  IADD3.X R52, PT, PT, RZ, R47, RZ, P3, P5 ;  /* 0x0000002fff347210 */ /* 0x000fe20001fea4ff */
[----:B------:R-:W-:Y:S01]  /*34ec0*/  IMAD.IADD R43, R45, 0x1, R55 ;  /* 0x000000012d2b7824 */ /* 0x000fe200078e0237 */
[----:B------:R-:W-:Y:S01]  /*34ed0*/  ISETP.GE.U32.AND P0, PT, R46, R44, PT ;  /* 0x0000002c2e00720c */ /* 0x000fe20003f06070 */
[----:B------:R-:W-:-:S04]  /*34ee0*/  IMAD.WIDE.U32 R54, R85, R28, RZ ;  /* 0x0000001c55367225 */ /* 0x000fc800078e00ff */
[----:B------:R-:W-:-:S04]  /*34ef0*/  IMAD.WIDE.U32 R44, P3, R85, R29, R56 ;  /* 0x0000001d552c7225 */ /* 0x000fc80007860038 */
[----:B------:R-:W-:Y:S01]  /*34f00*/  IMAD.WIDE.U32 R58, R91, R30, RZ ;  /* 0x0000001e5b3a7225 */ /* 0x000fe200078e00ff */
[----:B------:R-:W-:-:S03]  /*34f10*/  IADD3 RZ, P5, PT, R55, R44, RZ ;  /* 0x0000002c37ff7210 */ /* 0x000fc60007fbe0ff */
[----:B------:R-:W-:Y:S02]  /*34f20*/  IMAD.X R57, RZ, RZ, RZ, P4 ;  /* 0x000000ffff397224 */ /* 0x000fe400020e06ff */
[----:B------:R-:W-:-:S04]  /*34f30*/  IMAD.WIDE.U32 R58, P4, R85, R31, R58 ;  /* 0x0000001f553a7225 */ /* 0x000fc8000788003a */
[----:B------:R-:W-:-:S04]  /*34f40*/  IMAD.WIDE.U32 R54, R85, R30, RZ ;  /* 0x0000001e55367225 */ /* 0x000fc800078e00ff */
[----:B------:R-:W-:Y:S01]  /*34f50*/  IMAD.X R47, R43, 0x1, R60, P2 ;  /* 0x000000012b2f7824 */ /* 0x000fe200010e063c */
[----:B------:R-:W-:Y:S01]  /*34f60*/  IADD3 RZ, P2, PT, R55, R58, RZ ;  /* 0x0000003a37ff7210 */ /* 0x000fe20007f5e0ff */
[----:B------:R-:W-:Y:S02]  /*34f70*/  IMAD R44, R29, R85, RZ ;  /* 0x000000551d2c7224 */ /* 0x000fe400078e02ff */
[----:B------:R-:W-:Y:S01]  /*34f80*/  IMAD.MOV.U32 R56, RZ, RZ, R53 ;  /* 0x000000ffff387224 */ /* 0x000fe200078e0035 */
[----:B------:R-:W-:Y:S01]  /*34f90*/  ISETP.GE.U32.AND.EX P0, PT, R47, R43, PT, P0 ;  /* 0x0000002b2f00720c */ /* 0x000fe20003f06100 */
[----:B------:R-:W-:-:S04]  /*34fa0*/  IMAD.WIDE.U32 R54, R85, R28, R46 ;  /* 0x0000001c55367225 */ /* 0x000fc800078e002e */
[----:B------:R-:W-:Y:S02]  /*34fb0*/  IMAD R44, R91, R28, R44 ;  /* 0x0000001c5b2c7224 */ /* 0x000fe400078e022c */
[----:B------:R-:W-:Y:S01]  /*34fc0*/  IMAD.WIDE.U32.X R56, R90, R31, R56, P6 ;  /* 0x0000001f5a387225 */ /* 0x000fe200030e0438 */
[----:B------:R-:W-:Y:S02]  /*34fd0*/  ISETP.GE.U32.AND.EX P6, PT, R43, R49, PT, P1 ;  /* 0x000000312b00720c */ /* 0x000fe40003fc6110 */
[----:B------:R-:W-:Y:S01]  /*34fe0*/  IADD3 R48, P1, PT, R48, R54, RZ ;  /* 0x0000003630307210 */ /* 0x000fe20007f3e0ff */
[----:B------:R-:W-:Y:S01]  /*34ff0*/  IMAD.IADD R55, R55, 0x1, R44 ;  /* 0x0000000137377824 */ /* 0x000fe200078e022c */
[----:B------:R-:W-:Y:S01]  /*35000*/  SEL R44, RZ, 0x1, P6 ;  /* 0x00000001ff2c7807 */ /* 0x000fe20003000000 */
[----:B------:R-:W-:Y:S01]  /*35010*/  IMAD.WIDE.U32 R60, R89, R28, RZ ;  /* 0x0000001c593c7225 */ /* 0x000fe200078e00ff */
[----:B------:R-:W-:-:S03]  /*35020*/  ISETP.GE.U32.AND P6, PT, R54, R46, PT ;  /* 0x0000002e3600720c */ /* 0x000fc60003fc6070 */
[----:B------:R-:W-:Y:S01]  /*35030*/  IMAD.X R49, R55, 0x1, R52, P1 ;  /* 0x0000000137317824 */ /* 0x000fe200008e0634 */
[----:B------:R-:W-:Y:S01]  /*35040*/  ISETP.GE.U32.AND P1, PT, R48, R54, PT ;  /* 0x000000363000720c */ /* 0x000fe20003f26070 */
[-C--:B------:R-:W-:Y:S01]  /*35050*/  IMAD.WIDE.U32 R52, R93, R40.reuse, RZ ;  /* 0x000000285d347225 */ /* 0x080fe200078e00ff */
[----:B------:R-:W-:Y:S02]  /*35060*/  ISETP.GE.U32.AND.EX P6, PT, R55, R47, PT, P6 ;  /* 0x0000002f3700720c */ /* 0x000fe40003fc6160 */
[----:B------:R-:W-:Y:S01]  /*35070*/  ISETP.GE.U32.AND.EX P1, PT, R49, R55, PT, P1 ;  /* 0x000000373100720c */ /* 0x000fe20003f26110 */
[C---:B------:R-:W-:Y:S01]  /*35080*/  IMAD.WIDE.U32 R46, R89.reuse, R40, RZ ;  /* 0x00000028592e7225 */ /* 0x040fe200078e00ff */
[----:B------:R-:W-:Y:S02]  /*35090*/  SEL R46, RZ, 0x1, P0 ;  /* 0x00000001ff2e7807 */ /* 0x000fe40000000000 */
[----:B------:R-:W-:Y:S01]  /*350a0*/  SEL R69, RZ, 0x1, P6 ;  /* 0x00000001ff457807 */ /* 0x000fe20003000000 */
[----:B------:R-:W-:Y:S01]  /*350b0*/  IMAD.X R55, RZ, RZ, RZ, P3 ;  /* 0x000000ffff377224 */ /* 0x000fe200018e06ff */
[----:B------:R-:W-:Y:S01]  /*350c0*/  SEL R43, RZ, 0x1, P1 ;  /* 0x00000001ff2b7807 */ /* 0x000fe20000800000 */
[----:B------:R-:W-:Y:S01]  /*350d0*/  IMAD.MOV.U32 R54, RZ, RZ, R45 ;  /* 0x000000ffff367224 */ /* 0x000fe200078e002d */
[----:B------:R-:W-:Y:S01]  /*350e0*/  IADD3 R46, P1, P6, R46, R56, R44 ;  /* 0x000000382e2e7210 */ /* 0x000fe20007e3e02c */
[----:B------:R-:W-:-:S04]  /*350f0*/  IMAD.WIDE.U32 R52, P0, R89, R73, R52 ;  /* 0x0000004959347225 */ /* 0x000fc80007800034 */
[----:B------:R-:W-:Y:S01]  /*35100*/  IMAD.WIDE.U32 R44, R93, R26, RZ ;  /* 0x0000001a5d2c7225 */ /* 0x000fe200078e00ff */
[----:B------:R-:W-:Y:S02]  /*35110*/  IADD3 RZ, P3, PT, R47, R52, RZ ;  /* 0x000000342fff7210 */ /* 0x000fe40007f7e0ff */
[----:B------:R-:W-:Y:S01]  /*35120*/  IADD3.X R47, PT, PT, RZ, R57, RZ, P1, P6 ;  /* 0x00000039ff2f7210 */ /* 0x000fe20000fec4ff */
[----:B------:R-:W-:-:S04]  /*35130*/  IMAD.WIDE.U32.X R54, R91, R29, R54, P5 ;  /* 0x0000001d5b367225 */ /* 0x000fc800028e0436 */
[----:B------:R-:W-:Y:S01]  /*35140*/  IMAD.WIDE.U32 R56, P5, R89, R27, R44 ;  /* 0x0000001b59387225 */ /* 0x000fe200078a002c */
[----:B------:R-:W-:-:S03]  /*35150*/  IADD3 R69, P1, P6, R43, R54, R69 ;  /* 0x000000362b457210 */ /* 0x000fc60007e3e045 */
[----:B------:R-:W-:Y:S01]  /*35160*/  IMAD.WIDE.U32 R44, R89, R26, RZ ;  /* 0x0000001a592c7225 */ /* 0x000fe200078e00ff */
[----:B------:R-:W-:-:S03]  /*35170*/  IADD3.X R68, PT, PT, RZ, R55, RZ, P1, P6 ;  /* 0x00000037ff447210 */ /* 0x000fc60000fec4ff */
[----:B------:R-:W-:Y:S01]  /*35180*/  IMAD R43, R73, R89, RZ ;  /* 0x00000059492b7224 */ /* 0x000fe200078e02ff */
[----:B------:R-:W-:Y:S01]  /*35190*/  IADD3 RZ, P6, PT, R45, R56, RZ ;  /* 0x000000382dff7210 */ /* 0x000fe20007fde0ff */
[----:B------:R-:W-:-:S04]  /*351a0*/  IMAD.WIDE.U32 R44, R89, R40, R50 ;  /* 0x00000028592c7225 */ /* 0x000fc800078e0032 */
[----:B------:R-:W-:Y:S01]  /*351b0*/  IMAD R43, R93, R40, R43 ;  /* 0x000000285d2b7224 */ /* 0x000fe200078e022b */
[----:B------:R-:W-:Y:S01]  /*351c0*/  ISETP.GE.U32.AND P1, PT, R44, R50, PT ;  /* 0x000000322c00720c */ /* 0x000fe20003f26070 */
[----:B------:R-:W-:-:S04]  /*351d0*/  IMAD.WIDE.U32 R54, R89, R26, R48 ;  /* 0x0000001a59367225 */ /* 0x000fc800078e0030 */
[----:B------:R-:W-:Y:S02]  /*351e0*/  IMAD.IADD R70, R45, 0x1, R43 ;  /* 0x000000012d467824 */ /* 0x000fe400078e022b */
[----:B------:R-:W-:Y:S02]  /*351f0*/  IMAD.MOV.U32 R50, RZ, RZ, R53 ;  /* 0x000000ffff327224 */ /* 0x000fe400078e0035 */
[----:B------:R-:W-:Y:S01]  /*35200*/  IMAD.MOV.U32 R58, RZ, RZ, R57 ;  /* 0x000000ffff3a7224 */ /* 0x000fe200078e0039 */
        /* <DEDUP_REMOVED lines=8> */
[----:B------:R-:W-:Y:S02]  /*35290*/  IMAD.X R51, RZ, RZ, RZ, P4 ;  /* 0x000000ffff337224 */ /* 0x000fe400020e06ff */
[----:B------:R-:W-:Y:S01]  /*352a0*/  IMAD.IADD R48, R55, 0x1, R48 ;  /* 0x0000000137307824 */ /* 0x000fe200078e0230 */
[----:B------:R-:W-:Y:S01]  /*352b0*/  ISETP.GE.U32.AND P4, PT, R43, R54, PT ;  /* 0x000000362b00720c */ /* 0x000fe20003f86070 */
[----:B------:R-:W-:-:S04]  /*352c0*/  IMAD.WIDE.U32 R54, R93, R28, RZ ;  /* 0x0000001c5d367225 */ /* 0x000fc800078e00ff */
[----:B------:R-:W-:Y:S02]  /*352d0*/  IMAD.MOV.U32 R50, RZ, RZ, R59 ;  /* 0x000000ffff327224 */ /* 0x000fe400078e003b */
[----:B------:R-:W-:Y:S02]  /*352e0*/  IMAD.X R59, RZ, RZ, RZ, P5 ;  /* 0x000000ffff3b7224 */ /* 0x000fe400028e06ff */
[----:B------:R-:W-:-:S04]  /*352f0*/  IMAD.WIDE.U32.X R50, R91, R31, R50, P2 ;  /* 0x0000001f5b327225 */ /* 0x000fc800010e0432 */
[----:B------:R-:W-:-:S04]  /*35300*/  IMAD.WIDE.U32 R54, P2, R89, R29, R54 ;  /* 0x0000001d59367225 */ /* 0x000fc80007840036 */
[----:B------:R-:W-:Y:S01]  /*35310*/  IMAD.WIDE.U32.X R26, R93, R27, R58, P6 ;  /* 0x0000001b5d1a7225 */ /* 0x000fe200030e043a */
[----:B------:R-:W-:-:S03]  /*35320*/  IADD3 RZ, P5, PT, R61, R54, RZ ;  /* 0x000000363dff7210 */ /* 0x000fc60007fbe0ff */
[----:B------:R-:W-:-:S04]  /*35330*/  IMAD.WIDE.U32 R60, R93, R30, RZ ;  /* 0x0000001e5d3c7225 */ /* 0x000fc800078e00ff */
[----:B------:R-:W-:Y:S02]  /*35340*/  IMAD R52, R31, R85, RZ ;  /* 0x000000551f347224 */ /* 0x000fe400078e02ff */
[----:B------:R-:W-:-:S04]  /*35350*/  IMAD.WIDE.U32 R60, P6, R89, R31, R60 ;  /* 0x0000001f593c7225 */ /* 0x000fc800078c003c */
[----:B------:R-:W-:-:S04]  /*35360*/  IMAD.WIDE.U32 R64, R89, R30, RZ ;  /* 0x0000001e59407225 */ /* 0x000fc800078e00ff */
[----:B------:R-:W-:-:S04]  /*35370*/  IMAD.WIDE.U32 R56, R85, R30, R46 ;  /* 0x0000001e55387225 */ /* 0x000fc800078e002e */
[----:B------:R-:W-:Y:S01]  /*35380*/  IMAD.X R59, RZ, RZ, RZ, P2 ;  /* 0x000000ffff3b7224 */ /* 0x000fe200010e06ff */
[----:B------:R-:W-:Y:S01]  /*35390*/  ISETP.GE.U32.AND P2, PT, R56, R46, PT ;  /* 0x0000002e3800720c */ /* 0x000fe20003f46070 */
[----:B------:R-:W-:Y:S02]  /*353a0*/  IMAD.MOV.U32 R58, RZ, RZ, R55 ;  /* 0x000000ffff3a7224 */ /* 0x000fe400078e0037 */
[----:B------:R-:W-:Y:S02]  /*353b0*/  IMAD R91, R91, R30, R52 ;  /* 0x0000001e5b5b7224 */ /* 0x000fe400078e0234 */
[----:B------:R-:W-:Y:S01]  /*353c0*/  IMAD.MOV.U32 R54, RZ, RZ, R61 ;  /* 0x000000ffff367224 */ /* 0x000fe200078e003d */
[----:B------:R-:W-:Y:S01]  /*353d0*/  IADD3.X R61, PT, PT, R48, R53, RZ, P1, P3 ;  /* 0x00000035303d7210 */ /* 0x000fe20000fe64ff */
[----:B------:R-:W-:Y:S01]  /*353e0*/  IMAD.X R55, RZ, RZ, RZ, P6 ;  /* 0x000000ffff377224 */ /* 0x000fe200030e06ff */
[----:B------:R-:W-:Y:S01]  /*353f0*/  IADD3 RZ, P6, PT, R65, R60, RZ ;  /* 0x0000003c41ff7210 */ /* 0x000fe20007fde0ff */
[----:B------:R-:W-:Y:S01]  /*35400*/  IMAD.WIDE.U32.X R58, R93, R29, R58, P5 ;  /* 0x0000001d5d3a7225 */ /* 0x000fe200028e043a */
[----:B------:R-:W-:-:S02]  /*35410*/  IADD3 R46, P3, PT, R69, R56, RZ ;  /* 0x00000038452e7210 */ /* 0x000fc40007f7e0ff */
[----:B------:R-:W-:Y:S01]  /*35420*/  ISETP.GE.U32.AND.EX P1, PT, R48, R49, PT, P0 ;  /* 0x000000313000720c */ /* 0x000fe20003f26100 */
[-C--:B------:R-:W-:Y:S01]  /*35430*/  IMAD R29, R29, R89.reuse, RZ ;  /* 0x000000591d1d7224 */ /* 0x080fe200078e02ff */
[----:B------:R-:W-:Y:S01]  /*35440*/  ISETP.GE.U32.AND.EX P4, PT, R61, R48, PT, P4 ;  /* 0x000000303d00720c */ /* 0x000fe20003f86140 */
[----:B------:R-:W-:Y:S01]  /*35450*/  IMAD.IADD R91, R57, 0x1, R91 ;  /* 0x00000001395b7824 */ /* 0x000fe200078e025b */
[----:B------:R-:W-:Y:S01]  /*35460*/  ISETP.GE.U32.AND P0, PT, R46, R56, PT ;  /* 0x000000382e00720c */ /* 0x000fe20003f06070 */
[----:B------:R-:W-:Y:S01]  /*35470*/  IMAD R60, R31, R89, RZ ;  /* 0x000000591f3c7224 */ /* 0x000fe200078e02ff */
[----:B------:R-:W-:Y:S01]  /*35480*/  SEL R57, RZ, 0x1, P4 ;  /* 0x00000001ff397807 */ /* 0x000fe20002000000 */
[----:B------:R-:W-:Y:S01]  /*35490*/  IMAD.WIDE.U32.X R54, R93, R31, R54, P6 ;  /* 0x0000001f5d367225 */ /* 0x000fe200030e0436 */
[----:B------:R-:W-:-:S03]  /*354a0*/  ISETP.GE.U32.AND.EX P2, PT, R91, R47, PT, P2 ;  /* 0x0000002f5b00720c */ /* 0x000fc60003f46120 */
[----:B------:R-:W-:-:S04]  /*354b0*/  IMAD.WIDE.U32 R52, R61, 0x3d1, RZ ;  /* 0x000003d13d347825 */ /* 0x000fc800078e00ff */
[----:B------:R-:W-:Y:S01]  /*354c0*/  IMAD R31, R93, R28, R29 ;  /* 0x0000001c5d1f7224 */ /* 0x000fe200078e021d */
[----:B------:R-:W-:Y:S01]  /*354d0*/  SEL R29, RZ, 0x1, P1 ;  /* 0x00000001ff1d7807 */ /* 0x000fe20000800000 */
[----:B------:R-:W-:Y:S02]  /*354e0*/  IMAD.X R47, R91, 0x1, R68, P3 ;  /* 0x000000015b2f7824 */ /* 0x000fe400018e0644 */
[----:B------:R-:W-:Y:S01]  /*354f0*/  IMAD.WIDE.U32 R48, R43, 0x3d1, RZ ;  /* 0x000003d12b307825 */ /* 0x000fe200078e00ff */
[----:B------:R-:W-:Y:S02]  /*35500*/  IADD3 R57, P3, P6, R57, R26, R29 ;  /* 0x0000001a39397210 */ /* 0x000fe40007e7e01d */
[----:B------:R-:W-:Y:S01]  /*35510*/  ISETP.GE.U32.AND.EX P1, PT, R47, R91, PT, P0 ;  /* 0x0000005b2f00720c */ /* 0x000fe20003f26100 */
[----:B------:R-:W-:Y:S01]  /*35520*/  IMAD.WIDE.U32 R52, P5, RZ, R43, R52 ;  /* 0x0000002bff347225 */ /* 0x000fe200078a0034 */
[----:B------:R-:W-:Y:S02]  /*35530*/  IADD3 R56, P4, PT, RZ, R48, RZ ;  /* 0x00000030ff387210 */ /* 0x000fe40007f9e0ff */
[----:B------:R-:W-:Y:S01]  /*35540*/  IADD3.X R26, PT, PT, RZ, R27, RZ, P3, P6 ;  /* 0x0000001bff1a7210 */ /* 0x000fe20001fec4ff */
[----:B------:R-:W-:Y:S01]  /*35550*/  IMAD.WIDE.U32 R28, R89, R28, R46 ;  /* 0x0000001c591c7225 */ /* 0x000fe200078e002e */
[----:B------:R-:W-:-:S02]  /*35560*/  IADD3 R64, P3, PT, R49, R52, RZ ;  /* 0x0000003431407210 */ /* 0x000fc40007f7e0ff */
[----:B------:R-:W-:Y:S01]  /*35570*/  SEL R49, RZ, 0x1, P1 ;  /* 0x00000001ff317807 */ /* 0x000fe20000800000 */
[----:B------:R-:W-:Y:S01]  /*35580*/  IMAD.IADD R31, R29, 0x1, R31 ;  /* 0x000000011d1f7824 */ /* 0x000fe200078e021f */
[----:B------:R-:W-:Y:S01]  /*35590*/  ISETP.GE.U32.AND P0, PT, R56, R48, PT ;  /* 0x000000303800720c */ /* 0x000fe20003f06070 */
[----:B------:R-:W-:Y:S01]  /*355a0*/  IMAD.X R27, RZ, RZ, RZ, P5 ;  /* 0x000000ffff1b7224 */ /* 0x000fe200028e06ff */
[----:B------:R-:W-:Y:S01]  /*355b0*/  IADD3 R57, P1, PT, R57, R28, RZ ;  /* 0x0000001c39397210 */ /* 0x000fe20007f3e0ff */
[----:B------:R-:W-:Y:S01]  /*355c0*/  IMAD R60, R93, R30, R60 ;  /* 0x0000001e5d3c7224 */ /* 0x000fe200078e023c */
[----:B------:R-:W-:Y:S01]  /*355d0*/  SEL R48, RZ, 0x1, P2 ;  /* 0x00000001ff307807 */ /* 0x000fe20001000000 */
[----:B------:R-:W-:Y:S01]  /*355e0*/  IMAD.X R43, R64, 0x1, R43, P4 ;  /* 0x00000001402b7824 */ /* 0x000fe200020e062b */
[----:B------:R-:W-:Y:S01]  /*355f0*/  ISETP.GE.U32.AND P5, PT, R28, R46, PT ;  /* 0x0000002e1c00720c */ /* 0x000fe20003fa6070 */
[----:B------:R-:W-:Y:S01]  /*35600*/  IMAD.X R52, R31, 0x1, R26, P1 ;  /* 0x000000011f347824 */ /* 0x000fe200008e061a */
[----:B------:R-:W-:Y:S01]  /*35610*/  IADD3 R48, P6, P2, R49, R50, R48 ;  /* 0x0000003231307210 */ /* 0x000fe20007ade030 */
[----:B------:R-:W-:Y:S01]  /*35620*/  IMAD.MOV.U32 R26, RZ, RZ, R53 ;  /* 0x000000ffff1a7224 */ /* 0x000fe200078e0035 */
[----:B------:R-:W-:-:S02]  /*35630*/  ISETP.GE.U32.AND P1, PT, R57, R28, PT ;  /* 0x0000001c3900720c */ /* 0x000fc40003f26070 */
[----:B------:R-:W-:Y:S01]  /*35640*/  IADD3.X R49, PT, PT, RZ, R51, RZ, P6, P2 ;  /* 0x00000033ff317210 */ /* 0x000fe200037e44ff */
[----:B------:R-:W-:Y:S01]  /*35650*/  IMAD.WIDE.U32.X R28, RZ, R61, R26, P3 ;  /* 0x0000003dff1c7225 */ /* 0x000fe200018e041a */
[----:B------:R-:W-:Y:S02]  /*35660*/  ISETP.GE.U32.AND.EX P2, PT, R31, R47, PT, P5 ;  /* 0x0000002f1f00720c */ /* 0x000fe40003f46150 */
[C---:B------:R-:W-:Y:S01]  /*35670*/  ISETP.GE.U32.AND.EX P1, PT, R52.reuse, R31, PT, P1 ;  /* 0x0000001f3400720c */ /* 0x040fe20003f26110 */
[----:B------:R-:W-:Y:S01]  /*35680*/  IMAD.WIDE.U32 R30, R89, R30, R48 ;  /* 0x0000001e591e7225 */ /* 0x000fe200078e0030 */
[----:B------:R-:W-:Y:S02]  /*35690*/  SEL R50, RZ, 0x1, P2 ;  /* 0x00000001ff327807 */ /* 0x000fe40001000000 */
[----:B------:R-:W-:Y:S01]  /*356a0*/  SEL R53, RZ, 0x1, P1 ;  /* 0x00000001ff357807 */ /* 0x000fe20000800000 */
[----:B------:R-:W-:Y:S01]  /*356b0*/  IMAD.WIDE.U32 R46, R52, 0x3d1, RZ ;  /* 0x000003d1342e7825 */ /* 0x000fe200078e00ff */
[----:B------:R-:W-:-:S02]  /*356c0*/  ISETP.GE.U32.AND P1, PT, R30, R48, PT ;  /* 0x000000301e00720c */ /* 0x000fc40003f26070 */
[----:B------:R-:W-:Y:S01]  /*356d0*/  IADD3 R53, P3, P4, R53, R58, R50 ;  /* 0x0000003a35357210 */ /* 0x000fe20007c7e032 */
[----:B------:R-:W-:Y:S01]  /*356e0*/  IMAD.WIDE.U32 R26, R57, 0x3d1, RZ ;  /* 0x000003d1391a7825 */ /* 0x000fe200078e00ff */
[----:B------:R-:W-:Y:S02]  /*356f0*/  ISETP.GE.U32.AND.EX P0, PT, R43, R64, PT, P0 ;  /* 0x000000402b00720c */ /* 0x000fe40003f06100 */
[----:B------:R-:W-:Y:S01]  /*35700*/  IADD3.X R48, PT, PT, RZ, R59, RZ, P3, P4 ;  /* 0x0000003bff307210 */ /* 0x000fe20001fe84ff */
[----:B------:R-:W-:Y:S01]  /*35710*/  IMAD.WIDE.U32 R46, P3, RZ, R57, R46 ;  /* 0x00000039ff2e7225 */ /* 0x000fe2000786002e */
[----:B------:R-:W-:Y:S02]  /*35720*/  IADD3 R28, P2, PT, R28, R26, RZ ;  /* 0x0000001a1c1c7210 */ /* 0x000fe40007f5e0ff */
[----:B------:R-:W-:Y:S01]  /*35730*/  IADD3 R53, P6, PT, R53, R30, RZ ;  /* 0x0000001e35357210 */ /* 0x000fe20007fde0ff */
        /* <DEDUP_REMOVED lines=10> */
[----:B------:R-:W-:Y:S01]  /*357e0*/  IMAD.WIDE.U32.X R50, RZ, R52, R50, P3 ;  /* 0x00000034ff327225 */ /* 0x000fe200018e0432 */
[----:B------:R-:W-:-:S02]  /*357f0*/  ISETP.GE.U32.AND P3, PT, R53, R30, PT ;  /* 0x0000001e3500720c */ /* 0x000fc40003f66070 */
[----:B------:R-:W-:Y:S01]  /*35800*/  ISETP.LT.U32.AND P0, PT, R61, R28, PT ;  /* 0x0000001c3d00720c */ /* 0x000fe20003f01070 */
[C---:B------:R-:W-:Y:S01]  /*35810*/  IMAD.X R30, R58.reuse, 0x1, R57, P5 ;  /* 0x000000013a1e7824 */ /* 0x040fe200028e0639 */
[----:B------:R-:W-:Y:S01]  /*35820*/  ISETP.GE.U32.AND.EX P4, PT, R58, R27, PT, P4 ;  /* 0x0000001b3a00720c */ /* 0x000fe20003f86140 */
[----:B------:R-:W-:Y:S01]  /*35830*/  IMAD.WIDE.U32 R28, R48, 0x3d1, RZ ;  /* 0x000003d1301c7825 */ /* 0x000fe200078e00ff */
[----:B------:R-:W-:Y:S02]  /*35840*/  ISETP.GE.U32.AND P2, PT, R46, R61, PT ;  /* 0x0000003d2e00720c */ /* 0x000fe40003f46070 */
[----:B------:R-:W-:Y:S01]  /*35850*/  ISETP.GE.U32.AND.EX P1, PT, R60, R49, PT, P1 ;  /* 0x000000313c00720c */ /* 0x000fe20003f26110 */
[----:B------:R-:W-:Y:S01]  /*35860*/  IMAD.X R47, RZ, RZ, R30, P6 ;  /* 0x000000ffff2f7224 */ /* 0x000fe200030e061e */
[----:B------:R-:W-:Y:S01]  /*35870*/  ISETP.GE.U32.AND.EX P3, PT, R48, R60, PT, P3 ;  /* 0x0000003c3000720c */ /* 0x000fe20003f66130 */
[----:B------:R-:W-:Y:S01]  /*35880*/  IMAD.WIDE.U32 R26, R53, 0x3d1, RZ ;  /* 0x000003d1351a7825 */ /* 0x000fe200078e00ff */
[----:B------:R-:W-:-:S02]  /*35890*/  SEL R57, RZ, 0x1, P4 ;  /* 0x00000001ff397807 */ /* 0x000fc40002000000 */
[----:B------:R-:W-:Y:S02]  /*358a0*/  ISETP.GE.U32.AND.EX P4, PT, R47, R30, PT, P2 ;  /* 0x0000001e2f00720c */ /* 0x000fe40003f86120 */
[----:B------:R-:W-:Y:S01]  /*358b0*/  SEL R31, RZ, 0x1, P1 ;  /* 0x00000001ff1f7807 */ /* 0x000fe20000800000 */
[----:B------:R-:W-:Y:S01]  /*358c0*/  IMAD.WIDE.U32 R28, P1, RZ, R53, R28 ;  /* 0x00000035ff1c7225 */ /* 0x000fe2000782001c */
[----:B------:R-:W-:Y:S02]  /*358d0*/  SEL R49, RZ, 0x1, P3 ;  /* 0x00000001ff317807 */ /* 0x000fe40001800000 */
[----:B------:R-:W-:Y:S01]  /*358e0*/  ISETP.LT.U32.OR.EX P0, PT, R30, R58, !P4, P0 ;  /* 0x0000003a1e00720c */ /* 0x000fe20006701500 */
[----:B------:R-:W-:Y:S01]  /*358f0*/  IMAD.MOV.U32 R30, RZ, RZ, R29 ;  /* 0x000000ffff1e7224 */ /* 0x000fe200078e001d */
[----:B------:R-:W-:Y:S02]  /*35900*/  IADD3 R57, P2, P3, R26, R50, R57 ;  /* 0x000000321a397210 */ /* 0x000fe40007b5e039 */
[----:B------:R-:W-:Y:S01]  /*35910*/  IADD3 R49, P4, P5, R49, R54, R31 ;  /* 0x0000003631317210 */ /* 0x000fe20007d9e01f */
[----:B------:R-:W-:Y:S01]  /*35920*/  IMAD.X R31, RZ, RZ, RZ, P1 ;  /* 0x000000ffff1f7224 */ /* 0x000fe200008e06ff */
[----:B------:R-:W-:-:S02]  /*35930*/  IADD3 R59, P6, PT, R27, R28, RZ ;  /* 0x0000001c1b3b7210 */ /* 0x000fc40007fde0ff */
[C---:B------:R-:W-:Y:S02]  /*35940*/  ISETP.GE.U32.AND P1, PT, R57.reuse, R26, PT ;  /* 0x0000001a3900720c */ /* 0x040fe40003f26070 */
[----:B------:R-:W-:Y:S01]  /*35950*/  IADD3.X R54, PT, PT, RZ, R55, RZ, P4, P5 ;  /* 0x00000037ff367210 */ /* 0x000fe200027ea4ff */
[----:B------:R-:W-:Y:S01]  /*35960*/  IMAD.WIDE.U32.X R30, RZ, R48, R30, P6 ;  /* 0x00000030ff1e7225 */ /* 0x000fe200030e041e */
[----:B------:R-:W-:Y:S02]  /*35970*/  IADD3 R26, P4, PT, R57, R52, RZ ;  /* 0x00000034391a7210 */ /* 0x000fe40007f9e0ff */
[----:B------:R-:W-:Y:S01]  /*35980*/  SEL R27, RZ, 0x1, !P0 ;  /* 0x00000001ff1b7807 */ /* 0x000fe20004000000 */
[----:B------:R-:W-:Y:S01]  /*35990*/  IMAD.WIDE.U32 R28, R54, 0x3d1, RZ ;  /* 0x000003d1361c7825 */ /* 0x000fe200078e00ff */
[----:B------:R-:W-:Y:S02]  /*359a0*/  IADD3.X R52, PT, PT, R59, R51, RZ, P2, P3 ;  /* 0x000000333b347210 */ /* 0x000fe400017e64ff */
[----:B------:R-:W-:-:S02]  /*359b0*/  IADD3 R50, P3, PT, R26, R27, RZ ;  /* 0x0000001b1a327210 */ /* 0x000fc40007f7e0ff */
[C---:B------:R-:W-:Y:S01]  /*359c0*/  ISETP.GE.U32.AND.EX P1, PT, R52.reuse, R59, PT, P1 ;  /* 0x0000003b3400720c */ /* 0x040fe20003f26110 */
[----:B------:R-:W-:Y:S01]  /*359d0*/  IMAD.X R53, R52, 0x1, R53, P4 ;  /* 0x0000000134357824 */ /* 0x000fe200020e0635 */
[----:B------:R-:W-:Y:S02]  /*359e0*/  ISETP.GE.U32.AND P2, PT, R50, R26, PT ;  /* 0x0000001a3200720c */ /* 0x000fe40003f46070 */
[----:B------:R-:W-:Y:S01]  /*359f0*/  ISETP.LT.U32.AND P0, PT, R26, R57, PT ;  /* 0x000000391a00720c */ /* 0x000fe20003f01070 */
[----:B------:R-:W-:Y:S01]  /*35a00*/  IMAD.X R51, RZ, RZ, R53, P3 ;  /* 0x000000ffff337224 */ /* 0x000fe200018e0635 */
[----:B------:R-:W-:Y:S01]  /*35a10*/  SEL R57, RZ, 0x1, P1 ;  /* 0x00000001ff397807 */ /* 0x000fe20000800000 */
[----:B------:R-:W-:-:S03]  /*35a20*/  IMAD.WIDE.U32 R26, R49, 0x3d1, RZ ;  /* 0x000003d1311a7825 */ /* 0x000fc600078e00ff */
[----:B------:R-:W-:Y:S01]  /*35a30*/  ISETP.GE.U32.AND.EX P1, PT, R51, R53, PT, P2 ;  /* 0x000000353300720c */ /* 0x000fe20003f26120 */
[----:B------:R-:W-:Y:S01]  /*35a40*/  IMAD.WIDE.U32 R28, P3, RZ, R49, R28 ;  /* 0x00000031ff1c7225 */ /* 0x000fe2000786001c */
[----:B------:R-:W-:Y:S02]  /*35a50*/  IADD3 R57, P4, P5, R26, R30, R57 ;  /* 0x0000001e1a397210 */ /* 0x000fe40007d9e039 */
[----:B------:R-:W-:Y:S02]  /*35a60*/  ISETP.LT.U32.OR.EX P0, PT, R53, R52, !P1, P0 ;  /* 0x000000343500720c */ /* 0x000fe40004f01500 */
[----:B------:R-:W-:Y:S01]  /*35a70*/  IADD3 R59, P2, PT, R27, R28, RZ ;  /* 0x0000001c1b3b7210 */ /* 0x000fe20007f5e0ff */
[----:B------:R-:W-:Y:S01]  /*35a80*/  IMAD.X R27, RZ, RZ, RZ, P3 ;  /* 0x000000ffff1b7224 */ /* 0x000fe200018e06ff */
[----:B------:R-:W-:Y:S01]  /*35a90*/  IADD3 R55, P1, PT, R57, R48, RZ ;  /* 0x0000003039377210 */ /* 0x000fe20007f3e0ff */
[----:B------:R-:W-:Y:S01]  /*35aa0*/  IMAD.MOV.U32 R48, RZ, RZ, RZ ;  /* 0x000000ffff307224 */ /* 0x000fe200078e00ff */
[----:B------:R-:W-:-:S02]  /*35ab0*/  SEL R52, RZ, 0x1, !P0 ;  /* 0x00000001ff347807 */ /* 0x000fc40004000000 */
[----:B------:R-:W-:Y:S02]  /*35ac0*/  IADD3.X R30, PT, PT, R59, R31, RZ, P4, P5 ;  /* 0x0000001f3b1e7210 */ /* 0x000fe400027ea4ff */
[----:B------:R-:W-:Y:S02]  /*35ad0*/  IADD3 R52, P4, PT, R55, R52, RZ ;  /* 0x0000003437347210 */ /* 0x000fe40007f9e0ff */
        /* <DEDUP_REMOVED lines=73> */
.L_x_199:
[----:B------:R-:W-:Y:S05]  /*35f70*/  BSYNC.RECONVERGENT B0 ;  /* 0x0000000000007941 */ /* 0x000fea0003800200 */
.L_x_198:
        /* <DEDUP_REMOVED lines=60> */
.L_x_202:
[----:B------:R-:W-:Y:S05]  /*36340*/  BSYNC.RELIABLE B6 ;  /* 0x0000000000067941 */ /* 0x000fea0003800100 */
.L_x_201:
        /* <DEDUP_REMOVED lines=69> */
.L_x_205:
[----:B------:R-:W-:Y:S05]  /*367a0*/  BSYNC.RELIABLE B1 ;  /* 0x0000000000017941 */ /* 0x000fea0003800100 */
.L_x_204:
        /* <DEDUP_REMOVED lines=67> */
.L_x_207:
[----:B------:R-:W-:Y:S05]  /*36be0*/  BSYNC.RELIABLE B1 ;  /* 0x0000000000017941 */ /* 0x000fea0003800100 */
.L_x_206:
        /* <DEDUP_REMOVED lines=23> */
[----:B------:R-:W-:Y:S02]  /*36d60*/  IMAD.X R29, R29, 0x1, R48, P1 ;  /* 0x000000011d1d7824 */ /* 0x000fe400008e0630 */
[----:B------:R-:W-:Y:S01]  /*36d70*/  IMAD.X R31, R31, 0x1, R50, P2 ;  /* 0x000000011f1f7824 */ /* 0x000fe200010e0632 */
[----:B------:R-:W-:Y:S02]  /*36d80*/  IADD3.X R28, PT, PT, R27, ~UR33, R28, P3, P4 ;  /* 0x800000211b1c7c10 */ /* 0x000fe40009fe841c */
[----:B------:R-:W-:-:S07]  /*36d90*/  IADD3.X R27, PT, PT, R46, ~UR13, RZ, P0, !PT ;  /* 0x8000000d2e1b7c10 */ /* 0x000fce00087fe4ff */
.L_x_203:
[----:B------:R-:W-:Y:S05]  /*36da0*/  BSYNC.RECONVERGENT B0 ;  /* 0x0000000000007941 */ /* 0x000fea0003800200 */
.L_x_200:
        /* <DEDUP_REMOVED lines=13> */
[C---:B------:R-:W-:Y:S02]  /*36e80*/  IMAD R57, R14.reuse, R16, R49 ;  /* 0x000000100e397224 */ /* 0x040fe400078e0231 */
[----:B------:R-:W-:-:S04]  /*36e90*/  IMAD.WIDE.U32 R50, R14, R17, RZ ;  /* 0x000000110e327225 */ /* 0x000fc800078e00ff */
[----:B------:R-:W-:Y:S01]  /*36ea0*/  IMAD.WIDE.U32 R44, R13, R16, RZ ;  /* 0x000000100d2c7225 */ /* 0x000fe200078e00ff */
[----:B------:R-:W-:-:S03]  /*36eb0*/  IADD3 R44, P2, PT, R54, R52, RZ ;  /* 0x00000034362c7210 */ /* 0x000fc60007f5e0ff */
[----:B------:R-:W-:-:S04]  /*36ec0*/  IMAD.WIDE.U32 R46, P0, R13, R74, R46 ;  /* 0x0000004a0d2e7225 */ /* 0x000fc8000780002e */
[----:B------:R-:W-:Y:S01]  /*36ed0*/  IMAD.IADD R57, R53, 0x1, R57 ;  /* 0x0000000135397824 */ /* 0x000fe200078e0239 */
[----:B------:R-:W-:Y:S01]  /*36ee0*/  IADD3 RZ, P4, PT, R45, R46, RZ ;  /* 0x0000002e2dff7210 */ /* 0x000fe20007f9e0ff */
[----:B------:R-:W-:-:S04]  /*36ef0*/  IMAD.WIDE.U32 R48, R13, R17, RZ ;  /* 0x000000110d307225 */ /* 0x000fc800078e00ff */
[----:B------:R-:W-:-:S04]  /*36f00*/  IMAD.WIDE.U32 R50, P1, R13, R18, R50 ;  /* 0x000000120d327225 */ /* 0x000fc80007820032 */
[----:B------:R-:W-:Y:S01]  /*36f10*/  IMAD.X R53, RZ, RZ, RZ, P0 ;  /* 0x000000ffff357224 */ /* 0x000fe200000e06ff */
[----:B------:R-:W-:Y:S01]  /*36f20*/  ISETP.GE.U32.AND P0, PT, R44, R52, PT ;  /* 0x000000342c00720c */ /* 0x000fe20003f06070 */
[----:B------:R-:W-:Y:S01]  /*36f30*/  IMAD.X R45, R57, 0x1, R55, P2 ;  /* 0x00000001392d7824 */ /* 0x000fe200010e0637 */
[----:B------:R-:W-:Y:S01]  /*36f40*/  IADD3 RZ, P3, PT, R49, R50, RZ ;  /* 0x0000003231ff7210 */ /* 0x000fe20007f7e0ff */
[----:B------:R-:W-:Y:S02]  /*36f50*/  IMAD.MOV.U32 R52, RZ, RZ, R47 ;  /* 0x000000ffff347224 */ /* 0x000fe400078e002f */
[----:B------:R-:W-:Y:S01]  /*36f60*/  IMAD R50, R18, R13, RZ ;  /* 0x0000000d12327224 */ /* 0x000fe200078e02ff */
[----:B------:R-:W-:Y:S01]  /*36f70*/  ISETP.GE.U32.AND.EX P0, PT, R45, R57, PT, P0 ;  /* 0x000000392d00720c */ /* 0x000fe20003f06100 */
[----:B------:R-:W-:Y:S02]  /*36f80*/  IMAD R56, R75, R11, RZ ;  /* 0x0000000b4b387224 */ /* 0x000fe400078e02ff */
[----:B------:R-:W-:Y:S01]  /*36f90*/  IMAD.WIDE.U32 R46, R17, R13, RZ ;  /* 0x0000000d112e7225 */ /* 0x000fe200078e00ff */
[----:B------:R-:W-:-:S03]  /*36fa0*/  SEL R57, RZ, 0x1, P0 ;  /* 0x00000001ff397807 */ /* 0x000fc60000000000 */
[----:B------:R-:W-:-:S04]  /*36fb0*/  IMAD.WIDE.U32.X R52, R14, R74, R52, P4 ;  /* 0x0000004a0e347225 */ /* 0x000fc800020e0434 */
[----:B------:R-:W-:Y:S01]  /*36fc0*/  IMAD R59, R14, R17, R50 ;  /* 0x000000110e3b7224 */ /* 0x000fe200078e0232 */
[----:B------:R-:W-:Y:S01]  /*36fd0*/  IADD3 R52, P4, P6, R46, R52, R57 ;  /* 0x000000342e347210 */ /* 0x000fe20007e9e039 */
[----:B------:R-:W-:-:S04]  /*36fe0*/  IMAD.WIDE.U32 R76, R11, R15, R44 ;  /* 0x0000000f0b4c7225 */ /* 0x000fc800078e002c */
[-C--:B------:R-:W-:Y:S01]  /*36ff0*/  IMAD R61, R12, R15.reuse, R56 ;  /* 0x0000000f0c3d7224 */ /* 0x080fe200078e0238 */
[----:B------:R-:W-:Y:S01]  /*37000*/  ISETP.GE.U32.AND P0, PT, R76, R44, PT ;  /* 0x0000002c4c00720c */ /* 0x000fe20003f06070 */
[----:B------:R-:W-:Y:S02]  /*37010*/  IMAD.IADD R57, R47, 0x1, R59 ;  /* 0x000000012f397824 */ /* 0x000fe400078e023b */
[----:B------:R-:W-:-:S03]  /*37020*/  IMAD.WIDE.U32 R54, R12, R15, RZ ;  /* 0x0000000f0c367225 */ /* 0x000fc600078e00ff */
[----:B------:R-:W-:Y:S01]  /*37030*/  IADD3.X R53, PT, PT, R57, R53, RZ, P4, P6 ;  /* 0x0000003539357210 */ /* 0x000fe200027ec4ff */
[----:B------:R-:W-:Y:S02]  /*37040*/  IMAD.IADD R80, R77, 0x1, R61 ;  /* 0x000000014d507824 */ /* 0x000fe400078e023d */
[----:B------:R-:W-:Y:S01]  /*37050*/  IMAD.X R47, RZ, RZ, RZ, P1 ;  /* 0x000000ffff2f7224 */ /* 0x000fe200008e06ff */
[----:B------:R-:W-:Y:S01]  /*37060*/  ISETP.GE.U32.AND P1, PT, R52, R46, PT ;  /* 0x0000002e3400720c */ /* 0x000fe20003f26070 */
[----:B------:R-:W-:Y:S01]  /*37070*/  IMAD R50, R78, R13, RZ ;  /* 0x0000000d4e327224 */ /* 0x000fe200078e02ff */
[----:B------:R-:W-:Y:S01]  /*37080*/  ISETP.GE.U32.AND.EX P0, PT, R80, R45, PT, P0 ;  /* 0x0000002d5000720c */ /* 0x000fe20003f06100 */
[----:B------:R-:W-:Y:S01]  /*37090*/  IMAD.WIDE.U32 R48, R11, R15, RZ ;  /* 0x0000000f0b307225 */ /* 0x000fe200078e00ff */
[----:B------:R-:W-:-:S03]  /*370a0*/  ISETP.GE.U32.AND.EX P1, PT, R53, R57, PT, P1 ;  /* 0x000000393500720c */ /* 0x000fc60003f26110 */
[----:B------:R-:W-:-:S04]  /*370b0*/  IMAD.WIDE.U32 R54, P2, R11, R75, R54 ;  /* 0x0000004b0b367225 */ /* 0x000fc80007840036 */
[----:B------:R-:W-:Y:S01]  /*370c0*/  IMAD.MOV.U32 R46, RZ, RZ, R51 ;  /* 0x000000ffff2e7224 */ /* 0x000fe200078e0033 */
[----:B------:R-:W-:Y:S01]  /*370d0*/  IADD3 RZ, P5, PT, R49, R54, RZ ;  /* 0x0000003631ff7210 */ /* 0x000fe20007fbe0ff */
[----:B------:R-:W-:-:S04]  /*370e0*/  IMAD.WIDE.U32 R44, R19, R13, RZ ;  /* 0x0000000d132c7225 */ /* 0x000fc800078e00ff */
[-C--:B------:R-:W-:Y:S02]  /*370f0*/  IMAD R51, R14, R19.reuse, R50 ;  /* 0x000000130e337224 */ /* 0x080fe400078e0232 */
[----:B------:R-:W-:-:S04]  /*37100*/  IMAD.WIDE.U32 R60, R13, R19, RZ ;  /* 0x000000130d3c7225 */ /* 0x000fc800078e00ff */
[----:B------:R-:W-:Y:S01]  /*37110*/  IMAD.IADD R60, R45, 0x1, R51 ;  /* 0x000000012d3c7824 */ /* 0x000fe200078e0233 */
[----:B------:R-:W-:Y:S01]  /*37120*/  SEL R45, RZ, 0x1, P1 ;  /* 0x00000001ff2d7807 */ /* 0x000fe20000800000 */
[----:B------:R-:W-:-:S04]  /*37130*/  IMAD.WIDE.U32.X R46, R14, R18, R46, P3 ;  /* 0x000000120e2e7225 */ /* 0x000fc800018e042e */
[----:B------:R-:W-:Y:S01]  /*37140*/  IMAD.X R49, RZ, RZ, RZ, P2 ;  /* 0x000000ffff317224 */ /* 0x000fe200010e06ff */
[----:B------:R-:W-:Y:S01]  /*37150*/  IADD3 R46, P1, P6, R44, R46, R45 ;  /* 0x0000002e2c2e7210 */ /* 0x000fe20007e3e02d */
[----:B------:R-:W-:Y:S01]  /*37160*/  IMAD.MOV.U32 R48, RZ, RZ, R55 ;  /* 0x000000ffff307224 */ /* 0x000fe200078e0037 */
[----:B------:R-:W-:Y:S01]  /*37170*/  SEL R45, RZ, 0x1, P0 ;  /* 0x00000001ff2d7807 */ /* 0x000fe20000000000 */
[----:B------:R-:W-:Y:S01]  /*37180*/  IMAD R63, R74, R11, RZ ;  /* 0x0000000b4a3f7224 */ /* 0x000fe200078e02ff */
[----:B------:R-:W-:Y:S01]  /*37190*/  IADD3.X R47, PT, PT, R60, R47, RZ, P1, P6 ;  /* 0x0000002f3c2f7210 */ /* 0x000fe20000fec4ff */
[----:B------:R-:W-:-:S04]  /*371a0*/  IMAD.WIDE.U32 R54, R12, R16, RZ ;  /* 0x000000100c367225 */ /* 0x000fc800078e00ff */
[----:B------:R-:W-:-:S04]  /*371b0*/  IMAD.WIDE.U32 R58, R11, R16, RZ ;  /* 0x000000100b3a7225 */ /* 0x000fc800078e00ff */
[----:B------:R-:W-:-:S04]  /*371c0*/  IMAD.WIDE.U32.X R48, R12, R75, R48, P5 ;  /* 0x0000004b0c307225 */ /* 0x000fc800028e0430 */
[----:B------:R-:W-:-:S04]  /*371d0*/  IMAD.WIDE.U32 R50, R11, R16, R52 ;  /* 0x000000100b327225 */ /* 0x000fc800078e0034 */
[----:B------:R-:W-:Y:S01]  /*371e0*/  IMAD R58, R12, R16, R63 ;  /* 0x000000100c3a7224 */ /* 0x000fe200078e023f */
[----:B------:R-:W-:Y:S01]  /*371f0*/  IADD3 R48, P1, P6, R50, R48, R45 ;  /* 0x0000003032307210 */ /* 0x000fe20007e3e02d */
[----:B------:R-:W-:-:S03]  /*37200*/  IMAD.WIDE.U32 R54, P2, R11, R74, R54 ;  /* 0x0000004a0b367225 */ /* 0x000fc60007840036 */
[----:B------:R-:W-:Y:S01]  /*37210*/  ISETP.GE.U32.AND P0, PT, R48, R50, PT ;  /* 0x000000323000720c */ /* 0x000fe20003f06070 */
[----:B------:R-:W-:Y:S01]  /*37220*/  IMAD.IADD R45, R51, 0x1, R58 ;  /* 0x00000001332d7824 */ /* 0x000fe200078e023a */
[----:B------:R-:W-:Y:S01]  /*37230*/  IADD3 RZ, P5, PT, R59, R54, RZ ;  /* 0x000000363bff7210 */ /* 0x000fe20007fbe0ff */
[----:B------:R-:W-:-:S03]  /*37240*/  IMAD.WIDE.U32 R56, R14, R19, RZ ;  /* 0x000000130e387225 */ /* 0x000fc600078e00ff */
[C---:B------:R-:W-:Y:S01]  /*37250*/  IADD3.X R49, PT, PT, R45.reuse, R49, RZ, P1, P6 ;  /* 0x000000312d317210 */ /* 0x040fe20000fec4ff */
        /* <DEDUP_REMOVED lines=9> */
[----:B------:R-:W-:Y:S01]  /*372f0*/  IMAD.WIDE.U32 R54, R11, R17, RZ ;  /* 0x000000110b367225 */ /* 0x000fe200078e00ff */
[----:B------:R-:W-:-:S03]  /*37300*/  SEL R54, RZ, 0x1, P6 ;  /* 0x00000001ff367807 */ /* 0x000fc60003000000 */
[----:B------:R-:W-:Y:S01]  /*37310*/  IMAD.WIDE.U32 R44, P2, R11, R18, R58 ;  /* 0x000000120b2c7225 */ /* 0x000fe2000784003a */
[----:B------:R-:W-:-:S03]  /*37320*/  SEL R59, RZ, 0x1, P0 ;  /* 0x00000001ff3b7807 */ /* 0x000fc60000000000 */
[----:B------:R-:W-:Y:S01]  /*37330*/  IMAD.X R53, RZ, RZ, RZ, P4 ;  /* 0x000000ffff357224 */ /* 0x000fe200020e06ff */
[----:B------:R-:W-:Y:S01]  /*37340*/  IADD3 RZ, P0, PT, R55, R44, RZ ;  /* 0x0000002c37ff7210 */ /* 0x000fe20007f1e0ff */
[----:B------:R-:W-:Y:S01]  /*37350*/  IMAD.WIDE.U32.X R50, R12, R74, R50, P5 ;  /* 0x0000004a0c327225 */ /* 0x000fe200028e0432 */
[----:B------:R-:W-:-:S03]  /*37360*/  ISETP.GE.U32.AND.EX P5, PT, R47, R60, PT, P1 ;  /* 0x0000003c2f00720c */ /* 0x000fc60003fa6110 */
[----:B------:R-:W-:Y:S01]  /*37370*/  IMAD.MOV.U32 R52, RZ, RZ, R57 ;  /* 0x000000ffff347224 */ /* 0x000fe200078e0039 */
[----:B------:R-:W-:Y:S01]  /*37380*/  SEL R55, RZ, 0x1, P5 ;  /* 0x00000001ff377807 */ /* 0x000fe20002800000 */
[----:B------:R-:W-:Y:S01]  /*37390*/  IMAD R44, R18, R11, RZ ;  /* 0x0000000b122c7224 */ /* 0x000fe200078e02ff */
[----:B------:R-:W-:Y:S01]  /*373a0*/  IADD3 R50, P4, P1, R59, R50, R54 ;  /* 0x000000323b327210 */ /* 0x000fe2000799e036 */
[----:B------:R-:W-:-:S04]  /*373b0*/  IMAD.WIDE.U32.X R52, R14, R78, R52, P3 ;  /* 0x0000004e0e347225 */ /* 0x000fc800018e0434 */
[----:B------:R-:W-:Y:S01]  /*373c0*/  IMAD.WIDE.U32 R56, R11, R17, R46 ;  /* 0x000000110b387225 */ /* 0x000fe200078e002e */
[----:B------:R-:W-:-:S03]  /*373d0*/  IADD3 R52, P6, PT, R55, R52, RZ ;  /* 0x0000003437347210 */ /* 0x000fc60007fde0ff */
[----:B------:R-:W-:Y:S01]  /*373e0*/  IMAD R61, R12, R17, R44 ;  /* 0x000000110c3d7224 */ /* 0x000fe200078e022c */
[----:B------:R-:W-:Y:S01]  /*373f0*/  ISETP.GE.U32.AND P5, PT, R56, R46, PT ;  /* 0x0000002e3800720c */ /* 0x000fe20003fa6070 */
[----:B------:R-:W-:Y:S01]  /*37400*/  IMAD.WIDE.U32 R62, R12, R19, RZ ;  /* 0x000000130c3e7225 */ /* 0x000fe200078e00ff */
[----:B------:R-:W-:Y:S02]  /*37410*/  IADD3.X R44, PT, PT, RZ, R51, RZ, P4, P1 ;  /* 0x00000033ff2c7210 */ /* 0x000fe400027e24ff */
[----:B------:R-:W-:Y:S01]  /*37420*/  IADD3 R50, P4, PT, R50, R56, RZ ;  /* 0x0000003832327210 */ /* 0x000fe20007f9e0ff */
[----:B------:R-:W-:-:S04]  /*37430*/  IMAD.WIDE.U32 R54, R10, R15, RZ ;  /* 0x0000000f0a367225 */ /* 0x000fc800078e00ff */
[----:B------:R-:W-:Y:S02]  /*37440*/  IMAD.IADD R57, R57, 0x1, R61 ;  /* 0x0000000139397824 */ /* 0x000fe400078e023d */
[----:B------:R-:W-:-:S03]  /*37450*/  IMAD.WIDE.U32 R58, R11, R19, RZ ;  /* 0x000000130b3a7225 */ /* 0x000fc600078e00ff */
[----:B------:R-:W-:Y:S01]  /*37460*/  ISETP.GE.U32.AND.EX P1, PT, R57, R47, PT, P5 ;  /* 0x0000002f3900720c */ /* 0x000fe20003f26150 */
[----:B------:R-:W-:-:S04]  /*37470*/  IMAD.WIDE.U32 R62, P3, R11, R78, R62 ;  /* 0x0000004e0b3e7225 */ /* 0x000fc8000786003e */
[----:B------:R-:W-:-:S04]  /*37480*/  IMAD.WIDE.U32 R60, R9, R15, RZ ;  /* 0x0000000f093c7225 */ /* 0x000fc800078e00ff */
[----:B------:R-:W-:-:S04]  /*37490*/  IMAD.WIDE.U32 R54, P5, R9, R75, R54 ;  /* 0x0000004b09367225 */ /* 0x000fc800078a0036 */
[----:B------:R-:W-:Y:S02]  /*374a0*/  IMAD R79, R75, R9, RZ ;  /* 0x000000094b4f7224 */ /* 0x000fe400078e02ff */
[----:B------:R-:W-:Y:S01]  /*374b0*/  IMAD.X R53, RZ, RZ, R53, P6 ;  /* 0x000000ffff357224 */ /* 0x000fe200030e0635 */
[----:B------:R-:W-:Y:S01]  /*374c0*/  IADD3 RZ, P6, PT, R59, R62, RZ ;  /* 0x0000003e3bff7210 */ /* 0x000fe20007fde0ff */
[----:B------:R-:W-:Y:S01]  /*374d0*/  IMAD.X R59, RZ, RZ, RZ, P2 ;  /* 0x000000ffff3b7224 */ /* 0x000fe200010e06ff */
[----:B------:R-:W-:Y:S01]  /*374e0*/  IADD3 RZ, P2, PT, R61, R54, RZ ;  /* 0x000000363dff7210 */ /* 0x000fe20007f5e0ff */
[----:B------:R-:W-:-:S04]  /*374f0*/  IMAD.WIDE.U32 R46, R9, R15, R48 ;  /* 0x0000000f092e7225 */ /* 0x000fc800078e0030 */
[----:B------:R-:W-:Y:S02]  /*37500*/  IMAD R79, R10, R15, R79 ;  /* 0x0000000f0a4f7224 */ /* 0x000fe400078e024f */
[----:B------:R-:W-:Y:S01]  /*37510*/  IMAD.X R51, R57, 0x1, R44, P4 ;  /* 0x0000000139337824 */ /* 0x000fe200020e062c */
[----:B------:R-:W-:Y:S01]  /*37520*/  ISETP.GE.U32.AND P4, PT, R50, R56, PT ;  /* 0x000000383200720c */ /* 0x000fe20003f86070 */
[----:B------:R-:W-:Y:S01]  /*37530*/  IMAD.WIDE.U32 R60, R10, R16, RZ ;  /* 0x000000100a3c7225 */ /* 0x000fe200078e00ff */
[----:B------:R-:W-:Y:S02]  /*37540*/  SEL R44, RZ, 0x1, P1 ;  /* 0x00000001ff2c7807 */ /* 0x000fe40000800000 */
[----:B------:R-:W-:Y:S01]  /*37550*/  ISETP.GE.U32.AND P1, PT, R46, R48, PT ;  /* 0x000000302e00720c */ /* 0x000fe20003f26070 */
[----:B------:R-:W-:Y:S01]  /*37560*/  IMAD.MOV.U32 R58, RZ, RZ, R45 ;  /* 0x000000ffff3a7224 */ /* 0x000fe200078e002d */
[----:B------:R-:W-:Y:S01]  /*37570*/  ISETP.GE.U32.AND.EX P4, PT, R51, R57, PT, P4 ;  /* 0x000000393300720c */ /* 0x000fe20003f86140 */
[----:B------:R-:W-:-:S03]  /*37580*/  IMAD.WIDE.U32 R66, R10, R17, RZ ;  /* 0x000000110a427225 */ /* 0x000fc600078e00ff */
[----:B------:R-:W-:Y:S01]  /*37590*/  SEL R54, RZ, 0x1, P4 ;  /* 0x00000001ff367807 */ /* 0x000fe20002000000 */
[----:B------:R-:W-:Y:S02]  /*375a0*/  IMAD.IADD R79, R47, 0x1, R79 ;  /* 0x000000012f4f7824 */ /* 0x000fe400078e024f */
[----:B------:R-:W-:-:S03]  /*375b0*/  IMAD.WIDE.U32.X R58, R12, R18, R58, P0 ;  /* 0x000000120c3a7225 */ /* 0x000fc600000e043a */
[----:B------:R-:W-:Y:S01]  /*375c0*/  ISETP.GE.U32.AND.EX P1, PT, R79, R49, PT, P1 ;  /* 0x000000314f00720c */ /* 0x000fe20003f26110 */
[----:B------:R-:W-:-:S04]  /*375d0*/  IMAD.WIDE.U32 R68, R9, R16, RZ ;  /* 0x0000001009447225 */ /* 0x000fc800078e00ff */
[----:B------:R-:W-:-:S04]  /*375e0*/  IMAD.WIDE.U32 R60, P0, R9, R74, R60 ;  /* 0x0000004a093c7225 */ /* 0x000fc8000780003c */
[----:B------:R-:W-:Y:S01]  /*375f0*/  IMAD.X R45, RZ, RZ, RZ, P3 ;  /* 0x000000ffff2d7224 */ /* 0x000fe200018e06ff */
[----:B------:R-:W-:Y:S01]  /*37600*/  IADD3 RZ, P4, PT, R69, R60, RZ ;  /* 0x0000003c45ff7210 */ /* 0x000fe20007f9e0ff */
[----:B------:R-:W-:Y:S01]  /*37610*/  IMAD.WIDE.U32 R64, R9, R17, RZ ;  /* 0x0000001109407225 */ /* 0x000fe200078e00ff */
[----:B------:R-:W-:-:S03]  /*37620*/  SEL R69, RZ, 0x1, P1 ;  /* 0x00000001ff457807 */ /* 0x000fc60000800000 */
[----:B------:R-:W-:-:S04]  /*37630*/  IMAD.WIDE.U32 R66, P3, R9, R18, R66 ;  /* 0x0000001209427225 */ /* 0x000fc80007860042 */
[----:B------:R-:W-:Y:S01]  /*37640*/  IMAD.X R57, RZ, RZ, RZ, P5 ;  /* 0x000000ffff397224 */ /* 0x000fe200028e06ff */
[----:B------:R-:W-:Y:S01]  /*37650*/  IADD3 RZ, P5, PT, R65, R66, RZ ;  /* 0x0000004241ff7210 */ /* 0x000fe20007fbe0ff */
[----:B------:R-:W-:Y:S02]  /*37660*/  IMAD.MOV.U32 R56, RZ, RZ, R55 ;  /* 0x000000ffff387224 */ /* 0x000fe400078e0037 */
[----:B------:R-:W-:Y:S02]  /*37670*/  IMAD R55, R74, R9, RZ ;  /* 0x000000094a377224 */ /* 0x000fe400078e02ff */
[----:B------:R-:W-:Y:S01]  /*37680*/  IMAD.WIDE.U32.X R48, R10, R75, R56, P2 ;  /* 0x0000004b0a307225 */ /* 0x000fe200010e0438 */
[----:B------:R-:W-:-:S03]  /*37690*/  IADD3 R65, P1, P2, R54, R58, R44 ;  /* 0x0000003a36417210 */ /* 0x000fc60007a3e02c */
[-C--:B------:R-:W-:Y:S02]  /*376a0*/  IMAD R73, R10, R16.reuse, R55 ;  /* 0x000000100a497224 */ /* 0x080fe400078e0237 */
[----:B------:R-:W-:-:S04]  /*376b0*/  IMAD.WIDE.U32 R54, R9, R16, R50 ;  /* 0x0000001009367225 */ /* 0x000fc800078e0032 */
[----:B------:R-:W-:Y:S02]  /*376c0*/  IMAD R71, R78, R11, RZ ;  /* 0x0000000b4e477224 */ /* 0x000fe400078e02ff */
[----:B------:R-:W-:Y:S01]  /*376d0*/  IMAD.WIDE.U32 R56, R11, R19, R52 ;  /* 0x000000130b387225 */ /* 0x000fe200078e0034 */
[----:B------:R-:W-:Y:S02]  /*376e0*/  IADD3.X R11, PT, PT, RZ, R59, RZ, P1, P2 ;  /* 0x0000003bff0b7210 */ /* 0x000fe40000fe44ff */
[----:B------:R-:W-:Y:S01]  /*376f0*/  IADD3 R48, P1, P2, R54, R48, R69 ;  /* 0x0000003036307210 */ /* 0x000fe20007a3e045 */
[----:B------:R-:W-:Y:S02]  /*37700*/  IMAD.IADD R55, R55, 0x1, R73 ;  /* 0x0000000137377824 */ /* 0x000fe400078e0249 */
[----:B------:R-:W-:Y:S02]  /*37710*/  IMAD R71, R12, R19, R71 ;  /* 0x000000130c477224 */ /* 0x000fe400078e0247 */
[----:B------:R-:W-:Y:S01]  /*37720*/  IMAD.X R59, RZ, RZ, RZ, P0 ;  /* 0x000000ffff3b7224 */ /* 0x000fe200000e06ff */
[----:B------:R-:W-:Y:S01]  /*37730*/  ISETP.GE.U32.AND P0, PT, R54, R50, PT ;  /* 0x000000323600720c */ /* 0x000fe20003f06070 */
[----:B------:R-:W-:Y:S01]  /*37740*/  IMAD.IADD R71, R57, 0x1, R71 ;  /* 0x0000000139477824 */ /* 0x000fe200078e0247 */
[----:B------:R-:W-:Y:S01]  /*37750*/  IADD3.X R49, PT, PT, R55, R49, RZ, P1, P2 ;  /* 0x0000003137317210 */ /* 0x000fe20000fe44ff */
[----:B------:R-:W-:Y:S01]  /*37760*/  IMAD.MOV.U32 R58, RZ, RZ, R61 ;  /* 0x000000ffff3a7224 */ /* 0x000fe200078e003d */
[----:B------:R-:W-:Y:S01]  /*37770*/  IADD3 R50, P1, PT, R65, R56, RZ ;  /* 0x0000003841327210 */ /* 0x000fe20007f3e0ff */
[----:B------:R-:W-:Y:S01]  /*37780*/  IMAD.MOV.U32 R44, RZ, RZ, R63 ;  /* 0x000000ffff2c7224 */ /* 0x000fe200078e003f */
[----:B------:R-:W-:Y:S01]  /*37790*/  ISETP.GE.U32.AND.EX P0, PT, R55, R51, PT, P0 ;  /* 0x000000333700720c */ /* 0x000fe20003f06100 */
[----:B------:R-:W-:Y:S01]  /*377a0*/  IMAD.WIDE.U32.X R58, R10, R74, R58, P4 ;  /* 0x0000004a0a3a7225 */ /* 0x000fe200020e043a */
[----:B------:R-:W-:-:S03]  /*377b0*/  ISETP.GE.U32.AND P2, PT, R48, R54, PT ;  /* 0x000000363000720c */ /* 0x000fc60003f46070 */
[----:B------:R-:W-:Y:S01]  /*377c0*/  IMAD.X R51, R71, 0x1, R11, P1 ;  /* 0x0000000147337824 */ /* 0x000fe200008e060b */
[----:B------:R-:W-:Y:S01]  /*377d0*/  SEL R11, RZ, 0x1, P0 ;  /* 0x00000001ff0b7807 */ /* 0x000fe20000000000 */
[----:B------:R-:W-:Y:S01]  /*377e0*/  IMAD.WIDE.U32.X R44, R12, R78, R44, P6 ;  /* 0x0000004e0c2c7225 */ /* 0x000fe200030e042c */
[----:B------:R-:W-:Y:S02]  /*377f0*/  ISETP.GE.U32.AND.EX P2, PT, R49, R55, PT, P2 ;  /* 0x000000373100720c */ /* 0x000fe40003f46120 */
[----:B------:R-:W-:Y:S01]  /*37800*/  ISETP.GE.U32.AND P1, PT, R56, R52, PT ;  /* 0x000000343800720c */ /* 0x000fe20003f26070 */
[----:B------:R-:W-:Y:S01]  /*37810*/  IMAD R12, R18, R9, RZ ;  /* 0x00000009120c7224 */ /* 0x000fe200078e02ff */
[----:B------:R-:W-:Y:S01]  /*37820*/  ISETP.GE.U32.AND P0, PT, R50, R56, PT ;  /* 0x000000383200720c */ /* 0x000fe20003f06070 */
[----:B------:R-:W-:Y:S01]  /*37830*/  IMAD.WIDE.U32 R56, R10, R19, RZ ;  /* 0x000000130a387225 */ /* 0x000fe200078e00ff */
[----:B------:R-:W-:Y:S02]  /*37840*/  SEL R54, RZ, 0x1, P2 ;  /* 0x00000001ff367807 */ /* 0x000fe40001000000 */
[----:B------:R-:W-:Y:S01]  /*37850*/  ISETP.GE.U32.AND.EX P1, PT, R71, R53, PT, P1 ;  /* 0x000000354700720c */ /* 0x000fe20003f26110 */
[----:B------:R-:W-:Y:S01]  /*37860*/  IMAD.WIDE.U32 R52, R9, R19, RZ ;  /* 0x0000001309347225 */ /* 0x000fe200078e00ff */
[----:B------:R-:W-:-:S02]  /*37870*/  ISETP.GE.U32.AND.EX P0, PT, R51, R71, PT, P0 ;  /* 0x000000473300720c */ /* 0x000fc40003f06100 */
[----:B------:R-:W-:Y:S01]  /*37880*/  IADD3 R52, P4, P6, R54, R58, R11 ;  /* 0x0000003a36347210 */ /* 0x000fe20007e9e00b */
[----:B------:R-:W-:Y:S01]  /*37890*/  IMAD.WIDE.U32 R56, P2, R9, R78, R56 ;  /* 0x0000004e09387225 */ /* 0x000fe20007840038 */
[----:B------:R-:W-:Y:S02]  /*378a0*/  SEL R54, RZ, 0x1, P1 ;  /* 0x00000001ff367807 */ /* 0x000fe40000800000 */
[----:B------:R-:W-:Y:S01]  /*378b0*/  SEL R55, RZ, 0x1, P0 ;  /* 0x00000001ff377807 */ /* 0x000fe20000000000 */
[----:B------:R-:W-:Y:S01]  /*378c0*/  IMAD.WIDE.U32 R70, R8, R15, RZ ;  /* 0x0000000f08467225 */ /* 0x000fe200078e00ff */
[----:B------:R-:W-:Y:S02]  /*378d0*/  IADD3.X R11, PT, PT, RZ, R59, RZ, P4, P6 ;  /* 0x0000003bff0b7210 */ /* 0x000fe400027ec4ff */
[----:B------:R-:W-:Y:S01]  /*378e0*/  IADD3 RZ, P0, PT, R53, R56, RZ ;  /* 0x0000003835ff7210 */ /* 0x000fe20007f1e0ff */
[----:B------:R-:W-:Y:S01]  /*378f0*/  IMAD.WIDE.U32 R60, R9, R17, R50 ;  /* 0x00000011093c7225 */ /* 0x000fe200078e0032 */
[----:B------:R-:W-:-:S03]  /*37900*/  IADD3 R54, P1, P4, R55, R44, R54 ;  /* 0x0000002c37367210 */ /* 0x000fc60007c3e036 */
[----:B------:R-:W-:Y:S01]  /*37910*/  IMAD R53, R10, R17, R12 ;  /* 0x000000110a357224 */ /* 0x000fe200078e020c */
[----:B------:R-:W-:Y:S01]  /*37920*/  IADD3.X R55, PT, PT, RZ, R45, RZ, P1, P4 ;  /* 0x0000002dff377210 */ /* 0x000fe20000fe84ff */
[----:B------:R-:W-:Y:S01]  /*37930*/  IMAD.WIDE.U32 R62, R7, R15, RZ ;  /* 0x0000000f073e7225 */ /* 0x000fe200078e00ff */
[----:B------:R-:W-:-:S03]  /*37940*/  IADD3 R52, P6, PT, R52, R60, RZ ;  /* 0x0000003c34347210 */ /* 0x000fc60007fde0ff */
[----:B------:R-:W-:-:S04]  /*37950*/  IMAD.WIDE.U32 R70, P1, R7, R75, R70 ;  /* 0x0000004b07467225 */ /* 0x000fc80007820046 */
[----:B------:R-:W-:Y:S02]  /*37960*/  IMAD.IADD R12, R61, 0x1, R53 ;  /* 0x000000013d0c7824 */ /* 0x000fe400078e0235 */
[----:B------:R-:W-:-:S04]  /*37970*/  IMAD.WIDE.U32 R64, R8, R16, RZ ;  /* 0x0000001008407225 */ /* 0x000fc800078e00ff */
[----:B------:R-:W-:Y:S01]  /*37980*/  IMAD.X R53, R12, 0x1, R11, P6 ;  /* 0x000000010c357824 */ /* 0x000fe200030e060b */
[----:B------:R-:W-:Y:S01]  /*37990*/  IADD3 RZ, P6, PT, R63, R70, RZ ;  /* 0x000000463fff7210 */ /* 0x000fe20007fde0ff */
[----:B------:R-:W-:Y:S02]  /*379a0*/  IMAD.MOV.U32 R44, RZ, RZ, R67 ;  /* 0x000000ffff2c7224 */ /* 0x000fe400078e0043 */
[----:B------:R-:W-:-:S04]  /*379b0*/  IMAD.WIDE.U32 R62, R8, R19, RZ ;  /* 0x00000013083e7225 */ /* 0x000fc800078e00ff */
[----:B------:R-:W-:Y:S02]  /*379c0*/  IMAD.X R45, RZ, RZ, RZ, P3 ;  /* 0x000000ffff2d7224 */ /* 0x000fe400018e06ff */
[----:B------:R-:W-:Y:S02]  /*379d0*/  IMAD.X R67, RZ, RZ, RZ, P2 ;  /* 0x000000ffff437224 */ /* 0x000fe400010e06ff */
[----:B------:R-:W-:Y:S02]  /*379e0*/  IMAD.MOV.U32 R66, RZ, RZ, R57 ;  /* 0x000000ffff427224 */ /* 0x000fe400078e0039 */
[----:B------:R-:W-:-:S04]  /*379f0*/  IMAD.WIDE.U32 R68, R8, R17, RZ ;  /* 0x0000001108447225 */ /* 0x000fc800078e00ff */
[----:B------:R-:W-:-:S04]  /*37a00*/  IMAD.WIDE.U32 R58, R7, R16, RZ ;  /* 0x00000010073a7225 */ /* 0x000fc800078e00ff */
[----:B------:R-:W-:-:S04]  /*37a10*/  IMAD.WIDE.U32 R64, P4, R7, R74, R64 ;  /* 0x0000004a07407225 */ /* 0x000fc80007880040 */
[----:B------:R-:W-:Y:S01]  /*37a20*/  IMAD.WIDE.U32.X R72, R10, R18, R44, P5 ;  /* 0x000000120a487225 */ /* 0x000fe200028e042c */
[----:B------:R-:W-:-:S03]  /*37a30*/  IADD3 RZ, P3, PT, R59, R64, RZ ;  /* 0x000000403bff7210 */ /* 0x000fc60007f7e0ff */
[----:B------:R-:W-:-:S04]  /*37a40*/  IMAD.WIDE.U32.X R66, R10, R78, R66, P0 ;  /* 0x0000004e0a427225 */ /* 0x000fc800000e0442 */
[----:B------:R-:W-:-:S04]  /*37a50*/  IMAD.WIDE.U32 R62, P0, R7, R78, R62 ;  /* 0x0000004e073e7225 */ /* 0x000fc8000780003e */
[----:B------:R-:W-:-:S04]  /*37a60*/  IMAD.WIDE.U32 R44, R7, R19, RZ ;  /* 0x00000013072c7225 */ /* 0x000fc800078e00ff */
[----:B------:R-:W-:Y:S02]  /*37a70*/  IMAD R61, R75, R7, RZ ;  /* 0x000000074b3d7224 */ /* 0x000fe400078e02ff */
[----:B------:R-:W-:-:S04]  /*37a80*/  IMAD.WIDE.U32 R68, P5, R7, R18, R68 ;  /* 0x0000001207447225 */ /* 0x000fc800078a0044 */
[----:B------:R-:W-:-:S04]  /*37a90*/  IMAD.WIDE.U32 R58, R7, R17, RZ ;  /* 0x00000011073a7225 */ /* 0x000fc800078e00ff */
[----:B------:R-:W-:Y:S01]  /*37aa0*/  IMAD.X R11, RZ, RZ, RZ, P1 ;  /* 0x000000ffff0b7224 */ /* 0x000fe200008e06ff */
[----:B------:R-:W-:Y:S01]  /*37ab0*/  IADD3 RZ, P1, PT, R45, R62, RZ ;  /* 0x0000003e2dff7210 */ /* 0x000fe20007f3e0ff */
[----:B------:R-:W-:Y:S01]  /*37ac0*/  IMAD.WIDE.U32 R44, R7, R15, R48 ;  /* 0x0000000f072c7225 */ /* 0x000fe200078e0030 */
[----:B------:R-:W-:-:S03]  /*37ad0*/  IADD3 RZ, P2, PT, R59, R68, RZ ;  /* 0x000000443bff7210 */ /* 0x000fc60007f5e0ff */
[----:B------:R-:W-:Y:S02]  /*37ae0*/  IMAD R61, R8, R15, R61 ;  /* 0x0000000f083d7224 */ /* 0x000fe400078e023d */
[----:B------:R-:W-:Y:S01]  /*37af0*/  IMAD.X R57, RZ, RZ, RZ, P5 ;  /* 0x000000ffff397224 */ /* 0x000fe200028e06ff */
[----:B------:R-:W-:Y:S01]  /*37b00*/  ISETP.GE.U32.AND P5, PT, R60, R50, PT ;  /* 0x000000323c00720c */ /* 0x000fe20003fa6070 */
[----:B------:R-:W-:Y:S02]  /*37b10*/  IMAD R62, R78, R9, RZ ;  /* 0x000000094e3e7224 */ /* 0x000fe400078e02ff */
[----:B------:R-:W-:Y:S01]  /*37b20*/  IMAD.X R59, RZ, RZ, RZ, P4 ;  /* 0x000000ffff3b7224 */ /* 0x000fe200020e06ff */
[----:B------:R-:W-:Y:S01]  /*37b30*/  ISETP.GE.U32.AND P4, PT, R44, R48, PT ;  /* 0x000000302c00720c */ /* 0x000fe20003f86070 */
[----:B------:R-:W-:Y:S01]  /*37b40*/  IMAD.IADD R61, R45, 0x1, R61 ;  /* 0x000000012d3d7824 */ /* 0x000fe200078e023d */
[----:B------:R-:W-:Y:S01]  /*37b50*/  ISETP.GE.U32.AND.EX P5, PT, R12, R51, PT, P5 ;  /* 0x000000330c00720c */ /* 0x000fe20003fa6150 */
[----:B------:R-:W-:-:S02]  /*37b60*/  IMAD R62, R10, R19, R62 ;  /* 0x000000130a3e7224 */ /* 0x000fc400078e023e */
[----:B------:R-:W-:Y:S01]  /*37b70*/  IMAD R51, R74, R7, RZ ;  /* 0x000000074a337224 */ /* 0x000fe200078e02ff */
[----:B------:R-:W-:Y:S01]  /*37b80*/  ISETP.GE.U32.AND.EX P4, PT, R61, R49, PT, P4 ;  /* 0x000000313d00720c */ /* 0x000fe20003f86140 */
[----:B------:R-:W-:Y:S02]  /*37b90*/  IMAD.MOV.U32 R10, RZ, RZ, R71 ;  /* 0x000000ffff0a7224 */ /* 0x000fe400078e0047 */
[----:B------:R-:W-:Y:S02]  /*37ba0*/  IMAD.MOV.U32 R58, RZ, RZ, R65 ;  /* 0x000000ffff3a7224 */ /* 0x000fe400078e0041 */
[----:B------:R-:W-:Y:S01]  /*37bb0*/  IMAD.X R65, RZ, RZ, RZ, P0 ;  /* 0x000000ffff417224 */ /* 0x000fe200000e06ff */
[----:B------:R-:W-:Y:S01]  /*37bc0*/  ISETP.GE.U32.AND P0, PT, R52, R60, PT ;  /* 0x0000003c3400720c */ /* 0x000fe20003f06070 */
[----:B------:R-:W-:-:S03]  /*37bd0*/  IMAD.WIDE.U32 R48, R9, R19, R54 ;  /* 0x0000001309307225 */ /* 0x000fc600078e0036 */
[----:B------:R-:W-:Y:S01]  /*37be0*/  ISETP.GE.U32.AND.EX P0, PT, R53, R12, PT, P0 ;  /* 0x0000000c3500720c */ /* 0x000fe20003f06100 */
[-C--:B------:R-:W-:Y:S02]  /*37bf0*/  IMAD R9, R8, R16.reuse, R51 ;  /* 0x0000001008097224 */ /* 0x080fe400078e0233 */
[----:B------:R-:W-:Y:S01]  /*37c00*/  IMAD.MOV.U32 R56, RZ, RZ, R69 ;  /* 0x000000ffff387224 */ /* 0x000fe200078e0045 */
[----:B------:R-:W-:Y:S01]  /*37c10*/  SEL R69, RZ, 0x1, P0 ;  /* 0x00000001ff457807 */ /* 0x000fe20000000000 */
[----:B------:R-:W-:Y:S01]  /*37c20*/  IMAD.MOV.U32 R64, RZ, RZ, R63 ;  /* 0x000000ffff407224 */ /* 0x000fe200078e003f */
[----:B------:R-:W-:Y:S01]  /*37c30*/  SEL R63, RZ, 0x1, P4 ;  /* 0x00000001ff3f7807 */ /* 0x000fe20002000000 */
[----:B------:R-:W-:Y:S01]  /*37c40*/  IMAD.WIDE.U32 R50, R7, R16, R52 ;  /* 0x0000001007327225 */ /* 0x000fe200078e0034 */
[----:B------:R-:W-:Y:S02]  /*37c50*/  SEL R16, RZ, 0x1, P5 ;  /* 0x00000001ff107807 */ /* 0x000fe40002800000 */
[----:B------:R-:W-:Y:S01]  /*37c60*/  ISETP.GE.U32.AND P0, PT, R48, R54, PT ;  /* 0x000000363000720c */ /* 0x000fe20003f06070 */
[----:B------:R-:W-:-:S04]  /*37c70*/  IMAD.WIDE.U32.X R10, R8, R75, R10, P6 ;  /* 0x0000004b080a7225 */ /* 0x000fc800030e040a */
[----:B------:R-:W-:Y:S01]  /*37c80*/  IMAD.WIDE.U32.X R56, R8, R18, R56, P2 ;  /* 0x0000001208387225 */ /* 0x000fe200010e0438 */
[----:B------:R-:W-:-:S03]  /*37c90*/  ISETP.GE.U32.AND P2, PT, R50, R52, PT ;  /* 0x000000343200720c */ /* 0x000fc60003f46070 */
[----:B------:R-:W-:Y:S01]  /*37ca0*/  IMAD R60, R18, R7, RZ ;  /* 0x00000007123c7224 */ /* 0x000fe200078e02ff */
[----:B------:R-:W-:Y:S01]  /*37cb0*/  IADD3 R18, P5, P6, R50, R10, R63 ;  /* 0x0000000a32127210 */ /* 0x000fe20007ebe03f */
[----:B------:R-:W-:Y:S02]  /*37cc0*/  IMAD.IADD R9, R51, 0x1, R9 ;  /* 0x0000000133097824 */ /* 0x000fe400078e0209 */
[----:B------:R-:W-:Y:S01]  /*37cd0*/  IMAD.WIDE.U32.X R64, R8, R78, R64, P1 ;  /* 0x0000004e08407225 */ /* 0x000fe200008e0440 */
[----:B------:R-:W-:Y:S02]  /*37ce0*/  ISETP.GE.U32.AND P1, PT, R18, R50, PT ;  /* 0x000000321200720c */ /* 0x000fe40003f26070 */
[----:B------:R-:W-:Y:S01]  /*37cf0*/  IADD3.X R50, PT, PT, R9, R11, RZ, P5, P6 ;  /* 0x0000000b09327210 */ /* 0x000fe20002fec4ff */
[----:B------:R-:W-:Y:S01]  /*37d00*/  IMAD.WIDE.U32.X R58, R8, R74, R58, P3 ;  /* 0x0000004a083a7225 */ /* 0x000fe200018e043a */
[----:B------:R-:W-:Y:S02]  /*37d10*/  IADD3 R69, P3, P4, R69, R72, R16 ;  /* 0x0000004845457210 */ /* 0x000fe40007c7e010 */
[----:B------:R-:W-:Y:S01]  /*37d20*/  ISETP.GE.U32.AND.EX P2, PT, R9, R53, PT, P2 ;  /* 0x000000350900720c */ /* 0x000fe20003f46120 */
[----:B------:R-:W-:Y:S01]  /*37d30*/  IMAD R12, R78, R7, RZ ;  /* 0x000000074e0c7224 */ /* 0x000fe200078e02ff */
[----:B------:R-:W-:Y:S01]  /*37d40*/  IADD3.X R72, PT, PT, RZ, R73, RZ, P3, P4 ;  /* 0x00000049ff487210 */ /* 0x000fe20001fe84ff */
[----:B------:R-:W-:Y:S01]  /*37d50*/  IMAD R60, R8, R17, R60 ;  /* 0x00000011083c7224 */ /* 0x000fe200078e023c */
[----:B------:R-:W-:Y:S01]  /*37d60*/  ISETP.GE.U32.AND.EX P1, PT, R50, R9, PT, P1 ;  /* 0x000000093200720c */ /* 0x000fe20003f26110 */
[----:B------:R-:W-:Y:S01]  /*37d70*/  IMAD R12, R8, R19, R12 ;  /* 0x00000013080c7224 */ /* 0x000fe200078e020c */
[----:B------:R-:W-:Y:S01]  /*37d80*/  IADD3 R8, P4, PT, R69, R48, RZ ;  /* 0x0000003045087210 */ /* 0x000fe20007f9e0ff */
[----:B------:R-:W-:Y:S01]  /*37d90*/  IMAD.IADD R11, R49, 0x1, R62 ;  /* 0x00000001310b7824 */ /* 0x000fe200078e023e */
[----:B------:R-:W-:-:S02]  /*37da0*/  SEL R16, RZ, 0x1, P2 ;  /* 0x00000001ff107807 */ /* 0x000fc40001000000 */
[----:B------:R-:W-:Y:S01]  /*37db0*/  SEL R49, RZ, 0x1, P1 ;  /* 0x00000001ff317807 */ /* 0x000fe20000800000 */
[C---:B------:R-:W-:Y:S01]  /*37dc0*/  IMAD.X R9, R11.reuse, 0x1, R72, P4 ;  /* 0x000000010b097824 */ /* 0x040fe200020e0648 */
[----:B------:R-:W-:Y:S02]  /*37dd0*/  ISETP.GE.U32.AND P3, PT, R8, R48, PT ;  /* 0x000000300800720c */ /* 0x000fe40003f66070 */
[----:B------:R-:W-:Y:S02]  /*37de0*/  ISETP.GE.U32.AND.EX P0, PT, R11, R55, PT, P0 ;  /* 0x000000370b00720c */ /* 0x000fe40003f06100 */
[----:B------:R-:W-:Y:S01]  /*37df0*/  IADD3 R55, P2, P4, R49, R58, R16 ;  /* 0x0000003a31377210 */ /* 0x000fe20007c5e010 */
[----:B------:R-:W-:Y:S01]  /*37e00*/  IMAD.WIDE.U32 R48, R50, 0x3d1, RZ ;  /* 0x000003d132307825 */ /* 0x000fe200078e00ff */
[----:B------:R-:W-:Y:S02]  /*37e10*/  ISETP.GE.U32.AND.EX P1, PT, R9, R11, PT, P3 ;  /* 0x0000000b0900720c */ /* 0x000fe40003f26130 */
[----:B------:R-:W-:Y:S01]  /*37e20*/  IADD3.X R53, PT, PT, RZ, R59, RZ, P2, P4 ;  /* 0x0000003bff357210 */ /* 0x000fe200017e84ff */
[----:B------:R-:W-:Y:S01]  /*37e30*/  IMAD.WIDE.U32 R16, R7, R17, R8 ;  /* 0x0000001107107225 */ /* 0x000fe200078e0008 */
[----:B------:R-:W-:-:S02]  /*37e40*/  SEL R59, RZ, 0x1, P1 ;  /* 0x00000001ff3b7807 */ /* 0x000fc40000800000 */
[----:B------:R-:W-:Y:S01]  /*37e50*/  SEL R54, RZ, 0x1, P0 ;  /* 0x00000001ff367807 */ /* 0x000fe20000000000 */
[----:B------:R-:W-:Y:S01]  /*37e60*/  IMAD.WIDE.U32 R10, R18, 0x3d1, RZ ;  /* 0x000003d1120a7825 */ /* 0x000fe200078e00ff */
[----:B------:R-:W-:-:S03]  /*37e70*/  IADD3 R55, P1, PT, R55, R16, RZ ;  /* 0x0000001037377210 */ /* 0x000fc60007f3e0ff */
[----:B------:R-:W-:Y:S01]  /*37e80*/  IMAD.WIDE.U32 R48, P2, RZ, R18, R48 ;  /* 0x00000012ff307225 */ /* 0x000fe20007840030 */
[----:B------:R-:W-:-:S03]  /*37e90*/  IADD3 R52, P3, PT, RZ, R10, RZ ;  /* 0x0000000aff347210 */ /* 0x000fc60007f7e0ff */
[----:B------:R-:W-:Y:S01]  /*37ea0*/  IMAD.IADD R60, R17, 0x1, R60 ;  /* 0x00000001113c7824 */ /* 0x000fe200078e023c */
[----:B------:R-:W-:Y:S01]  /*37eb0*/  IADD3 R51, P4, PT, R11, R48, RZ ;  /* 0x000000300b337210 */ /* 0x000fe20007f9e0ff */
[----:B------:R-:W-:Y:S01]  /*37ec0*/  IMAD.X R11, RZ, RZ, RZ, P2 ;  /* 0x000000ffff0b7224 */ /* 0x000fe200010e06ff */
[----:B------:R-:W-:Y:S01]  /*37ed0*/  ISETP.GE.U32.AND P2, PT, R16, R8, PT ;  /* 0x000000081000720c */ /* 0x000fe20003f46070 */
[----:B------:R-:W-:Y:S01]  /*37ee0*/  IMAD.X R53, R60, 0x1, R53, P1 ;  /* 0x000000013c357824 */ /* 0x000fe200008e0635 */
[----:B------:R-:W-:Y:S02]  /*37ef0*/  ISETP.GE.U32.AND P1, PT, R55, R16, PT ;  /* 0x000000103700720c */ /* 0x000fe40003f26070 */
[----:B------:R-:W-:Y:S01]  /*37f00*/  IADD3 R48, P5, P6, R59, R66, R54 ;  /* 0x000000423b307210 */ /* 0x000fe20007ebe036 */
[----:B------:R-:W-:Y:S01]  /*37f10*/  IMAD.X R54, R51, 0x1, R18, P3 ;  /* 0x0000000133367824 */ /* 0x000fe200018e0612 */
[----:B------:R-:W-:Y:S01]  /*37f20*/  ISETP.GE.U32.AND P0, PT, R52, R10, PT ;  /* 0x0000000a3400720c */ /* 0x000fe20003f06070 */
[----:B------:R-:W-:Y:S01]  /*37f30*/  IMAD.MOV.U32 R10, RZ, RZ, R49 ;  /* 0x000000ffff0a7224 */ /* 0x000fe200078e0031 */
[----:B------:R-:W-:Y:S01]  /*37f40*/  ISETP.GE.U32.AND.EX P2, PT, R60, R9, PT, P2 ;  /* 0x000000093c00720c */ /* 0x000fe20003f46120 */
[----:B------:R-:W-:Y:S01]  /*37f50*/  IMAD.WIDE.U32 R8, R55, 0x3d1, RZ ;  /* 0x000003d137087825 */ /* 0x000fe200078e00ff */
[----:B------:R-:W-:-:S02]  /*37f60*/  ISETP.GE.U32.AND.EX P1, PT, R53, R60, PT, P1 ;  /* 0x0000003c3500720c */ /* 0x000fc40003f26110 */
[----:B------:R-:W-:Y:S01]  /*37f70*/  IADD3.X R49, PT, PT, RZ, R67, RZ, P5, P6 ;  /* 0x00000043ff317210 */ /* 0x000fe20002fec4ff */
[----:B------:R-:W-:Y:S01]  /*37f80*/  IMAD.WIDE.U32.X R10, RZ, R50, R10, P4 ;  /* 0x00000032ff0a7225 */ /* 0x000fe200020e040a */
[----:B------:R-:W-:Y:S02]  /*37f90*/  SEL R58, RZ, 0x1, P2 ;  /* 0x00000001ff3a7807 */ /* 0x000fe40001000000 */
[----:B------:R-:W-:Y:S01]  /*37fa0*/  SEL R59, RZ, 0x1, P1 ;  /* 0x00000001ff3b7807 */ /* 0x000fe20000800000 */
[----:B------:R-:W-:Y:S01]  /*37fb0*/  IMAD.WIDE.U32 R16, R7, R19, R48 ;  /* 0x0000001307107225 */ /* 0x000fe200078e0030 */
[----:B------:R-:W-:Y:S02]  /*37fc0*/  ISETP.GE.U32.AND.EX P0, PT, R54, R51, PT, P0 ;  /* 0x000000333600720c */ /* 0x000fe40003f06100 */
[----:B------:R-:W-:Y:S01]  /*37fd0*/  IADD3 R7, P3, P4, R59, R56, R58 ;  /* 0x000000383b077210 */ /* 0x000fe20007c7e03a */
[----:B------:R-:W-:Y:S01]  /*37fe0*/  IMAD.WIDE.U32 R18, R53, 0x3d1, RZ ;  /* 0x000003d135127825 */ /* 0x000fe200078e00ff */
[----:B------:R-:W-:-:S02]  /*37ff0*/  ISETP.GE.U32.AND P2, PT, R16, R48, PT ;  /* 0x000000301000720c */ /* 0x000fc40003f46070 */
[----:B------:R-:W-:Y:S01]  /*38000*/  IADD3.X R56, PT, PT, RZ, R57, RZ, P3, P4 ;  /* 0x00000039ff387210 */ /* 0x000fe20001fe84ff */
[----:B------:R-:W-:Y:S01]  /*38010*/  IMAD.IADD R17, R17, 0x1, R12 ;  /* 0x0000000111117824 */ /* 0x000fe200078e020c */
[----:B------:R-:W-:Y:S01]  /*38020*/  IADD3 R59, P1, PT, R10, R8, RZ ;  /* 0x000000080a3b7210 */ /* 0x000fe20007f3e0ff */
[----:B------:R-:W-:Y:S01]  /*38030*/  IMAD.WIDE.U32 R18, P3, RZ, R55, R18 ;  /* 0x00000037ff127225 */ /* 0x000fe20007860012 */
[----:B------:R-:W-:Y:S02]  /*38040*/  IADD3 R48, P6, PT, R7, R16, RZ ;  /* 0x0000001007307210 */ /* 0x000fe40007fde0ff */
[----:B------:R-:W-:Y:S01]  /*38050*/  ISETP.GE.U32.AND P4, PT, R59, R8, PT ;  /* 0x000000083b00720c */ /* 0x000fe20003f86070 */
[----:B------:R-:W-:Y:S01]  /*38060*/  IMAD.X R51, RZ, RZ, RZ, P3 ;  /* 0x000000ffff337224 */ /* 0x000fe200018e06ff */
[----:B------:R-:W-:Y:S01]  /*38070*/  IADD3 R9, P3, PT, R9, R18, RZ ;  /* 0x0000001209097210 */ /* 0x000fe20007f7e0ff */
[----:B------:R-:W-:Y:S01]  /*38080*/  IMAD.X R12, R17, 0x1, R56, P6 ;  /* 0x00000001110c7824 */ /* 0x000fe200030e0638 */
[----:B------:R-:W-:Y:S01]  /*38090*/  IADD3 R8, P5, PT, R59, R50, RZ ;  /* 0x000000323b087210 */ /* 0x000fe20007fbe0ff */
[----:B------:R-:W-:Y:S01]  /*380a0*/  IMAD.MOV.U32 R50, RZ, RZ, R19 ;  /* 0x000000ffff327224 */ /* 0x000fe200078e0013 */
[----:B------:R-:W-:Y:S01]  /*380b0*/  SEL R7, RZ, 0x1, P0 ;  /* 0x00000001ff077807 */ /* 0x000fe20000000000 */
[----:B------:R-:W-:Y:S01]  /*380c0*/  IMAD.X R56, R9, 0x1, R11, P1 ;  /* 0x0000000109387824 */ /* 0x000fe200008e060b */
[----:B------:R-:W-:Y:S01]  /*380d0*/  ISETP.GE.U32.AND.EX P2, PT, R17, R49, PT, P2 ;  /* 0x000000311100720c */ /* 0x000fe20003f46120 */
[----:B------:R-:W-:Y:S01]  /*380e0*/  IMAD.WIDE.U32.X R50, RZ, R53, R50, P3 ;  /* 0x00000035ff327225 */ /* 0x000fe200018e0432 */
[----:B------:R-:W-:-:S02]  /*380f0*/  IADD3 R7, P6, PT, R8, R7, RZ ;  /* 0x0000000708077210 */ /* 0x000fc40007fde0ff */
[----:B------:R-:W-:Y:S01]  /*38100*/  ISETP.GE.U32.AND P3, PT, R48, R16, PT ;  /* 0x000000103000720c */ /* 0x000fe20003f66070 */
[C---:B------:R-:W-:Y:S01]  /*38110*/  IMAD.X R55, R56.reuse, 0x1, R55, P5 ;  /* 0x0000000138377824 */ /* 0x040fe200028e0637 */
[----:B------:R-:W-:Y:S01]  /*38120*/  ISETP.GE.U32.AND.EX P4, PT, R56, R9, PT, P4 ;  /* 0x000000093800720c */ /* 0x000fe20003f86140 */
[C---:B------:R-:W-:Y:S01]  /*38130*/  IMAD.WIDE.U32 R10, R12.reuse, 0x3d1, RZ ;  /* 0x000003d10c0a7825 */ /* 0x040fe200078e00ff */
[----:B------:R-:W-:Y:S02]  /*38140*/  ISETP.GE.U32.AND P1, PT, R7, R8, PT ;  /* 0x000000080700720c */ /* 0x000fe40003f26070 */
[----:B------:R-:W-:Y:S01]  /*38150*/  ISETP.GE.U32.AND.EX P5, PT, R12, R17, PT, P3 ;  /* 0x000000110c00720c */ /* 0x000fe20003fa6130 */
[----:B------:R-:W-:Y:S01]  /*38160*/  IMAD.X R18, RZ, RZ, R55, P6 ;  /* 0x000000ffff127224 */ /* 0x000fe200030e0637 */
[----:B------:R-:W-:Y:S01]  /*38170*/  ISETP.LT.U32.AND P0, PT, R8, R59, PT ;  /* 0x0000003b0800720c */ /* 0x000fe20003f01070 */
[----:B------:R-:W-:Y:S01]  /*38180*/  IMAD.WIDE.U32 R8, R48, 0x3d1, RZ ;  /* 0x000003d130087825 */ /* 0x000fe200078e00ff */
[----:B------:R-:W-:-:S02]  /*38190*/  SEL R49, RZ, 0x1, P4 ;  /* 0x00000001ff317807 */ /* 0x000fc40002000000 */
[----:B------:R-:W-:Y:S01]  /*381a0*/  ISETP.GE.U32.AND.EX P4, PT, R18, R55, PT, P1 ;  /* 0x000000371200720c */ /* 0x000fe20003f86110 */
[----:B------:R-:W-:Y:S01]  /*381b0*/  IMAD.WIDE.U32 R10, P3, RZ, R48, R10 ;  /* 0x00000030ff0a7225 */ /* 0x000fe2000786000a */
[----:B------:R-:W-:Y:S02]  /*381c0*/  SEL R16, RZ, 0x1, P2 ;  /* 0x00000001ff107807 */ /* 0x000fe40001000000 */
[----:B------:R-:W-:Y:S02]  /*381d0*/  SEL R17, RZ, 0x1, P5 ;  /* 0x00000001ff117807 */ /* 0x000fe40002800000 */
[----:B------:R-:W-:Y:S02]  /*381e0*/  ISETP.LT.U32.OR.EX P0, PT, R55, R56, !P4, P0 ;  /* 0x000000383700720c */ /* 0x000fe40006701500 */
[----:B------:R-:W-:Y:S02]  /*381f0*/  IADD3 R49, P2, P1, R8, R50, R49 ;  /* 0x0000003208317210 */ /* 0x000fe4000795e031 */
[----:B------:R-:W-:Y:S01]  /*38200*/  IADD3 R55, P5, P6, R17, R64, R16 ;  /* 0x0000004011377210 */ /* 0x000fe20007ebe010 */
[----:B------:R-:W-:Y:S01]  /*38210*/  IMAD.X R17, RZ, RZ, RZ, P3 ;  /* 0x000000ffff117224 */ /* 0x000fe200018e06ff */
[----:B------:R-:W-:Y:S01]  /*38220*/  IADD3 R9, P4, PT, R9, R10, RZ ;  /* 0x0000000a09097210 */ /* 0x000fe20007f9e0ff */
[----:B------:R-:W-:Y:S01]  /*38230*/  IMAD.MOV.U32 R16, RZ, RZ, R11 ;  /* 0x000000ffff107224 */ /* 0x000fe200078e000b */
[----:B------:R-:W-:-:S02]  /*38240*/  IADD3 R50, P3, PT, R49, R53, RZ ;  /* 0x0000003531327210 */ /* 0x000fc40007f7e0ff */
[----:B------:R-:W-:Y:S01]  /*38250*/  SEL R19, RZ, 0x1, !P0 ;  /* 0x00000001ff137807 */ /* 0x000fe20004000000 */
[----:B------:R-:W-:Y:S01]  /*38260*/  IMAD.WIDE.U32.X R16, RZ, R12, R16, P4 ;  /* 0x0000000cff107225 */ /* 0x000fe200020e0410 */
[----:B------:R-:W-:Y:S02]  /*38270*/  IADD3.X R65, PT, PT, RZ, R65, RZ, P5, P6 ;  /* 0x00000041ff417210 */ /* 0x000fe40002fec4ff */
[----:B------:R-:W-:Y:S02]  /*38280*/  IADD3.X R56, PT, PT, R9, R51, RZ, P2, P1 ;  /* 0x0000003309387210 */ /* 0x000fe400017e24ff */
[----:B------:R-:W-:Y:S01]  /*38290*/  ISETP.GE.U32.AND P0, PT, R49, R8, PT ;  /* 0x000000083100720c */ /* 0x000fe20003f06070 */
[----:B------:R-:W-:Y:S01]  /*382a0*/  IMAD.WIDE.U32 R10, R65, 0x3d1, RZ ;  /* 0x000003d1410a7825 */ /* 0x000fe200078e00ff */
[----:B------:R-:W-:Y:S02]  /*382b0*/  IADD3 R19, P5, PT, R50, R19, RZ ;  /* 0x0000001332137210 */ /* 0x000fe40007fbe0ff */
[C---:B------:R-:W-:Y:S01]  /*382c0*/  ISETP.GE.U32.AND.EX P0, PT, R56.reuse, R9, PT, P0 ;  /* 0x000000093800720c */ /* 0x040fe20003f06100 */
[----:B------:R-:W-:Y:S01]  /*382d0*/  IMAD.X R51, R56, 0x1, R48, P3 ;  /* 0x0000000138337824 */ /* 0x000fe200018e0630 */
[----:B------:R-:W-:Y:S01]  /*382e0*/  ISETP.LT.U32.AND P1, PT, R50, R49, PT ;  /* 0x000000313200720c */ /* 0x000fe20003f21070 */
[----:B------:R-:W-:Y:S01]  /*382f0*/  IMAD.WIDE.U32 R8, R55, 0x3d1, RZ ;  /* 0x000003d137087825 */ /* 0x000fe200078e00ff */
[----:B------:R-:W-:-:S02]  /*38300*/  ISETP.GE.U32.AND P6, PT, R20, R26, PT ;  /* 0x0000001a1400720c */ /* 0x000fc40003fc6070 */
[----:B------:R-:W-:Y:S01]  /*38310*/  ISETP.GE.U32.AND P2, PT, R19, R50, PT ;  /* 0x000000321300720c */ /* 0x000fe20003f46070 */
[----:B------:R-:W-:Y:S01]  /*38320*/  IMAD.X R48, RZ, RZ, R51, P5 ;  /* 0x000000ffff307224 */ /* 0x000fe200028e0633 */
[----:B------:R-:W-:Y:S01]  /*38330*/  IADD3 R49, P4, PT, R22, -R30, RZ ;  /* 0x8000001e16317210 */ /* 0x000fe20007f9e0ff */
[----:B------:R-:W-:Y:S01]  /*38340*/  IMAD.WIDE.U32 R10, P5, RZ, R55, R10 ;  /* 0x00000037ff0a7225 */ /* 0x000fe200078a000a */
[----:B------:R-:W-:Y:S02]  /*38350*/  SEL R53, RZ, 0x1, P0 ;  /* 0x00000001ff357807 */ /* 0x000fe40000000000 */
[----:B------:R-:W-:Y:S01]  /*38360*/  ISETP.GE.U32.AND.EX P3, PT, R21, R27, PT, P6 ;  /* 0x0000001b1500720c */ /* 0x000fe20003f66160 */
[----:B------:R-:W-:Y:S01]  /*38370*/  IMAD.X R50, R23, 0x1, ~R29, P4 ;  /* 0x0000000117327824 */ /* 0x000fe200020e0e1d */
[----:B------:R-:W-:Y:S02]  /*38380*/  ISETP.GE.U32.AND.EX P6, PT, R48, R51, PT, P2 ;  /* 0x000000333000720c */ /* 0x000fe40003fc6120 */
[----:B------:R-:W-:-:S02]  /*38390*/  IADD3 R53, P0, P4, R8, R16, R53 ;  /* 0x0000001008357210 */ /* 0x000fc40007c1e035 */
[----:B------:R-:W-:Y:S01]  /*383a0*/  IADD3 R57, P2, PT, R9, R10, RZ ;  /* 0x0000000a09397210 */ /* 0x000fe20007f5e0ff */
[----:B------:R-:W-:Y:S01]  /*383b0*/  IMAD.X R9, RZ, RZ, RZ, P5 ;  /* 0x000000ffff097224 */ /* 0x000fe200028e06ff */
[----:B------:R-:W-:Y:S02]  /*383c0*/  SEL R58, RZ, 0x1, P3 ;  /* 0x00000001ff3a7807 */ /* 0x000fe40001800000 */
[----:B------:R-:W-:Y:S02]  /*383d0*/  ISETP.LT.U32.OR.EX P1, PT, R51, R56, !P6, P1 ;  /* 0x000000383300720c */ /* 0x000fe40007721510 */
[----:B------:R-:W-:Y:S02]  /*383e0*/  IADD3.X R16, PT, PT, R57, R17, RZ, P0, P4 ;  /* 0x0000001139107210 */ /* 0x000fe400007e84ff */
[----:B------:R-:W-:Y:S02]  /*383f0*/  ISETP.LT.U32.AND P0, PT, R22, R30, PT ;  /* 0x0000001e1600720c */ /* 0x000fe40003f01070 */
[----:B------:R-:W-:-:S02]  /*38400*/  ISETP.GE.U32.AND P6, PT, R49, R58, PT ;  /* 0x0000003a3100720c */ /* 0x000fc40003fc6070 */
[----:B------:R-:W-:Y:S02]  /*38410*/  IADD3 R17, P4, PT, R53, R12, RZ ;  /* 0x0000000c35117210 */ /* 0x000fe40007f9e0ff */
[----:B------:R-:W-:Y:S02]  /*38420*/  SEL R22, RZ, 0x1, !P1 ;  /* 0x00000001ff167807 */ /* 0x000fe40004800000 */
[----:B------:R-:W-:Y:S01]  /*38430*/  ISETP.GE.U32.AND.EX P6, PT, R50, RZ, PT, P6 ;  /* 0x000000ff3200720c */ /* 0x000fe20003fc6160 */
[----:B------:R-:W-:Y:S01]  /*38440*/  IMAD.X R10, R16, 0x1, R55, P4 ;  /* 0x00000001100a7824 */ /* 0x000fe200020e0637 */
[----:B------:R-:W-:Y:S02]  /*38450*/  IADD3 R22, P1, PT, R17, R22, RZ ;  /* 0x0000001611167210 */ /* 0x000fe40007f3e0ff */
[----:B------:R-:W-:Y:S02]  /*38460*/  ISETP.LT.U32.OR.EX P0, PT, R23, R29, !P6, P0 ;  /* 0x0000001d1700720c */ /* 0x000fe40007701500 */
[----:B------:R-:W-:Y:S01]  /*38470*/  ISETP.GE.U32.AND P4, PT, R53, R8, PT ;  /* 0x000000083500720c */ /* 0x000fe20003f86070 */
[----:B------:R-:W-:Y:S01]  /*38480*/  IMAD.X R23, RZ, RZ, R10, P1 ;  /* 0x000000ffff177224 */ /* 0x000fe200008e060a */
[----:B------:R-:W-:Y:S01]  /*38490*/  ISETP.GE.U32.AND P6, PT, R22, R17, PT ;  /* 0x000000111600720c */ /* 0x000fe20003fc6070 */
[----:B------:R-:W-:Y:S01]  /*384a0*/  IMAD.MOV.U32 R8, RZ, RZ, R11 ;  /* 0x000000ffff087224 */ /* 0x000fe200078e000b */
[----:B------:R-:W-:-:S02]  /*384b0*/  ISETP.GE.U32.AND.EX P4, PT, R16, R57, PT, P4 ;  /* 0x000000391000720c */ /* 0x000fc40003f86140 */
[----:B------:R-:W-:Y:S01]  /*384c0*/  ISETP.LT.U32.AND P1, PT, R17, R53, PT ;  /* 0x000000351100720c */ /* 0x000fe20003f21070 */
[----:B------:R-:W-:Y:S01]  /*384d0*/  IMAD.WIDE.U32.X R8, RZ, R65, R8, P2 ;  /* 0x00000041ff087225 */ /* 0x000fe200010e0408 */
[----:B------:R-:W-:Y:S02]  /*384e0*/  ISETP.GE.U32.AND.EX P6, PT, R23, R10, PT, P6 ;  /* 0x0000000a1700720c */ /* 0x000fe40003fc6160 */
[----:B------:R-:W-:Y:S02]  /*384f0*/  IADD3 R29, P5, PT, R25, -R40, RZ ;  /* 0x80000028191d7210 */ /* 0x000fe40007fbe0ff */
[----:B------:R-:W-:Y:S02]  /*38500*/  SEL R11, RZ, 0x1, P4 ;  /* 0x00000001ff0b7807 */ /* 0x000fe40002000000 */
[----:B------:R-:W-:Y:S01]  /*38510*/  ISETP.LT.U32.OR.EX P2, PT, R10, R16, !P6, P1 ;  /* 0x000000100a00720c */ /* 0x000fe20007741510 */
[----:B------:R-:W-:Y:S01]  /*38520*/  IMAD.X R30, R24, 0x1, ~R31, P5 ;  /* 0x00000001181e7824 */ /* 0x000fe200028e0e1f */
[----:B------:R-:W-:-:S02]  /*38530*/  IADD3 R65, P4, P5, R65, R8, R11 ;  /* 0x0000000841417210 */ /* 0x000fc40007d9e00b */
[----:B------:R-:W-:Y:S02]  /*38540*/  SEL R8, RZ, 0x1, !P2 ;  /* 0x00000001ff087807 */ /* 0x000fe40005000000 */
[----:B------:R-:W-:Y:S02]  /*38550*/  IADD3.X R51, PT, PT, RZ, R9, RZ, P4, P5 ;  /* 0x00000009ff337210 */ /* 0x000fe400027ea4ff */
[----:B------:R-:W-:Y:S02]  /*38560*/  IADD3 R65, P4, PT, R65, R8, RZ ;  /* 0x0000000841417210 */ /* 0x000fe40007f9e0ff */
[----:B------:R-:W-:Y:S02]  /*38570*/  SEL R12, RZ, 0x1, !P0 ;  /* 0x00000001ff0c7807 */ /* 0x000fe40004000000 */
[----:B------:R-:W-:Y:S01]  /*38580*/  ISETP.NE.U32.AND P5, PT, R65, RZ, PT ;  /* 0x000000ff4100720c */ /* 0x000fe20003fa5070 */
[----:B------:R-:W-:Y:S01]  /*38590*/  IMAD.X R51, RZ, RZ, R51, P4 ;  /* 0x000000ffff337224 */ /* 0x000fe200020e0633 */
[----:B------:R-:W-:-:S02]  /*385a0*/  ISETP.GE.U32.AND P1, PT, R29, R12, PT ;  /* 0x0000000c1d00720c */ /* 0x000fc40003f26070 */
[----:B------:R-:W-:Y:S02]  /*385b0*/  ISETP.LT.U32.AND P2, PT, R25, R40, PT ;  /* 0x000000281900720c */ /* 0x000fe40003f41070 */
[----:B------:R-:W-:Y:S02]  /*385c0*/  ISETP.NE.AND.EX P5, PT, R51, RZ, PT, P5 ;  /* 0x000000ff3300720c */ /* 0x000fe40003fa5350 */
[----:B------:R-:W-:-:S04]  /*385d0*/  ISETP.GE.U32.AND.EX P1, PT, R30, RZ, PT, P1 ;  /* 0x000000ff1e00720c */ /* 0x000fc80003f26110 */
[----:B------:R-:W-:Y:S01]  /*385e0*/  ISETP.LT.U32.OR.EX P1, PT, R24, R31, !P1, P2 ;  /* 0x0000001f1800720c */ /* 0x000fe20004f21520 */
[----:B------:R-:W-:Y:S01]  /*385f0*/  IMAD R31, R75, R13, RZ ;  /* 0x0000000d4b1f7224 */ /* 0x000fe200078e02ff */
[----:B------:R-:W-:Y:S02]  /*38600*/  IADD3 R24, P6, PT, R42, -R43, RZ ;  /* 0x8000002b2a187210 */ /* 0x000fe40007fde0ff */
[----:B------:R-:W-:Y:S01]  /*38610*/  SEL R9, RZ, 0x1, !P1 ;  /* 0x00000001ff097807 */ /* 0x000fe20004800000 */
[----:B------:R-:W-:Y:S01]  /*38620*/  IMAD R31, R14, R15, R31 ;  /* 0x0000000f0e1f7224 */ /* 0x000fe200078e021f */
[----:B------:R-:W-:Y:S01]  /*38630*/  ISETP.LT.U32.AND P2, PT, R42, R43, PT ;  /* 0x0000002b2a00720c */ /* 0x000fe20003f41070 */
[----:B------:R-:W-:Y:S01]  /*38640*/  IMAD.X R25, R41, 0x1, ~R28, P6 ;  /* 0x0000000129197824 */ /* 0x000fe200030e0e1c */
[----:B------:R-:W-:Y:S01]  /*38650*/  ISETP.GE.U32.AND P4, PT, R24, R9, PT ;  /* 0x000000091800720c */ /* 0x000fe20003f86070 */
[----:B------:R-:W-:-:S04]  /*38660*/  IMAD.WIDE.U32 R8, R15, R13, RZ ;  /* 0x0000000d0f087225 */ /* 0x000fc800078e00ff */
[----:B------:R-:W-:Y:S01]  /*38670*/  IMAD.MOV.U32 R15, RZ, RZ, RZ ;  /* 0x000000ffff0f7224 */ /* 0x000fe200078e00ff */
[----:B------:R-:W-:Y:S07]  /*38680*/  @!P5 BRA `(.L_x_209) ;  /* 0x0000000000ccd947 */ /* 0x000fee0003800000 */
        /* <DEDUP_REMOVED lines=51> */
.L_x_209:
[----:B------:R-:W-:Y:S05]  /*389c0*/  BSYNC.RECONVERGENT B0 ;  /* 0x0000000000007941 */ /* 0x000fea0003800200 */
.L_x_208:
[----:B------:R-:W-:Y:S01]  /*389d0*/  ISETP.GE.U32.AND.EX P6, PT, R25, RZ, PT, P4 ;  /* 0x000000ff1900720c */ /* 0x000fe20003fc6140 */
[----:B------:R-:W-:Y:S01]  /*389e0*/  IMAD.IADD R31, R9, 0x1, R31 ;  /* 0x00000001091f7824 */ /* 0x000fe200078e021f */
[----:B------:R-:W-:Y:S01]  /*389f0*/  IADD3 R13, P4, PT, R52, R8, RZ ;  /* 0x00000008340d7210 */ /* 0x000fe20007f9e0ff */
[----:B------:R-:W-:Y:S01]  /*38a00*/  BSSY.RECONVERGENT B1, `(.L_x_210) ;  /* 0x0000112000017945 */ /* 0x000fe20003800200 */
[----:B------:R-:W-:-:S03]  /*38a10*/  ISETP.LT.U32.OR.EX P2, PT, R41, R28, !P6, P2 ;  /* 0x0000001c2900720c */ /* 0x000fc60007741520 */
[----:B------:R-:W-:Y:S01]  /*38a20*/  BSSY.RELIABLE B5, `(.L_x_211) ;  /* 0x0000069000057945 */ /* 0x000fe20003800100 */
[----:B------:R-:W-:Y:S01]  /*38a30*/  IADD3 R9, P5, PT, R20, -R26, RZ ;  /* 0x8000001a14097210 */ /* 0x000fe20007fbe0ff */
[----:B------:R-:W-:Y:S01]  /*38a40*/  IMAD.X R14, R54, 0x1, R31, P4 ;  /* 0x00000001360e7824 */ /* 0x000fe200020e061f */
[----:B------:R-:W-:Y:S02]  /*38a50*/  ISETP.GE.U32.AND P6, PT, R13, R52, PT ;  /* 0x000000340d00720c */ /* 0x000fe40003fc6070 */
[----:B------:R-:W-:Y:S01]  /*38a60*/  SEL R88, RZ, UR12, !P2 ;  /* 0x0000000cff587c07 */ /* 0x000fe2000d000000 */
[----:B------:R-:W-:Y:S01]  /*38a70*/  IMAD.X R21, R21, 0x1, ~R27, P5 ;  /* 0x0000000115157824 */ /* 0x000fe200028e0e1b */
[----:B------:R-:W-:Y:S02]  /*38a80*/  ISETP.GE.U32.AND.EX P4, PT, R14, R54, PT, P6 ;  /* 0x000000360e00720c */ /* 0x000fe40003f86160 */
[----:B------:R-:W-:Y:S02]  /*38a90*/  SEL R92, RZ, UR13, !P2 ;  /* 0x0000000dff5c7c07 */ /* 0x000fe4000d000000 */
[----:B------:R-:W-:-:S02]  /*38aa0*/  IADD3 R88, P5, PT, R88, R9, RZ ;  /* 0x0000000958587210 */ /* 0x000fc40007fbe0ff */
[----:B------:R-:W-:Y:S02]  /*38ab0*/  IADD3 R76, P6, PT, R7, R76, RZ ;  /* 0x0000004c074c7210 */ /* 0x000fe40007fde0ff */
[----:B------:R-:W-:Y:S01]  /*38ac0*/  SEL R11, RZ, 0x1, P4 ;  /* 0x00000001ff0b7807 */ /* 0x000fe20002000000 */
[----:B------:R-:W-:Y:S01]  /*38ad0*/  IMAD.X R92, R92, 0x1, R21, P5 ;  /* 0x000000015c5c7824 */ /* 0x000fe200028e0615 */
[----:B------:R-:W-:Y:S01]  /*38ae0*/  ISETP.GE.U32.AND P4, PT, R88, R9, PT ;  /* 0x000000095800720c */ /* 0x000fe20003f86070 */
[----:B------:R-:W-:Y:S01]  /*38af0*/  IMAD.X R9, R18, 0x1, R80, P6 ;  /* 0x0000000112097824 */ /* 0x000fe200030e0650 */
[----:B------:R-:W-:Y:S02]  /*38b00*/  IADD3 R11, P5, PT, R76, R11, RZ ;  /* 0x0000000b4c0b7210 */ /* 0x000fe40007fbe0ff */
[----:B------:R-:W-:Y:S02]  /*38b10*/  SEL R10, RZ, 0xffffffff, P3 ;  /* 0xffffffffff0a7807 */ /* 0x000fe40001800000 */
[----:B------:R-:W-:Y:S01]  /*38b20*/  ISETP.GE.U32.AND.EX P4, PT, R92, R21, PT, P4 ;  /* 0x000000155c00720c */ /* 0x000fe20003f86140 */
[----:B------:R-:W-:Y:S01]  /*38b30*/  IMAD.X R12, RZ, RZ, R9, P5 ;  /* 0x000000ffff0c7224 */ /* 0x000fe200028e0609 */
[----:B------:R-:W-:-:S02]  /*38b40*/  ISETP.GE.U32.AND P3, PT, R11, R76, PT ;  /* 0x0000004c0b00720c */ /* 0x000fc40003f66070 */
[----:B------:R-:W-:Y:S02]  /*38b50*/  IADD3 R49, P5, PT, R10, R49, RZ ;  /* 0x000000310a317210 */ /* 0x000fe40007fbe0ff */
[----:B------:R-:W-:Y:S02]  /*38b60*/  SEL R8, RZ, 0x1, P4 ;  /* 0x00000001ff087807 */ /* 0x000fe40002000000 */
[----:B------:R-:W-:Y:S01]  /*38b70*/  ISETP.LT.U32.AND P4, PT, R76, R7, PT ;  /* 0x000000074c00720c */ /* 0x000fe20003f81070 */
[----:B------:R-:W-:Y:S01]  /*38b80*/  IMAD.X R50, R10, 0x1, R50, P5 ;  /* 0x000000010a327824 */ /* 0x000fe200028e0632 */
[----:B------:R-:W-:Y:S02]  /*38b90*/  ISETP.GE.U32.AND.EX P6, PT, R12, R9, PT, P3 ;  /* 0x000000090c00720c */ /* 0x000fe40003fc6130 */
[----:B------:R-:W-:Y:S02]  /*38ba0*/  SEL R84, RZ, UR14, !P2 ;  /* 0x0000000eff547c07 */ /* 0x000fe4000d000000 */
[----:B------:R-:W-:-:S02]  /*38bb0*/  IADD3 R7, P3, PT, R8, R49, RZ ;  /* 0x0000003108077210 */ /* 0x000fc40007f7e0ff */
[----:B------:R-:W-:Y:S02]  /*38bc0*/  ISETP.LT.U32.OR.EX P4, PT, R9, R18, !P6, P4 ;  /* 0x000000120900720c */ /* 0x000fe40007781540 */
[----:B------:R-:W-:Y:S01]  /*38bd0*/  SEL R90, RZ, UR15, !P2 ;  /* 0x0000000fff5a7c07 */ /* 0x000fe2000d000000 */
[----:B------:R-:W-:Y:S01]  /*38be0*/  IMAD.X R17, RZ, RZ, R50, P3 ;  /* 0x000000ffff117224 */ /* 0x000fe200018e0632 */
[----:B------:R-:W-:Y:S02]  /*38bf0*/  IADD3 R84, P5, PT, R7, R84, RZ ;  /* 0x0000005407547210 */ /* 0x000fe40007fbe0ff */
[----:B------:R-:W-:Y:S02]  /*38c00*/  IADD3 R46, P6, PT, R19, R46, RZ ;  /* 0x0000002e132e7210 */ /* 0x000fe40007fde0ff */
[----:B------:R-:W-:Y:S01]  /*38c10*/  SEL R9, RZ, 0x1, !P4 ;  /* 0x00000001ff097807 */ /* 0x000fe20006000000 */
[----:B------:R-:W-:Y:S01]  /*38c20*/  IMAD.X R90, R17, 0x1, R90, P5 ;  /* 0x00000001115a7824 */ /* 0x000fe200028e065a */
[----:B------:R-:W-:Y:S01]  /*38c30*/  ISETP.GE.U32.AND P3, PT, R7, R49, PT ;  /* 0x000000310700720c */ /* 0x000fe20003f66070 */
[----:B------:R-:W-:Y:S01]  /*38c40*/  IMAD.X R79, R48, 0x1, R79, P6 ;  /* 0x00000001304f7824 */ /* 0x000fe200030e064f */
[----:B------:R-:W-:-:S02]  /*38c50*/  IADD3 R9, P5, PT, R46, R9, RZ ;  /* 0x000000092e097210 */ /* 0x000fc40007fbe0ff */
[----:B------:R-:W-:Y:S02]  /*38c60*/  ISETP.GE.U32.AND P4, PT, R84, R7, PT ;  /* 0x000000075400720c */ /* 0x000fe40003f86070 */
[----:B------:R-:W-:Y:S01]  /*38c70*/  ISETP.GE.U32.AND.EX P3, PT, R17, R50, PT, P3 ;  /* 0x000000321100720c */ /* 0x000fe20003f66130 */
[----:B------:R-:W-:Y:S01]  /*38c80*/  IMAD.X R10, RZ, RZ, R79, P5 ;  /* 0x000000ffff0a7224 */ /* 0x000fe200028e064f */
[----:B------:R-:W-:Y:S02]  /*38c90*/  ISETP.GE.U32.AND.EX P4, PT, R90, R17, PT, P4 ;  /* 0x000000115a00720c */ /* 0x000fe40003f86140 */
[----:B------:R-:W-:Y:S02]  /*38ca0*/  ISETP.GE.U32.AND P6, PT, R9, R46, PT ;  /* 0x0000002e0900720c */ /* 0x000fe40003fc6070 */
[----:B------:R-:W-:Y:S02]  /*38cb0*/  SEL R17, RZ, 0xffffffff, !P0 ;  /* 0xffffffffff117807 */ /* 0x000fe40004000000 */
[----:B------:R-:W-:-:S02]  /*38cc0*/  ISETP.LT.U32.AND P0, PT, R46, R19, PT ;  /* 0x000000132e00720c */ /* 0x000fc40003f01070 */
[----:B------:R-:W-:Y:S02]  /*38cd0*/  SEL R7, RZ, 0x1, P3 ;  /* 0x00000001ff077807 */ /* 0x000fe40001800000 */
[----:B------:R-:W-:Y:S02]  /*38ce0*/  ISETP.GE.U32.AND.EX P6, PT, R10, R79, PT, P6 ;  /* 0x0000004f0a00720c */ /* 0x000fe40003fc6160 */
[----:B------:R-:W-:Y:S02]  /*38cf0*/  IADD3 R29, P3, PT, R17, R29, RZ ;  /* 0x0000001d111d7210 */ /* 0x000fe40007f7e0ff */
[----:B------:R-:W-:Y:S02]  /*38d00*/  SEL R8, RZ, 0x1, P4 ;  /* 0x00000001ff087807 */ /* 0x000fe40002000000 */
[----:B------:R-:W-:Y:S01]  /*38d10*/  ISETP.LT.U32.OR.EX P4, PT, R79, R48, !P6, P0 ;  /* 0x000000304f00720c */ /* 0x000fe20007781500 */
[----:B------:R-:W-:Y:S01]  /*38d20*/  IMAD.X R17, R17, 0x1, R30, P3 ;  /* 0x0000000111117824 */ /* 0x000fe200018e061e */
[----:B------:R-:W-:-:S02]  /*38d30*/  IADD3 R44, P6, PT, R22, R44, RZ ;  /* 0x0000002c162c7210 */ /* 0x000fc40007fde0ff */
[----:B------:R-:W-:Y:S02]  /*38d40*/  IADD3 R8, P3, P0, R29, R8, R7 ;  /* 0x000000081d087210 */ /* 0x000fe4000787e007 */
[----:B------:R-:W-:Y:S01]  /*38d50*/  SEL R85, RZ, UR34, !P2 ;  /* 0x00000022ff557c07 */ /* 0x000fe2000d000000 */
[----:B------:R-:W-:Y:S01]  /*38d60*/  IMAD.X R61, R23, 0x1, R61, P6 ;  /* 0x00000001173d7824 */ /* 0x000fe200030e063d */
[----:B------:R-:W-:Y:S02]  /*38d70*/  SEL R7, RZ, 0x1, !P4 ;  /* 0x00000001ff077807 */ /* 0x000fe40006000000 */
[----:B------:R-:W-:Y:S02]  /*38d80*/  IADD3 R85, P5, PT, R8, R85, RZ ;  /* 0x0000005508557210 */ /* 0x000fe40007fbe0ff */
[----:B------:R-:W-:Y:S02]  /*38d90*/  IADD3 R7, P6, PT, R44, R7, RZ ;  /* 0x000000072c077210 */ /* 0x000fe40007fde0ff */
[----:B------:R-:W-:-:S02]  /*38da0*/  SEL R91, RZ, UR35, !P2 ;  /* 0x00000023ff5b7c07 */ /* 0x000fc4000d000000 */
[----:B------:R-:W-:Y:S02]  /*38db0*/  IADD3.X R16, PT, PT, R17, RZ, RZ, P3, P0 ;  /* 0x000000ff11107210 */ /* 0x000fe40001fe04ff */
[----:B------:R-:W-:Y:S02]  /*38dc0*/  ISETP.GE.U32.AND P4, PT, R8, R29, PT ;  /* 0x0000001d0800720c */ /* 0x000fe40003f86070 */
[----:B------:R-:W-:Y:S01]  /*38dd0*/  ISETP.GE.U32.AND P0, PT, R85, R8, PT ;  /* 0x000000085500720c */ /* 0x000fe20003f06070 */
[----:B------:R-:W-:Y:S01]  /*38de0*/  IMAD.X R8, RZ, RZ, R61, P6 ;  /* 0x000000ffff087224 */ /* 0x000fe200030e063d */
[----:B------:R-:W-:Y:S01]  /*38df0*/  ISETP.GE.U32.AND P3, PT, R7, R44, PT ;  /* 0x0000002c0700720c */ /* 0x000fe20003f66070 */
[----:B------:R-:W-:Y:S01]  /*38e00*/  IMAD.X R91, R16, 0x1, R91, P5 ;  /* 0x00000001105b7824 */ /* 0x000fe200028e065b */
[----:B------:R-:W-:Y:S02]  /*38e10*/  ISETP.LT.U32.AND P5, PT, R44, R22, PT ;  /* 0x000000162c00720c */ /* 0x000fe40003fa1070 */
[----:B------:R-:W-:-:S02]  /*38e20*/  ISETP.GE.U32.AND.EX P3, PT, R8, R61, PT, P3 ;  /* 0x0000003d0800720c */ /* 0x000fc40003f66130 */
[----:B------:R-:W-:Y:S02]  /*38e30*/  ISETP.GE.U32.AND.EX P4, PT, R16, R17, PT, P4 ;  /* 0x000000111000720c */ /* 0x000fe40003f86140 */
[----:B------:R-:W-:Y:S02]  /*38e40*/  ISETP.GE.U32.AND.EX P0, PT, R91, R16, PT, P0 ;  /* 0x000000105b00720c */ /* 0x000fe40003f06100 */
[----:B------:R-:W-:Y:S02]  /*38e50*/  ISETP.LT.U32.OR.EX P5, PT, R61, R23, !P3, P5 ;  /* 0x000000173d00720c */ /* 0x000fe40005fa1550 */
[----:B------:R-:W-:Y:S02]  /*38e60*/  SEL R18, RZ, 0x1, P4 ;  /* 0x00000001ff127807 */ /* 0x000fe40002000000 */
[----:B------:R-:W-:Y:S02]  /*38e70*/  SEL R17, RZ, 0x1, P0 ;  /* 0x00000001ff117807 */ /* 0x000fe40000000000 */
[----:B------:R-:W-:-:S02]  /*38e80*/  SEL R16, RZ, 0x1, !P5 ;  /* 0x00000001ff107807 */ /* 0x000fc40006800000 */
[----:B------:R-:W-:Y:S02]  /*38e90*/  IADD3 R17, P5, PT, R17, R18, RZ ;  /* 0x0000001211117210 */ /* 0x000fe40007fbe0ff */
[----:B------:R-:W-:Y:S02]  /*38ea0*/  IADD3 R18, P6, PT, R15, R16, RZ ;  /* 0x000000100f127210 */ /* 0x000fe40007fde0ff */
[----:B------:R-:W-:Y:S01]  /*38eb0*/  ISETP.GT.U32.AND P0, PT, R7, UR32, PT ;  /* 0x0000002007007c0c */ /* 0x000fe2000bf04070 */
[----:B------:R-:W-:Y:S01]  /*38ec0*/  IMAD.X R16, RZ, RZ, RZ, P5 ;  /* 0x000000ffff107224 */ /* 0x000fe200028e06ff */
[----:B------:R-:W-:Y:S01]  /*38ed0*/  SEL R19, RZ, 0xffffffff, !P1 ;  /* 0xffffffffff137807 */ /* 0x000fe20004800000 */
[----:B------:R-:W-:Y:S01]  /*38ee0*/  IMAD.X R20, RZ, RZ, UR4, P6 ;  /* 0x00000004ff147e24 */ /* 0x000fe2000b0e06ff */
[----:B------:R-:W-:Y:S02]  /*38ef0*/  ISETP.GT.U32.AND.EX P0, PT, R8, UR33, PT, P0 ;  /* 0x0000002108007c0c */ /* 0x000fe4000bf04100 */
[----:B------:R-:W-:-:S02]  /*38f00*/  ISETP.NE.U32.AND P1, PT, R18, RZ, PT ;  /* 0x000000ff1200720c */ /* 0x000fc40003f25070 */
[--C-:B------:R-:W-:Y:S02]  /*38f10*/  IADD3 R24, P3, P4, R17, R24, R19.reuse ;  /* 0x0000001811187210 */ /* 0x100fe40007c7e013 */
[----:B------:R-:W-:Y:S02]  /*38f20*/  ISETP.NE.OR.EX P0, PT, R20, RZ, P0, P1 ;  /* 0x000000ff1400720c */ /* 0x000fe40000705710 */
[----:B------:R-:W-:Y:S02]  /*38f30*/  SEL R89, RZ, UR32, !P2 ;  /* 0x00000020ff597c07 */ /* 0x000fe4000d000000 */
[----:B------:R-:W-:Y:S02]  /*38f40*/  IADD3.X R25, PT, PT, R16, R25, R19, P3, P4 ;  /* 0x0000001910197210 */ /* 0x000fe40001fe8413 */
[----:B------:R-:W-:Y:S02]  /*38f50*/  IADD3 R89, P5, PT, R24, R89, RZ ;  /* 0x0000005918597210 */ /* 0x000fe40007fbe0ff */
[----:B------:R-:W-:-:S05]  /*38f60*/  SEL R16, RZ, UR33, !P2 ;  /* 0x00000021ff107c07 */ /* 0x000fca000d000000 */
[----:B------:R-:W-:Y:S01]  /*38f70*/  IMAD.X R93, R25, 0x1, R16, P5 ;  /* 0x00000001195d7824 */ /* 0x000fe200028e0610 */
[----:B------:R-:W-:Y:S06]  /*38f80*/  @P0 BRA `(.L_x_212) ;  /* 0x0000000000480947 */ /* 0x000fec0003800000 */
        /* <DEDUP_REMOVED lines=18> */
.L_x_212:
[----:B------:R-:W-:Y:S05]  /*390b0*/  BSYNC.RELIABLE B5 ;  /* 0x0000000000057941 */ /* 0x000fea0003800100 */
.L_x_211:
        /* <DEDUP_REMOVED lines=26> */
[C---:B------:R-:W-:Y:S02]  /*39260*/  IADD3 R8, P2, PT, R15.reuse, R10, RZ ;  /* 0x0000000a0f087210 */ /* 0x040fe40007f5e0ff */
[----:B------:R-:W-:Y:S02]  /*39270*/  SEL R7, RZ, 0xffffffff, !P3 ;  /* 0xffffffffff077807 */ /* 0x000fe40005800000 */
[----:B------:R-:W-:Y:S01]  /*39280*/  ISETP.GT.U32.AND P0, PT, R8, UR32, PT ;  /* 0x0000002008007c0c */ /* 0x000fe2000bf04070 */
[----:B------:R-:W-:Y:S01]  /*39290*/  IMAD.X R15, R15, 0x1, R12, P2 ;  /* 0x000000010f0f7824 */ /* 0x000fe200010e060c */
[----:B------:R-:W-:Y:S02]  /*392a0*/  IADD3 R22, P3, PT, R7, R18, RZ ;  /* 0x0000001207167210 */ /* 0x000fe40007f7e0ff */
[----:B------:R-:W-:-:S02]  /*392b0*/  SEL R10, RZ, 0xffffffff, !P1 ;  /* 0xffffffffff0a7807 */ /* 0x000fc40004800000 */
[----:B------:R-:W-:Y:S01]  /*392c0*/  ISETP.GT.U32.AND.EX P0, PT, R15, UR33, PT, P0 ;  /* 0x000000210f007c0c */ /* 0x000fe2000bf04100 */
[----:B------:R-:W-:Y:S01]  /*392d0*/  IMAD.X R20, R7, 0x1, R20, P3 ;  /* 0x0000000107147824 */ /* 0x000fe200018e0614 */
[----:B------:R-:W-:Y:S02]  /*392e0*/  ISETP.NE.U32.AND P1, PT, R22, RZ, PT ;  /* 0x000000ff1600720c */ /* 0x000fe40003f25070 */
[----:B------:R-:W-:Y:S02]  /*392f0*/  IADD3 R7, P3, PT, R16, R19, RZ ;  /* 0x0000001310077210 */ /* 0x000fe40007f7e0ff */
[----:B------:R-:W-:Y:S02]  /*39300*/  ISETP.NE.OR.EX P0, PT, R20, RZ, P0, P1 ;  /* 0x000000ff1400720c */ /* 0x000fe40000705710 */
[----:B------:R-:W-:Y:S01]  /*39310*/  IADD3 R9, P4, PT, R10, R11, RZ ;  /* 0x0000000b0a097210 */ /* 0x000fe20007f9e0ff */
[----:B------:R-:W-:Y:S01]  /*39320*/  IMAD.MOV.U32 R11, RZ, RZ, R7 ;  /* 0x000000ffff0b7224 */ /* 0x000fe200078e0007 */
[----:B------:R-:W-:Y:S01]  /*39330*/  IADD3 R18, P2, PT, R13, -UR12, RZ ;  /* 0x8000000c0d127c10 */ /* 0x000fe2000ff5e0ff */
[----:B------:R-:W-:-:S02]  /*39340*/  IMAD.MOV.U32 R7, RZ, RZ, R8 ;  /* 0x000000ffff077224 */ /* 0x000fc400078e0008 */
[----:B------:R-:W-:Y:S01]  /*39350*/  IMAD.X R12, R16, 0x1, R21, P3 ;  /* 0x00000001100c7824 */ /* 0x000fe200018e0615 */
[----:B------:R-:W-:Y:S01]  /*39360*/  IADD3.X R14, PT, PT, R14, ~UR13, RZ, P2, !PT ;  /* 0x8000000d0e0e7c10 */ /* 0x000fe200097fe4ff */
        /* <DEDUP_REMOVED lines=8> */
[----:B------:R-:W-:-:S04]  /*393f0*/  ISETP.GT.U32.AND P0, PT, R9, UR34, PT ;  /* 0x0000002209007c0c */ /* 0x000fc8000bf04070 */
[----:B------:R-:W-:-:S13]  /*39400*/  ISETP.GT.U32.AND.EX P0, PT, R10, UR35, PT, P0 ;  /* 0x000000230a007c0c */ /* 0x000fda000bf04100 */
        /* <DEDUP_REMOVED lines=11> */
[----:B------:R-:W-:Y:S02]  /*394c0*/  ISETP.LT.U32.AND P1, PT, R11, UR14, PT ;  /* 0x0000000e0b007c0c */ /* 0x000fe4000bf21070 */
[----:B------:R-:W-:-:S04]  /*394d0*/  ISETP.GE.U32.AND.EX P0, PT, R14, UR13, PT, P0 ;  /* 0x0000000d0e007c0c */ /* 0x000fc8000bf06100 */
[----:B------:R-:W-:-:S13]  /*394e0*/  ISETP.LT.U32.OR.EX P0, PT, R12, UR15, !P0, P1 ;  /* 0x0000000f0c007c0c */ /* 0x000fda000c701510 */
[----:B------:R-:W-:Y:S05]  /*394f0*/  @P0 BREAK.RELIABLE B0 ;  /* 0x0000000000000942 */ /* 0x000fea0003800100 */
[----:B------:R-:W-:Y:S05]  /*39500*/  @P0 BRA `(.L_x_213) ;  /* 0x0000000400840947 */ /* 0x000fea0003800000 */
.L_x_215:
[----:B------:R-:W-:Y:S05]  /*39510*/  BSYNC.RELIABLE B0 ;  /* 0x0000000000007941 */ /* 0x000fea0003800100 */
.L_x_214:
        /* <DEDUP_REMOVED lines=30> */
[----:B------:R-:W-:Y:S02]  /*39700*/  SEL R10, RZ, 0xffffffff, !P1 ;  /* 0xffffffffff0a7807 */ /* 0x000fe40004800000 */
[----:B------:R-:W-:Y:S01]  /*39710*/  ISETP.NE.U32.AND P1, PT, R22, R7, PT ;  /* 0x000000071600720c */ /* 0x000fe20003f25070 */
[----:B------:R-:W-:Y:S01]  /*39720*/  IMAD.MOV.U32 R7, RZ, RZ, R8 ;  /* 0x000000ffff077224 */ /* 0x000fe200078e0008 */
[----:B------:R-:W-:Y:S01]  /*39730*/  ISETP.GT.U32.AND.EX P0, PT, R13, UR33, PT, P0 ;  /* 0x000000210d007c0c */ /* 0x000fe2000bf04100 */
[----:B------:R-:W-:Y:S01]  /*39740*/  IMAD.MOV.U32 R8, RZ, RZ, R13 ;  /* 0x000000ffff087224 */ /* 0x000fe200078e000d */
[----:B------:R-:W-:-:S02]  /*39750*/  IADD3 R11, P3, PT, R12, R15, RZ ;  /* 0x0000000f0c0b7210 */ /* 0x000fc40007f7e0ff */
        /* <DEDUP_REMOVED lines=30> */
.L_x_217:
[----:B------:R-:W-:Y:S05]  /*39940*/  BSYNC.RELIABLE B0 ;  /* 0x0000000000007941 */ /* 0x000fea0003800100 */
.L_x_216:
        /* <DEDUP_REMOVED lines=25> */
[----:B------:R-:W-:Y:S01]  /*39ae0*/  IADD3.X R8, PT, PT, R9, ~UR33, R8, P3, P4 ;  /* 0x8000002109087c10 */ /* 0x000fe20009fe8408 */
[----:B------:R-:W-:Y:S01]  /*39af0*/  IMAD.MOV.U32 R9, RZ, RZ, R10 ;  /* 0x000000ffff097224 */ /* 0x000fe200078e000a */
[----:B------:R-:W-:Y:S01]  /*39b00*/  IADD3.X R14, PT, PT, R14, ~UR13, RZ, P0, !PT ;  /* 0x8000000d0e0e7c10 */ /* 0x000fe200087fe4ff */
[----:B------:R-:W-:-:S08]  /*39b10*/  IMAD.MOV.U32 R10, RZ, RZ, R15 ;  /* 0x000000ffff0a7224 */ /* 0x000fd000078e000f */
.L_x_213:
[----:B------:R-:W-:Y:S05]  /*39b20*/  BSYNC.RECONVERGENT B1 ;  /* 0x0000000000017941 */ /* 0x000fea0003800200 */
.L_x_210:
[----:B------:R-:W-:Y:S05]  /*39b30*/  WARPSYNC.ALL ;  /* 0x0000000000007948 */ /* 0x000fea0003800000 */
[----:B------:R-:W-:Y:S01]  /*39b40*/  ULEA UR4, UR6, UR11, 0x5 ;  /* 0x0000000b06047291 */ /* 0x000fe2000f8e28ff */
[----:B------:R-:W-:Y:S01]  /*39b50*/  IMAD.MOV.U32 R20, RZ, RZ, R32 ;  /* 0x000000ffff147224 */ /* 0x000fe200078e0020 */
[----:B------:R-:W-:Y:S01]  /*39b60*/  UIADD3 UR6, UPT, UPT, UR6, 0x1, URZ ;  /* 0x0000000106067890 */ /* 0x000fe2000fffe0ff */
[----:B------:R-:W-:Y:S02]  /*39b70*/  IMAD.MOV.U32 R21, RZ, RZ, R33 ;  /* 0x000000ffff157224 */ /* 0x000fe400078e0021 */
[----:B------:R-:W-:Y:S01]  /*39b80*/  IMAD.MOV.U32 R22, RZ, RZ, R34 ;  /* 0x000000ffff167224 */ /* 0x000fe200078e0022 */
[----:B------:R-:W-:Y:S01]  /*39b90*/  UISETP.NE.AND UP0, UPT, UR6, 0x5dc, UPT ;  /* 0x000005dc0600788c */ /* 0x000fe2000bf05270 */
[----:B------:R-:W-:-:S02]  /*39ba0*/  IMAD.MOV.U32 R23, RZ, RZ, R35 ;  /* 0x000000ffff177224 */ /* 0x000fc400078e0023 */
[----:B------:R-:W-:Y:S02]  /*39bb0*/  IMAD.MOV.U32 R16, RZ, RZ, R13 ;  /* 0x000000ffff107224 */ /* 0x000fe400078e000d */
[----:B------:R-:W-:Y:S01]  /*39bc0*/  IMAD.MOV.U32 R17, RZ, RZ, R14 ;  /* 0x000000ffff117224 */ /* 0x000fe200078e000e */
[----:B------:R0:W-:Y:S01]  /*39bd0*/  STL.128 [UR4+0x20], R20 ;  /* 0x00002014ff007987 */ /* 0x0001e20008100c04 */
[----:B------:R-:W-:Y:S02]  /*39be0*/  IMAD.MOV.U32 R18, RZ, RZ, R11 ;  /* 0x000000ffff127224 */ /* 0x000fe400078e000b */
[----:B------:R-:W-:-:S05]  /*39bf0*/  IMAD.MOV.U32 R19, RZ, RZ, R12 ;  /* 0x000000ffff137224 */ /* 0x000fca00078e000c */
[----:B------:R1:W-:Y:S01]  /*39c00*/  STL.128 [UR4+0xbba0], R16 ;  /* 0x00bba010ff007987 */ /* 0x0003e20008100c04 */
[----:B0-----:R-:W-:Y:S02]  /*39c10*/  IMAD.MOV.U32 R20, RZ, RZ, R36 ;  /* 0x000000ffff147224 */ /* 0x001fe400078e0024 */
[----:B------:R-:W-:Y:S02]  /*39c20*/  IMAD.MOV.U32 R21, RZ, RZ, R37 ;  /* 0x000000ffff157224 */ /* 0x000fe400078e0025 */
[----:B------:R-:W-:Y:S02]  /*39c30*/  IMAD.MOV.U32 R22, RZ, RZ, R38 ;  /* 0x000000ffff167224 */ /* 0x000fe400078e0026 */
[----:B------:R-:W-:Y:S02]  /*39c40*/  IMAD.MOV.U32 R23, RZ, RZ, R39 ;  /* 0x000000ffff177224 */ /* 0x000fe400078e0027 */
[----:B-1----:R-:W-:Y:S02]  /*39c50*/  IMAD.MOV.U32 R16, RZ, RZ, R9 ;  /* 0x000000ffff107224 */ /* 0x002fe400078e0009 */
[----:B------:R-:W-:Y:S01]  /*39c60*/  IMAD.MOV.U32 R17, RZ, RZ, R10 ;  /* 0x000000ffff117224 */ /* 0x000fe200078e000a */
[----:B------:R0:W-:Y:S01]  /*39c70*/  STL.128 [UR4+0x30], R20 ;  /* 0x00003014ff007987 */ /* 0x0001e20008100c04 */
[----:B------:R-:W-:-:S02]  /*39c80*/  IMAD.MOV.U32 R18, RZ, RZ, R7 ;  /* 0x000000ffff127224 */ /* 0x000fc400078e0007 */
[----:B------:R-:W-:-:S05]  /*39c90*/  IMAD.MOV.U32 R19, RZ, RZ, R8 ;  /* 0x000000ffff137224 */ /* 0x000fca00078e0008 */
[----:B------:R0:W-:Y:S01]  /*39ca0*/  STL.128 [UR4+0xbbb0], R16 ;  /* 0x00bbb010ff007987 */ /* 0x0001e20008100c04 */
[----:B------:R-:W-:Y:S05]  /*39cb0*/  BRA.U UP0, `(.L_x_218) ;  /* 0xfffffe3900047547 */ /* 0x000fea000b83ffff */
[----:B------:R-:W-:Y:S01]  /*39cc0*/  IMAD.MOV.U32 R12, RZ, RZ, R0 ;  /* 0x000000ffff0c7224 */ /* 0x000fe200078e0000 */
[----:B0-----:R-:W0:Y:S01]  /*39cd0*/  LDC.64 R16, c[0x3][RZ] ;  /* 0x00c00000ff107b82 */ /* 0x001e220000000a00 */
[----:B------:R-:W-:Y:S01]  /*39ce0*/  IMAD.MOV.U32 R13, RZ, RZ, R87 ;  /* 0x000000ffff0d7224 */ /* 0x000fe200078e0057 */
[----:B------:R-:W1:Y:S01]  /*39cf0*/  LDCU.64 UR12, c[0x3][0x18] ;  /* 0x00c00300ff0c77ac */ /* 0x000e620008000a00 */
[----:B------:R-:W-:Y:S02]  /*39d00*/  IMAD.MOV.U32 R14, RZ, RZ, R5 ;  /* 0x000000ffff0e7224 */ /* 0x000fe400078e0005 */
[----:B------:R-:W-:Y:S01]  /*39d10*/  IMAD.MOV.U32 R15, RZ, RZ, R6 ;  /* 0x000000ffff0f7224 */ /* 0x000fe200078e0006 */
[----:B------:R-:W2:Y:S01]  /*39d20*/  LDCU.128 UR16, c[0x3][URZ] ;  /* 0x00c00000ff1077ac */ /* 0x000ea20008000c00 */
[----:B------:R-:W-:Y:S01]  /*39d30*/  IMAD.MOV.U32 R8, RZ, RZ, R3 ;  /* 0x000000ffff087224 */ /* 0x000fe200078e0003 */
[----:B------:R-:W3:Y:S01]  /*39d40*/  LDC.64 R18, c[0x3][0x8] ;  /* 0x00c00200ff127b82 */ /* 0x000ee20000000a00 */
[----:B------:R-:W-:Y:S01]  /*39d50*/  IMAD.MOV.U32 R9, RZ, RZ, R4 ;  /* 0x000000ffff097224 */ /* 0x000fe200078e0004 */
[----:B------:R4:W-:Y:S01]  /*39d60*/  STL.128 [R1+0x17720], R12 ;  /* 0x0177200c01007387 */ /* 0x0009e20000100c00 */
[----:B------:R-:W-:Y:S01]  /*39d70*/  IMAD.MOV.U32 R10, RZ, RZ, R2 ;  /* 0x000000ffff0a7224 */ /* 0x000fe200078e0002 */
[----:B------:R-:W-:Y:S01]  /*39d80*/  UMOV UR6, 0x1 ;  /* 0x0000000100067882 */ /* 0x000fe20000000000 */
[----:B------:R-:W-:Y:S01]  /*39d90*/  IMAD.MOV.U32 R11, RZ, RZ, R86 ;  /* 0x000000ffff0b7224 */ /* 0x000fe200078e0056 */
[----:B------:R-:W-:-:S02]  /*39da0*/  UMOV UR4, URZ ;  /* 0x000000ff00047c82 */ /* 0x000fc40008000000 */
[----:B------:R-:W0:Y:S02]  /*39db0*/  LDC.64 R20, c[0x3][0x10] ;  /* 0x00c00400ff147b82 */ /* 0x000e240000000a00 */
[----:B------:R4:W-:Y:S02]  /*39dc0*/  STL.128 [R1+0x17730], R8 ;  /* 0x0177300801007387 */ /* 0x0009e40000100c00 */
.L_x_229:
[----:B------:R-:W-:-:S09]  /*39dd0*/  ULEA UR7, UR6, UR11, 0x5 ;  /* 0x0000000b06077291 */ /* 0x000fd2000f8e28ff */
[----:B-1--4-:R-:W4:Y:S04]  /*39de0*/  LDL.128 R8, [UR7+0xbba0] ;  /* 0x00bba007ff087983 */ /* 0x012f280008100c00 */
[----:B------:R-:W5:Y:S01]  /*39df0*/  LDL.128 R12, [UR7+0xbbb0] ;  /* 0x00bbb007ff0c7983 */ /* 0x000f620008100c00 */
[----:B------:R-:W-:Y:S01]  /*39e00*/  BSSY.RECONVERGENT B0, `(.L_x_219) ;  /* 0x00001aa000007945 */ /* 0x000fe20003800200 */
[----:B----4-:R-:W-:-:S04]  /*39e10*/  IMAD.WIDE.U32 R22, R87, R8, RZ ;  /* 0x0000000857167225 */ /* 0x010fc800078e00ff */
        /* <DEDUP_REMOVED lines=14> */
[----:B------:R-:W-:Y:S01]  /*39f00*/  IMAD.IADD R7, R25, 0x1, R7 ;  /* 0x0000000119077824 */ /* 0x000fe200078e0207 */
[----:B------:R-:W-:Y:S01]  /*39f10*/  IADD3 RZ, P3, PT, R29, R30, RZ ;  /* 0x0000001e1dff7210 */ /* 0x000fe20007f7e0ff */
[----:B------:R-:W-:-:S04]  /*39f20*/  IMAD.WIDE.U32 R36, R6, R10, RZ ;  /* 0x0000000a06247225 */ /* 0x000fc800078e00ff */
[----:B------:R-:W-:Y:S02]  /*39f30*/  IMAD.X R41, R7, 0x1, R23, P4 ;  /* 0x0000000107297824 */ /* 0x000fe400020e0617 */
[----:B------:R-:W-:-:S03]  /*39f40*/  IMAD.WIDE.U32 R28, R6, R8, RZ ;  /* 0x00000008061c7225 */ /* 0x000fc600078e00ff */
[----:B------:R-:W-:Y:S01]  /*39f50*/  ISETP.GE.U32.AND.EX P0, PT, R41, R7, PT, P0 ;  /* 0x000000072900720c */ /* 0x000fe20003f06100 */
[----:B------:R-:W-:Y:S02]  /*39f60*/  IMAD.X R25, RZ, RZ, RZ, P2 ;  /* 0x000000ffff197224 */ /* 0x000fe400010e06ff */
[----:B------:R-:W-:Y:S02]  /*39f70*/  IMAD.MOV.U32 R24, RZ, RZ, R31 ;  /* 0x000000ffff187224 */ /* 0x000fe400078e001f */
[----:B-----5:R-:W-:Y:S02]  /*39f80*/  IMAD R7, R13, R0, RZ ;  /* 0x000000000d077224 */ /* 0x020fe400078e02ff */
[----:B------:R-:W-:-:S04]  /*39f90*/  IMAD.WIDE.U32 R34, R5, R10, RZ ;  /* 0x0000000a05227225 */ /* 0x000fc800078e00ff */
[----:B------:R-:W-:-:S04]  /*39fa0*/  IMAD.WIDE.U32 R26, P1, R11, R5, R36 ;  /* 0x000000050b1a7225 */ /* 0x000fc80007820024 */
[----:B------:R-:W-:Y:S01]  /*39fb0*/  IMAD.WIDE.U32 R32, R5, R8, RZ ;  /* 0x0000000805207225 */ /* 0x000fe200078e00ff */
[----:B------:R-:W-:-:S03]  /*39fc0*/  IADD3 RZ, P2, PT, R35, R26, RZ ;  /* 0x0000001a23ff7210 */ /* 0x000fc60007f5e0ff */
[----:B------:R-:W-:-:S04]  /*39fd0*/  IMAD.WIDE.U32 R28, P5, R9, R5, R28 ;  /* 0x00000005091c7225 */ /* 0x000fc800078a001c */
[----:B------:R-:W-:Y:S01]  /*39fe0*/  IMAD.WIDE.U32 R36, R4, R8, RZ ;  /* 0x0000000804247225 */ /* 0x000fe200078e00ff */
[----:B------:R-:W-:-:S03]  /*39ff0*/  IADD3 RZ, P6, PT, R33, R28, RZ ;  /* 0x0000001c21ff7210 */ /* 0x000fc60007fde0ff */
[----:B------:R-:W-:-:S04]  /*3a000*/  IMAD.WIDE.U32 R30, R12, R0, RZ ;  /* 0x000000000c1e7225 */ /* 0x000fc800078e00ff */
[-C--:B------:R-:W-:Y:S01]  /*3a010*/  IMAD R45, R12, R87.reuse, R7 ;  /* 0x000000570c2d7224 */ /* 0x080fe200078e0207 */
[----:B------:R-:W-:Y:S01]  /*3a020*/  SEL R7, RZ, 0x1, P0 ;  /* 0x00000001ff077807 */ /* 0x000fe20000000000 */
[----:B------:R-:W-:-:S04]  /*3a030*/  IMAD.WIDE.U32.X R24, R11, R87, R24, P3 ;  /* 0x000000570b187225 */ /* 0x000fc800018e0418 */
[-C--:B------:R-:W-:Y:S01]  /*3a040*/  IMAD R35, R9, R5.reuse, RZ ;  /* 0x0000000509237224 */ /* 0x080fe200078e02ff */
[----:B------:R-:W-:Y:S01]  /*3a050*/  IADD3 R24, P0, P3, R30, R24, R7 ;  /* 0x000000181e187210 */ /* 0x000fe20007b1e007 */
[----:B------:R-:W-:Y:S02]  /*3a060*/  IMAD.IADD R45, R31, 0x1, R45 ;  /* 0x000000011f2d7824 */ /* 0x000fe400078e022d */
[----:B------:R-:W-:-:S03]  /*3a070*/  IMAD.WIDE.U32 R22, R8, R5, R40 ;  /* 0x0000000508167225 */ /* 0x000fc600078e0028 */
[----:B------:R-:W-:Y:S01]  /*3a080*/  IADD3.X R25, PT, PT, R45, R25, RZ, P0, P3 ;  /* 0x000000192d197210 */ /* 0x000fe200007e64ff */
[----:B------:R-:W-:Y:S01]  /*3a090*/  IMAD.WIDE.U32 R32, R3, R8, RZ ;  /* 0x0000000803207225 */ /* 0x000fe200078e00ff */
[----:B------:R-:W-:-:S03]  /*3a0a0*/  ISETP.GE.U32.AND P0, PT, R22, R40, PT ;  /* 0x000000281600720c */ /* 0x000fc60003f06070 */
[----:B------:R-:W-:-:S04]  /*3a0b0*/  IMAD.WIDE.U32 R36, P4, R9, R3, R36 ;  /* 0x0000000309247225 */ /* 0x000fc80007880024 */
[----:B------:R-:W-:Y:S01]  /*3a0c0*/  IMAD R35, R8, R6, R35 ;  /* 0x0000000608237224 */ /* 0x000fe200078e0223 */
[----:B------:R-:W-:Y:S01]  /*3a0d0*/  IADD3 RZ, P3, PT, R33, R36, RZ ;  /* 0x0000002421ff7210 */ /* 0x000fe20007f7e0ff */
[----:B------:R-:W-:-:S04]  /*3a0e0*/  IMAD.WIDE.U32 R32, R4, R10, RZ ;  /* 0x0000000a04207225 */ /* 0x000fc800078e00ff */
[----:B------:R-:W-:Y:S02]  /*3a0f0*/  IMAD.IADD R40, R23, 0x1, R35 ;  /* 0x0000000117287824 */ /* 0x000fe400078e0223 */
[----:B------:R-:W-:Y:S02]  /*3a100*/  IMAD.X R43, RZ, RZ, RZ, P5 ;  /* 0x000000ffff2b7224 */ /* 0x000fe400028e06ff */
[----:B------:R-:W-:Y:S01]  /*3a110*/  IMAD R7, R11, R5, RZ ;  /* 0x000000050b077224 */ /* 0x000fe200078e02ff */
[----:B------:R-:W-:Y:S01]  /*3a120*/  ISETP.GE.U32.AND.EX P0, PT, R40, R41, PT, P0 ;  /* 0x000000292800720c */ /* 0x000fe20003f06100 */
[----:B------:R-:W-:Y:S02]  /*3a130*/  IMAD.MOV.U32 R42, RZ, RZ, R29 ;  /* 0x000000ffff2a7224 */ /* 0x000fe400078e001d */
[----:B------:R-:W-:Y:S01]  /*3a140*/  IMAD.WIDE.U32 R38, R3, R10, RZ ;  /* 0x0000000a03267225 */ /* 0x000fe200078e00ff */
[----:B------:R-:W-:-:S03]  /*3a150*/  SEL R31, RZ, 0x1, P0 ;  /* 0x00000001ff1f7807 */ /* 0x000fc60000000000 */
[----:B------:R-:W-:-:S04]  /*3a160*/  IMAD.WIDE.U32 R28, P5, R11, R3, R32 ;  /* 0x000000030b1c7225 */ /* 0x000fc800078a0020 */
[C---:B------:R-:W-:Y:S02]  /*3a170*/  IMAD R7, R10.reuse, R6, R7 ;  /* 0x000000060a077224 */ /* 0x040fe400078e0207 */
[----:B------:R-:W-:-:S04]  /*3a180*/  IMAD.WIDE.U32 R32, R10, R5, R24 ;  /* 0x000000050a207225 */ /* 0x000fc800078e0018 */
[----:B------:R-:W-:-:S04]  /*3a190*/  IMAD.WIDE.U32.X R42, R9, R6, R42, P6 ;  /* 0x00000006092a7225 */ /* 0x000fc800030e042a */
[----:B------:R-:W-:Y:S01]  /*3a1a0*/  IMAD.X R35, RZ, RZ, RZ, P1 ;  /* 0x000000ffff237224 */ /* 0x000fe200008e06ff */
[----:B------:R-:W-:Y:S01]  /*3a1b0*/  IADD3 RZ, P1, PT, R39, R28, RZ ;  /* 0x0000001c27ff7210 */ /* 0x000fe20007f3e0ff */
[----:B------:R-:W-:Y:S01]  /*3a1c0*/  IMAD.IADD R7, R33, 0x1, R7 ;  /* 0x0000000121077824 */ /* 0x000fe200078e0207 */
[----:B------:R-:W-:Y:S01]  /*3a1d0*/  IADD3 R26, P0, P6, R32, R42, R31 ;  /* 0x0000002a201a7210 */ /* 0x000fe20007e1e01f */
[----:B------:R-:W-:-:S04]  /*3a1e0*/  IMAD.WIDE.U32 R38, R87, R12, RZ ;  /* 0x0000000c57267225 */ /* 0x000fc800078e00ff */
[----:B------:R-:W-:Y:S01]  /*3a1f0*/  IMAD.X R31, RZ, RZ, RZ, P4 ;  /* 0x000000ffff1f7224 */ /* 0x000fe200020e06ff */
[----:B------:R-:W-:Y:S01]  /*3a200*/  ISETP.GE.U32.AND P4, PT, R24, R30, PT ;  /* 0x0000001e1800720c */ /* 0x000fe20003f86070 */
[----:B------:R-:W-:-:S03]  /*3a210*/  IMAD.WIDE.U32 R46, R6, R12, RZ ;  /* 0x0000000c062e7225 */ /* 0x000fc600078e00ff */
[----:B------:R-:W-:Y:S01]  /*3a220*/  ISETP.GE.U32.AND.EX P4, PT, R25, R45, PT, P4 ;  /* 0x0000002d1900720c */ /* 0x000fe20003f86140 */
[----:B------:R-:W-:Y:S01]  /*3a230*/  IMAD.MOV.U32 R34, RZ, RZ, R27 ;  /* 0x000000ffff227224 */ /* 0x000fe200078e001b */
[----:B------:R-:W-:Y:S01]  /*3a240*/  IADD3.X R27, PT, PT, R7, R43, RZ, P0, P6 ;  /* 0x0000002b071b7210 */ /* 0x000fe200007ec4ff */
[----:B------:R-:W-:Y:S01]  /*3a250*/  IMAD.WIDE.U32 R42, R6, R14, RZ ;  /* 0x0000000e062a7225 */ /* 0x000fe200078e00ff */
[----:B------:R-:W-:-:S03]  /*3a260*/  SEL R41, RZ, 0x1, P4 ;  /* 0x00000001ff297807 */ /* 0x000fc60002000000 */
[----:B------:R-:W-:-:S04]  /*3a270*/  IMAD.WIDE.U32 R38, P6, R13, R0, R38 ;  /* 0x000000000d267225 */ /* 0x000fc800078c0026 */
[----:B------:R-:W-:-:S04]  /*3a280*/  IMAD.WIDE.U32 R44, R0, R12, RZ ;  /* 0x0000000c002c7225 */ /* 0x000fc800078e00ff */
[----:B------:R-:W-:-:S04]  /*3a290*/  IMAD.WIDE.U32 R46, P0, R13, R5, R46 ;  /* 0x000000050d2e7225 */ /* 0x000fc8000780002e */
[----:B------:R-:W-:Y:S02]  /*3a2a0*/  IMAD.MOV.U32 R30, RZ, RZ, R37 ;  /* 0x000000ffff1e7224 */ /* 0x000fe400078e0025 */
[----:B------:R-:W-:Y:S02]  /*3a2b0*/  IMAD.X R37, RZ, RZ, RZ, P6 ;  /* 0x000000ffff257224 */ /* 0x000fe400030e06ff */
[----:B------:R-:W-:-:S04]  /*3a2c0*/  IMAD.WIDE.U32 R52, P6, R15, R5, R42 ;  /* 0x000000050f347225 */ /* 0x000fc800078c002a */
[----:B------:R-:W-:-:S04]  /*3a2d0*/  IMAD.WIDE.U32 R48, R5, R12, RZ ;  /* 0x0000000c05307225 */ /* 0x000fc800078e00ff */
[----:B------:R-:W-:Y:S01]  /*3a2e0*/  IMAD.WIDE.U32 R50, R5, R14, RZ ;  /* 0x0000000e05327225 */ /* 0x000fe200078e00ff */
[----:B------:R-:W-:-:S03]  /*3a2f0*/  IADD3 RZ, P4, PT, R49, R46, RZ ;  /* 0x0000002e31ff7210 */ /* 0x000fc60007f9e0ff */
[----:B------:R-:W-:Y:S01]  /*3a300*/  IMAD.X R43, RZ, RZ, RZ, P0 ;  /* 0x000000ffff2b7224 */ /* 0x000fe200000e06ff */
[----:B------:R-:W-:Y:S01]  /*3a310*/  IADD3 RZ, P0, PT, R45, R38, RZ ;  /* 0x000000262dff7210 */ /* 0x000fe20007f1e0ff */
[----:B------:R-:W-:Y:S02]  /*3a320*/  IMAD.MOV.U32 R36, RZ, RZ, R39 ;  /* 0x000000ffff247224 */ /* 0x000fe400078e0027 */
[----:B------:R-:W-:Y:S02]  /*3a330*/  IMAD R28, R15, R0, RZ ;  /* 0x000000000f1c7224 */ /* 0x000fe400078e02ff */
[----:B------:R-:W-:Y:S01]  /*3a340*/  IMAD.X R45, RZ, RZ, RZ, P6 ;  /* 0x000000ffff2d7224 */ /* 0x000fe200030e06ff */
[----:B------:R-:W-:Y:S01]  /*3a350*/  IADD3 RZ, P6, PT, R51, R52, RZ ;  /* 0x0000003433ff7210 */ /* 0x000fe20007fde0ff */
[----:B------:R-:W-:Y:S02]  /*3a360*/  IMAD.MOV.U32 R42, RZ, RZ, R47 ;  /* 0x000000ffff2a7224 */ /* 0x000fe400078e002f */
[----:B------:R-:W-:-:S02]  /*3a370*/  IMAD R33, R13, R5, RZ ;  /* 0x000000050d217224 */ /* 0x000fc400078e02ff */
[----:B------:R-:W-:Y:S02]  /*3a380*/  IMAD.MOV.U32 R44, RZ, RZ, R53 ;  /* 0x000000ffff2c7224 */ /* 0x000fe400078e0035 */
[----:B------:R-:W-:Y:S01]  /*3a390*/  IMAD.WIDE.U32.X R46, R13, R87, R36, P0 ;  /* 0x000000570d2e7225 */ /* 0x000fe200000e0424 */
[----:B------:R-:W-:-:S03]  /*3a3a0*/  ISETP.GE.U32.AND P0, PT, R32, R24, PT ;  /* 0x000000182000720c */ /* 0x000fc60003f06070 */
[----:B------:R-:W-:Y:S01]  /*3a3b0*/  IMAD.WIDE.U32 R38, R14, R0, RZ ;  /* 0x000000000e267225 */ /* 0x000fe200078e00ff */
[----:B------:R-:W-:-:S03]  /*3a3c0*/  ISETP.GE.U32.AND.EX P0, PT, R7, R25, PT, P0 ;  /* 0x000000190700720c */ /* 0x000fc60003f06100 */
[----:B------:R-:W-:Y:S01]  /*3a3d0*/  IMAD R51, R14, R87, R28 ;  /* 0x000000570e337224 */ /* 0x000fe200078e021c */
[----:B------:R-:W-:Y:S01]  /*3a3e0*/  SEL R24, RZ, 0x1, P0 ;  /* 0x00000001ff187807 */ /* 0x000fe20000000000 */
[----:B------:R-:W-:Y:S01]  /*3a3f0*/  IMAD.WIDE.U32.X R36, R11, R6, R34, P2 ;  /* 0x000000060b247225 */ /* 0x000fe200010e0422 */
[----:B------:R-:W-:-:S03]  /*3a400*/  ISETP.GE.U32.AND P2, PT, R26, R32, PT ;  /* 0x000000201a00720c */ /* 0x000fc60003f46070 */
[----:B------:R-:W-:Y:S01]  /*3a410*/  IMAD R53, R12, R6, R33 ;  /* 0x000000060c357224 */ /* 0x000fe200078e0221 */
[----:B------:R-:W-:Y:S01]  /*3a420*/  ISETP.GE.U32.AND.EX P2, PT, R27, R7, PT, P2 ;  /* 0x000000071b00720c */ /* 0x000fe20003f46120 */
[----:B------:R-:W-:-:S04]  /*3a430*/  IMAD.WIDE.U32 R48, R87, R14, RZ ;  /* 0x0000000e57307225 */ /* 0x000fc800078e00ff */
[----:B------:R-:W-:Y:S02]  /*3a440*/  IMAD.IADD R51, R39, 0x1, R51 ;  /* 0x0000000127337824 */ /* 0x000fe400078e0233 */
[----:B------:R-:W-:-:S04]  /*3a450*/  IMAD.WIDE.U32.X R34, R13, R6, R42, P4 ;  /* 0x000000060d227225 */ /* 0x000fc800020e042a */
[C---:B------:R-:W-:Y:S01]  /*3a460*/  IMAD.WIDE.U32.X R32, R15.reuse, R6, R44, P6 ;  /* 0x000000060f207225 */ /* 0x040fe200030e042c */
[----:B------:R-:W-:Y:S02]  /*3a470*/  IADD3 R42, P6, P4, R38, R46, R41 ;  /* 0x0000002e262a7210 */ /* 0x000fe40007cde029 */
[----:B------:R-:W-:Y:S01]  /*3a480*/  SEL R41, RZ, 0x1, P2 ;  /* 0x00000001ff297807 */ /* 0x000fe20001000000 */
[----:B------:R-:W-:Y:S01]  /*3a490*/  IMAD R55, R15, R5, RZ ;  /* 0x000000050f377224 */ /* 0x000fe200078e02ff */
[----:B------:R-:W-:Y:S01]  /*3a4a0*/  IADD3.X R43, PT, PT, R51, R47, RZ, P6, P4 ;  /* 0x0000002f332b7210 */ /* 0x000fe200037e84ff */
[----:B------:R-:W-:Y:S01]  /*3a4b0*/  IMAD.WIDE.U32 R48, P4, R15, R0, R48 ;  /* 0x000000000f307225 */ /* 0x000fe20007880030 */
[----:B------:R-:W-:Y:S02]  /*3a4c0*/  ISETP.GE.U32.AND P0, PT, R42, R38, PT ;  /* 0x000000262a00720c */ /* 0x000fe40003f06070 */
[----:B------:R-:W-:Y:S01]  /*3a4d0*/  IADD3 R41, P2, P6, R41, R36, R24 ;  /* 0x0000002429297210 */ /* 0x000fe20007e5e018 */
[----:B------:R-:W-:Y:S01]  /*3a4e0*/  IMAD R39, R14, R6, R55 ;  /* 0x000000060e277224 */ /* 0x000fe200078e0237 */
[----:B------:R-:W-:Y:S01]  /*3a4f0*/  ISETP.GE.U32.AND.EX P0, PT, R43, R51, PT, P0 ;  /* 0x000000332b00720c */ /* 0x000fe20003f06100 */
[----:B------:R-:W-:Y:S01]  /*3a500*/  IMAD.WIDE.U32 R6, R0, R14, RZ ;  /* 0x0000000e00067225 */ /* 0x000fe200078e00ff */
[----:B------:R-:W-:-:S02]  /*3a510*/  IADD3.X R28, PT, PT, RZ, R37, RZ, P2, P6 ;  /* 0x00000025ff1c7210 */ /* 0x000fc400017ec4ff */
[----:B------:R-:W-:Y:S01]  /*3a520*/  SEL R37, RZ, 0x1, P0 ;  /* 0x00000001ff257807 */ /* 0x000fe20000000000 */
[----:B------:R-:W-:Y:S01]  /*3a530*/  IMAD.X R25, RZ, RZ, RZ, P4 ;  /* 0x000000ffff197224 */ /* 0x000fe200020e06ff */
[----:B------:R-:W-:Y:S01]  /*3a540*/  IADD3 RZ, P4, PT, R7, R48, RZ ;  /* 0x0000003007ff7210 */ /* 0x000fe20007f9e0ff */
[----:B------:R-:W-:Y:S02]  /*3a550*/  IMAD.MOV.U32 R24, RZ, RZ, R49 ;  /* 0x000000ffff187224 */ /* 0x000fe400078e0031 */
[----:B------:R-:W-:-:S04]  /*3a560*/  IMAD.WIDE.U32 R44, R12, R5, R42 ;  /* 0x000000050c2c7225 */ /* 0x000fc800078e002a */
[----:B------:R-:W-:Y:S01]  /*3a570*/  IMAD.WIDE.U32.X R6, R15, R87, R24, P4 ;  /* 0x000000570f067225 */ /* 0x000fe200020e0418 */
[----:B------:R-:W-:-:S03]  /*3a580*/  ISETP.GE.U32.AND P2, PT, R44, R42, PT ;  /* 0x0000002a2c00720c */ /* 0x000fc60003f46070 */
[-C--:B------:R-:W-:Y:S01]  /*3a590*/  IMAD R47, R9, R3.reuse, RZ ;  /* 0x00000003092f7224 */ /* 0x080fe200078e02ff */
[----:B------:R-:W-:Y:S01]  /*3a5a0*/  IADD3 R36, P0, PT, R37, R6, RZ ;  /* 0x0000000625247210 */ /* 0x000fe20007f1e0ff */
[----:B------:R-:W-:Y:S01]  /*3a5b0*/  IMAD.WIDE.U32 R24, R8, R3, R26 ;  /* 0x0000000308187225 */ /* 0x000fe200078e001a */
[----:B------:R-:W-:-:S03]  /*3a5c0*/  IADD3 R6, P6, PT, R41, R44, RZ ;  /* 0x0000002c29067210 */ /* 0x000fc60007fde0ff */
[----:B------:R-:W-:Y:S01]  /*3a5d0*/  IMAD R47, R8, R4, R47 ;  /* 0x00000004082f7224 */ /* 0x000fe200078e022f */
[----:B------:R-:W-:Y:S01]  /*3a5e0*/  ISETP.GE.U32.AND P4, PT, R24, R26, PT ;  /* 0x0000001a1800720c */ /* 0x000fe20003f86070 */
[----:B------:R-:W-:Y:S02]  /*3a5f0*/  IMAD.IADD R45, R45, 0x1, R53 ;  /* 0x000000012d2d7824 */ /* 0x000fe400078e0235 */
[----:B------:R-:W-:Y:S01]  /*3a600*/  IMAD.X R37, RZ, RZ, R7, P0 ;  /* 0x000000ffff257224 */ /* 0x000fe200000e0607 */
[----:B------:R-:W-:Y:S01]  /*3a610*/  ISETP.GE.U32.AND P0, PT, R6, R44, PT ;  /* 0x0000002c0600720c */ /* 0x000fe20003f06070 */
[----:B------:R-:W-:Y:S01]  /*3a620*/  IMAD.IADD R41, R25, 0x1, R47 ;  /* 0x0000000119297824 */ /* 0x000fe200078e022f */
[C---:B------:R-:W-:Y:S01]  /*3a630*/  ISETP.GE.U32.AND.EX P2, PT, R45.reuse, R43, PT, P2 ;  /* 0x0000002b2d00720c */ /* 0x040fe20003f46120 */
[----:B------:R-:W-:Y:S02]  /*3a640*/  IMAD.X R7, R45, 0x1, R28, P6 ;  /* 0x000000012d077824 */ /* 0x000fe400030e061c */
[----:B------:R-:W-:Y:S01]  /*3a650*/  IMAD R47, R11, R3, RZ ;  /* 0x000000030b2f7224 */ /* 0x000fe200078e02ff */
[----:B------:R-:W-:Y:S01]  /*3a660*/  ISETP.GE.U32.AND.EX P4, PT, R41, R27, PT, P4 ;  /* 0x0000001b2900720c */ /* 0x000fe20003f86140 */
[----:B------:R-:W-:Y:S01]  /*3a670*/  IMAD.WIDE.U32.X R26, R9, R4, R30, P3 ;  /* 0x00000004091a7225 */ /* 0x000fe200018e041e */
[----:B------:R-:W-:-:S02]  /*3a680*/  ISETP.GE.U32.AND.EX P0, PT, R7, R45, PT, P0 ;  /* 0x0000002d0700720c */ /* 0x000fc40003f06100 */
[----:B------:R-:W-:Y:S01]  /*3a690*/  SEL R28, RZ, 0x1, P2 ;  /* 0x00000001ff1c7807 */ /* 0x000fe20001000000 */
[C---:B------:R-:W-:Y:S01]  /*3a6a0*/  IMAD R47, R10.reuse, R4, R47 ;  /* 0x000000040a2f7224 */ /* 0x040fe200078e022f */
[----:B------:R-:W-:Y:S01]  /*3a6b0*/  SEL R49, RZ, 0x1, P0 ;  /* 0x00000001ff317807 */ /* 0x000fe20000000000 */
[----:B------:R-:W-:Y:S01]  /*3a6c0*/  IMAD.WIDE.U32 R42, R10, R3, R6 ;  /* 0x000000030a2a7225 */ /* 0x000fe200078e0006 */
[----:B------:R-:W-:Y:S02]  /*3a6d0*/  SEL R45, RZ, 0x1, P4 ;  /* 0x00000001ff2d7807 */ /* 0x000fe40002000000 */
[----:B------:R-:W-:Y:S01]  /*3a6e0*/  IADD3 R49, P0, P4, R49, R34, R28 ;  /* 0x0000002231317210 */ /* 0x000fe20007c1e01c */
[----:B------:R-:W-:Y:S01]  /*3a6f0*/  IMAD.WIDE.U32 R30, R14, R5, R36 ;  /* 0x000000050e1e7225 */ /* 0x000fe200078e0024 */
[C---:B------:R-:W-:Y:S02]  /*3a700*/  IADD3 R26, P2, P3, R42.reuse, R26, R45 ;  /* 0x0000001a2a1a7210 */ /* 0x040fe40007b5e02d */
[----:B------:R-:W-:Y:S01]  /*3a710*/  ISETP.GE.U32.AND P6, PT, R42, R6, PT ;  /* 0x000000062a00720c */ /* 0x000fe20003fc6070 */
[----:B------:R-:W-:Y:S01]  /*3a720*/  IMAD.IADD R5, R43, 0x1, R47 ;  /* 0x000000012b057824 */ /* 0x000fe200078e022f */
[----:B------:R-:W-:Y:S01]  /*3a730*/  IADD3.X R28, PT, PT, RZ, R35, RZ, P0, P4 ;  /* 0x00000023ff1c7210 */ /* 0x000fe200007e84ff */
[----:B------:R-:W-:Y:S01]  /*3a740*/  IMAD.IADD R31, R31, 0x1, R39 ;  /* 0x000000011f1f7824 */ /* 0x000fe200078e0227 */
[----:B------:R-:W-:Y:S01]  /*3a750*/  ISETP.GE.U32.AND P0, PT, R26, R42, PT ;  /* 0x0000002a1a00720c */ /* 0x000fe20003f06070 */
[----:B------:R-:W-:Y:S01]  /*3a760*/  IMAD.WIDE.U32 R34, R86, R8, RZ ;  /* 0x0000000856227225 */ /* 0x000fe200078e00ff */
[----:B------:R-:W-:-:S02]  /*3a770*/  IADD3.X R27, PT, PT, R5, R27, RZ, P2, P3 ;  /* 0x0000001b051b7210 */ /* 0x000fc400017e64ff */
[----:B------:R-:W-:Y:S01]  /*3a780*/  IADD3 R6, P3, PT, R49, R30, RZ ;  /* 0x0000001e31067210 */ /* 0x000fe20007f7e0ff */
[----:B------:R-:W-:Y:S01]  /*3a790*/  IMAD.WIDE.U32 R46, R86, R10, RZ ;  /* 0x0000000a562e7225 */ /* 0x000fe200078e00ff */
[----:B------:R-:W-:Y:S02]  /*3a7a0*/  ISETP.GE.U32.AND.EX P6, PT, R5, R7, PT, P6 ;  /* 0x000000070500720c */ /* 0x000fe40003fc6160 */
[----:B------:R-:W-:Y:S01]  /*3a7b0*/  ISETP.GE.U32.AND.EX P0, PT, R27, R5, PT, P0 ;  /* 0x000000051b00720c */ /* 0x000fe20003f06100 */
[----:B------:R-:W-:Y:S01]  /*3a7c0*/  IMAD.X R7, R31, 0x1, R28, P3 ;  /* 0x000000011f077824 */ /* 0x000fe200018e061c */
[----:B------:R-:W-:Y:S01]  /*3a7d0*/  SEL R28, RZ, 0x1, P6 ;  /* 0x00000001ff1c7807 */ /* 0x000fe20003000000 */
[----:B------:R-:W-:Y:S01]  /*3a7e0*/  IMAD.X R53, RZ, RZ, RZ, P5 ;  /* 0x000000ffff357224 */ /* 0x000fe200028e06ff */
[----:B------:R-:W-:Y:S01]  /*3a7f0*/  ISETP.GE.U32.AND P6, PT, R30, R36, PT ;  /* 0x000000241e00720c */ /* 0x000fe20003fc6070 */
[----:B------:R-:W-:Y:S01]  /*3a800*/  IMAD.MOV.U32 R52, RZ, RZ, R29 ;  /* 0x000000ffff347224 */ /* 0x000fe200078e001d */
[----:B------:R-:W-:Y:S01]  /*3a810*/  SEL R5, RZ, 0x1, P0 ;  /* 0x00000001ff057807 */ /* 0x000fe20000000000 */
[----:B------:R-:W-:Y:S01]  /*3a820*/  IMAD.WIDE.U32 R42, R2, R8, RZ ;  /* 0x00000008022a7225 */ /* 0x000fe200078e00ff */
[----:B------:R-:W-:-:S03]  /*3a830*/  ISETP.GE.U32.AND P0, PT, R6, R30, PT ;  /* 0x0000001e0600720c */ /* 0x000fc60003f06070 */
[----:B------:R-:W-:Y:S01]  /*3a840*/  IMAD.WIDE.U32.X R52, R11, R4, R52, P1 ;  /* 0x000000040b347225 */ /* 0x000fe200008e0434 */
[----:B------:R-:W-:Y:S02]  /*3a850*/  ISETP.GE.U32.AND.EX P1, PT, R31, R37, PT, P6 ;  /* 0x000000251f00720c */ /* 0x000fe40003f26160 */
[----:B------:R-:W-:Y:S01]  /*3a860*/  ISETP.GE.U32.AND.EX P0, PT, R7, R31, PT, P0 ;  /* 0x0000001f0700720c */ /* 0x000fe20003f06100 */
[----:B------:R-:W-:-:S04]  /*3a870*/  IMAD.WIDE.U32 R34, P2, R9, R2, R34 ;  /* 0x0000000209227225 */ /* 0x000fc80007840022 */
[----:B------:R-:W-:Y:S01]  /*3a880*/  IMAD.WIDE.U32 R44, R2, R10, RZ ;  /* 0x0000000a022c7225 */ /* 0x000fe200078e00ff */
[----:B------:R-:W-:Y:S02]  /*3a890*/  IADD3 RZ, P4, PT, R43, R34, RZ ;  /* 0x000000222bff7210 */ /* 0x000fe40007f9e0ff */
[----:B------:R-:W-:Y:S01]  /*3a8a0*/  SEL R34, RZ, 0x1, P1 ;  /* 0x00000001ff227807 */ /* 0x000fe20000800000 */
[----:B------:R-:W-:-:S04]  /*3a8b0*/  IMAD.WIDE.U32 R38, P3, R11, R2, R46 ;  /* 0x000000020b267225 */ /* 0x000fc8000786002e */
[C---:B------:R-:W-:Y:S01]  /*3a8c0*/  IMAD.WIDE.U32 R36, R4.reuse, R12, RZ ;  /* 0x0000000c04247225 */ /* 0x040fe200078e00ff */
[----:B------:R-:W-:Y:S02]  /*3a8d0*/  IADD3 RZ, P5, PT, R45, R38, RZ ;  /* 0x000000262dff7210 */ /* 0x000fe40007fbe0ff */
[----:B------:R-:W-:Y:S01]  /*3a8e0*/  SEL R45, RZ, 0x1, P0 ;  /* 0x00000001ff2d7807 */ /* 0x000fe20000000000 */
[----:B------:R-:W-:Y:S01]  /*3a8f0*/  IMAD.X R29, RZ, RZ, RZ, P2 ;  /* 0x000000ffff1d7224 */ /* 0x000fe200010e06ff */
[----:B------:R-:W-:Y:S01]  /*3a900*/  IADD3 R5, P2, P6, R5, R52, R28 ;  /* 0x0000003405057210 */ /* 0x000fe20007e5e01c */
[----:B------:R-:W-:-:S03]  /*3a910*/  IMAD.WIDE.U32 R46, R4, R14, RZ ;  /* 0x0000000e042e7225 */ /* 0x000fc600078e00ff */
[----:B------:R-:W-:Y:S01]  /*3a920*/  IADD3.X R52, PT, PT, RZ, R53, RZ, P2, P6 ;  /* 0x00000035ff347210 */ /* 0x000fe200017ec4ff */
[----:B------:R-:W-:-:S04]  /*3a930*/  IMAD.WIDE.U32 R42, R3, R12, RZ ;  /* 0x0000000c032a7225 */ /* 0x000fc800078e00ff */
[----:B------:R-:W-:-:S04]  /*3a940*/  IMAD.WIDE.U32 R36, P0, R13, R3, R36 ;  /* 0x000000030d247225 */ /* 0x000fc80007800024 */
[----:B------:R-:W-:Y:S01]  /*3a950*/  IMAD.X R31, RZ, RZ, RZ, P3 ;  /* 0x000000ffff1f7224 */ /* 0x000fe200018e06ff */
[----:B------:R-:W-:Y:S01]  /*3a960*/  IADD3 R32, P1, P3, R45, R32, R34 ;  /* 0x000000202d207210 */ /* 0x000fe20007b3e022 */
[C---:B------:R-:W-:Y:S01]  /*3a970*/  IMAD.WIDE.U32 R48, R86.reuse, R12, RZ ;  /* 0x0000000c56307225 */ /* 0x040fe200078e00ff */
[----:B------:R-:W-:Y:S02]  /*3a980*/  IADD3 RZ, P2, PT, R43, R36, RZ ;  /* 0x000000242bff7210 */ /* 0x000fe40007f5e0ff */
[----:B------:R-:W-:Y:S01]  /*3a990*/  IADD3.X R33, PT, PT, RZ, R33, RZ, P1, P3 ;  /* 0x00000021ff217210 */ /* 0x000fe20000fe64ff */
[----:B------:R-:W-:-:S04]  /*3a9a0*/  IMAD.WIDE.U32 R50, R86, R14, RZ ;  /* 0x0000000e56327225 */ /* 0x000fc800078e00ff */
[----:B------:R-:W-:-:S04]  /*3a9b0*/  IMAD.WIDE.U32 R46, P6, R15, R3, R46 ;  /* 0x000000030f2e7225 */ /* 0x000fc800078c002e */
[----:B------:R-:W-:-:S04]  /*3a9c0*/  IMAD.WIDE.U32 R42, R3, R14, RZ ;  /* 0x0000000e032a7225 */ /* 0x000fc800078e00ff */
[----:B------:R-:W-:Y:S02]  /*3a9d0*/  IMAD.MOV.U32 R28, RZ, RZ, R35 ;  /* 0x000000ffff1c7224 */ /* 0x000fe400078e0023 */
[----:B------:R-:W-:-:S04]  /*3a9e0*/  IMAD.WIDE.U32 R34, R2, R12, RZ ;  /* 0x0000000c02227225 */ /* 0x000fc800078e00ff */
[----:B------:R-:W-:-:S04]  /*3a9f0*/  IMAD.WIDE.U32 R48, P3, R13, R2, R48 ;  /* 0x000000020d307225 */ /* 0x000fc80007860030 */
[----:B------:R-:W-:Y:S02]  /*3aa00*/  IMAD.MOV.U32 R42, RZ, RZ, R47 ;  /* 0x000000ffff2a7224 */ /* 0x000fe400078e002f */
[----:B------:R-:W-:-:S04]  /*3aa10*/  IMAD.WIDE.U32 R50, P1, R15, R2, R50 ;  /* 0x000000020f327225 */ /* 0x000fc80007820032 */
[----:B------:R-:W-:Y:S01]  /*3aa20*/  IMAD.X R45, RZ, RZ, RZ, P0 ;  /* 0x000000ffff2d7224 */ /* 0x000fe200000e06ff */
[----:B------:R-:W-:Y:S01]  /*3aa30*/  IADD3 RZ, P0, PT, R43, R46, RZ ;  /* 0x0000002e2bff7210 */ /* 0x000fe20007f1e0ff */
[----:B------:R-:W-:Y:S02]  /*3aa40*/  IMAD.MOV.U32 R44, RZ, RZ, R37 ;  /* 0x000000ffff2c7224 */ /* 0x000fe400078e0025 */
[----:B------:R-:W-:Y:S02]  /*3aa50*/  IMAD R47, R9, R2, RZ ;  /* 0x00000002092f7224 */ /* 0x000fe400078e02ff */
[----:B------:R-:W-:Y:S02]  /*3aa60*/  IMAD.MOV.U32 R30, RZ, RZ, R39 ;  /* 0x000000ffff1e7224 */ /* 0x000fe400078e0027 */
[----:B------:R-:W-:Y:S02]  /*3aa70*/  IMAD R37, R13, R3, RZ ;  /* 0x000000030d257224 */ /* 0x000fe400078e02ff */
[----:B------:R-:W-:-:S04]  /*3aa80*/  IMAD.WIDE.U32 R38, R2, R14, RZ ;  /* 0x0000000e02267225 */ /* 0x000fc800078e00ff */
[----:B------:R-:W-:Y:S01]  /*3aa90*/  IMAD.X R43, RZ, RZ, RZ, P6 ;  /* 0x000000ffff2b7224 */ /* 0x000fe200030e06ff */
[----:B------:R-:W-:Y:S01]  /*3aaa0*/  IADD3 RZ, P6, PT, R35, R48, RZ ;  /* 0x0000003023ff7210 */ /* 0x000fe20007fde0ff */
[----:B------:R-:W-:Y:S02]  /*3aab0*/  IMAD.MOV.U32 R34, RZ, RZ, R49 ;  /* 0x000000ffff227224 */ /* 0x000fe400078e0031 */
[----:B------:R-:W-:Y:S02]  /*3aac0*/  IMAD.MOV.U32 R38, RZ, RZ, R51 ;  /* 0x000000ffff267224 */ /* 0x000fe400078e0033 */
[----:B------:R-:W-:Y:S02]  /*3aad0*/  IMAD R53, R8, R86, R47 ;  /* 0x0000005608357224 */ /* 0x000fe400078e022f */
[----:B------:R-:W-:-:S04]  /*3aae0*/  IMAD.WIDE.U32 R48, R12, R3, R6 ;  /* 0x000000030c307225 */ /* 0x000fc800078e0006 */
[----:B------:R-:W-:Y:S02]  /*3aaf0*/  IMAD R51, R15, R3, RZ ;  /* 0x000000030f337224 */ /* 0x000fe400078e02ff */
[----:B------:R-:W-:Y:S02]  /*3ab00*/  IMAD R47, R12, R4, R37 ;  /* 0x000000040c2f7224 */ /* 0x000fe400078e0225 */
[----:B------:R-:W-:Y:S01]  /*3ab10*/  IMAD.X R35, RZ, RZ, RZ, P3 ;  /* 0x000000ffff237224 */ /* 0x000fe200018e06ff */
[----:B------:R-:W-:Y:S01]  /*3ab20*/  IADD3 RZ, P3, PT, R39, R50, RZ ;  /* 0x0000003227ff7210 */ /* 0x000fe20007f7e0ff */
[----:B------:R-:W-:-:S04]  /*3ab30*/  IMAD.WIDE.U32 R36, R8, R2, R26 ;  /* 0x0000000208247225 */ /* 0x000fc800078e001a */
[----:B------:R-:W-:Y:S01]  /*3ab40*/  IMAD.X R39, RZ, RZ, RZ, P1 ;  /* 0x000000ffff277224 */ /* 0x000fe200008e06ff */
[----:B------:R-:W-:Y:S01]  /*3ab50*/  IADD3 R46, P1, PT, R5, R48, RZ ;  /* 0x00000030052e7210 */ /* 0x000fe20007f3e0ff */
[-C--:B------:R-:W-:Y:S02]  /*3ab60*/  IMAD R51, R14, R4.reuse, R51 ;  /* 0x000000040e337224 */ /* 0x080fe400078e0233 */
[----:B------:R-:W-:Y:S01]  /*3ab70*/  IMAD.WIDE.U32.X R44, R13, R4, R44, P2 ;  /* 0x000000040d2c7225 */ /* 0x000fe200010e042c */
[----:B------:R-:W-:-:S03]  /*3ab80*/  ISETP.GE.U32.AND P2, PT, R48, R6, PT ;  /* 0x000000063000720c */ /* 0x000fc60003f46070 */
[----:B------:R-:W-:Y:S02]  /*3ab90*/  IMAD.IADD R49, R49, 0x1, R47 ;  /* 0x0000000131317824 */ /* 0x000fe400078e022f */
[----:B------:R-:W-:Y:S01]  /*3aba0*/  IMAD.WIDE.U32.X R4, R15, R4, R42, P0 ;  /* 0x000000040f047225 */ /* 0x000fe200000e042a */
[----:B------:R-:W-:Y:S02]  /*3abb0*/  ISETP.GE.U32.AND P0, PT, R36, R26, PT ;  /* 0x0000001a2400720c */ /* 0x000fe40003f06070 */
[----:B------:R-:W-:Y:S01]  /*3abc0*/  ISETP.GE.U32.AND.EX P2, PT, R49, R7, PT, P2 ;  /* 0x000000073100720c */ /* 0x000fe20003f46120 */
[----:B------:R-:W-:Y:S02]  /*3abd0*/  IMAD.IADD R26, R37, 0x1, R53 ;  /* 0x00000001251a7824 */ /* 0x000fe400078e0235 */
[----:B------:R-:W-:Y:S01]  /*3abe0*/  IMAD.X R47, R49, 0x1, R52, P1 ;  /* 0x00000001312f7824 */ /* 0x000fe200008e0634 */
[----:B------:R-:W-:Y:S01]  /*3abf0*/  ISETP.GE.U32.AND P1, PT, R46, R48, PT ;  /* 0x000000302e00720c */ /* 0x000fe20003f26070 */
[-C--:B------:R-:W-:Y:S01]  /*3ac00*/  IMAD R43, R11, R2.reuse, RZ ;  /* 0x000000020b2b7224 */ /* 0x080fe200078e02ff */
[----:B------:R-:W-:Y:S01]  /*3ac10*/  ISETP.GE.U32.AND.EX P0, PT, R26, R27, PT, P0 ;  /* 0x0000001b1a00720c */ /* 0x000fe20003f06100 */
[----:B------:R-:W-:Y:S01]  /*3ac20*/  IMAD R27, R15, R2, RZ ;  /* 0x000000020f1b7224 */ /* 0x000fe200078e02ff */
[----:B------:R-:W-:Y:S01]  /*3ac30*/  ISETP.GE.U32.AND.EX P1, PT, R47, R49, PT, P1 ;  /* 0x000000312f00720c */ /* 0x000fe20003f26110 */
[-C--:B------:R-:W-:Y:S01]  /*3ac40*/  IMAD R53, R10, R86.reuse, R43 ;  /* 0x000000560a357224 */ /* 0x080fe200078e022b */
[----:B------:R-:W-:Y:S01]  /*3ac50*/  SEL R42, RZ, 0x1, P2 ;  /* 0x00000001ff2a7807 */ /* 0x000fe20001000000 */
[----:B------:R-:W-:Y:S01]  /*3ac60*/  IMAD.WIDE.U32.X R30, R11, R86, R30, P5 ;  /* 0x000000560b1e7225 */ /* 0x000fe200028e041e */
[----:B------:R-:W-:-:S03]  /*3ac70*/  SEL R49, RZ, 0x1, P1 ;  /* 0x00000001ff317807 */ /* 0x000fc60000800000 */
[----:B------:R-:W-:-:S04]  /*3ac80*/  IMAD.WIDE.U32 R6, R14, R3, R32 ;  /* 0x000000030e067225 */ /* 0x000fc800078e0020 */
[----:B------:R-:W-:-:S04]  /*3ac90*/  IMAD.WIDE.U32 R10, R10, R2, R46 ;  /* 0x000000020a0a7225 */ /* 0x000fc800078e002e */
[-C--:B------:R-:W-:Y:S01]  /*3aca0*/  IMAD R3, R14, R86.reuse, R27 ;  /* 0x000000560e037224 */ /* 0x080fe200078e021b */
[----:B------:R-:W-:Y:S01]  /*3acb0*/  SEL R27, RZ, 0x1, P0 ;  /* 0x00000001ff1b7807 */ /* 0x000fe20000000000 */
[----:B------:R-:W-:Y:S01]  /*3acc0*/  IMAD.WIDE.U32.X R28, R9, R86, R28, P4 ;  /* 0x00000056091c7225 */ /* 0x000fe200020e041c */
[----:B------:R-:W-:Y:S02]  /*3acd0*/  ISETP.GE.U32.AND P2, PT, R10, R46, PT ;  /* 0x0000002e0a00720c */ /* 0x000fe40003f46070 */
[----:B------:R-:W-:Y:S01]  /*3ace0*/  ISETP.GE.U32.AND P0, PT, R6, R32, PT ;  /* 0x000000200600720c */ /* 0x000fe20003f06070 */
[C---:B------:R-:W-:Y:S02]  /*3acf0*/  IMAD R43, R13.reuse, R2, RZ ;  /* 0x000000020d2b7224 */ /* 0x040fe400078e02ff */
[----:B------:R-:W-:-:S04]  /*3ad00*/  IMAD.WIDE.U32.X R34, R13, R86, R34, P6 ;  /* 0x000000560d227225 */ /* 0x000fc800030e0422 */
[----:B------:R-:W-:Y:S01]  /*3ad10*/  IMAD.WIDE.U32.X R38, R15, R86, R38, P3 ;  /* 0x000000560f267225 */ /* 0x000fe200018e0426 */
[----:B------:R-:W-:Y:S02]  /*3ad20*/  IADD3 R13, P3, P4, R49, R44, R42 ;  /* 0x0000002c310d7210 */ /* 0x000fe40007c7e02a */
[----:B------:R-:W-:Y:S01]  /*3ad30*/  IADD3 R15, P5, P6, R10, R28, R27 ;  /* 0x0000001c0a0f7210 */ /* 0x000fe20007ebe01b */
[----:B------:R-:W-:Y:S01]  /*3ad40*/  IMAD.IADD R11, R11, 0x1, R53 ;  /* 0x000000010b0b7824 */ /* 0x000fe200078e0235 */
[----:B------:R-:W-:Y:S01]  /*3ad50*/  IADD3.X R44, PT, PT, RZ, R45, RZ, P3, P4 ;  /* 0x0000002dff2c7210 */ /* 0x000fe20001fe84ff */
[----:B------:R-:W-:Y:S01]  /*3ad60*/  IMAD.IADD R51, R7, 0x1, R51 ;  /* 0x0000000107337824 */ /* 0x000fe200078e0233 */
[----:B------:R-:W-:Y:S01]  /*3ad70*/  ISETP.GE.U32.AND P1, PT, R15, R10, PT ;  /* 0x0000000a0f00720c */ /* 0x000fe20003f26070 */
[----:B------:R-:W-:Y:S01]  /*3ad80*/  IMAD R43, R12, R86, R43 ;  /* 0x000000560c2b7224 */ /* 0x000fe200078e022b */
[----:B------:R-:W-:Y:S02]  /*3ad90*/  IADD3.X R27, PT, PT, R11, R29, RZ, P5, P6 ;  /* 0x0000001d0b1b7210 */ /* 0x000fe40002fec4ff */
[----:B------:R-:W-:-:S02]  /*3ada0*/  IADD3 R28, P4, PT, R13, R6, RZ ;  /* 0x000000060d1c7210 */ /* 0x000fc40007f9e0ff */
[----:B------:R-:W-:Y:S02]  /*3adb0*/  ISETP.GE.U32.AND.EX P2, PT, R11, R47, PT, P2 ;  /* 0x0000002f0b00720c */ /* 0x000fe40003f46120 */
[----:B------:R-:W-:Y:S01]  /*3adc0*/  ISETP.GE.U32.AND.EX P1, PT, R27, R11, PT, P1 ;  /* 0x0000000b1b00720c */ /* 0x000fe20003f26110 */
[----:B------:R-:W-:Y:S01]  /*3add0*/  IMAD.X R29, R51, 0x1, R44, P4 ;  /* 0x00000001331d7824 */ /* 0x000fe200020e062c */
[----:B------:R-:W-:Y:S01]  /*3ade0*/  ISETP.GE.U32.AND P3, PT, R28, R6, PT ;  /* 0x000000061c00720c */ /* 0x000fe20003f66070 */
[----:B------:R-:W-:Y:S01]  /*3adf0*/  IMAD.WIDE.U32 R10, R15, 0x3d1, RZ ;  /* 0x000003d10f0a7825 */ /* 0x000fe200078e00ff */
[----:B------:R-:W-:Y:S02]  /*3ae00*/  SEL R6, RZ, 0x1, P2 ;  /* 0x00000001ff067807 */ /* 0x000fe40001000000 */
[----:B------:R-:W-:Y:S01]  /*3ae10*/  SEL R45, RZ, 0x1, P1 ;  /* 0x00000001ff2d7807 */ /* 0x000fe20000800000 */
[----:B------:R-:W-:Y:S01]  /*3ae20*/  IMAD.WIDE.U32 R12, R12, R2, R28 ;  /* 0x000000020c0c7225 */ /* 0x000fe200078e001c */
[----:B------:R-:W-:-:S02]  /*3ae30*/  ISETP.GE.U32.AND.EX P0, PT, R51, R33, PT, P0 ;  /* 0x000000213300720c */ /* 0x000fc40003f06100 */
[----:B------:R-:W-:Y:S01]  /*3ae40*/  ISETP.GE.U32.AND.EX P1, PT, R29, R51, PT, P3 ;  /* 0x000000331d00720c */ /* 0x000fe20003f26130 */
[----:B------:R-:W-:Y:S01]  /*3ae50*/  IMAD.WIDE.U32 R32, R27, 0x3d1, RZ ;  /* 0x000003d11b207825 */ /* 0x000fe200078e00ff */
[----:B------:R-:W-:Y:S02]  /*3ae60*/  IADD3 R45, P2, P4, R45, R30, R6 ;  /* 0x0000001e2d2d7210 */ /* 0x000fe40007c5e006 */
[----:B------:R-:W-:Y:S01]  /*3ae70*/  SEL R47, RZ, 0x1, P1 ;  /* 0x00000001ff2f7807 */ /* 0x000fe20000800000 */
[----:B------:R-:W-:Y:S01]  /*3ae80*/  IMAD.IADD R43, R13, 0x1, R43 ;  /* 0x000000010d2b7824 */ /* 0x000fe200078e022b */
[----:B------:R-:W-:Y:S01]  /*3ae90*/  IADD3.X R6, PT, PT, RZ, R31, RZ, P2, P4 ;  /* 0x0000001fff067210 */ /* 0x000fe200017e84ff */
[----:B------:R-:W-:Y:S01]  /*3aea0*/  IMAD.WIDE.U32 R30, P2, RZ, R15, R32 ;  /* 0x0000000fff1e7225 */ /* 0x000fe20007840020 */
[----:B------:R-:W-:Y:S02]  /*3aeb0*/  IADD3 R45, P1, PT, R45, R12, RZ ;  /* 0x0000000c2d2d7210 */ /* 0x000fe40007f3e0ff */
[----:B------:R-:W-:Y:S01]  /*3aec0*/  IADD3 R7, P3, PT, RZ, R10, RZ ;  /* 0x0000000aff077210 */ /* 0x000fe20007f7e0ff */
[----:B------:R-:W-:Y:S01]  /*3aed0*/  IMAD.X R13, RZ, RZ, RZ, P2 ;  /* 0x000000ffff0d7224 */ /* 0x000fe200010e06ff */
[----:B------:R-:W-:Y:S01]  /*3aee0*/  SEL R42, RZ, 0x1, P0 ;  /* 0x00000001ff2a7807 */ /* 0x000fe20000000000 */
[----:B------:R-:W-:Y:S01]  /*3aef0*/  IMAD.X R6, R43, 0x1, R6, P1 ;  /* 0x000000012b067824 */ /* 0x000fe200008e0606 */
[----:B------:R-:W-:-:S02]  /*3af00*/  ISETP.GE.U32.AND P2, PT, R12, R28, PT ;  /* 0x0000001c0c00720c */ /* 0x000fc40003f46070 */
[----:B------:R-:W-:Y:S01]  /*3af10*/  ISETP.GE.U32.AND P1, PT, R45, R12, PT ;  /* 0x0000000c2d00720c */ /* 0x000fe20003f26070 */
[----:B------:R-:W-:Y:S01]  /*3af20*/  IMAD.MOV.U32 R12, RZ, RZ, R31 ;  /* 0x000000ffff0c7224 */ /* 0x000fe200078e001f */
[----:B------:R-:W-:Y:S02]  /*3af30*/  ISETP.GE.U32.AND P0, PT, R7, R10, PT ;  /* 0x0000000a0700720c */ /* 0x000fe40003f06070 */
[----:B------:R-:W-:Y:S02]  /*3af40*/  IADD3 R10, P5, P6, R47, R4, R42 ;  /* 0x000000042f0a7210 */ /* 0x000fe40007ebe02a */
[----:B------:R-:W-:Y:S01]  /*3af50*/  ISETP.GE.U32.AND.EX P2, PT, R43, R29, PT, P2 ;  /* 0x0000001d2b00720c */ /* 0x000fe20003f46120 */
[----:B------:R-:W-:Y:S01]  /*3af60*/  IMAD.WIDE.U32 R28, R45, 0x3d1, RZ ;  /* 0x000003d12d1c7825 */ /* 0x000fe200078e00ff */
[C---:B------:R-:W-:Y:S02]  /*3af70*/  ISETP.GE.U32.AND.EX P1, PT, R6.reuse, R43, PT, P1 ;  /* 0x0000002b0600720c */ /* 0x040fe40003f26110 */
[----:B------:R-:W-:Y:S01]  /*3af80*/  IADD3 R33, P4, PT, R11, R30, RZ ;  /* 0x0000001e0b217210 */ /* 0x000fe20007f9e0ff */
[----:B------:R-:W-:Y:S01]  /*3af90*/  IMAD.WIDE.U32 R30, R6, 0x3d1, RZ ;  /* 0x000003d1061e7825 */ /* 0x000fe200078e00ff */
[----:B------:R-:W-:-:S02]  /*3afa0*/  IADD3.X R11, PT, PT, RZ, R5, RZ, P5, P6 ;  /* 0x00000005ff0b7210 */ /* 0x000fc40002fec4ff */
[----:B------:R-:W-:Y:S01]  /*3afb0*/  SEL R5, RZ, 0x1, P2 ;  /* 0x00000001ff057807 */ /* 0x000fe20001000000 */
[----:B------:R-:W-:Y:S01]  /*3afc0*/  IMAD.X R4, R33, 0x1, R15, P3 ;  /* 0x0000000121047824 */ /* 0x000fe200018e060f */
[----:B------:R-:W-:Y:S01]  /*3afd0*/  SEL R43, RZ, 0x1, P1 ;  /* 0x00000001ff2b7807 */ /* 0x000fe20000800000 */
[----:B------:R-:W-:-:S03]  /*3afe0*/  IMAD.WIDE.U32.X R12, RZ, R27, R12, P4 ;  /* 0x0000001bff0c7225 */ /* 0x000fc600020e040c */
[----:B------:R-:W-:Y:S01]  /*3aff0*/  IADD3 R43, P3, P4, R43, R34, R5 ;  /* 0x000000222b2b7210 */ /* 0x000fe20007c7e005 */
[----:B------:R-:W-:Y:S01]  /*3b000*/  IMAD.WIDE.U32 R14, R14, R2, R10 ;  /* 0x000000020e0e7225 */ /* 0x000fe200078e000a */
[----:B------:R-:W-:Y:S02]  /*3b010*/  IADD3 R5, P2, PT, R12, R28, RZ ;  /* 0x0000001c0c057210 */ /* 0x000fe40007f5e0ff */
[----:B------:R-:W-:Y:S01]  /*3b020*/  IADD3.X R34, PT, PT, RZ, R35, RZ, P3, P4 ;  /* 0x00000023ff227210 */ /* 0x000fe20001fe84ff */
[----:B------:R-:W-:Y:S01]  /*3b030*/  IMAD.WIDE.U32 R30, P3, RZ, R45, R30 ;  /* 0x0000002dff1e7225 */ /* 0x000fe2000786001e */
[----:B------:R-:W-:Y:S02]  /*3b040*/  ISETP.GE.U32.AND.EX P0, PT, R4, R33, PT, P0 ;  /* 0x000000210400720c */ /* 0x000fe40003f06100 */
[----:B------:R-:W-:Y:S01]  /*3b050*/  IADD3 R2, P5, PT, R5, R27, RZ ;  /* 0x0000001b05027210 */ /* 0x000fe20007fbe0ff */
[----:B------:R-:W-:Y:S01]  /*3b060*/  IMAD.IADD R27, R15, 0x1, R3 ;  /* 0x000000010f1b7824 */ /* 0x000fe200078e0203 */
[----:B------:R-:W-:Y:S01]  /*3b070*/  IADD3 R35, P6, PT, R43, R14, RZ ;  /* 0x0000000e2b237210 */ /* 0x000fe20007fde0ff */
[----:B------:R-:W-:Y:S01]  /*3b080*/  IMAD.X R33, RZ, RZ, RZ, P3 ;  /* 0x000000ffff217224 */ /* 0x000fe200018e06ff */
[----:B------:R-:W-:Y:S01]  /*3b090*/  IADD3 R12, P3, PT, R29, R30, RZ ;  /* 0x0000001e1d0c7210 */ /* 0x000fe20007f7e0ff */
[----:B------:R-:W-:Y:S01]  /*3b0a0*/  IMAD.MOV.U32 R32, RZ, RZ, R31 ;  /* 0x000000ffff207224 */ /* 0x000fe200078e001f */
[----:B------:R-:W-:Y:S01]  /*3b0b0*/  SEL R3, RZ, 0x1, P0 ;  /* 0x00000001ff037807 */ /* 0x000fe20000000000 */
[----:B------:R-:W-:Y:S01]  /*3b0c0*/  IMAD.X R34, R27, 0x1, R34, P6 ;  /* 0x000000011b227824 */ /* 0x000fe200030e0622 */
[----:B------:R-:W-:Y:S01]  /*3b0d0*/  ISETP.GE.U32.AND P4, PT, R5, R28, PT ;  /* 0x0000001c0500720c */ /* 0x000fe20003f86070 */
[----:B------:R-:W-:Y:S01]  /*3b0e0*/  IMAD.WIDE.U32 R30, R35, 0x3d1, RZ ;  /* 0x000003d1231e7825 */ /* 0x000fe200078e00ff */
[----:B------:R-:W-:-:S02]  /*3b0f0*/  ISETP.LT.U32.AND P0, PT, R2, R5, PT ;  /* 0x000000050200720c */ /* 0x000fc40003f01070 */
[----:B------:R-:W-:Y:S01]  /*3b100*/  IADD3 R3, P6, PT, R2, R3, RZ ;  /* 0x0000000302037210 */ /* 0x000fe20007fde0ff */
[----:B------:R-:W-:Y:S01]  /*3b110*/  IMAD.X R5, R12, 0x1, R13, P2 ;  /* 0x000000010c057824 */ /* 0x000fe200010e060d */
[----:B------:R-:W-:Y:S02]  /*3b120*/  ISETP.GE.U32.AND P1, PT, R14, R10, PT ;  /* 0x0000000a0e00720c */ /* 0x000fe40003f26070 */
[----:B------:R-:W-:Y:S01]  /*3b130*/  ISETP.GE.U32.AND P2, PT, R3, R2, PT ;  /* 0x000000020300720c */ /* 0x000fe20003f46070 */
[----:B------:R-:W-:Y:S01]  /*3b140*/  IMAD.X R2, R5, 0x1, R45, P5 ;  /* 0x0000000105027824 */ /* 0x000fe200028e062d */
[----:B------:R-:W-:Y:S01]  /*3b150*/  ISETP.GE.U32.AND.EX P1, PT, R27, R11, PT, P1 ;  /* 0x0000000b1b00720c */ /* 0x000fe20003f26110 */
[----:B------:R-:W-:Y:S01]  /*3b160*/  IMAD.WIDE.U32.X R10, RZ, R6, R32, P3 ;  /* 0x00000006ff0a7225 */ /* 0x000fe200018e0420 */
[----:B------:R-:W-:Y:S02]  /*3b170*/  ISETP.GE.U32.AND P3, PT, R35, R14, PT ;  /* 0x0000000e2300720c */ /* 0x000fe40003f66070 */
[----:B------:R-:W-:Y:S01]  /*3b180*/  ISETP.GE.U32.AND.EX P4, PT, R5, R12, PT, P4 ;  /* 0x0000000c0500720c */ /* 0x000fe20003f86140 */
[C---:B------:R-:W-:Y:S01]  /*3b190*/  IMAD.WIDE.U32 R14, R34.reuse, 0x3d1, RZ ;  /* 0x000003d1220e7825 */ /* 0x040fe200078e00ff */
[----:B------:R-:W-:-:S02]  /*3b1a0*/  ISETP.GE.U32.AND.EX P3, PT, R34, R27, PT, P3 ;  /* 0x0000001b2200720c */ /* 0x000fc40003f66130 */
[----:B------:R-:W-:Y:S01]  /*3b1b0*/  SEL R27, RZ, 0x1, P4 ;  /* 0x00000001ff1b7807 */ /* 0x000fe20002000000 */
[----:B------:R-:W-:Y:S01]  /*3b1c0*/  IMAD.X R13, RZ, RZ, R2, P6 ;  /* 0x000000ffff0d7224 */ /* 0x000fe200030e0602 */
[----:B------:R-:W-:Y:S01]  /*3b1d0*/  SEL R32, RZ, 0x1, P1 ;  /* 0x00000001ff207807 */ /* 0x000fe20000800000 */
[----:B------:R-:W-:Y:S01]  /*3b1e0*/  IMAD.WIDE.U32 R14, P1, RZ, R35, R14 ;  /* 0x00000023ff0e7225 */ /* 0x000fe2000782000e */
[----:B------:R-:W-:Y:S02]  /*3b1f0*/  SEL R29, RZ, 0x1, P3 ;  /* 0x00000001ff1d7807 */ /* 0x000fe40001800000 */
[----:B------:R-:W-:Y:S01]  /*3b200*/  ISETP.GE.U32.AND.EX P4, PT, R13, R2, PT, P2 ;  /* 0x000000020d00720c */ /* 0x000fe20003f86120 */
[----:B------:R-:W-:Y:S01]  /*3b210*/  IMAD.MOV.U32 R28, RZ, RZ, R15 ;  /* 0x000000ffff1c7224 */ /* 0x000fe200078e000f */
[----:B------:R-:W-:Y:S02]  /*3b220*/  IADD3 R27, P2, P3, R30, R10, R27 ;  /* 0x0000000a1e1b7210 */ /* 0x000fe40007b5e01b */
[----:B------:R-:W-:-:S02]  /*3b230*/  ISETP.LT.U32.OR.EX P0, PT, R2, R5, !P4, P0 ;  /* 0x000000050200720c */ /* 0x000fc40006701500 */
[----:B------:R-:W-:Y:S01]  /*3b240*/  IADD3 R32, P4, P5, R29, R38, R32 ;  /* 0x000000261d207210 */ /* 0x000fe20007d9e020 */
[----:B------:R-:W-:Y:S01]  /*3b250*/  IMAD.X R29, RZ, RZ, RZ, P1 ;  /* 0x000000ffff1d7224 */ /* 0x000fe200008e06ff */
        /* <DEDUP_REMOVED lines=10> */
[----:B------:R-:W-:Y:S01]  /*3b300*/  ISETP.GE.U32.AND P2, PT, R15, R6, PT ;  /* 0x000000060f00720c */ /* 0x000fe20003f46070 */
[----:B------:R-:W-:Y:S01]  /*3b310*/  IMAD.WIDE.U32 R30, R39, 0x3d1, RZ ;  /* 0x000003d1271e7825 */ /* 0x000fe200078e00ff */
[----:B------:R-:W-:Y:S02]  /*3b320*/  ISETP.GE.U32.AND.EX P1, PT, R12, R33, PT, P1 ;  /* 0x000000210c00720c */ /* 0x000fe40003f26110 */
        /* <DEDUP_REMOVED lines=23> */
[----:B------:R-:W-:Y:S02]  /*3b4a0*/  ISETP.LT.U32.OR.EX P0, PT, R12, R35, !P1, P3 ;  /* 0x000000230c00720c */ /* 0x000fe40004f01530 */
[----:B------:R-:W-:Y:S02]  /*3b4b0*/  IADD3 R5, P1, P2, R39, R10, R5 ;  /* 0x0000000a27057210 */ /* 0x000fe40007a3e005 */
[----:B------:R-:W-:Y:S02]  /*3b4c0*/  SEL R6, RZ, 0x1, !P0 ;  /* 0x00000001ff067807 */ /* 0x000fe40004000000 */
[----:B------:R-:W-:Y:S02]  /*3b4d0*/  IADD3.X R10, PT, PT, RZ, R11, RZ, P1, P2 ;  /* 0x0000000bff0a7210 */ /* 0x000fe40000fe44ff */
[----:B------:R-:W-:Y:S01]  /*3b4e0*/  IADD3 R35, P0, PT, R5, R6, RZ ;  /* 0x0000000605237210 */ /* 0x000fe20007f1e0ff */
[----:B------:R-:W-:-:S04]  /*3b4f0*/  IMAD R5, R9, R0, RZ ;  /* 0x0000000009057224 */ /* 0x000fc800078e02ff */
[----:B------:R-:W-:Y:S01]  /*3b500*/  IMAD.X R39, RZ, RZ, R10, P0 ;  /* 0x000000ffff277224 */ /* 0x000fe200000e060a */
[----:B------:R-:W-:Y:S01]  /*3b510*/  ISETP.NE.U32.AND P0, PT, R35, RZ, PT ;  /* 0x000000ff2300720c */ /* 0x000fe20003f05070 */
[----:B------:R-:W-:-:S03]  /*3b520*/  IMAD.WIDE.U32 R10, R8, R0, RZ ;  /* 0x00000000080a7225 */ /* 0x000fc600078e00ff */
[----:B------:R-:W-:Y:S01]  /*3b530*/  ISETP.NE.AND.EX P0, PT, R39, RZ, PT, P0 ;  /* 0x000000ff2700720c */ /* 0x000fe20003f05300 */
[----:B------:R-:W-:Y:S02]  /*3b540*/  IMAD R87, R8, R87, R5 ;  /* 0x0000005708577224 */ /* 0x000fe400078e0205 */
[----:B------:R-:W-:-:S10]  /*3b550*/  IMAD.MOV.U32 R8, RZ, RZ, RZ ;  /* 0x000000ffff087224 */ /* 0x000fd400078e00ff */
[----:B------:R-:W-:Y:S05]  /*3b560*/  @!P0 BRA `(.L_x_220) ;  /* 0x0000000000cc8947 */ /* 0x000fea0003800000 */
[----:B------:R-:W-:-:S04]  /*3b570*/  IMAD.WIDE.U32 R8, R39, 0x3d1, RZ ;  /* 0x000003d127087825 */ /* 0x000fc800078e00ff */
[----:B------:R-:W-:Y:S02]  /*3b580*/  IMAD.MOV.U32 R30, RZ, RZ, RZ ;  /* 0x000000ffff1e7224 */ /* 0x000fe400078e00ff */
[----:B------:R-:W-:Y:S02]  /*3b590*/  IMAD.MOV.U32 R31, RZ, RZ, R35 ;  /* 0x000000ffff1f7224 */ /* 0x000fe400078e0023 */
        /* <DEDUP_REMOVED lines=8> */
[----:B------:R-:W-:Y:S02]  /*3b620*/  IMAD.X R4, R5, 0x1, R4, P3 ;  /* 0x0000000105047824 */ /* 0x000fe400018e0604 */
[----:B------:R-:W-:Y:S01]  /*3b630*/  IMAD.X R33, RZ, RZ, RZ, P2 ;  /* 0x000000ffff217224 */ /* 0x000fe200010e06ff */
[----:B------:R-:W-:Y:S01]  /*3b640*/  IADD3 RZ, P2, PT, R9, R30, RZ ;  /* 0x0000001e09ff7210 */ /* 0x000fe20007f5e0ff */
[----:B------:R-:W-:Y:S01]  /*3b650*/  IMAD.MOV.U32 R32, RZ, RZ, R31 ;  /* 0x000000ffff207224 */ /* 0x000fe200078e001f */
[----:B------:R-:W-:Y:S02]  /*3b660*/  ISETP.GE.U32.AND.EX P1, PT, R4, R5, PT, P1 ;  /* 0x000000050400720c */ /* 0x000fe40003f26110 */
[----:B------:R-:W-:Y:S01]  /*3b670*/  SEL R0, RZ, 0x1, P0 ;  /* 0x00000001ff007807 */ /* 0x000fe20000000000 */
[----:B------:R-:W-:Y:S01]  /*3b680*/  IMAD.WIDE.U32.X R8, RZ, R39, R32, P2 ;  /* 0x00000027ff087225 */ /* 0x000fe200010e0420 */
[----:B------:R-:W-:-:S02]  /*3b690*/  SEL R5, RZ, 0x1, P1 ;  /* 0x00000001ff057807 */ /* 0x000fc40000800000 */
[----:B------:R-:W-:Y:S02]  /*3b6a0*/  IADD3 R6, P1, PT, R39, R8, RZ ;  /* 0x0000000827067210 */ /* 0x000fe40007f3e0ff */
[----:B------:R-:W-:Y:S02]  /*3b6b0*/  IADD3 R5, P0, PT, R5, R0, RZ ;  /* 0x0000000005057210 */ /* 0x000fe40007f1e0ff */
[----:B------:R-:W-:Y:S01]  /*3b6c0*/  LOP3.LUT R0, RZ, R6, RZ, 0x33, !PT ;  /* 0x00000006ff007212 */ /* 0x000fe200078e33ff */
[----:B------:R-:W-:Y:S01]  /*3b6d0*/  IMAD.X R8, RZ, RZ, R9, P1 ;  /* 0x000000ffff087224 */ /* 0x000fe200008e0609 */
[----:B------:R-:W-:Y:S01]  /*3b6e0*/  IADD3 R12, P2, P3, R5, R3, R6 ;  /* 0x00000003050c7210 */ /* 0x000fe20007b5e006 */
[----:B------:R-:W-:Y:S01]  /*3b6f0*/  IMAD.X R9, RZ, RZ, RZ, P0 ;  /* 0x000000ffff097224 */ /* 0x000fe200000e06ff */
[----:B------:R-:W-:Y:S02]  /*3b700*/  ISETP.GE.U32.AND P1, PT, R6, R39, PT ;  /* 0x000000270600720c */ /* 0x000fe40003f26070 */
[----:B------:R-:W-:Y:S01]  /*3b710*/  ISETP.GE.U32.AND P0, PT, R12, R3, PT ;  /* 0x000000030c00720c */ /* 0x000fe20003f06070 */
[----:B------:R-:W-:Y:S01]  /*3b720*/  IMAD.MOV.U32 R3, RZ, RZ, R12 ;  /* 0x000000ffff037224 */ /* 0x000fe200078e000c */
[----:B------:R-:W-:-:S02]  /*3b730*/  IADD3.X R14, PT, PT, R9, R13, R8, P2, P3 ;  /* 0x0000000d090e7210 */ /* 0x000fc400017e6408 */
[----:B------:R-:W-:Y:S02]  /*3b740*/  ISETP.GT.U32.AND P2, PT, R5, R0, PT ;  /* 0x000000000500720c */ /* 0x000fe40003f44070 */
[----:B------:R-:W-:Y:S01]  /*3b750*/  ISETP.GE.U32.AND.EX P0, PT, R14, R13, PT, P0 ;  /* 0x0000000d0e00720c */ /* 0x000fe20003f06100 */
[----:B------:R-:W-:Y:S01]  /*3b760*/  IMAD.MOV.U32 R13, RZ, RZ, R14 ;  /* 0x000000ffff0d7224 */ /* 0x000fe200078e000e */
[----:B------:R-:W-:Y:S02]  /*3b770*/  LOP3.LUT R0, RZ, R8, RZ, 0x33, !PT ;  /* 0x00000008ff007212 */ /* 0x000fe400078e33ff */
[----:B------:R-:W-:Y:S02]  /*3b780*/  ISETP.GE.U32.AND.EX P1, PT, R8, RZ, PT, P1 ;  /* 0x000000ff0800720c */ /* 0x000fe40003f26110 */
[----:B------:R-:W-:Y:S02]  /*3b790*/  ISETP.GT.U32.OR.EX P0, PT, R9, R0, !P0, P2 ;  /* 0x000000000900720c */ /* 0x000fe40004704520 */
[----:B------:R-:W-:-:S02]  /*3b7a0*/  SEL R0, RZ, 0x1, P1 ;  /* 0x00000001ff007807 */ /* 0x000fc40000800000 */
        /* <DEDUP_REMOVED lines=15> */
.L_x_220:
[----:B-12---:R-:W-:Y:S05]  /*3b8a0*/  BSYNC.RECONVERGENT B0 ;  /* 0x0000000000007941 */ /* 0x006fea0003800200 */
.L_x_219:
[----:B------:R-:W-:Y:S01]  /*3b8b0*/  IADD3 R0, P1, PT, R7, R10, RZ ;  /* 0x0000000a07007210 */ /* 0x000fe20007f3e0ff */
[----:B------:R-:W-:Y:S01]  /*3b8c0*/  IMAD.IADD R87, R11, 0x1, R87 ;  /* 0x000000010b577824 */ /* 0x000fe200078e0257 */
[----:B------:R-:W-:Y:S01]  /*3b8d0*/  UIADD3 UR6, UPT, UPT, UR6, 0x1, URZ ;  /* 0x0000000106067890 */ /* 0x000fe2000fffe0ff */
[----:B------:R-:W-:Y:S01]  /*3b8e0*/  BSSY.RECONVERGENT B1, `(.L_x_221) ;  /* 0x00000df000017945 */ /* 0x000fe20003800200 */
[----:B------:R-:W-:Y:S01]  /*3b8f0*/  ISETP.GE.U32.AND P0, PT, R0, R7, PT ;  /* 0x000000070000720c */ /* 0x000fe20003f06070 */
[----:B------:R-:W-:Y:S01]  /*3b900*/  IMAD.X R87, R4, 0x1, R87, P1 ;  /* 0x0000000104577824 */ /* 0x000fe200008e0657 */
[----:B------:R-:W-:Y:S01]  /*3b910*/  IADD3 R22, P1, PT, R3, R22, RZ ;  /* 0x0000001603167210 */ /* 0x000fe20007f3e0ff */
[----:B------:R-:W-:Y:S01]  /*3b920*/  UISETP.NE.AND UP0, UPT, UR6, 0x5dc, UPT ;  /* 0x000005dc0600788c */ /* 0x000fe2000bf05270 */
[----:B------:R-:W-:Y:S02]  /*3b930*/  BSSY.RELIABLE B4, `(.L_x_222) ;  /* 0x0000036000047945 */ /* 0x000fe40003800100 */
        /* <DEDUP_REMOVED lines=53> */
.L_x_223:
[----:B------:R-:W-:Y:S05]  /*3bc90*/  BSYNC.RELIABLE B4 ;  /* 0x0000000000047941 */ /* 0x000fea0003800100 */
.L_x_222:
[----:B0-----:R-:W-:Y:S01]  /*3bca0*/  ISETP.GE.U32.AND P0, PT, R0, R16, PT ;  /* 0x000000100000720c */ /* 0x001fe20003f06070 */
[----:B------:R-:W-:Y:S01]  /*3bcb0*/  BSSY.RELIABLE B0, `(.L_x_225) ;  /* 0x0000043000007945 */ /* 0x000fe20003800100 */
[-C--:B---3--:R-:W-:Y:S02]  /*3bcc0*/  IADD3 R10, P1, PT, R5, -R18.reuse, RZ ;  /* 0x80000012050a7210 */ /* 0x088fe40007f3e0ff */
        /* <DEDUP_REMOVED lines=21> */
[----:B------:R-:W-:Y:S02]  /*3be20*/  SEL R2, RZ, 0xffffffff, P0 ;  /* 0xffffffffff027807 */ /* 0x000fe40000000000 */
[----:B------:R-:W-:-:S04]  /*3be30*/  ISETP.LT.U32.OR.EX P3, PT, R86, UR13, !P3, P4 ;  /* 0x0000000d56007c0c */ /* 0x000fc8000df61540 */
[----:B------:R-:W-:Y:S02]  /*3be40*/  SEL R9, RZ, 0xffffffff, !P3 ;  /* 0xffffffffff097807 */ /* 0x000fe40005800000 */
[----:B------:R-:W-:Y:S02]  /*3be50*/  IADD3 R13, P3, PT, R3, R4, RZ ;  /* 0x00000004030d7210 */ /* 0x000fe40007f7e0ff */
[----:B------:R-:W-:Y:S02]  /*3be60*/  IADD3 R7, P2, PT, R7, R9, RZ ;  /* 0x0000000907077210 */ /* 0x000fe40007f5e0ff */
[----:B------:R-:W-:Y:S01]  /*3be70*/  ISETP.GT.U32.AND P0, PT, R13, UR12, PT ;  /* 0x0000000c0d007c0c */ /* 0x000fe2000bf04070 */
[----:B------:R-:W-:Y:S01]  /*3be80*/  IMAD.X R86, R3, 0x1, R5, P3 ;  /* 0x0000000103567824 */ /* 0x000fe200018e0605 */
[----:B------:R-:W-:Y:S01]  /*3be90*/  SEL R3, RZ, 0xffffffff, !P1 ;  /* 0xffffffffff037807 */ /* 0x000fe20004800000 */
[----:B------:R-:W-:Y:S01]  /*3bea0*/  IMAD.X R8, R8, 0x1, R9, P2 ;  /* 0x0000000108087824 */ /* 0x000fe200010e0609 */
[----:B------:R-:W-:-:S02]  /*3beb0*/  IADD3 R9, P2, PT, R0, -R16, RZ ;  /* 0x8000001000097210 */ /* 0x000fc40007f5e0ff */
[----:B------:R-:W-:Y:S02]  /*3bec0*/  ISETP.GT.U32.AND.EX P1, PT, R86, UR13, PT, P0 ;  /* 0x0000000d56007c0c */ /* 0x000fe4000bf24100 */
[----:B------:R-:W-:Y:S01]  /*3bed0*/  ISETP.NE.U32.AND P0, PT, R7, RZ, PT ;  /* 0x000000ff0700720c */ /* 0x000fe20003f05070 */
[----:B------:R-:W-:Y:S01]  /*3bee0*/  IMAD.X R87, R87, 0x1, ~R17, P2 ;  /* 0x0000000157577824 */ /* 0x000fe200010e0e11 */
[----:B------:R-:W-:Y:S02]  /*3bef0*/  IADD3 R5, P3, PT, R2, R10, RZ ;  /* 0x0000000a02057210 */ /* 0x000fe40007f7e0ff */
[----:B------:R-:W-:Y:S02]  /*3bf00*/  ISETP.NE.OR.EX P0, PT, R8, RZ, P1, P0 ;  /* 0x000000ff0800720c */ /* 0x000fe40000f05700 */
[----:B------:R-:W-:Y:S01]  /*3bf10*/  IADD3 R0, P4, PT, R3, R6, RZ ;  /* 0x0000000603007210 */ /* 0x000fe20007f9e0ff */
[----:B------:R-:W-:Y:S02]  /*3bf20*/  IMAD.X R6, R2, 0x1, R11, P3 ;  /* 0x0000000102067824 */ /* 0x000fe400018e060b */
[----:B------:R-:W-:-:S02]  /*3bf30*/  IMAD.MOV.U32 R2, RZ, RZ, R13 ;  /* 0x000000ffff027224 */ /* 0x000fc400078e000d */
[----:B------:R-:W-:Y:S02]  /*3bf40*/  IMAD.X R4, R3, 0x1, R12, P4 ;  /* 0x0000000103047824 */ /* 0x000fe400020e060c */
[----:B------:R-:W-:-:S04]  /*3bf50*/  IMAD.MOV.U32 R3, RZ, RZ, R0 ;  /* 0x000000ffff037224 */ /* 0x000fc800078e0000 */
        /* <DEDUP_REMOVED lines=24> */
.L_x_226:
[----:B------:R-:W-:Y:S05]  /*3c0e0*/  BSYNC.RELIABLE B0 ;  /* 0x0000000000007941 */ /* 0x000fea0003800100 */
.L_x_225:
        /* <DEDUP_REMOVED lines=64> */
.L_x_228:
[----:B------:R-:W-:Y:S05]  /*3c4f0*/  BSYNC.RELIABLE B0 ;  /* 0x0000000000007941 */ /* 0x000fea0003800100 */
.L_x_227:
        /* <DEDUP_REMOVED lines=17> */
[----:B------:R-:W-:Y:S02]  /*3c610*/  IADD3 R5, P1, PT, R6, R11, RZ ;  /* 0x0000000b06057210 */ /* 0x000fe40007f3e0ff */
[----:B------:R-:W-:Y:S02]  /*3c620*/  ISETP.LT.U32.OR.EX P2, PT, R4, R21, !P2, P3 ;  /* 0x000000150400720c */ /* 0x000fe40005741530 */
[----:B------:R-:W-:Y:S01]  /*3c630*/  IADD3 R0, P0, PT, R9, -R16, RZ ;  /* 0x8000001009007210 */ /* 0x000fe20007f1e0ff */
[----:B------:R-:W-:Y:S01]  /*3c640*/  IMAD.X R6, R6, 0x1, R13, P1 ;  /* 0x0000000106067824 */ /* 0x000fe200008e060d */
[----:B------:R-:W-:Y:S02]  /*3c650*/  SEL R3, RZ, 0xffffffff, !P2 ;  /* 0xffffffffff037807 */ /* 0x000fe40005000000 */
[----:B------:R-:W-:Y:S01]  /*3c660*/  IADD3 R4, P2, PT, R7, R8, RZ ;  /* 0x0000000807047210 */ /* 0x000fe20007f5e0ff */
[----:B------:R-:W-:Y:S01]  /*3c670*/  IMAD.X R87, R87, 0x1, ~R17, P0 ;  /* 0x0000000157577824 */ /* 0x000fe200000e0e11 */
[----:B------:R-:W-:-:S03]  /*3c680*/  IADD3 R2, P3, P4, R3, -UR12, R2 ;  /* 0x8000000c03027c10 */ /* 0x000fc6000fc7e002 */
[----:B------:R-:W-:Y:S01]  /*3c690*/  IMAD.X R7, R7, 0x1, R10, P2 ;  /* 0x0000000107077824 */ /* 0x000fe200010e060a */
[----:B------:R-:W-:Y:S01]  /*3c6a0*/  IADD3.X R86, PT, PT, R3, ~UR13, R86, P3, P4 ;  /* 0x8000000d03567c10 */ /* 0x000fe20009fe8456 */
[----:B------:R-:W-:Y:S02]  /*3c6b0*/  IMAD.MOV.U32 R3, RZ, RZ, R4 ;  /* 0x000000ffff037224 */ /* 0x000fe400078e0004 */
[----:B------:R-:W-:-:S07]  /*3c6c0*/  IMAD.MOV.U32 R4, RZ, RZ, R7 ;  /* 0x000000ffff047224 */ /* 0x000fce00078e0007 */
.L_x_224:
[----:B------:R-:W-:Y:S05]  /*3c6d0*/  BSYNC.RECONVERGENT B1 ;  /* 0x0000000000017941 */ /* 0x000fea0003800200 */
.L_x_221:
[----:B------:R-:W-:Y:S05]  /*3c6e0*/  WARPSYNC.ALL ;  /* 0x0000000000007948 */ /* 0x000fea0003800000 */
[----:B------:R-:W-:Y:S02]  /*3c6f0*/  IMAD.MOV.U32 R8, RZ, RZ, R0 ;  /* 0x000000ffff087224 */ /* 0x000fe400078e0000 */
[----:B------:R-:W-:Y:S02]  /*3c700*/  IMAD.MOV.U32 R9, RZ, RZ, R87 ;  /* 0x000000ffff097224 */ /* 0x000fe400078e0057 */
[----:B------:R-:W-:Y:S02]  /*3c710*/  IMAD.MOV.U32 R10, RZ, RZ, R5 ;  /* 0x000000ffff0a7224 */ /* 0x000fe400078e0005 */
[----:B------:R-:W-:-:S02]  /*3c720*/  IMAD.MOV.U32 R11, RZ, RZ, R6 ;  /* 0x000000ffff0b7224 */ /* 0x000fc400078e0006 */
[----:B------:R-:W-:Y:S02]  /*3c730*/  IMAD.MOV.U32 R12, RZ, RZ, R3 ;  /* 0x000000ffff0c7224 */ /* 0x000fe400078e0003 */
[----:B------:R-:W-:Y:S01]  /*3c740*/  IMAD.MOV.U32 R13, RZ, RZ, R4 ;  /* 0x000000ffff0d7224 */ /* 0x000fe200078e0004 */
[----:B------:R1:W-:Y:S01]  /*3c750*/  STL.128 [UR7+0x17720], R8 ;  /* 0x01772008ff007987 */ /* 0x0003e20008100c07 */
[----:B------:R-:W-:Y:S02]  /*3c760*/  IMAD.MOV.U32 R14, RZ, RZ, R2 ;  /* 0x000000ffff0e7224 */ /* 0x000fe400078e0002 */
[----:B------:R-:W-:-:S05]  /*3c770*/  IMAD.MOV.U32 R15, RZ, RZ, R86 ;  /* 0x000000ffff0f7224 */ /* 0x000fca00078e0056 */
[----:B------:R1:W-:Y:S01]  /*3c780*/  STL.128 [UR7+0x17730], R12 ;  /* 0x0177300cff007987 */ /* 0x0003e20008100c07 */
[----:B------:R-:W-:Y:S05]  /*3c790*/  BRA.U UP0, `(.L_x_229) ;  /* 0xffffffd5008c7547 */ /* 0x000fea000b83ffff */
[----:B0--3--:R0:W5:Y:S04]  /*3c7a0*/  LDL.128 R16, [R1+0x23280] ;  /* 0x0232800001107983 */ /* 0x0091680000100c00 */
[----:B-1----:R0:W5:Y:S01]  /*3c7b0*/  LDL.128 R12, [R1+0x23290] ;  /* 0x02329000010c7983 */ /* 0x0021620000100c00 */
[----:B------:R-:W-:Y:S01]  /*3c7c0*/  IMAD.MOV.U32 R20, RZ, RZ, -0x3d3 ;  /* 0xfffffc2dff147424 */ /* 0x000fe200078e00ff */
[----:B------:R-:W-:Y:S01]  /*3c7d0*/  PRMT R9, RZ, 0x7610, R9 ;  /* 0x00007610ff097816 */ /* 0x000fe20000000009 */
[----:B------:R-:W-:Y:S01]  /*3c7e0*/  IMAD.MOV.U32 R21, RZ, RZ, -0x2 ;  /* 0xfffffffeff157424 */ /* 0x000fe200078e00ff */
[----:B------:R-:W-:Y:S01]  /*3c7f0*/  CS2R R4, SRZ ;  /* 0x0000000000047805 */ /* 0x000fe2000001ff00 */
[----:B------:R-:W-:Y:S01]  /*3c800*/  IMAD.MOV.U32 R22, RZ, RZ, -0x1 ;  /* 0xffffffffff167424 */ /* 0x000fe200078e00ff */
[----:B------:R-:W-:Y:S01]  /*3c810*/  CS2R R6, SRZ ;  /* 0x0000000000067805 */ /* 0x000fe2000001ff00 */
[----:B------:R-:W-:Y:S01]  /*3c820*/  IMAD.MOV.U32 R23, RZ, RZ, -0x1 ;  /* 0xffffffffff177424 */ /* 0x000fe200078e00ff */
[----:B------:R-:W-:Y:S01]  /*3c830*/  UMOV UR6, 0x3 ;  /* 0x0000000300067882 */ /* 0x000fe20000000000 */
[----:B------:R-:W-:-:S02]  /*3c840*/  IMAD.MOV.U32 R24, RZ, RZ, -0x1 ;  /* 0xffffffffff187424 */ /* 0x000fc400078e00ff */
[----:B------:R-:W-:Y:S01]  /*3c850*/  IMAD.MOV.U32 R25, RZ, RZ, -0x1 ;  /* 0xffffffffff197424 */ /* 0x000fe200078e00ff */
[----:B------:R0:W-:Y:S01]  /*3c860*/  STL.128 [R1], R20 ;  /* 0x0000001401007387 */ /* 0x0001e20000100c00 */
[----:B------:R-:W-:Y:S02]  /*3c870*/  IMAD.MOV.U32 R26, RZ, RZ, -0x1 ;  /* 0xffffffffff1a7424 */ /* 0x000fe400078e00ff */
[----:B------:R-:W-:Y:S02]  /*3c880*/  IMAD.MOV.U32 R27, RZ, RZ, -0x1 ;  /* 0xffffffffff1b7424 */ /* 0x000fe400078e00ff */
[----:B------:R-:W-:Y:S02]  /*3c890*/  IMAD.MOV.U32 R3, RZ, RZ, RZ ;  /* 0x000000ffff037224 */ /* 0x000fe400078e00ff */
[----:B------:R-:W-:Y:S01]  /*3c8a0*/  IMAD.MOV.U32 R0, RZ, RZ, RZ ;  /* 0x000000ffff007224 */ /* 0x000fe200078e00ff */
[----:B------:R0:W-:Y:S01]  /*3c8b0*/  STL.128 [R1+0x10], R24 ;  /* 0x0000101801007387 */ /* 0x0001e20000100c00 */
[----:B------:R-:W-:-:S02]  /*3c8c0*/  IMAD.MOV.U32 R2, RZ, RZ, 0x1 ;  /* 0x00000001ff027424 */ /* 0x000fc400078e00ff */
[----:B------:R-:W-:-:S07]  /*3c8d0*/  IMAD.MOV.U32 R8, RZ, RZ, RZ ;  /* 0x000000ffff087224 */ /* 0x000fce00078e00ff */
.L_x_252:
[----:B-1----:R-:W1:Y:S01]  /*3c8e0*/  LDC.64 R10, c[0x3][RZ] ;  /* 0x00c00000ff0a7b82 */ /* 0x002e620000000a00 */
[----:B------:R-:W-:-:S07]  /*3c8f0*/  ULEA UR4, UR6, UR11, 0x3 ;  /* 0x0000000b06047291 */ /* 0x000fce000f8e18ff */
[----:B0-----:R-:W0:Y:S08]  /*3c900*/  LDC.64 R20, c[0x3][0x8] ;  /* 0x00c00200ff147b82 */ /* 0x001e300000000a00 */
[----:B--2---:R-:W2:Y:S08]  /*3c910*/  LDC.64 R22, c[0x3][0x10] ;  /* 0x00c00400ff167b82 */ /* 0x004eb00000000a00 */
[----:B---3--:R-:W3:Y:S01]  /*3c920*/  LDC.64 R24, c[0x3][0x18] ;  /* 0x00c00600ff187b82 */ /* 0x008ee20000000a00 */
[----:B------:R-:W-:Y:S01]  /*3c930*/  UIADD3 UR6, UPT, UPT, UR6, -0x1, URZ ;  /* 0xffffffff06067890 */ /* 0x000fe2000fffe0ff */
[----:B-----5:R-:W5:Y:S01]  /*3c940*/  LDL.64 R58, [UR4] ;  /* 0x00000004ff3a7983 */ /* 0x020f620008100a00 */
[----:B------:R-:W4:Y:S02]  /*3c950*/  LDCU.128 UR12, c[0x3][URZ] ;  /* 0x00c00000ff0c77ac */ /* 0x000f240008000c00 */
[----:B------:R-:W-:Y:S01]  /*3c960*/  UISETP.NE.AND UP0, UPT, UR6, -0x1, UPT ;  /* 0xffffffff0600788c */ /* 0x000fe2000bf05270 */
[----:B------:R-:W-:Y:S01]  /*3c970*/  UMOV UR4, URZ ;  /* 0x000000ff00047c82 */ /* 0x000fe20008000000 */
[----:B------:R-:W-:-:S09]  /*3c980*/  UMOV UR7, 0x3f ;  /* 0x0000003f00077882 */ /* 0x000fd20000000000 */
.L_x_251:
[----:B------:R-:W-:Y:S01]  /*3c990*/  LOP3.LUT P0, RZ, R9, 0xff, RZ, 0xc0, !PT ;  /* 0x000000ff09ff7812 */ /* 0x000fe2000780c0ff */
[----:B------:R-:W-:Y:S01]  /*3c9a0*/  UIADD3 UR4, UPT, UPT, UR4, -0x1, URZ ;  /* 0xffffffff04047890 */ /* 0x000fe2000fffe0ff */
[----:B-----5:R-:W-:Y:S01]  /*3c9b0*/  SHF.R.U64 R9, R58, UR7, R59 ;  /* 0x000000073a097c19 */ /* 0x020fe2000800123b */
[----:B------:R-:W-:Y:S02]  /*3c9c0*/  BSSY.RECONVERGENT B1, `(.L_x_230) ;  /* 0x00004c8000017945 */ /* 0x000fe40003800200 */
[----:B------:R-:W-:Y:S01]  /*3c9d0*/  UISETP.NE.AND UP1, UPT, UR4, -0x40, UPT ;  /* 0xffffffc00400788c */ /* 0x000fe2000bf25270 */
[----:B------:R-:W-:-:S07]  /*3c9e0*/  LOP3.LUT R9, R9, 0x1, RZ, 0xc0, !PT ;  /* 0x0000000109097812 */ /* 0x000fce00078ec0ff */
[----:B------:R-:W-:Y:S05]  /*3c9f0*/  @P0 BRA `(.L_x_231) ;  /* 0x00000000002c0947 */ /* 0x000fea0003800000 */
[----:B------:R-:W-:-:S04]  /*3ca00*/  ISETP.NE.U32.AND P0, PT, R9, RZ, PT ;  /* 0x000000ff0900720c */ /* 0x000fc80003f05070 */
[----:B------:R-:W-:-:S04]  /*3ca10*/  ISETP.NE.AND.EX P0, PT, RZ, RZ, PT, P0 ;  /* 0x000000ffff00720c */ /* 0x000fc80003f05300 */
[----:B------:R-:W-:Y:S02]  /*3ca20*/  SEL R2, R2, R16, !P0 ;  /* 0x0000001002027207 */ /* 0x000fe40004000000 */
[----:B------:R-:W-:Y:S02]  /*3ca30*/  SEL R4, R4, R17, !P0 ;  /* 0x0000001104047207 */ /* 0x000fe40004000000 */
[----:B------:R-:W-:Y:S02]  /*3ca40*/  SEL R3, R3, R18, !P0 ;  /* 0x0000001203037207 */ /* 0x000fe40004000000 */
[----:B------:R-:W-:Y:S02]  /*3ca50*/  SEL R0, R0, R19, !P0 ;  /* 0x0000001300007207 */ /* 0x000fe40004000000 */
[----:B------:R-:W-:Y:S02]  /*3ca60*/  SEL R5, R5, R12, !P0 ;  /* 0x0000000c05057207 */ /* 0x000fe40004000000 */
[----:B------:R-:W-:-:S02]  /*3ca70*/  SEL R6, R6, R13, !P0 ;  /* 0x0000000d06067207 */ /* 0x000fc40004000000 */
[----:B------:R-:W-:Y:S02]  /*3ca80*/  SEL R7, R7, R14, !P0 ;  /* 0x0000000e07077207 */ /* 0x000fe40004000000 */
[----:B------:R-:W-:Y:S01]  /*3ca90*/  SEL R8, R8, R15, !P0 ;  /* 0x0000000f08087207 */ /* 0x000fe20004000000 */
[----:B------:R-:W-:Y:S06]  /*3caa0*/  BRA `(.L_x_232) ;  /* 0x0000004800e47947 */ /* 0x000fec0003800000 */
.L_x_231:
[----:B------:R-:W-:Y:S01]  /*3cab0*/  IMAD.WIDE.U32 R26, R4, R3, RZ ;  /* 0x00000003041a7225 */ /* 0x000fe200078e00ff */
[----:B------:R-:W-:Y:S03]  /*3cac0*/  BSSY.RECONVERGENT B0, `(.L_x_233) ;  /* 0x0000143000007945 */ /* 0x000fe60003800200 */
[----:B------:R-:W-:-:S04]  /*3cad0*/  IMAD.WIDE.U32 R34, R5, R2, RZ ;  /* 0x0000000205227225 */ /* 0x000fc800078e00ff */
[----:B------:R-:W-:-:S04]  /*3cae0*/  IMAD.WIDE.U32 R28, P0, R0, R2, R26 ;  /* 0x00000002001c7225 */ /* 0x000fc8000780001a */
[----:B------:R-:W-:-:S04]  /*3caf0*/  IMAD.WIDE.U32 R26, R2, R3, RZ ;  /* 0x00000003021a7225 */ /* 0x000fc800078e00ff */
[----:B------:R-:W-:Y:S01]  /*3cb00*/  IMAD.X R31, RZ, RZ, RZ, P0 ;  /* 0x000000ffff1f7224 */ /* 0x000fe200000e06ff */
[----:B------:R-:W-:Y:S01]  /*3cb10*/  IADD3 RZ, P0, PT, R27, R28, RZ ;  /* 0x0000001c1bff7210 */ /* 0x000fe20007f1e0ff */
[----:B------:R-:W-:Y:S02]  /*3cb20*/  IMAD R26, R6, R2, RZ ;  /* 0x00000002061a7224 */ /* 0x000fe400078e02ff */
[----:B------:R-:W-:Y:S02]  /*3cb30*/  IMAD.MOV.U32 R30, RZ, RZ, R29 ;  /* 0x000000ffff1e7224 */ /* 0x000fe400078e001d */
[CC--:B------:R-:W-:Y:S02]  /*3cb40*/  IMAD R41, R4.reuse, R5.reuse, R26 ;  /* 0x0000000504297224 */ /* 0x0c0fe400078e021a */
[----:B------:R-:W-:-:S04]  /*3cb50*/  IMAD.WIDE.U32 R28, R4, R5, RZ ;  /* 0x00000005041c7225 */ /* 0x000fc800078e00ff */
[----:B------:R-:W-:-:S04]  /*3cb60*/  IMAD.WIDE.U32.X R26, R0, R4, R30, P0 ;  /* 0x00000004001a7225 */ /* 0x000fc800000e041e */
[----:B------:R-:W-:-:S04]  /*3cb70*/  IMAD.WIDE.U32 R38, R4, R7, RZ ;  /* 0x0000000704267225 */ /* 0x000fc800078e00ff */
[----:B------:R-:W-:Y:S01]  /*3cb80*/  IMAD.WIDE.U32 R32, R2, R5, RZ ;  /* 0x0000000502207225 */ /* 0x000fe200078e00ff */
[----:B------:R-:W-:-:S03]  /*3cb90*/  IADD3 R32, P2, PT, R26, R34, RZ ;  /* 0x000000221a207210 */ /* 0x000fc60007f5e0ff */
[----:B------:R-:W-:-:S04]  /*3cba0*/  IMAD.WIDE.U32 R36, R2, R7, RZ ;  /* 0x0000000702247225 */ /* 0x000fc800078e00ff */
[----:B------:R-:W-:-:S04]  /*3cbb0*/  IMAD.WIDE.U32 R30, P0, R2, R6, R28 ;  /* 0x00000006021e7225 */ /* 0x000fc8000780001c */
[----:B------:R-:W-:Y:S01]  /*3cbc0*/  IMAD.IADD R36, R35, 0x1, R41 ;  /* 0x0000000123247824 */ /* 0x000fe200078e0229 */
[----:B------:R-:W-:Y:S01]  /*3cbd0*/  IADD3 RZ, P1, PT, R33, R30, RZ ;  /* 0x0000001e21ff7210 */ /* 0x000fe20007f3e0ff */
[----:B------:R-:W-:-:S04]  /*3cbe0*/  IMAD.WIDE.U32 R28, P4, R2, R8, R38 ;  /* 0x00000008021c7225 */ /* 0x000fc80007880026 */
[----:B------:R-:W-:Y:S01]  /*3cbf0*/  IMAD.X R39, RZ, RZ, RZ, P0 ;  /* 0x000000ffff277224 */ /* 0x000fe200000e06ff */
[----:B------:R-:W-:Y:S01]  /*3cc00*/  ISETP.GE.U32.AND P0, PT, R32, R34, PT ;  /* 0x000000222000720c */ /* 0x000fe20003f06070 */
[----:B------:R-:W-:Y:S01]  /*3cc10*/  IMAD.X R51, R36, 0x1, R27, P2 ;  /* 0x0000000124337824 */ /* 0x000fe200010e061b */
[----:B------:R-:W-:Y:S01]  /*3cc20*/  IADD3 RZ, P3, PT, R37, R28, RZ ;  /* 0x0000001c25ff7210 */ /* 0x000fe20007f7e0ff */
[----:B------:R-:W-:Y:S02]  /*3cc30*/  IMAD R26, R8, R2, RZ ;  /* 0x00000002081a7224 */ /* 0x000fe400078e02ff */
[----:B------:R-:W-:Y:S01]  /*3cc40*/  IMAD.MOV.U32 R38, RZ, RZ, R31 ;  /* 0x000000ffff267224 */ /* 0x000fe200078e001f */
[----:B------:R-:W-:Y:S01]  /*3cc50*/  ISETP.GE.U32.AND.EX P0, PT, R51, R36, PT, P0 ;  /* 0x000000243300720c */ /* 0x000fe20003f06100 */
[----:B------:R-:W-:-:S03]  /*3cc60*/  IMAD.WIDE.U32 R34, R0, R5, RZ ;  /* 0x0000000500227225 */ /* 0x000fc600078e00ff */
[----:B------:R-:W-:Y:S01]  /*3cc70*/  SEL R43, RZ, 0x1, P0 ;  /* 0x00000001ff2b7807 */ /* 0x000fe20000000000 */
[----:B------:R-:W-:Y:S02]  /*3cc80*/  IMAD R33, R4, R7, R26 ;  /* 0x0000000704217224 */ /* 0x000fe400078e021a */
[----:B------:R-:W-:-:S04]  /*3cc90*/  IMAD.WIDE.U32 R36, R7, R2, RZ ;  /* 0x0000000207247225 */ /* 0x000fc800078e00ff */
[----:B------:R-:W-:-:S04]  /*3cca0*/  IMAD.WIDE.U32.X R26, R4, R6, R38, P1 ;  /* 0x00000006041a7225 */ /* 0x000fc800008e0426 */
[----:B------:R-:W-:-:S04]  /*3ccb0*/  IMAD.WIDE.U32 R38, R0, R7, RZ ;  /* 0x0000000700267225 */ /* 0x000fc800078e00ff */
[----:B------:R-:W-:Y:S01]  /*3ccc0*/  IMAD.WIDE.U32 R30, R3, R5, RZ ;  /* 0x00000005031e7225 */ /* 0x000fe200078e00ff */
[----:B------:R-:W-:-:S03]  /*3ccd0*/  IADD3 R30, P5, P6, R36, R26, R43 ;  /* 0x0000001a241e7210 */ /* 0x000fc60007ebe02b */
[----:B------:R-:W-:-:S04]  /*3cce0*/  IMAD.WIDE.U32 R34, P2, R3, R6, R34 ;  /* 0x0000000603227225 */ /* 0x000fc80007840022 */
[----:B------:R-:W-:Y:S01]  /*3ccf0*/  IMAD.WIDE.U32 R40, R4, R2, RZ ;  /* 0x0000000204287225 */ /* 0x000fe200078e00ff */
[----:B------:R-:W-:-:S03]  /*3cd00*/  IADD3 RZ, P0, PT, R31, R34, RZ ;  /* 0x000000221fff7210 */ /* 0x000fc60007f1e0ff */
[----:B------:R-:W-:Y:S02]  /*3cd10*/  IMAD.IADD R33, R37, 0x1, R33 ;  /* 0x0000000125217824 */ /* 0x000fe400078e0221 */
[----:B------:R-:W-:-:S03]  /*3cd20*/  IMAD.WIDE.U32 R42, R3, R7, RZ ;  /* 0x00000007032a7225 */ /* 0x000fc600078e00ff */
[----:B------:R-:W-:Y:S01]  /*3cd30*/  IADD3.X R31, PT, PT, R33, R27, RZ, P5, P6 ;  /* 0x0000001b211f7210 */ /* 0x000fe20002fec4ff */
[----:B------:R-:W-:-:S04]  /*3cd40*/  IMAD.WIDE.U32 R38, P1, R3, R8, R38 ;  /* 0x0000000803267225 */ /* 0x000fc80007820026 */
[----:B------:R-:W-:Y:S01]  /*3cd50*/  IMAD R28, R0, R2, RZ ;  /* 0x00000002001c7224 */ /* 0x000fe200078e02ff */
[----:B------:R-:W-:Y:S01]  /*3cd60*/  IADD3 RZ, P5, PT, R43, R38, RZ ;  /* 0x000000262bff7210 */ /* 0x000fe20007fbe0ff */
[----:B------:R-:W-:-:S04]  /*3cd70*/  IMAD.WIDE.U32 R26, P6, R2, R4, R40 ;  /* 0x00000004021a7225 */ /* 0x000fc800078c0028 */
[----:B------:R-:W-:-:S04]  /*3cd80*/  IMAD.WIDE.U32 R44, R2, R2, RZ ;  /* 0x00000002022c7225 */ /* 0x000fc800078e00ff */
[----:B------:R-:W-:Y:S02]  /*3cd90*/  IMAD.MOV.U32 R40, RZ, RZ, R29 ;  /* 0x000000ffff287224 */ /* 0x000fe400078e001d */
[----:B------:R-:W-:Y:S02]  /*3cda0*/  IMAD R57, R3, R4, R28 ;  /* 0x0000000403397224 */ /* 0x000fe400078e021c */
[----:B------:R-:W-:Y:S01]  /*3cdb0*/  IMAD.X R41, RZ, RZ, RZ, P4 ;  /* 0x000000ffff297224 */ /* 0x000fe200020e06ff */
[----:B------:R-:W-:Y:S01]  /*3cdc0*/  ISETP.GE.U32.AND P4, PT, R30, R36, PT ;  /* 0x000000241e00720c */ /* 0x000fe20003f86070 */
[----:B------:R-:W-:-:S04]  /*3cdd0*/  IMAD.WIDE.U32 R28, R6, R7, RZ ;  /* 0x00000007061c7225 */ /* 0x000fc800078e00ff */
[----:B------:R-:W-:Y:S01]  /*3cde0*/  IMAD.X R43, RZ, RZ, RZ, P6 ;  /* 0x000000ffff2b7224 */ /* 0x000fe200030e06ff */
[----:B------:R-:W-:Y:S01]  /*3cdf0*/  IADD3 RZ, P6, PT, R45, R26, RZ ;  /* 0x0000001a2dff7210 */ /* 0x000fe20007fde0ff */
[----:B------:R-:W-:-:S04]  /*3ce00*/  IMAD.WIDE.U32 R48, R3, R2, RZ ;  /* 0x0000000203307225 */ /* 0x000fc800078e00ff */
[----:B------:R-:W-:Y:S02]  /*3ce10*/  IMAD.MOV.U32 R42, RZ, RZ, R27 ;  /* 0x000000ffff2a7224 */ /* 0x000fe400078e001b */
[----:B------:R-:W-:Y:S01]  /*3ce20*/  IMAD.WIDE.U32.X R36, R4, R8, R40, P3 ;  /* 0x0000000804247225 */ /* 0x000fe200018e0428 */
[----:B------:R-:W-:-:S03]  /*3ce30*/  ISETP.GE.U32.AND.EX P3, PT, R31, R33, PT, P4 ;  /* 0x000000211f00720c */ /* 0x000fc60003f66140 */
[----:B------:R-:W-:Y:S01]  /*3ce40*/  IMAD.WIDE.U32 R52, R5, R7, RZ ;  /* 0x0000000705347225 */ /* 0x000fe200078e00ff */
[----:B------:R-:W-:-:S03]  /*3ce50*/  SEL R55, RZ, 0x1, P3 ;  /* 0x00000001ff377807 */ /* 0x000fc60001800000 */
[----:B------:R-:W-:-:S04]  /*3ce60*/  IMAD.WIDE.U32 R28, P4, R5, R8, R28 ;  /* 0x00000008051c7225 */ /* 0x000fc8000788001c */
[----:B------:R-:W-:Y:S01]  /*3ce70*/  IMAD.IADD R57, R49, 0x1, R57 ;  /* 0x0000000131397824 */ /* 0x000fe200078e0239 */
[----:B------:R-:W-:Y:S01]  /*3ce80*/  IADD3 RZ, P3, PT, R53, R28, RZ ;  /* 0x0000001c35ff7210 */ /* 0x000fe20007f7e0ff */
[----:B------:R-:W-:-:S03]  /*3ce90*/  IMAD.WIDE.U32.X R40, R4, R4, R42, P6 ;  /* 0x0000000404287225 */ /* 0x000fc600030e042a */
[C---:B------:R-:W-:Y:S01]  /*3cea0*/  SHF.L.U64.HI R53, R48.reuse, 0x1, R57 ;  /* 0x0000000130357819 */ /* 0x040fe20000010239 */
[----:B------:R-:W-:Y:S01]  /*3ceb0*/  IMAD.SHL.U32 R49, R48, 0x2, RZ ;  /* 0x0000000230317824 */ /* 0x000fe200078e00ff */
[----:B------:R-:W-:Y:S01]  /*3cec0*/  SHF.L.W.U32.HI R34, R57, 0x1, R32 ;  /* 0x0000000139227819 */ /* 0x000fe20000010e20 */
[----:B------:R-:W-:-:S03]  /*3ced0*/  IMAD.WIDE.U32 R46, R0, R3, RZ ;  /* 0x00000003002e7225 */ /* 0x000fc600078e00ff */
[----:B------:R-:W-:Y:S01]  /*3cee0*/  IADD3 R28, P6, PT, R49, R40, RZ ;  /* 0x00000028311c7210 */ /* 0x000fe20007fde0ff */
[----:B------:R-:W-:Y:S02]  /*3cef0*/  IMAD.X R45, RZ, RZ, RZ, P2 ;  /* 0x000000ffff2d7224 */ /* 0x000fe400010e06ff */
[----:B------:R-:W-:-:S04]  /*3cf00*/  IMAD.WIDE.U32 R46, P2, R3, R0, R46 ;  /* 0x00000000032e7225 */ /* 0x000fc8000784002e */
[----:B------:R-:W-:Y:S01]  /*3cf10*/  IMAD.X R38, R53, 0x1, R41, P6 ;  /* 0x0000000135267824 */ /* 0x000fe200030e0629 */
[----:B------:R-:W-:Y:S01]  /*3cf20*/  ISETP.GE.U32.AND P6, PT, R28, R49, PT ;  /* 0x000000311c00720c */ /* 0x000fe20003fc6070 */
[----:B------:R-:W-:Y:S01]  /*3cf30*/  IMAD.MOV.U32 R44, RZ, RZ, R35 ;  /* 0x000000ffff2c7224 */ /* 0x000fe200078e0023 */
[----:B------:R-:W-:Y:S01]  /*3cf40*/  SHF.L.W.U32.HI R35, R32, 0x1, R51 ;  /* 0x0000000120237819 */ /* 0x000fe20000010e33 */
[----:B------:R-:W-:Y:S01]  /*3cf50*/  IMAD.X R49, RZ, RZ, RZ, P2 ;  /* 0x000000ffff317224 */ /* 0x000fe200010e06ff */
[----:B------:R-:W-:Y:S01]  /*3cf60*/  ISETP.GE.U32.AND.EX P2, PT, R38, R53, PT, P6 ;  /* 0x000000352600720c */ /* 0x000fe20003f46160 */
[----:B------:R-:W-:Y:S01]  /*3cf70*/  IMAD.WIDE.U32 R42, R3, R3, RZ ;  /* 0x00000003032a7225 */ /* 0x000fe200078e00ff */
[----:B------:R-:W-:-:S03]  /*3cf80*/  IADD3 R36, P6, PT, R55, R36, RZ ;  /* 0x0000002437247210 */ /* 0x000fc60007fde0ff */
[----:B------:R-:W-:Y:S01]  /*3cf90*/  IMAD.MOV.U32 R32, RZ, RZ, R39 ;  /* 0x000000ffff207224 */ /* 0x000fe200078e0027 */
[----:B------:R-:W-:Y:S01]  /*3cfa0*/  SEL R39, RZ, 0x1, P2 ;  /* 0x00000001ff277807 */ /* 0x000fe20001000000 */
[----:B------:R-:W-:-:S04]  /*3cfb0*/  IMAD.WIDE.U32 R40, R3, R3, R34 ;  /* 0x0000000303287225 */ /* 0x000fc800078e0022 */
[----:B------:R-:W-:Y:S02]  /*3cfc0*/  IMAD R4, R6, R3, RZ ;  /* 0x0000000306047224 */ /* 0x000fe400078e02ff */
[----:B------:R-:W-:Y:S01]  /*3cfd0*/  IMAD.X R33, RZ, RZ, RZ, P1 ;  /* 0x000000ffff217224 */ /* 0x000fe200008e06ff */
[----:B------:R-:W-:Y:S01]  /*3cfe0*/  IADD3 RZ, P1, PT, R43, R46, RZ ;  /* 0x0000002e2bff7210 */ /* 0x000fe20007f3e0ff */
[----:B------:R-:W-:Y:S01]  /*3cff0*/  IMAD.X R37, RZ, RZ, R37, P6 ;  /* 0x000000ffff257224 */ /* 0x000fe200030e0625 */
[----:B------:R-:W-:Y:S01]  /*3d000*/  IADD3 R39, P6, PT, R39, R40, RZ ;  /* 0x0000002827277210 */ /* 0x000fe20007fde0ff */
[----:B------:R-:W-:-:S04]  /*3d010*/  IMAD.WIDE.U32 R42, R3, R5, R30 ;  /* 0x00000005032a7225 */ /* 0x000fc800078e001e */
[----:B------:R-:W-:Y:S01]  /*3d020*/  IMAD R53, R0, R5, R4 ;  /* 0x0000000500357224 */ /* 0x000fe200078e0204 */
[----:B------:R-:W-:Y:S01]  /*3d030*/  ISETP.GE.U32.AND P2, PT, R42, R30, PT ;  /* 0x0000001e2a00720c */ /* 0x000fe20003f46070 */
[----:B------:R-:W-:Y:S01]  /*3d040*/  IMAD.MOV.U32 R48, RZ, RZ, R47 ;  /* 0x000000ffff307224 */ /* 0x000fe200078e002f */
[----:B------:R-:W-:Y:S01]  /*3d050*/  SHF.L.W.U32.HI R51, R51, 0x1, R42 ;  /* 0x0000000133337819 */ /* 0x000fe20000010e2a */
[----:B------:R-:W-:Y:S02]  /*3d060*/  IMAD.IADD R55, R46, 0x1, R41 ;  /* 0x000000012e377824 */ /* 0x000fe400078e0229 */
[----:B------:R-:W-:Y:S01]  /*3d070*/  IMAD.WIDE.U32.X R44, R0, R6, R44, P0 ;  /* 0x00000006002c7225 */ /* 0x000fe200000e042c */
[----:B------:R-:W-:-:S03]  /*3d080*/  ISETP.LT.U32.AND P0, PT, R40, R34, PT ;  /* 0x000000222800720c */ /* 0x000fc60003f01070 */
[----:B------:R-:W-:Y:S02]  /*3d090*/  IMAD.IADD R53, R43, 0x1, R53 ;  /* 0x000000012b357824 */ /* 0x000fe400078e0235 */
[----:B------:R-:W-:Y:S01]  /*3d0a0*/  IMAD.WIDE.U32.X R48, R0, R0, R48, P1 ;  /* 0x0000000000307225 */ /* 0x000fe200008e0430 */
[----:B------:R-:W-:Y:S02]  /*3d0b0*/  ISETP.GE.U32.AND P1, PT, R39, R40, PT ;  /* 0x000000282700720c */ /* 0x000fe40003f26070 */
[----:B------:R-:W-:Y:S01]  /*3d0c0*/  ISETP.GE.U32.AND.EX P2, PT, R53, R31, PT, P2 ;  /* 0x0000001f3500720c */ /* 0x000fe20003f46120 */
[----:B------:R-:W-:Y:S01]  /*3d0d0*/  IMAD.X R34, RZ, RZ, R55, P6 ;  /* 0x000000ffff227224 */ /* 0x000fe200030e0637 */
[----:B------:R-:W-:Y:S01]  /*3d0e0*/  SHF.L.W.U32.HI R47, R42, 0x1, R53 ;  /* 0x000000012a2f7819 */ /* 0x000fe20000010e35 */
[----:B------:R-:W-:Y:S01]  /*3d0f0*/  IMAD R4, R8, R3, RZ ;  /* 0x0000000308047224 */ /* 0x000fe200078e02ff */
[----:B------:R-:W-:Y:S01]  /*3d100*/  SEL R43, RZ, 0x1, P2 ;  /* 0x00000001ff2b7807 */ /* 0x000fe20001000000 */
[----:B------:R-:W-:Y:S01]  /*3d110*/  IMAD.WIDE.U32 R30, R3, R7, R36 ;  /* 0x00000007031e7225 */ /* 0x000fe200078e0024 */
[----:B------:R-:W-:-:S02]  /*3d120*/  ISETP.GE.U32.AND.EX P6, PT, R34, R55, PT, P1 ;  /* 0x000000372200720c */ /* 0x000fc40003fc6110 */
[----:B------:R-:W-:Y:S01]  /*3d130*/  IADD3 R3, P1, PT, R51, R48, RZ ;  /* 0x0000003033037210 */ /* 0x000fe20007f3e0ff */
[C---:B------:R-:W-:Y:S01]  /*3d140*/  IMAD R57, R0.reuse, R7, R4 ;  /* 0x0000000700397224 */ /* 0x040fe200078e0204 */
[----:B------:R-:W-:Y:S01]  /*3d150*/  ISETP.LT.U32.OR.EX P0, PT, R55, R35, !P6, P0 ;  /* 0x000000233700720c */ /* 0x000fe20007701500 */
[----:B------:R-:W-:Y:S01]  /*3d160*/  IMAD.WIDE.U32.X R40, R0, R8, R32, P5 ;  /* 0x0000000800287225 */ /* 0x000fe200028e0420 */
[C---:B------:R-:W-:Y:S02]  /*3d170*/  ISETP.GE.U32.AND P2, PT, R30.reuse, R36, PT ;  /* 0x000000241e00720c */ /* 0x040fe40003f46070 */
[----:B------:R-:W-:Y:S01]  /*3d180*/  SEL R32, RZ, 0x1, !P0 ;  /* 0x00000001ff207807 */ /* 0x000fe20004000000 */
[----:B------:R-:W-:Y:S01]  /*3d190*/  IMAD.X R48, R47, 0x1, R49, P1 ;  /* 0x000000012f307824 */ /* 0x000fe200008e0631 */
[----:B------:R-:W-:Y:S01]  /*3d1a0*/  IADD3 R35, P1, P5, R30, R44, R43 ;  /* 0x0000002c1e237210 */ /* 0x000fe20007d3e02b */
[----:B------:R-:W-:Y:S02]  /*3d1b0*/  IMAD.IADD R31, R31, 0x1, R57 ;  /* 0x000000011f1f7824 */ /* 0x000fe400078e0239 */
[----:B------:R-:W-:Y:S01]  /*3d1c0*/  IMAD.WIDE.U32 R42, R6, R5, RZ ;  /* 0x00000005062a7225 */ /* 0x000fe200078e00ff */
[----:B------:R-:W-:-:S02]  /*3d1d0*/  ISETP.GE.U32.AND P0, PT, R35, R30, PT ;  /* 0x0000001e2300720c */ /* 0x000fc40003f06070 */
[----:B------:R-:W-:Y:S01]  /*3d1e0*/  IADD3.X R0, PT, PT, R31, R45, RZ, P1, P5 ;  /* 0x0000002d1f007210 */ /* 0x000fe20000fea4ff */
[----:B------:R-:W-:Y:S01]  /*3d1f0*/  IMAD.X R45, RZ, RZ, RZ, P4 ;  /* 0x000000ffff2d7224 */ /* 0x000fe200020e06ff */
[----:B------:R-:W-:Y:S01]  /*3d200*/  IADD3 R32, P5, PT, R3, R32, RZ ;  /* 0x0000002003207210 */ /* 0x000fe20007fbe0ff */
[----:B------:R-:W-:Y:S01]  /*3d210*/  IMAD.MOV.U32 R44, RZ, RZ, R29 ;  /* 0x000000ffff2c7224 */ /* 0x000fe200078e001d */
[----:B------:R-:W-:Y:S01]  /*3d220*/  ISETP.GE.U32.AND.EX P2, PT, R31, R37, PT, P2 ;  /* 0x000000251f00720c */ /* 0x000fe20003f46120 */
[----:B------:R-:W-:Y:S01]  /*3d230*/  IMAD.WIDE.U32 R36, R5, R5, RZ ;  /* 0x0000000505247225 */ /* 0x000fe200078e00ff */
[----:B------:R-:W-:Y:S02]  /*3d240*/  ISETP.GE.U32.AND P1, PT, R32, R3, PT ;  /* 0x000000032000720c */ /* 0x000fe40003f26070 */
[----:B------:R-:W-:Y:S01]  /*3d250*/  ISETP.GE.U32.AND.EX P0, PT, R0, R31, PT, P0 ;  /* 0x0000001f0000720c */ /* 0x000fe20003f06100 */
[----:B------:R-:W-:Y:S01]  /*3d260*/  IMAD.X R33, RZ, RZ, R48, P5 ;  /* 0x000000ffff217224 */ /* 0x000fe200028e0630 */
[----:B------:R-:W-:Y:S01]  /*3d270*/  SEL R4, RZ, 0x1, P2 ;  /* 0x00000001ff047807 */ /* 0x000fe20001000000 */
[----:B------:R-:W-:Y:S01]  /*3d280*/  IMAD.WIDE.U32 R30, R8, R7, RZ ;  /* 0x00000007081e7225 */ /* 0x000fe200078e00ff */
[----:B------:R-:W-:-:S02]  /*3d290*/  ISETP.LT.U32.AND P2, PT, R3, R51, PT ;  /* 0x000000330300720c */ /* 0x000fc40003f41070 */
[----:B------:R-:W-:Y:S01]  /*3d2a0*/  ISETP.GE.U32.AND.EX P1, PT, R33, R48, PT, P1 ;  /* 0x000000302100720c */ /* 0x000fe20003f26110 */
[----:B------:R-:W-:Y:S01]  /*3d2b0*/  IMAD.WIDE.U32 R42, P5, R5, R6, R42 ;  /* 0x00000006052a7225 */ /* 0x000fe200078a002a */
[----:B------:R-:W-:Y:S02]  /*3d2c0*/  SEL R3, RZ, 0x1, P0 ;  /* 0x00000001ff037807 */ /* 0x000fe40000000000 */
[----:B------:R-:W-:Y:S01]  /*3d2d0*/  ISETP.LT.U32.OR.EX P2, PT, R48, R47, !P1, P2 ;  /* 0x0000002f3000720c */ /* 0x000fe20004f41520 */
[----:B------:R-:W-:Y:S01]  /*3d2e0*/  IMAD.WIDE.U32 R48, R7, R7, RZ ;  /* 0x0000000707307225 */ /* 0x000fe200078e00ff */
[----:B------:R-:W-:Y:S02]  /*3d2f0*/  IADD3 RZ, P0, PT, R37, R42, RZ ;  /* 0x0000002a25ff7210 */ /* 0x000fe40007f1e0ff */
[----:B------:R-:W-:Y:S01]  /*3d300*/  SHF.L.W.U32.HI R36, R53, 0x1, R35 ;  /* 0x0000000135247819 */ /* 0x000fe20000010e23 */
[----:B------:R-:W-:Y:S01]  /*3d310*/  IMAD.WIDE.U32 R30, P1, R7, R8, R30 ;  /* 0x00000008071e7225 */ /* 0x000fe2000782001e */
[----:B------:R-:W-:-:S02]  /*3d320*/  SHF.L.W.U32.HI R37, R35, 0x1, R0 ;  /* 0x0000000123257819 */ /* 0x000fc40000010e00 */
[----:B------:R-:W-:Y:S01]  /*3d330*/  IADD3 R40, P4, P6, R3, R40, R4 ;  /* 0x0000002803287210 */ /* 0x000fe20007e9e004 */
[----:B------:R-:W-:Y:S01]  /*3d340*/  IMAD.X R47, RZ, RZ, RZ, P5 ;  /* 0x000000ffff2f7224 */ /* 0x000fe200028e06ff */
[----:B------:R-:W-:Y:S01]  /*3d350*/  IADD3 RZ, P5, PT, R49, R30, RZ ;  /* 0x0000001e31ff7210 */ /* 0x000fe20007fbe0ff */
[----:B------:R-:W-:Y:S01]  /*3d360*/  IMAD.WIDE.U32 R48, R5, R5, R36 ;  /* 0x0000000505307225 */ /* 0x000fe200078e0024 */
[----:B------:R-:W-:Y:S02]  /*3d370*/  SEL R51, RZ, 0x1, !P2 ;  /* 0x00000001ff337807 */ /* 0x000fe40005000000 */
[----:B------:R-:W-:Y:S01]  /*3d380*/  IADD3.X R41, PT, PT, RZ, R41, RZ, P4, P6 ;  /* 0x00000029ff297210 */ /* 0x000fe200027ec4ff */
[----:B------:R-:W-:Y:S01]  /*3d390*/  IMAD R3, R8, R5, RZ ;  /* 0x0000000508037224 */ /* 0x000fe200078e02ff */
[----:B------:R-:W-:Y:S01]  /*3d3a0*/  IADD3 R51, P2, PT, R51, R48, RZ ;  /* 0x0000003033337210 */ /* 0x000fe20007f5e0ff */
[----:B------:R-:W-:Y:S02]  /*3d3b0*/  IMAD.MOV.U32 R46, RZ, RZ, R43 ;  /* 0x000000ffff2e7224 */ /* 0x000fe400078e002b */
[----:B------:R-:W-:-:S02]  /*3d3c0*/  IMAD R3, R6, R7, R3 ;  /* 0x0000000706037224 */ /* 0x000fc400078e0203 */
[----:B------:R-:W-:-:S04]  /*3d3d0*/  IMAD.WIDE.U32.X R44, R6, R8, R44, P3 ;  /* 0x00000008062c7225 */ /* 0x000fc800018e042c */
[----:B------:R-:W-:Y:S01]  /*3d3e0*/  IMAD.WIDE.U32.X R46, R6, R6, R46, P0 ;  /* 0x00000006062e7225 */ /* 0x000fe200000e042e */
[----:B------:R-:W-:-:S03]  /*3d3f0*/  ISETP.GE.U32.AND P0, PT, R51, R48, PT ;  /* 0x000000303300720c */ /* 0x000fc60003f06070 */
[----:B------:R-:W-:Y:S02]  /*3d400*/  IMAD.IADD R6, R42, 0x1, R49 ;  /* 0x000000012a067824 */ /* 0x000fe400078e0231 */
        /* <DEDUP_REMOVED lines=8> */
[----:B------:R-:W-:Y:S02]  /*3d490*/  SHF.L.W.U32.HI R3, R0, 0x1, R42 ;  /* 0x0000000100037819 */ /* 0x000fe40000010e2a */
[----:B------:R-:W-:Y:S01]  /*3d4a0*/  ISETP.LT.U32.OR.EX P0, PT, R6, R37, !P0, P2 ;  /* 0x000000250600720c */ /* 0x000fe20004701520 */
[----:B------:R-:W-:Y:S01]  /*3d4b0*/  IMAD.WIDE.U32.X R4, R8, R8, R4, P5 ;  /* 0x0000000808047225 */ /* 0x000fe200028e0404 */
[----:B------:R-:W-:-:S02]  /*3d4c0*/  ISETP.GE.U32.AND.EX P1, PT, R53, R41, PT, P1 ;  /* 0x000000293500720c */ /* 0x000fc40003f26110 */
[----:B------:R-:W-:Y:S01]  /*3d4d0*/  SHF.L.W.U32.HI R31, R42, 0x1, R53 ;  /* 0x000000012a1f7819 */ /* 0x000fe20000010e35 */
[----:B------:R-:W-:Y:S01]  /*3d4e0*/  IMAD.WIDE.U32 R42, R29, 0x3d1, RZ ;  /* 0x000003d11d2a7825 */ /* 0x000fe200078e00ff */
[----:B------:R-:W-:Y:S02]  /*3d4f0*/  IADD3 R0, P2, PT, R3, R46, RZ ;  /* 0x0000002e03007210 */ /* 0x000fe40007f5e0ff */
[----:B------:R-:W-:Y:S01]  /*3d500*/  SEL R49, RZ, 0x1, !P0 ;  /* 0x00000001ff317807 */ /* 0x000fe20004000000 */
[----:B------:R-:W-:Y:S01]  /*3d510*/  IMAD.WIDE.U32 R40, R51, 0x3d1, RZ ;  /* 0x000003d133287825 */ /* 0x000fe200078e00ff */
[----:B------:R-:W-:Y:S02]  /*3d520*/  SEL R35, RZ, 0x1, P1 ;  /* 0x00000001ff237807 */ /* 0x000fe40000800000 */
[C---:B------:R-:W-:Y:S01]  /*3d530*/  ISETP.LT.U32.AND P0, PT, R0.reuse, R3, PT ;  /* 0x000000030000720c */ /* 0x040fe20003f01070 */
[----:B------:R-:W-:Y:S01]  /*3d540*/  IMAD.X R46, R31, 0x1, R47, P2 ;  /* 0x000000011f2e7824 */ /* 0x000fe200010e062f */
[----:B------:R-:W-:Y:S01]  /*3d550*/  IADD3 R49, P3, PT, R0, R49, RZ ;  /* 0x0000003100317210 */ /* 0x000fe20007f7e0ff */
[----:B------:R-:W-:Y:S01]  /*3d560*/  IMAD.WIDE.U32 R42, P4, RZ, R51, R42 ;  /* 0x00000033ff2a7225 */ /* 0x000fe2000788002a */
[----:B------:R-:W-:-:S02]  /*3d570*/  IADD3 R3, P2, PT, R35, R44, RZ ;  /* 0x0000002c23037210 */ /* 0x000fc40007f5e0ff */
[----:B------:R-:W-:Y:S01]  /*3d580*/  ISETP.GE.U32.AND P1, PT, R49, R0, PT ;  /* 0x000000003100720c */ /* 0x000fe20003f26070 */
[----:B------:R-:W-:Y:S01]  /*3d590*/  IMAD.X R35, RZ, RZ, R46, P3 ;  /* 0x000000ffff237224 */ /* 0x000fe200018e062e */
[----:B------:R-:W-:Y:S01]  /*3d5a0*/  SHF.L.W.U32.HI R36, R53, 0x1, R3 ;  /* 0x0000000135247819 */ /* 0x000fe20000010e03 */
[----:B------:R-:W-:Y:S01]  /*3d5b0*/  IMAD.X R48, RZ, RZ, R45, P2 ;  /* 0x000000ffff307224 */ /* 0x000fe200010e062d */
[----:B------:R-:W-:Y:S01]  /*3d5c0*/  IADD3 R0, P3, PT, RZ, R40, RZ ;  /* 0x00000028ff007210 */ /* 0x000fe20007f7e0ff */
[----:B------:R-:W-:Y:S01]  /*3d5d0*/  IMAD.X R45, RZ, RZ, RZ, P4 ;  /* 0x000000ffff2d7224 */ /* 0x000fe200020e06ff */
[----:B------:R-:W-:Y:S01]  /*3d5e0*/  ISETP.GE.U32.AND.EX P1, PT, R35, R46, PT, P1 ;  /* 0x0000002e2300720c */ /* 0x000fe20003f26110 */
[----:B------:R-:W-:Y:S01]  /*3d5f0*/  IMAD.MOV.U32 R44, RZ, RZ, R43 ;  /* 0x000000ffff2c7224 */ /* 0x000fe200078e002b */
[----:B------:R-:W-:Y:S02]  /*3d600*/  SHF.L.W.U32.HI R37, R3, 0x1, R48 ;  /* 0x0000000103257819 */ /* 0x000fe40000010e30 */
[----:B------:R-:W-:-:S02]  /*3d610*/  IADD3 R8, P4, PT, R41, R42, RZ ;  /* 0x0000002a29087210 */ /* 0x000fc40007f9e0ff */
[----:B------:R-:W-:Y:S01]  /*3d620*/  ISETP.LT.U32.OR.EX P0, PT, R46, R31, !P1, P0 ;  /* 0x0000001f2e00720c */ /* 0x000fe20004f01500 */
[----:B------:R-:W-:Y:S01]  /*3d630*/  IMAD.WIDE.U32 R42, R7, R7, R36 ;  /* 0x00000007072a7225 */ /* 0x000fe200078e0024 */
[----:B------:R-:W-:Y:S02]  /*3d640*/  ISETP.GE.U32.AND P2, PT, R0, R40, PT ;  /* 0x000000280000720c */ /* 0x000fe40003f46070 */
[----:B------:R-:W-:Y:S01]  /*3d650*/  SEL R47, RZ, 0x1, !P0 ;  /* 0x00000001ff2f7807 */ /* 0x000fe20004000000 */
[----:B------:R-:W-:Y:S01]  /*3d660*/  IMAD.WIDE.U32.X R6, RZ, R29, R44, P4 ;  /* 0x0000001dff067225 */ /* 0x000fe200020e042c */
[----:B------:R-:W-:Y:S02]  /*3d670*/  ISETP.LT.U32.AND P0, PT, R42, R36, PT ;  /* 0x000000242a00720c */ /* 0x000fe40003f01070 */
[----:B------:R-:W-:Y:S01]  /*3d680*/  IADD3 R47, P4, PT, R47, R42, RZ ;  /* 0x0000002a2f2f7210 */ /* 0x000fe20007f9e0ff */
[----:B------:R-:W-:-:S03]  /*3d690*/  IMAD.WIDE.U32 R44, R35, 0x3d1, RZ ;  /* 0x000003d1232c7825 */ /* 0x000fc600078e00ff */
[----:B------:R-:W-:Y:S01]  /*3d6a0*/  ISETP.GE.U32.AND P1, PT, R47, R42, PT ;  /* 0x0000002a2f00720c */ /* 0x000fe20003f26070 */
[----:B------:R-:W-:-:S04]  /*3d6b0*/  IMAD.WIDE.U32 R40, R49, 0x3d1, RZ ;  /* 0x000003d131287825 */ /* 0x000fc800078e00ff */
[----:B------:R-:W-:Y:S01]  /*3d6c0*/  IMAD.X R3, R8, 0x1, R51, P3 ;  /* 0x0000000108037824 */ /* 0x000fe200018e0633 */
[----:B------:R-:W-:Y:S01]  /*3d6d0*/  IADD3 R51, P3, PT, R6, R40, RZ ;  /* 0x0000002806337210 */ /* 0x000fe20007f7e0ff */
[----:B------:R-:W-:Y:S02]  /*3d6e0*/  IMAD.IADD R46, R30, 0x1, R43 ;  /* 0x000000011e2e7824 */ /* 0x000fe400078e022b */
[----:B------:R-:W-:Y:S01]  /*3d6f0*/  IMAD.WIDE.U32 R30, P6, RZ, R49, R44 ;  /* 0x00000031ff1e7225 */ /* 0x000fe200078c002c */
[----:B------:R-:W-:-:S03]  /*3d700*/  ISETP.GE.U32.AND.EX P2, PT, R3, R8, PT, P2 ;  /* 0x000000080300720c */ /* 0x000fc60003f46120 */
[----:B------:R-:W-:Y:S01]  /*3d710*/  IMAD.X R45, RZ, RZ, R46, P4 ;  /* 0x000000ffff2d7224 */ /* 0x000fe200020e062e */
[----:B------:R-:W-:Y:S02]  /*3d720*/  IADD3 R6, P4, PT, R51, R29, RZ ;  /* 0x0000001d33067210 */ /* 0x000fe40007f9e0ff */
[----:B------:R-:W-:Y:S01]  /*3d730*/  IADD3 R29, P5, PT, R41, R30, RZ ;  /* 0x0000001e291d7210 */ /* 0x000fe20007fbe0ff */
[----:B------:R-:W-:Y:S01]  /*3d740*/  IMAD.X R41, RZ, RZ, RZ, P6 ;  /* 0x000000ffff297224 */ /* 0x000fe200030e06ff */
[----:B------:R-:W-:Y:S02]  /*3d750*/  SEL R43, RZ, 0x1, P2 ;  /* 0x00000001ff2b7807 */ /* 0x000fe40001000000 */
[----:B------:R-:W-:Y:S01]  /*3d760*/  ISETP.GE.U32.AND.EX P1, PT, R45, R46, PT, P1 ;  /* 0x0000002e2d00720c */ /* 0x000fe20003f26110 */
[----:B------:R-:W-:Y:S01]  /*3d770*/  IMAD.X R8, R29, 0x1, R7, P3 ;  /* 0x000000011d087824 */ /* 0x000fe200018e0607 */
[----:B------:R-:W-:Y:S02]  /*3d780*/  IADD3 R7, P6, PT, R6, R43, RZ ;  /* 0x0000002b06077210 */ /* 0x000fe40007fde0ff */
[----:B------:R-:W-:Y:S01]  /*3d790*/  ISETP.LT.U32.OR.EX P0, PT, R46, R37, !P1, P0 ;  /* 0x000000252e00720c */ /* 0x000fe20004f01500 */
[----:B------:R-:W-:Y:S01]  /*3d7a0*/  IMAD.WIDE.U32 R36, R45, 0x3d1, RZ ;  /* 0x000003d12d247825 */ /* 0x000fe200078e00ff */
[----:B------:R-:W-:-:S02]  /*3d7b0*/  ISETP.GE.U32.AND P2, PT, R51, R40, PT ;  /* 0x000000283300720c */ /* 0x000fc40003f46070 */
[----:B------:R-:W-:Y:S01]  /*3d7c0*/  ISETP.LT.U32.AND P1, PT, R6, R51, PT ;  /* 0x000000330600720c */ /* 0x000fe20003f21070 */
[----:B------:R-:W-:Y:S01]  /*3d7d0*/  IMAD.MOV.U32 R40, RZ, RZ, R31 ;  /* 0x000000ffff287224 */ /* 0x000fe200078e001f */
[----:B------:R-:W-:Y:S01]  /*3d7e0*/  ISETP.GE.U32.AND P3, PT, R7, R6, PT ;  /* 0x000000060700720c */ /* 0x000fe20003f66070 */
[C---:B------:R-:W-:Y:S01]  /*3d7f0*/  IMAD.X R6, R8.reuse, 0x1, R49, P4 ;  /* 0x0000000108067824 */ /* 0x040fe200020e0631 */
[----:B------:R-:W-:Y:S01]  /*3d800*/  ISETP.GE.U32.AND.EX P2, PT, R8, R29, PT, P2 ;  /* 0x0000001d0800720c */ /* 0x000fe20003f46120 */
[----:B------:R-:W-:Y:S01]  /*3d810*/  IMAD.WIDE.U32.X R42, RZ, R35, R40, P5 ;  /* 0x00000023ff2a7225 */ /* 0x000fe200028e0428 */
[----:B------:R-:W-:Y:S02]  /*3d820*/  SEL R49, RZ, 0x1, !P0 ;  /* 0x00000001ff317807 */ /* 0x000fe40004000000 */
[----:B------:R-:W-:Y:S01]  /*3d830*/  SEL R31, RZ, 0x1, P2 ;  /* 0x00000001ff1f7807 */ /* 0x000fe20001000000 */
[----:B------:R-:W-:Y:S01]  /*3d840*/  IMAD.X R29, RZ, RZ, R6, P6 ;  /* 0x000000ffff1d7224 */ /* 0x000fe200030e0606 */
[----:B------:R-:W-:Y:S01]  /*3d850*/  SHF.R.U32.HI R30, RZ, 0x1f, R48 ;  /* 0x0000001fff1e7819 */ /* 0x000fe20000011630 */
[----:B------:R-:W-:-:S03]  /*3d860*/  IMAD.WIDE.U32 R40, R47, 0x3d1, RZ ;  /* 0x000003d12f287825 */ /* 0x000fc600078e00ff */
[----:B------:R-:W-:Y:S01]  /*3d870*/  ISETP.GE.U32.AND.EX P3, PT, R29, R6, PT, P3 ;  /* 0x000000061d00720c */ /* 0x000fe20003f66130 */
[----:B------:R-:W-:-:S03]  /*3d880*/  IMAD.WIDE.U32 R36, P2, RZ, R47, R36 ;  /* 0x0000002fff247225 */ /* 0x000fc60007840024 */
[----:B------:R-:W-:Y:S02]  /*3d890*/  ISETP.LT.U32.OR.EX P0, PT, R6, R8, !P3, P1 ;  /* 0x000000080600720c */ /* 0x000fe40005f01510 */
[----:B------:R-:W-:Y:S01]  /*3d8a0*/  IADD3 R6, P5, P3, R40, R42, R31 ;  /* 0x0000002a28067210 */ /* 0x000fe20007bbe01f */
[----:B------:R-:W-:Y:S01]  /*3d8b0*/  IMAD.X R31, RZ, RZ, RZ, P2 ;  /* 0x000000ffff1f7224 */ /* 0x000fe200010e06ff */
[----:B------:R-:W-:Y:S02]  /*3d8c0*/  IADD3 R41, P6, PT, R41, R36, RZ ;  /* 0x0000002429297210 */ /* 0x000fe40007fde0ff */
[----:B------:R-:W-:Y:S01]  /*3d8d0*/  IADD3 R49, P4, P1, R49, R30, R4 ;  /* 0x0000001e31317210 */ /* 0x000fe2000799e004 */
[----:B------:R-:W-:Y:S01]  /*3d8e0*/  IMAD.MOV.U32 R30, RZ, RZ, R37 ;  /* 0x000000ffff1e7224 */ /* 0x000fe200078e0025 */
[----:B------:R-:W-:Y:S02]  /*3d8f0*/  IADD3 R35, P2, PT, R6, R35, RZ ;  /* 0x0000002306237210 */ /* 0x000fe40007f5e0ff */
[----:B------:R-:W-:Y:S01]  /*3d900*/  SEL R8, RZ, 0x1, !P0 ;  /* 0x00000001ff087807 */ /* 0x000fe20004000000 */
[----:B------:R-:W-:Y:S01]  /*3d910*/  IMAD.WIDE.U32.X R36, RZ, R45, R30, P6 ;  /* 0x0000002dff247225 */ /* 0x000fe200030e041e */
[----:B------:R-:W-:-:S02]  /*3d920*/  IADD3.X R42, PT, PT, R41, R43, RZ, P5, P3 ;  /* 0x0000002b292a7210 */ /* 0x000fc40002fe64ff */
[----:B------:R-:W-:Y:S01]  /*3d930*/  IADD3.X R51, PT, PT, RZ, RZ, R5, P4, P1 ;  /* 0x000000ffff337210 */ /* 0x000fe200027e2405 */
[----:B------:R-:W-:Y:S01]  /*3d940*/  IMAD.WIDE.U32 R30, R49, 0x3d1, RZ ;  /* 0x000003d1311e7825 */ /* 0x000fe200078e00ff */
[----:B------:R-:W-:Y:S02]  /*3d950*/  ISETP.GE.U32.AND P0, PT, R6, R40, PT ;  /* 0x000000280600720c */ /* 0x000fe40003f06070 */
[C---:B------:R-:W-:Y:S01]  /*3d960*/  ISETP.LT.U32.AND P3, PT, R35.reuse, R6, PT ;  /* 0x000000062300720c */ /* 0x040fe20003f61070 */
[C---:B------:R-:W-:Y:S01]  /*3d970*/  IMAD.X R6, R42.reuse, 0x1, R47, P2 ;  /* 0x000000012a067824 */ /* 0x040fe200010e062f */
[----:B------:R-:W-:Y:S01]  /*3d980*/  IADD3 R8, P4, PT, R35, R8, RZ ;  /* 0x0000000823087210 */ /* 0x000fe20007f9e0ff */
[----:B------:R-:W-:Y:S01]  /*3d990*/  IMAD.WIDE.U32 R4, R51, 0x3d1, RZ ;  /* 0x000003d133047825 */ /* 0x000fe200078e00ff */
[----:B------:R-:W-:Y:S02]  /*3d9a0*/  ISETP.GE.U32.AND.EX P0, PT, R42, R41, PT, P0 ;  /* 0x000000292a00720c */ /* 0x000fe40003f06100 */
[----:B------:R-:W-:Y:S01]  /*3d9b0*/  ISETP.GE.U32.AND P1, PT, R8, R35, PT ;  /* 0x000000230800720c */ /* 0x000fe20003f26070 */
[----:B------:R-:W-:Y:S01]  /*3d9c0*/  IMAD.X R35, RZ, RZ, R6, P4 ;  /* 0x000000ffff237224 */ /* 0x000fe200020e0606 */
[----:B------:R-:W-:-:S04]  /*3d9d0*/  SEL R43, RZ, 0x1, P0 ;  /* 0x00000001ff2b7807 */ /* 0x000fc80000000000 */
        /* <DEDUP_REMOVED lines=8> */
[----:B------:R-:W-:Y:S01]  /*3da60*/  IADD3 R37, P2, PT, R4, R31, RZ ;  /* 0x0000001f04257210 */ /* 0x000fe20007f5e0ff */
[----:B------:R-:W-:Y:S02]  /*3da70*/  IMAD.X R31, RZ, RZ, RZ, P1 ;  /* 0x000000ffff1f7224 */ /* 0x000fe400008e06ff */
[C---:B------:R-:W-:Y:S01]  /*3da80*/  IMAD.X R41, R6.reuse, 0x1, R49, P0 ;  /* 0x0000000106297824 */ /* 0x040fe200000e0631 */
[----:B------:R-:W-:Y:S01]  /*3da90*/  ISETP.GE.U32.AND P0, PT, R43, R30, PT ;  /* 0x0000001e2b00720c */ /* 0x000fe20003f06070 */
[----:B------:R-:W-:Y:S01]  /*3daa0*/  IMAD.MOV.U32 R30, RZ, RZ, R5 ;  /* 0x000000ffff1e7224 */ /* 0x000fe200078e0005 */
[----:B------:R-:W-:Y:S01]  /*3dab0*/  ISETP.GE.U32.AND P1, PT, R37, R4, PT ;  /* 0x000000042500720c */ /* 0x000fe20003f26070 */
[----:B------:R-:W-:Y:S01]  /*3dac0*/  IMAD.X R36, RZ, RZ, R41, P2 ;  /* 0x000000ffff247224 */ /* 0x000fe200010e0629 */
[----:B------:R-:W-:-:S02]  /*3dad0*/  ISETP.GE.U32.AND.EX P0, PT, R6, R47, PT, P0 ;  /* 0x0000002f0600720c */ /* 0x000fc40003f06100 */
[----:B------:R-:W-:Y:S01]  /*3dae0*/  ISETP.LT.U32.AND P2, PT, R4, R43, PT ;  /* 0x0000002b0400720c */ /* 0x000fe20003f41070 */
[----:B------:R-:W-:Y:S01]  /*3daf0*/  IMAD.WIDE.U32.X R4, RZ, R51, R30, P4 ;  /* 0x00000033ff047225 */ /* 0x000fe200020e041e */
[----:B------:R-:W-:Y:S02]  /*3db00*/  ISETP.GE.U32.AND.EX P1, PT, R36, R41, PT, P1 ;  /* 0x000000292400720c */ /* 0x000fe40003f26110 */
[----:B------:R-:W-:Y:S02]  /*3db10*/  SEL R31, RZ, 0x1, P0 ;  /* 0x00000001ff1f7807 */ /* 0x000fe40000000000 */
[----:B------:R-:W-:Y:S01]  /*3db20*/  ISETP.LT.U32.OR.EX P0, PT, R41, R6, !P1, P2 ;  /* 0x000000062900720c */ /* 0x000fe20004f01520 */
[----:B------:R-:W-:Y:S01]  /*3db30*/  IMAD.MOV.U32 R41, RZ, RZ, RZ ;  /* 0x000000ffff297224 */ /* 0x000fe200078e00ff */
[----:B------:R-:W-:Y:S02]  /*3db40*/  IADD3 R4, P1, P2, R51, R4, R31 ;  /* 0x0000000433047210 */ /* 0x000fe40007a3e01f */
[----:B------:R-:W-:-:S02]  /*3db50*/  SEL R31, RZ, 0x1, !P0 ;  /* 0x00000001ff1f7807 */ /* 0x000fc40004000000 */
        /* <DEDUP_REMOVED lines=13> */
[----:B------:R-:W-:Y:S01]  /*3dc30*/  IMAD.WIDE.U32 R4, R43, 0x3d1, RZ ;  /* 0x000003d12b047825 */ /* 0x000fe200078e00ff */
[----:B------:R-:W-:-:S03]  /*3dc40*/  ISETP.GE.U32.AND P1, PT, R0, R40, PT ;  /* 0x000000280000720c */ /* 0x000fc60003f26070 */
[----:B------:R-:W-:Y:S02]  /*3dc50*/  IMAD.IADD R4, R30, 0x1, R41 ;  /* 0x000000011e047824 */ /* 0x000fe400078e0229 */
        /* <DEDUP_REMOVED lines=41> */
.L_x_234:
[----:B----4-:R-:W-:Y:S05]  /*3def0*/  BSYNC.RECONVERGENT B0 ;  /* 0x0000000000007941 */ /* 0x010fea0003800200 */
.L_x_233:
        /* <DEDUP_REMOVED lines=9> */
[----:B------:R-:W-:Y:S01]  /*3df90*/  ISETP.LT.U32.AND P1, PT, R28, R7, PT ;  /* 0x000000071c00720c */ /* 0x000fe20003f21070 */
[----:B------:R-:W-:Y:S01]  /*3dfa0*/  IMAD.MOV.U32 R26, RZ, RZ, RZ ;  /* 0x000000ffff1a7224 */ /* 0x000fe200078e00ff */
        /* <DEDUP_REMOVED lines=26> */
[----:B---3--:R-:W-:Y:S02]  /*3e150*/  ISETP.GT.U32.AND P0, PT, R7, R24, PT ;  /* 0x000000180700720c */ /* 0x008fe40003f04070 */
        /* <DEDUP_REMOVED lines=25> */
.L_x_237:
[----:B------:R-:W-:Y:S05]  /*3e2f0*/  BSYNC.RELIABLE B0 ;  /* 0x0000000000007941 */ /* 0x000fea0003800100 */
.L_x_236:
[----:B-1----:R-:W-:Y:S01]  /*3e300*/  ISETP.GE.U32.AND P0, PT, R2, R10, PT ;  /* 0x0000000a0200720c */ /* 0x002fe20003f06070 */
[----:B------:R-:W-:Y:S01]  /*3e310*/  BSSY.RELIABLE B0, `(.L_x_239) ;  /* 0x0000044000007945 */ /* 0x000fe20003800100 */
[CC--:B0-----:R-:W-:Y:S02]  /*3e320*/  IADD3 R31, P1, PT, R3.reuse, -R20.reuse, RZ ;  /* 0x80000014031f7210 */ /* 0x0c1fe40007f3e0ff */
[----:B------:R-:W-:Y:S02]  /*3e330*/  ISETP.GE.U32.AND.EX P0, PT, R4, R11, PT, P0 ;  /* 0x0000000b0400720c */ /* 0x000fe40003f06100 */
[----:B------:R-:W-:Y:S01]  /*3e340*/  ISETP.LT.U32.AND P2, PT, R3, R20, PT ;  /* 0x000000140300720c */ /* 0x000fe20003f41070 */
[----:B------:R-:W-:Y:S01]  /*3e350*/  IMAD.X R33, R0, 0x1, ~R21, P1 ;  /* 0x0000000100217824 */ /* 0x000fe200008e0e15 */
[----:B------:R-:W-:Y:S02]  /*3e360*/  SEL R26, RZ, 0x1, P0 ;  /* 0x00000001ff1a7807 */ /* 0x000fe40000000000 */
[----:B--2---:R-:W-:-:S02]  /*3e370*/  ISETP.LT.U32.AND P3, PT, R5, R22, PT ;  /* 0x000000160500720c */ /* 0x004fc40003f61070 */
        /* <DEDUP_REMOVED lines=61> */
.L_x_240:
[----:B------:R-:W-:Y:S05]  /*3e750*/  BSYNC.RELIABLE B0 ;  /* 0x0000000000007941 */ /* 0x000fea0003800100 */
.L_x_239:
        /* <DEDUP_REMOVED lines=64> */
.L_x_242:
[----:B------:R-:W-:Y:S05]  /*3eb60*/  BSYNC.RELIABLE B0 ;  /* 0x0000000000007941 */ /* 0x000fea0003800100 */
.L_x_241:
        /* <DEDUP_REMOVED lines=28> */
.L_x_238:
[----:B------:R-:W-:Y:S05]  /*3ed30*/  BSYNC.RECONVERGENT B2 ;  /* 0x0000000000027941 */ /* 0x000fea0003800200 */
.L_x_235:
[----:B------:R-:W-:Y:S01]  /*3ed40*/  ISETP.NE.U32.AND P0, PT, R9, RZ, PT ;  /* 0x000000ff0900720c */ /* 0x000fe20003f05070 */
[----:B------:R-:W-:-:S03]  /*3ed50*/  IMAD.MOV.U32 R9, RZ, RZ, 0x1 ;  /* 0x00000001ff097424 */ /* 0x000fc600078e00ff */
[----:B------:R-:W-:-:S13]  /*3ed60*/  ISETP.NE.AND.EX P0, PT, RZ, RZ, PT, P0 ;  /* 0x000000ffff00720c */ /* 0x000fda0003f05300 */
[----:B------:R-:W-:Y:S05]  /*3ed70*/  @!P0 BRA `(.L_x_232) ;  /* 0x0000002800308947 */ /* 0x000fea0003800000 */
[C---:B------:R-:W-:Y:S01]  /*3ed80*/  IMAD.WIDE.U32 R26, R4.reuse, R16, RZ ;  /* 0x00000010041a7225 */ /* 0x040fe200078e00ff */
[----:B------:R-:W-:Y:S03]  /*3ed90*/  BSSY.RECONVERGENT B0, `(.L_x_243) ;  /* 0x00001a7000007945 */ /* 0x000fe60003800200 */
[----:B------:R-:W-:-:S04]  /*3eda0*/  IMAD.WIDE.U32 R32, R4, R18, RZ ;  /* 0x0000001204207225 */ /* 0x000fc800078e00ff */
[----:B------:R-:W-:-:S04]  /*3edb0*/  IMAD.WIDE.U32 R30, P0, R17, R2, R26 ;  /* 0x00000002111e7225 */ /* 0x000fc8000780001a */
[----:B------:R-:W-:-:S04]  /*3edc0*/  IMAD.WIDE.U32 R28, R2, R16, RZ ;  /* 0x00000010021c7225 */ /* 0x000fc800078e00ff */
[----:B------:R-:W-:-:S04]  /*3edd0*/  IMAD.WIDE.U32 R26, P2, R2, R19, R32 ;  /* 0x00000013021a7225 */ /* 0x000fc80007840020 */
[----:B------:R-:W-:-:S04]  /*3ede0*/  IMAD.WIDE.U32 R34, R2, R18, RZ ;  /* 0x0000001202227225 */ /* 0x000fc800078e00ff */
        /* <DEDUP_REMOVED lines=13> */
[----:B------:R-:W-:-:S04]  /*3eec0*/  IMAD.WIDE.U32 R28, P4, R17, R3, R28 ;  /* 0x00000003111c7225 */ /* 0x000fc8000788001c */
[----:B------:R-:W-:-:S04]  /*3eed0*/  IMAD.WIDE.U32 R30, R4, R12, RZ ;  /* 0x0000000c041e7225 */ /* 0x000fc800078e00ff */
[----:B------:R-:W-:Y:S02]  /*3eee0*/  IMAD.X R63, R41, 0x1, R33, P6 ;  /* 0x00000001293f7824 */ /* 0x000fe400030e0621 */
[----:B------:R-:W-:Y:S01]  /*3eef0*/  IMAD.X R35, RZ, RZ, RZ, P2 ;  /* 0x000000ffff237224 */ /* 0x000fe200010e06ff */
[----:B------:R-:W-:Y:S01]  /*3ef00*/  IADD3 RZ, P2, PT, R39, R28, RZ ;  /* 0x0000001c27ff7210 */ /* 0x000fe20007f5e0ff */
[----:B------:R-:W-:Y:S01]  /*3ef10*/  IMAD.MOV.U32 R34, RZ, RZ, R27 ;  /* 0x000000ffff227224 */ /* 0x000fe200078e001b */
[----:B------:R-:W-:Y:S01]  /*3ef20*/  ISETP.GE.U32.AND.EX P0, PT, R63, R41, PT, P0 ;  /* 0x000000293f00720c */ /* 0x000fe20003f06100 */
[----:B------:R-:W-:Y:S02]  /*3ef30*/  IMAD R27, R13, R2, RZ ;  /* 0x000000020d1b7224 */ /* 0x000fe400078e02ff */
[----:B------:R-:W-:Y:S02]  /*3ef40*/  IMAD R39, R17, R3, RZ ;  /* 0x0000000311277224 */ /* 0x000fe400078e02ff */
[----:B------:R-:W-:-:S04]  /*3ef50*/  IMAD.WIDE.U32 R36, R2, R12, RZ ;  /* 0x0000000c02247225 */ /* 0x000fc800078e00ff */
[----:B------:R-:W-:-:S04]  /*3ef60*/  IMAD.WIDE.U32 R30, P1, R13, R2, R30 ;  /* 0x000000020d1e7225 */ /* 0x000fc8000782001e */
[----:B------:R-:W-:Y:S01]  /*3ef70*/  IMAD.WIDE.U32 R32, R12, R2, RZ ;  /* 0x000000020c207225 */ /* 0x000fe200078e00ff */
[----:B------:R-:W-:-:S03]  /*3ef80*/  IADD3 RZ, P5, PT, R37, R30, RZ ;  /* 0x0000001e25ff7210 */ /* 0x000fc60007fbe0ff */
[----:B------:R-:W-:Y:S02]  /*3ef90*/  IMAD R47, R12, R4, R27 ;  /* 0x000000040c2f7224 */ /* 0x000fe400078e021b */
[----:B------:R-:W-:Y:S01]  /*3efa0*/  IMAD R41, R16, R0, R39 ;  /* 0x0000000010297224 */ /* 0x000fe200078e0227 */
[----:B------:R-:W-:Y:S01]  /*3efb0*/  SEL R39, RZ, 0x1, P0 ;  /* 0x00000001ff277807 */ /* 0x000fe20000000000 */
[----:B------:R-:W-:-:S04]  /*3efc0*/  IMAD.WIDE.U32.X R34, R4, R19, R34, P3 ;  /* 0x0000001304227225 */ /* 0x000fc800018e0422 */
[----:B------:R-:W-:-:S04]  /*3efd0*/  IMAD.WIDE.U32 R26, R16, R3, R62 ;  /* 0x00000003101a7225 */ /* 0x000fc800078e003e */
[----:B------:R-:W-:Y:S01]  /*3efe0*/  IMAD.X R37, RZ, RZ, RZ, P4 ;  /* 0x000000ffff257224 */ /* 0x000fe200020e06ff */
[----:B------:R-:W-:Y:S01]  /*3eff0*/  IADD3 R34, P3, P4, R32, R34, R39 ;  /* 0x0000002220227210 */ /* 0x000fe20007c7e027 */
[----:B------:R-:W-:Y:S01]  /*3f000*/  IMAD.IADD R47, R33, 0x1, R47 ;  /* 0x00000001212f7824 */ /* 0x000fe200078e022f */
[----:B------:R-:W-:Y:S01]  /*3f010*/  ISETP.GE.U32.AND P0, PT, R26, R62, PT ;  /* 0x0000003e1a00720c */ /* 0x000fe20003f06070 */
[----:B------:R-:W-:-:S03]  /*3f020*/  IMAD.WIDE.U32 R38, R0, R18, RZ ;  /* 0x0000001200267225 */ /* 0x000fc600078e00ff */
[----:B------:R-:W-:Y:S01]  /*3f030*/  IADD3.X R35, PT, PT, R47, R35, RZ, P3, P4 ;  /* 0x000000232f237210 */ /* 0x000fe20001fe84ff */
[----:B------:R-:W-:Y:S02]  /*3f040*/  IMAD.IADD R62, R27, 0x1, R41 ;  /* 0x000000011b3e7824 */ /* 0x000fe400078e0229 */
[----:B------:R-:W-:Y:S02]  /*3f050*/  IMAD.MOV.U32 R36, RZ, RZ, R29 ;  /* 0x000000ffff247224 */ /* 0x000fe400078e001d */
[----:B------:R-:W-:Y:S01]  /*3f060*/  IMAD R29, R19, R3, RZ ;  /* 0x00000003131d7224 */ /* 0x000fe200078e02ff */
[----:B------:R-:W-:Y:S01]  /*3f070*/  ISETP.GE.U32.AND.EX P0, PT, R62, R63, PT, P0 ;  /* 0x0000003f3e00720c */ /* 0x000fe20003f06100 */
[----:B------:R-:W-:-:S03]  /*3f080*/  IMAD.WIDE.U32 R40, R3, R18, RZ ;  /* 0x0000001203287225 */ /* 0x000fc600078e00ff */
[----:B------:R-:W-:Y:S01]  /*3f090*/  SEL R45, RZ, 0x1, P0 ;  /* 0x00000001ff2d7807 */ /* 0x000fe20000000000 */
[----:B------:R-:W-:Y:S01]  /*3f0a0*/  IMAD.WIDE.U32 R38, P3, R3, R19, R38 ;  /* 0x0000001303267225 */ /* 0x000fe20007860026 */
[----:B------:R-:W-:-:S03]  /*3f0b0*/  ISETP.GE.U32.AND P0, PT, R34, R32, PT ;  /* 0x000000202200720c */ /* 0x000fc60003f06070 */
[----:B------:R-:W-:Y:S01]  /*3f0c0*/  IMAD R49, R0, R18, R29 ;  /* 0x0000001200317224 */ /* 0x000fe200078e021d */
[----:B------:R-:W-:Y:S01]  /*3f0d0*/  IADD3 RZ, P6, PT, R41, R38, RZ ;  /* 0x0000002629ff7210 */ /* 0x000fe20007fde0ff */
[----:B------:R-:W-:Y:S01]  /*3f0e0*/  IMAD.WIDE.U32 R42, R3, R18, R34 ;  /* 0x00000012032a7225 */ /* 0x000fe200078e0022 */
[----:B------:R-:W-:-:S03]  /*3f0f0*/  ISETP.GE.U32.AND.EX P0, PT, R35, R47, PT, P0 ;  /* 0x0000002f2300720c */ /* 0x000fc60003f06100 */
[----:B------:R-:W-:-:S04]  /*3f100*/  IMAD.WIDE.U32.X R36, R17, R0, R36, P2 ;  /* 0x0000000011247225 */ /* 0x000fc800010e0424 */
[----:B------:R-:W-:Y:S01]  /*3f110*/  IMAD.X R29, RZ, RZ, RZ, P1 ;  /* 0x000000ffff1d7224 */ /* 0x000fe200008e06ff */
[C---:B------:R-:W-:Y:S01]  /*3f120*/  ISETP.GE.U32.AND P1, PT, R42.reuse, R34, PT ;  /* 0x000000222a00720c */ /* 0x040fe20003f26070 */
[----:B------:R-:W-:Y:S02]  /*3f130*/  IMAD.IADD R41, R43, 0x1, R49 ;  /* 0x000000012b297824 */ /* 0x000fe400078e0231 */
[----:B------:R-:W-:Y:S01]  /*3f140*/  IMAD.X R33, RZ, RZ, RZ, P3 ;  /* 0x000000ffff217224 */ /* 0x000fe200018e06ff */
[----:B------:R-:W-:Y:S01]  /*3f150*/  IADD3 R30, P3, P4, R42, R36, R45 ;  /* 0x000000242a1e7210 */ /* 0x000fe20007c7e02d */
[----:B------:R-:W-:Y:S01]  /*3f160*/  IMAD.MOV.U32 R28, RZ, RZ, R31 ;  /* 0x000000ffff1c7224 */ /* 0x000fe200078e001f */
[----:B------:R-:W-:Y:S01]  /*3f170*/  ISETP.GE.U32.AND.EX P1, PT, R41, R35, PT, P1 ;  /* 0x000000232900720c */ /* 0x000fe20003f26110 */
[----:B------:R-:W-:Y:S01]  /*3f180*/  IMAD R35, R15, R2, RZ ;  /* 0x000000020f237224 */ /* 0x000fe200078e02ff */
[----:B------:R-:W-:Y:S01]  /*3f190*/  ISETP.GE.U32.AND P2, PT, R30, R42, PT ;  /* 0x0000002a1e00720c */ /* 0x000fe20003f46070 */
[----:B------:R-:W-:Y:S01]  /*3f1a0*/  IMAD.MOV.U32 R32, RZ, RZ, R39 ;  /* 0x000000ffff207224 */ /* 0x000fe200078e0027 */
[----:B------:R-:W-:Y:S01]  /*3f1b0*/  IADD3.X R31, PT, PT, R41, R37, RZ, P3, P4 ;  /* 0x00000025291f7210 */ /* 0x000fe20001fe84ff */
[----:B------:R-:W-:-:S03]  /*3f1c0*/  IMAD.WIDE.U32 R44, R14, R2, RZ ;  /* 0x000000020e2c7225 */ /* 0x000fc600078e00ff */
[----:B------:R-:W-:Y:S01]  /*3f1d0*/  ISETP.GE.U32.AND.EX P2, PT, R31, R41, PT, P2 ;  /* 0x000000291f00720c */ /* 0x000fe20003f46120 */
[----:B------:R-:W-:Y:S01]  /*3f1e0*/  IMAD R55, R4, R14, R35 ;  /* 0x0000000e04377224 */ /* 0x000fe200078e0223 */
[----:B------:R-:W-:Y:S01]  /*3f1f0*/  SEL R41, RZ, 0x1, P0 ;  /* 0x00000001ff297807 */ /* 0x000fe20000000000 */
[----:B------:R-:W-:Y:S01]  /*3f200*/  IMAD.WIDE.U32.X R38, R13, R4, R28, P5 ;  /* 0x000000040d267225 */ /* 0x000fe200028e041c */
[----:B------:R-:W-:-:S03]  /*3f210*/  SEL R57, RZ, 0x1, P2 ;  /* 0x00000001ff397807 */ /* 0x000fc60001000000 */
[----:B------:R-:W-:Y:S01]  /*3f220*/  IMAD.WIDE.U32.X R28, R0, R19, R32, P6 ;  /* 0x00000013001c7225 */ /* 0x000fe200030e0420 */
[----:B------:R-:W-:Y:S02]  /*3f230*/  SEL R33, RZ, 0x1, P1 ;  /* 0x00000001ff217807 */ /* 0x000fe40000800000 */
[----:B------:R-:W-:Y:S01]  /*3f240*/  IADD3 R32, P5, P6, R44, R38, R41 ;  /* 0x000000262c207210 */ /* 0x000fe20007ebe029 */
[----:B------:R-:W-:Y:S01]  /*3f250*/  IMAD.IADD R55, R45, 0x1, R55 ;  /* 0x000000012d377824 */ /* 0x000fe200078e0237 */
[----:B------:R-:W-:Y:S01]  /*3f260*/  IADD3 R57, P0, P2, R57, R28, R33 ;  /* 0x0000001c39397210 */ /* 0x000fe20007a1e021 */
[----:B------:R-:W-:-:S03]  /*3f270*/  IMAD.WIDE.U32 R42, R0, R12, RZ ;  /* 0x0000000c002a7225 */ /* 0x000fc600078e00ff */
[----:B------:R-:W-:Y:S01]  /*3f280*/  IADD3.X R33, PT, PT, R55, R39, RZ, P5, P6 ;  /* 0x0000002737217210 */ /* 0x000fe20002fec4ff */
[----:B------:R-:W-:Y:S01]  /*3f290*/  IMAD.WIDE.U32 R38, R6, R18, RZ ;  /* 0x0000001206267225 */ /* 0x000fe200078e00ff */
[----:B------:R-:W-:-:S03]  /*3f2a0*/  IADD3.X R54, PT, PT, RZ, R29, RZ, P0, P2 ;  /* 0x0000001dff367210 */ /* 0x000fc600007e44ff */
[----:B------:R-:W-:-:S04]  /*3f2b0*/  IMAD.WIDE.U32 R46, R4, R14, RZ ;  /* 0x0000000e042e7225 */ /* 0x000fc800078e00ff */
[----:B------:R-:W-:-:S04]  /*3f2c0*/  IMAD.WIDE.U32 R42, P4, R13, R3, R42 ;  /* 0x000000030d2a7225 */ /* 0x000fc8000788002a */
[----:B------:R-:W-:-:S04]  /*3f2d0*/  IMAD.WIDE.U32 R40, R6, R16, RZ ;  /* 0x0000001006287225 */ /* 0x000fc800078e00ff */
[----:B------:R-:W-:-:S04]  /*3f2e0*/  IMAD.WIDE.U32 R38, P2, R5, R19, R38 ;  /* 0x0000001305267225 */ /* 0x000fc80007840026 */
[----:B------:R-:W-:-:S04]  /*3f2f0*/  IMAD.WIDE.U32 R36, R2, R14, RZ ;  /* 0x0000000e02247225 */ /* 0x000fc800078e00ff */
[----:B------:R-:W-:-:S04]  /*3f300*/  IMAD.WIDE.U32 R46, P3, R2, R15, R46 ;  /* 0x0000000f022e7225 */ /* 0x000fc8000786002e */
[----:B------:R-:W-:Y:S01]  /*3f310*/  IMAD.WIDE.U32 R34, R3, R12, RZ ;  /* 0x0000000c03227225 */ /* 0x000fe200078e00ff */
[----:B------:R-:W-:-:S03]  /*3f320*/  IADD3 RZ, P1, PT, R37, R46, RZ ;  /* 0x0000002e25ff7210 */ /* 0x000fc60007f3e0ff */
[----:B------:R-:W-:Y:S01]  /*3f330*/  IMAD.WIDE.U32 R50, R0, R14, RZ ;  /* 0x0000000e00327225 */ /* 0x000fe200078e00ff */
[----:B------:R-:W-:-:S03]  /*3f340*/  IADD3 RZ, P5, PT, R35, R42, RZ ;  /* 0x0000002a23ff7210 */ /* 0x000fc60007fbe0ff */
[----:B------:R-:W-:Y:S02]  /*3f350*/  IMAD.MOV.U32 R36, RZ, RZ, R43 ;  /* 0x000000ffff247224 */ /* 0x000fe400078e002b */
[----:B------:R-:W-:Y:S01]  /*3f360*/  IMAD.X R43, RZ, RZ, RZ, P2 ;  /* 0x000000ffff2b7224 */ /* 0x000fe200010e06ff */
[----:B------:R-:W-:Y:S01]  /*3f370*/  ISETP.GE.U32.AND P2, PT, R32, R44, PT ;  /* 0x0000002c2000720c */ /* 0x000fe20003f46070 */
[----:B------:R-:W-:-:S03]  /*3f380*/  IMAD.WIDE.U32 R40, P0, R17, R5, R40 ;  /* 0x0000000511287225 */ /* 0x000fc60007800028 */
[----:B------:R-:W-:Y:S01]  /*3f390*/  ISETP.GE.U32.AND.EX P2, PT, R33, R55, PT, P2 ;  /* 0x000000372100720c */ /* 0x000fe20003f46120 */
[----:B------:R-:W-:-:S04]  /*3f3a0*/  IMAD.WIDE.U32 R52, R5, R18, RZ ;  /* 0x0000001205347225 */ /* 0x000fc800078e00ff */
[----:B------:R-:W-:Y:S02]  /*3f3b0*/  IMAD.X R29, RZ, RZ, RZ, P3 ;  /* 0x000000ffff1d7224 */ /* 0x000fe400018e06ff */
[----:B------:R-:W-:Y:S02]  /*3f3c0*/  IMAD.MOV.U32 R28, RZ, RZ, R47 ;  /* 0x000000ffff1c7224 */ /* 0x000fe400078e002f */
[----:B------:R-:W-:-:S04]  /*3f3d0*/  IMAD.WIDE.U32 R34, R3, R14, RZ ;  /* 0x0000000e03227225 */ /* 0x000fc800078e00ff */
[----:B------:R-:W-:-:S04]  /*3f3e0*/  IMAD.WIDE.U32 R50, P6, R3, R15, R50 ;  /* 0x0000000f03327225 */ /* 0x000fc800078c0032 */
[----:B------:R-:W-:Y:S01]  /*3f3f0*/  IMAD.MOV.U32 R44, RZ, RZ, R41 ;  /* 0x000000ffff2c7224 */ /* 0x000fe200078e0029 */
[----:B------:R-:W-:Y:S01]  /*3f400*/  IADD3 RZ, P3, PT, R35, R50, RZ ;  /* 0x0000003223ff7210 */ /* 0x000fe20007f7e0ff */
[----:B------:R-:W-:Y:S01]  /*3f410*/  IMAD.X R37, RZ, RZ, RZ, P4 ;  /* 0x000000ffff257224 */ /* 0x000fe200020e06ff */
[----:B------:R-:W-:Y:S01]  /*3f420*/  IADD3 RZ, P4, PT, R53, R38, RZ ;  /* 0x0000002635ff7210 */ /* 0x000fe20007f9e0ff */
[----:B------:R-:W-:Y:S02]  /*3f430*/  IMAD R41, R13, R3, RZ ;  /* 0x000000030d297224 */ /* 0x000fe400078e02ff */
[----:B------:R-:W-:-:S04]  /*3f440*/  IMAD.WIDE.U32 R48, R5, R16, RZ ;  /* 0x0000001005307225 */ /* 0x000fc800078e00ff */
[----:B------:R-:W-:Y:S02]  /*3f450*/  IMAD.MOV.U32 R42, RZ, RZ, R39 ;  /* 0x000000ffff2a7224 */ /* 0x000fe400078e0027 */
[----:B------:R-:W-:-:S04]  /*3f460*/  IMAD.WIDE.U32 R46, R12, R3, R32 ;  /* 0x000000030c2e7225 */ /* 0x000fc800078e0020 */
[----:B------:R-:W-:Y:S01]  /*3f470*/  IMAD.WIDE.U32.X R38, R4, R15, R28, P1 ;  /* 0x0000000f04267225 */ /* 0x000fe200008e041c */
[----:B------:R-:W-:-:S03]  /*3f480*/  SEL R29, RZ, 0x1, P2 ;  /* 0x00000001ff1d7807 */ /* 0x000fc60001000000 */
[----:B------:R-:W-:Y:S01]  /*3f490*/  IMAD R41, R12, R0, R41 ;  /* 0x000000000c297224 */ /* 0x000fe200078e0229 */
[----:B------:R-:W-:Y:S01]  /*3f4a0*/  IADD3 R38, P2, PT, R29, R38, RZ ;  /* 0x000000261d267210 */ /* 0x000fe20007f5e0ff */
[----:B------:R-:W-:Y:S01]  /*3f4b0*/  IMAD.X R35, RZ, RZ, RZ, P6 ;  /* 0x000000ffff237224 */ /* 0x000fe200030e06ff */
[----:B------:R-:W-:Y:S01]  /*3f4c0*/  IADD3 RZ, P6, PT, R49, R40, RZ ;  /* 0x0000002831ff7210 */ /* 0x000fe20007fde0ff */
[----:B------:R-:W-:Y:S01]  /*3f4d0*/  IMAD.IADD R47, R47, 0x1, R41 ;  /* 0x000000012f2f7824 */ /* 0x000fe200078e0229 */
[----:B------:R-:W-:Y:S01]  /*3f4e0*/  IADD3 R40, P1, PT, R57, R46, RZ ;  /* 0x0000002e39287210 */ /* 0x000fe20007f3e0ff */
[----:B------:R-:W-:Y:S02]  /*3f4f0*/  IMAD R49, R17, R5, RZ ;  /* 0x0000000511317224 */ /* 0x000fe400078e02ff */
[----:B------:R-:W-:Y:S01]  /*3f500*/  IMAD.X R45, RZ, RZ, RZ, P0 ;  /* 0x000000ffff2d7224 */ /* 0x000fe200000e06ff */
[----:B------:R-:W-:Y:S01]  /*3f510*/  ISETP.GE.U32.AND P0, PT, R46, R32, PT ;  /* 0x000000202e00720c */ /* 0x000fe20003f06070 */
[----:B------:R-:W-:Y:S01]  /*3f520*/  IMAD.X R39, RZ, RZ, R39, P2 ;  /* 0x000000ffff277224 */ /* 0x000fe200010e0627 */
[----:B------:R-:W-:Y:S01]  /*3f530*/  ISETP.GE.U32.AND P2, PT, R40, R46, PT ;  /* 0x0000002e2800720c */ /* 0x000fe20003f46070 */
[C---:B------:R-:W-:Y:S01]  /*3f540*/  IMAD.X R41, R47.reuse, 0x1, R54, P1 ;  /* 0x000000012f297824 */ /* 0x040fe200008e0636 */
[----:B------:R-:W-:Y:S01]  /*3f550*/  ISETP.GE.U32.AND.EX P0, PT, R47, R33, PT, P0 ;  /* 0x000000212f00720c */ /* 0x000fe20003f06100 */
[----:B------:R-:W-:-:S03]  /*3f560*/  IMAD.WIDE.U32 R28, R16, R5, R30 ;  /* 0x00000005101c7225 */ /* 0x000fc600078e001e */
[----:B------:R-:W-:Y:S01]  /*3f570*/  ISETP.GE.U32.AND.EX P2, PT, R41, R47, PT, P2 ;  /* 0x0000002f2900720c */ /* 0x000fe20003f46120 */
[----:B------:R-:W-:Y:S01]  /*3f580*/  IMAD R49, R16, R6, R49 ;  /* 0x0000000610317224 */ /* 0x000fe200078e0231 */
[----:B------:R-:W-:Y:S01]  /*3f590*/  ISETP.GE.U32.AND P1, PT, R28, R30, PT ;  /* 0x0000001e1c00720c */ /* 0x000fe20003f26070 */
[----:B------:R-:W-:Y:S01]  /*3f5a0*/  IMAD.WIDE.U32.X R32, R13, R0, R36, P5 ;  /* 0x000000000d207225 */ /* 0x000fe200028e0424 */
[----:B------:R-:W-:-:S03]  /*3f5b0*/  SEL R30, RZ, 0x1, P0 ;  /* 0x00000001ff1e7807 */ /* 0x000fc60000000000 */
[----:B------:R-:W-:Y:S01]  /*3f5c0*/  IMAD.IADD R63, R29, 0x1, R49 ;  /* 0x000000011d3f7824 */ /* 0x000fe200078e0231 */
[----:B------:R-:W-:Y:S01]  /*3f5d0*/  SEL R49, RZ, 0x1, P2 ;  /* 0x00000001ff317807 */ /* 0x000fe20001000000 */
[----:B------:R-:W-:-:S03]  /*3f5e0*/  IMAD.WIDE.U32 R36, R3, R14, R38 ;  /* 0x0000000e03247225 */ /* 0x000fc600078e0026 */
[----:B------:R-:W-:Y:S01]  /*3f5f0*/  ISETP.GE.U32.AND.EX P1, PT, R63, R31, PT, P1 ;  /* 0x0000001f3f00720c */ /* 0x000fe20003f26110 */
[----:B------:R-:W-:Y:S01]  /*3f600*/  IMAD R31, R19, R5, RZ ;  /* 0x00000005131f7224 */ /* 0x000fe200078e02ff */
[----:B------:R-:W-:Y:S01]  /*3f610*/  IADD3 R49, P0, P5, R49, R32, R30 ;  /* 0x0000002031317210 */ /* 0x000fe20007d1e01e */
[----:B------:R-:W-:Y:S01]  /*3f620*/  IMAD.MOV.U32 R34, RZ, RZ, R51 ;  /* 0x000000ffff227224 */ /* 0x000fe200078e0033 */
[----:B------:R-:W-:Y:S01]  /*3f630*/  ISETP.GE.U32.AND P2, PT, R36, R38, PT ;  /* 0x000000262400720c */ /* 0x000fe20003f46070 */
[----:B------:R-:W-:Y:S01]  /*3f640*/  IMAD R3, R15, R3, RZ ;  /* 0x000000030f037224 */ /* 0x000fe200078e02ff */
[----:B------:R-:W-:Y:S01]  /*3f650*/  IADD3.X R38, PT, PT, RZ, R33, RZ, P0, P5 ;  /* 0x00000021ff267210 */ /* 0x000fe200007ea4ff */
[-C--:B------:R-:W-:Y:S01]  /*3f660*/  IMAD R51, R6, R18.reuse, R31 ;  /* 0x0000001206337224 */ /* 0x080fe200078e021f */
[----:B------:R-:W-:Y:S01]  /*3f670*/  SEL R31, RZ, 0x1, P1 ;  /* 0x00000001ff1f7807 */ /* 0x000fe20000800000 */
[----:B------:R-:W-:-:S04]  /*3f680*/  IMAD.WIDE.U32 R46, R5, R18, R40 ;  /* 0x00000012052e7225 */ /* 0x000fc800078e0028 */
[----:B------:R-:W-:Y:S01]  /*3f690*/  IMAD.WIDE.U32.X R44, R17, R6, R44, P6 ;  /* 0x00000006112c7225 */ /* 0x000fe200030e042c */
[----:B------:R-:W-:Y:S02]  /*3f6a0*/  IADD3 R32, P6, PT, R49, R36, RZ ;  /* 0x0000002431207210 */ /* 0x000fe40007fde0ff */
[----:B------:R-:W-:Y:S01]  /*3f6b0*/  ISETP.GE.U32.AND P5, PT, R46, R40, PT ;  /* 0x000000282e00720c */ /* 0x000fe20003fa6070 */
[----:B------:R-:W-:Y:S01]  /*3f6c0*/  IMAD R33, R0, R14, R3 ;  /* 0x0000000e00217224 */ /* 0x000fe200078e0203 */
[----:B------:R-:W-:Y:S01]  /*3f6d0*/  IADD3 R30, P0, P1, R46, R44, R31 ;  /* 0x0000002c2e1e7210 */ /* 0x000fe2000791e01f */
[----:B------:R-:W-:Y:S02]  /*3f6e0*/  IMAD.IADD R3, R47, 0x1, R51 ;  /* 0x000000012f037824 */ /* 0x000fe400078e0233 */
[----:B------:R-:W-:Y:S02]  /*3f6f0*/  IMAD.IADD R37, R37, 0x1, R33 ;  /* 0x0000000125257824 */ /* 0x000fe400078e0221 */
[----:B------:R-:W-:Y:S01]  /*3f700*/  IMAD.WIDE.U32 R48, R8, R16, RZ ;  /* 0x0000001008307225 */ /* 0x000fe200078e00ff */
[----:B------:R-:W-:-:S02]  /*3f710*/  IADD3.X R31, PT, PT, R3, R45, RZ, P0, P1 ;  /* 0x0000002d031f7210 */ /* 0x000fc400007e24ff */
[----:B------:R-:W-:Y:S01]  /*3f720*/  ISETP.GE.U32.AND P0, PT, R30, R46, PT ;  /* 0x0000002e1e00720c */ /* 0x000fe20003f06070 */
[----:B------:R-:W-:Y:S01]  /*3f730*/  IMAD.X R33, R37, 0x1, R38, P6 ;  /* 0x0000000125217824 */ /* 0x000fe200030e0626 */
[----:B------:R-:W-:Y:S01]  /*3f740*/  ISETP.GE.U32.AND P1, PT, R32, R36, PT ;  /* 0x000000242000720c */ /* 0x000fe20003f26070 */
[----:B------:R-:W-:Y:S01]  /*3f750*/  IMAD.WIDE.U32 R44, R7, R16, RZ ;  /* 0x00000010072c7225 */ /* 0x000fe200078e00ff */
[----:B------:R-:W-:Y:S02]  /*3f760*/  ISETP.GE.U32.AND.EX P5, PT, R3, R41, PT, P5 ;  /* 0x000000290300720c */ /* 0x000fe40003fa6150 */
[----:B------:R-:W-:Y:S01]  /*3f770*/  ISETP.GE.U32.AND.EX P0, PT, R31, R3, PT, P0 ;  /* 0x000000031f00720c */ /* 0x000fe20003f06100 */
[----:B------:R-:W-:Y:S01]  /*3f780*/  IMAD.WIDE.U32.X R40, R0, R15, R34, P3 ;  /* 0x0000000f00287225 */ /* 0x000fe200018e0422 */
[----:B------:R-:W-:Y:S02]  /*3f790*/  ISETP.GE.U32.AND.EX P2, PT, R37, R39, PT, P2 ;  /* 0x000000272500720c */ /* 0x000fe40003f46120 */
[----:B------:R-:W-:Y:S01]  /*3f7a0*/  ISETP.GE.U32.AND.EX P1, PT, R33, R37, PT, P1 ;  /* 0x000000252100720c */ /* 0x000fe20003f26110 */
[----:B------:R-:W-:Y:S01]  /*3f7b0*/  IMAD.WIDE.U32.X R36, R6, R19, R42, P4 ;  /* 0x0000001306247225 */ /* 0x000fe200020e042a */
[----:B------:R-:W-:-:S02]  /*3f7c0*/  SEL R38, RZ, 0x1, P5 ;  /* 0x00000001ff267807 */ /* 0x000fc40002800000 */
[----:B------:R-:W-:Y:S01]  /*3f7d0*/  SEL R3, RZ, 0x1, P0 ;  /* 0x00000001ff037807 */ /* 0x000fe20000000000 */
[----:B------:R-:W-:Y:S01]  /*3f7e0*/  IMAD.WIDE.U32 R48, P3, R17, R7, R48 ;  /* 0x0000000711307225 */ /* 0x000fe20007860030 */
[----:B------:R-:W-:Y:S02]  /*3f7f0*/  SEL R42, RZ, 0x1, P2 ;  /* 0x00000001ff2a7807 */ /* 0x000fe40001000000 */
[----:B------:R-:W-:Y:S01]  /*3f800*/  SEL R43, RZ, 0x1, P1 ;  /* 0x00000001ff2b7807 */ /* 0x000fe20000800000 */
[C---:B------:R-:W-:Y:S01]  /*3f810*/  IMAD.WIDE.U32 R52, R6.reuse, R12, RZ ;  /* 0x0000000c06347225 */ /* 0x040fe200078e00ff */
[----:B------:R-:W-:Y:S02]  /*3f820*/  IADD3 R3, P6, P4, R3, R36, R38 ;  /* 0x0000002403037210 */ /* 0x000fe40007cde026 */
[----:B------:R-:W-:Y:S01]  /*3f830*/  IADD3 R42, P0, P1, R43, R40, R42 ;  /* 0x000000282b2a7210 */ /* 0x000fe2000791e02a */
[----:B------:R-:W-:Y:S01]  /*3f840*/  IMAD.WIDE.U32 R50, R6, R14, RZ ;  /* 0x0000000e06327225 */ /* 0x000fe200078e00ff */
[----:B------:R-:W-:-:S02]  /*3f850*/  IADD3.X R0, PT, PT, RZ, R37, RZ, P6, P4 ;  /* 0x00000025ff007210 */ /* 0x000fc400037e84ff */
[----:B------:R-:W-:Y:S01]  /*3f860*/  IADD3 RZ, P6, PT, R45, R48, RZ ;  /* 0x000000302dff7210 */ /* 0x000fe20007fde0ff */
[----:B------:R-:W-:Y:S01]  /*3f870*/  IMAD.WIDE.U32 R44, R8, R18, RZ ;  /* 0x00000012082c7225 */ /* 0x000fe200078e00ff */
[----:B------:R-:W-:-:S03]  /*3f880*/  IADD3.X R43, PT, PT, RZ, R41, RZ, P0, P1 ;  /* 0x00000029ff2b7210 */ /* 0x000fc600007e24ff */
[----:B------:R-:W-:-:S04]  /*3f890*/  IMAD.WIDE.U32 R34, R5, R12, RZ ;  /* 0x0000000c05227225 */ /* 0x000fc800078e00ff */
[----:B------:R-:W-:-:S04]  /*3f8a0*/  IMAD.WIDE.U32 R52, P5, R13, R5, R52 ;  /* 0x000000050d347225 */ /* 0x000fc800078a0034 */
[----:B------:R-:W-:Y:S01]  /*3f8b0*/  IMAD.WIDE.U32 R40, R8, R14, RZ ;  /* 0x0000000e08287225 */ /* 0x000fe200078e00ff */
[----:B------:R-:W-:-:S03]  /*3f8c0*/  IADD3 RZ, P1, PT, R35, R52, RZ ;  /* 0x0000003423ff7210 */ /* 0x000fc60007f3e0ff */
[----:B------:R-:W-:-:S04]  /*3f8d0*/  IMAD.WIDE.U32 R50, P2, R5, R15, R50 ;  /* 0x0000000f05327225 */ /* 0x000fc80007840032 */
[----:B------:R-:W-:-:S04]  /*3f8e0*/  IMAD.WIDE.U32 R46, R8, R12, RZ ;  /* 0x0000000c082e7225 */ /* 0x000fc800078e00ff */
[----:B------:R-:W-:-:S04]  /*3f8f0*/  IMAD.WIDE.U32 R38, R5, R14, RZ ;  /* 0x0000000e05267225 */ /* 0x000fc800078e00ff */
[----:B------:R-:W-:Y:S01]  /*3f900*/  IMAD.WIDE.U32 R44, P4, R7, R19, R44 ;  /* 0x00000013072c7225 */ /* 0x000fe2000788002c */
[----:B------:R-:W-:-:S03]  /*3f910*/  IADD3 RZ, P0, PT, R39, R50, RZ ;  /* 0x0000003227ff7210 */ /* 0x000fc60007f1e0ff */
[----:B------:R-:W-:-:S04]  /*3f920*/  IMAD.WIDE.U32 R60, R7, R18, RZ ;  /* 0x00000012073c7225 */ /* 0x000fc800078e00ff */
[----:B------:R-:W-:Y:S02]  /*3f930*/  IMAD.X R37, RZ, RZ, RZ, P2 ;  /* 0x000000ffff257224 */ /* 0x000fe400010e06ff */
[----:B------:R-:W-:Y:S02]  /*3f940*/  IMAD.X R35, RZ, RZ, RZ, P5 ;  /* 0x000000ffff237224 */ /* 0x000fe400028e06ff */
[----:B------:R-:W-:-:S04]  /*3f950*/  IMAD.WIDE.U32 R40, P2, R7, R15, R40 ;  /* 0x0000000f07287225 */ /* 0x000fc80007840028 */
[----:B------:R-:W-:-:S04]  /*3f960*/  IMAD.WIDE.U32 R56, R7, R12, RZ ;  /* 0x0000000c07387225 */ /* 0x000fc800078e00ff */
[----:B------:R-:W-:-:S04]  /*3f970*/  IMAD.WIDE.U32 R46, P5, R13, R7, R46 ;  /* 0x000000070d2e7225 */ /* 0x000fc800078a002e */
[----:B------:R-:W-:Y:S02]  /*3f980*/  IMAD.MOV.U32 R60, RZ, RZ, R45 ;  /* 0x000000ffff3c7224 */ /* 0x000fe400078e002d */
[----:B------:R-:W-:-:S04]  /*3f990*/  IMAD.WIDE.U32 R54, R7, R14, RZ ;  /* 0x0000000e07367225 */ /* 0x000fc800078e00ff */
[----:B------:R-:W-:Y:S01]  /*3f9a0*/  IMAD.X R39, RZ, RZ, RZ, P3 ;  /* 0x000000ffff277224 */ /* 0x000fe200018e06ff */
[----:B------:R-:W-:Y:S01]  /*3f9b0*/  IADD3 RZ, P3, PT, R61, R44, RZ ;  /* 0x0000002c3dff7210 */ /* 0x000fe20007f7e0ff */
[----:B------:R-:W-:Y:S02]  /*3f9c0*/  IMAD R45, R13, R5, RZ ;  /* 0x000000050d2d7224 */ /* 0x000fe400078e02ff */
[----:B------:R-:W-:Y:S02]  /*3f9d0*/  IMAD.MOV.U32 R48, RZ, RZ, R41 ;  /* 0x000000ffff307224 */ /* 0x000fe400078e0029 */
[----:B------:R-:W-:Y:S01]  /*3f9e0*/  IMAD.X R61, RZ, RZ, RZ, P4 ;  /* 0x000000ffff3d7224 */ /* 0x000fe200020e06ff */
[----:B------:R-:W-:Y:S01]  /*3f9f0*/  IADD3 RZ, P4, PT, R57, R46, RZ ;  /* 0x0000002e39ff7210 */ /* 0x000fe20007f9e0ff */
[----:B------:R-:W-:Y:S02]  /*3fa00*/  IMAD R41, R17, R7, RZ ;  /* 0x0000000711297224 */ /* 0x000fe400078e02ff */
[----:B------:R-:W-:-:S02]  /*3fa10*/  IMAD.MOV.U32 R34, RZ, RZ, R53 ;  /* 0x000000ffff227224 */ /* 0x000fc400078e0035 */
[----:B------:R-:W-:Y:S01]  /*3fa20*/  IMAD.X R57, RZ, RZ, RZ, P5 ;  /* 0x000000ffff397224 */ /* 0x000fe200028e06ff */
[----:B------:R-:W-:Y:S01]  /*3fa30*/  IADD3 RZ, P5, PT, R55, R40, RZ ;  /* 0x0000002837ff7210 */ /* 0x000fe20007fbe0ff */
[C---:B------:R-:W-:Y:S02]  /*3fa40*/  IMAD R53, R12.reuse, R6, R45 ;  /* 0x000000060c357224 */ /* 0x040fe400078e022d */
[----:B------:R-:W-:-:S04]  /*3fa50*/  IMAD.WIDE.U32 R44, R12, R5, R32 ;  /* 0x000000050c2c7225 */ /* 0x000fc800078e0020 */
[C---:B------:R-:W-:Y:S02]  /*3fa60*/  IMAD R55, R16.reuse, R8, R41 ;  /* 0x0000000810377224 */ /* 0x040fe400078e0229 */
[----:B------:R-:W-:Y:S02]  /*3fa70*/  IMAD.MOV.U32 R36, RZ, RZ, R51 ;  /* 0x000000ffff247224 */ /* 0x000fe400078e0033 */
[----:B------:R-:W-:-:S04]  /*3fa80*/  IMAD.WIDE.U32 R40, R16, R7, R30 ;  /* 0x0000000710287225 */ /* 0x000fc800078e001e */
[----:B------:R-:W-:Y:S02]  /*3fa90*/  IMAD.MOV.U32 R56, RZ, RZ, R47 ;  /* 0x000000ffff387224 */ /* 0x000fe400078e002f */
[----:B------:R-:W-:Y:S01]  /*3faa0*/  IMAD.WIDE.U32.X R46, R13, R6, R34, P1 ;  /* 0x000000060d2e7225 */ /* 0x000fe200008e0422 */
[----:B------:R-:W-:-:S03]  /*3fab0*/  IADD3 R34, P1, PT, R3, R44, RZ ;  /* 0x0000002c03227210 */ /* 0x000fc60007f3e0ff */
[----:B------:R-:W-:Y:S02]  /*3fac0*/  IMAD.IADD R45, R45, 0x1, R53 ;  /* 0x000000012d2d7824 */ /* 0x000fe400078e0235 */
[----:B------:R-:W-:Y:S01]  /*3fad0*/  IMAD.WIDE.U32.X R36, R6, R15, R36, P0 ;  /* 0x0000000f06247225 */ /* 0x000fe200000e0424 */
[----:B------:R-:W-:-:S03]  /*3fae0*/  ISETP.GE.U32.AND P0, PT, R40, R30, PT ;  /* 0x0000001e2800720c */ /* 0x000fc60003f06070 */
[----:B------:R-:W-:Y:S02]  /*3faf0*/  IMAD.IADD R30, R41, 0x1, R55 ;  /* 0x00000001291e7824 */ /* 0x000fe400078e0237 */
[----:B------:R-:W-:Y:S02]  /*3fb00*/  IMAD.MOV.U32 R38, RZ, RZ, R49 ;  /* 0x000000ffff267224 */ /* 0x000fe400078e0031 */
[----:B------:R-:W-:Y:S01]  /*3fb10*/  IMAD.X R49, RZ, RZ, RZ, P2 ;  /* 0x000000ffff317224 */ /* 0x000fe200010e06ff */
[----:B------:R-:W-:Y:S01]  /*3fb20*/  ISETP.GE.U32.AND P2, PT, R44, R32, PT ;  /* 0x000000202c00720c */ /* 0x000fe20003f46070 */
[----:B------:R-:W-:Y:S01]  /*3fb30*/  IMAD.X R35, R45, 0x1, R0, P1 ;  /* 0x000000012d237824 */ /* 0x000fe200008e0600 */
[----:B------:R-:W-:Y:S01]  /*3fb40*/  ISETP.GE.U32.AND P1, PT, R34, R44, PT ;  /* 0x0000002c2200720c */ /* 0x000fe20003f26070 */
[----:B------:R-:W-:Y:S01]  /*3fb50*/  IMAD R3, R19, R7, RZ ;  /* 0x0000000713037224 */ /* 0x000fe200078e02ff */
[----:B------:R-:W-:Y:S01]  /*3fb60*/  ISETP.GE.U32.AND.EX P0, PT, R30, R31, PT, P0 ;  /* 0x0000001f1e00720c */ /* 0x000fe20003f06100 */
[----:B------:R-:W-:Y:S01]  /*3fb70*/  IMAD.WIDE.U32.X R38, R17, R8, R38, P6 ;  /* 0x0000000811267225 */ /* 0x000fe200030e0426 */
[----:B------:R-:W-:-:S02]  /*3fb80*/  ISETP.GE.U32.AND.EX P2, PT, R45, R33, PT, P2 ;  /* 0x000000212d00720c */ /* 0x000fc40003f46120 */
[----:B------:R-:W-:Y:S01]  /*3fb90*/  ISETP.GE.U32.AND.EX P1, PT, R35, R45, PT, P1 ;  /* 0x0000002d2300720c */ /* 0x000fe20003f26110 */
[-C--:B------:R-:W-:Y:S01]  /*3fba0*/  IMAD R3, R8, R18.reuse, R3 ;  /* 0x0000001208037224 */ /* 0x080fe200078e0203 */
[----:B------:R-:W-:Y:S01]  /*3fbb0*/  SEL R31, RZ, 0x1, P0 ;  /* 0x00000001ff1f7807 */ /* 0x000fe20000000000 */
[----:B------:R-:W-:Y:S01]  /*3fbc0*/  IMAD.WIDE.U32 R44, R7, R18, R34 ;  /* 0x00000012072c7225 */ /* 0x000fe200078e0022 */
[----:B------:R-:W-:Y:S02]  /*3fbd0*/  SEL R0, RZ, 0x1, P2 ;  /* 0x00000001ff007807 */ /* 0x000fe40001000000 */
[----:B------:R-:W-:Y:S01]  /*3fbe0*/  SEL R55, RZ, 0x1, P1 ;  /* 0x00000001ff377807 */ /* 0x000fe20000800000 */
[----:B------:R-:W-:Y:S01]  /*3fbf0*/  IMAD.IADD R53, R45, 0x1, R3 ;  /* 0x000000012d357824 */ /* 0x000fe200078e0203 */
[----:B------:R-:W-:Y:S01]  /*3fc00*/  IADD3 R31, P0, P1, R44, R38, R31 ;  /* 0x000000262c1f7210 */ /* 0x000fe2000791e01f */
[----:B------:R-:W-:Y:S01]  /*3fc10*/  IMAD R51, R15, R5, RZ ;  /* 0x000000050f337224 */ /* 0x000fe200078e02ff */
[----:B------:R-:W-:Y:S01]  /*3fc20*/  IADD3 R55, P2, P6, R55, R46, R0 ;  /* 0x0000002e37377210 */ /* 0x000fe20007e5e000 */
[----:B------:R-:W-:Y:S01]  /*3fc30*/  IMAD.WIDE.U32 R32, R5, R14, R42 ;  /* 0x0000000e05207225 */ /* 0x000fe200078e002a */
[----:B------:R-:W-:-:S02]  /*3fc40*/  IADD3.X R3, PT, PT, R53, R39, RZ, P0, P1 ;  /* 0x0000002735037210 */ /* 0x000fc400007e24ff */
[----:B------:R-:W-:Y:S01]  /*3fc50*/  ISETP.GE.U32.AND P1, PT, R44, R34, PT ;  /* 0x000000222c00720c */ /* 0x000fe20003f26070 */
[----:B------:R-:W-:Y:S01]  /*3fc60*/  IMAD R51, R6, R14, R51 ;  /* 0x0000000e06337224 */ /* 0x000fe200078e0233 */
[----:B------:R-:W-:Y:S01]  /*3fc70*/  ISETP.GE.U32.AND P0, PT, R31, R44, PT ;  /* 0x0000002c1f00720c */ /* 0x000fe20003f06070 */
[----:B------:R-:W-:Y:S01]  /*3fc80*/  IMAD R45, R13, R7, RZ ;  /* 0x000000070d2d7224 */ /* 0x000fe200078e02ff */
[----:B------:R-:W-:Y:S01]  /*3fc90*/  IADD3.X R46, PT, PT, RZ, R47, RZ, P2, P6 ;  /* 0x0000002fff2e7210 */ /* 0x000fe200017ec4ff */
[----:B------:R-:W-:Y:S01]  /*3fca0*/  IMAD.IADD R39, R33, 0x1, R51 ;  /* 0x0000000121277824 */ /* 0x000fe200078e0233 */
[----:B------:R-:W-:Y:S01]  /*3fcb0*/  IADD3 R34, P2, PT, R55, R32, RZ ;  /* 0x0000002037227210 */ /* 0x000fe20007f5e0ff */
[----:B------:R-:W-:Y:S01]  /*3fcc0*/  IMAD.WIDE.U32.X R60, R8, R19, R60, P3 ;  /* 0x00000013083c7225 */ /* 0x000fe200018e043c */
[----:B------:R-:W-:Y:S02]  /*3fcd0*/  ISETP.GE.U32.AND.EX P1, PT, R53, R35, PT, P1 ;  /* 0x000000233500720c */ /* 0x000fe40003f26110 */
[----:B------:R-:W-:Y:S01]  /*3fce0*/  ISETP.GE.U32.AND.EX P0, PT, R3, R53, PT, P0 ;  /* 0x000000350300720c */ /* 0x000fe20003f06100 */
[----:B------:R-:W-:Y:S01]  /*3fcf0*/  IMAD.X R35, R39, 0x1, R46, P2 ;  /* 0x0000000127237824 */ /* 0x000fe200010e062e */
[----:B------:R-:W-:Y:S01]  /*3fd00*/  SEL R0, RZ, 0x1, P1 ;  /* 0x00000001ff007807 */ /* 0x000fe20000800000 */
[----:B------:R-:W-:Y:S01]  /*3fd10*/  IMAD R5, R15, R7, RZ ;  /* 0x000000070f057224 */ /* 0x000fe200078e02ff */
[----:B------:R-:W-:Y:S01]  /*3fd20*/  SEL R51, RZ, 0x1, P0 ;  /* 0x00000001ff337807 */ /* 0x000fe20000000000 */
[----:B------:R-:W-:Y:S01]  /*3fd30*/  IMAD R45, R12, R8, R45 ;  /* 0x000000080c2d7224 */ /* 0x000fe200078e022d */
[----:B------:R-:W-:Y:S01]  /*3fd40*/  ISETP.GE.U32.AND P0, PT, R32, R42, PT ;  /* 0x0000002a2000720c */ /* 0x000fe20003f06070 */
[----:B------:R-:W-:Y:S01]  /*3fd50*/  IMAD R5, R8, R14, R5 ;  /* 0x0000000e08057224 */ /* 0x000fe200078e0205 */
[----:B------:R-:W-:Y:S01]  /*3fd60*/  ISETP.GE.U32.AND P1, PT, R34, R32, PT ;  /* 0x000000202200720c */ /* 0x000fe20003f26070 */
[----:B------:R-:W-:Y:S01]  /*3fd70*/  IMAD.WIDE.U32.X R56, R13, R8, R56, P4 ;  /* 0x000000080d387225 */ /* 0x000fe200020e0438 */
[----:B------:R-:W-:-:S02]  /*3fd80*/  ISETP.GE.U32.AND.EX P0, PT, R39, R43, PT, P0 ;  /* 0x0000002b2700720c */ /* 0x000fc40003f06100 */
[----:B------:R-:W-:Y:S01]  /*3fd90*/  ISETP.GE.U32.AND.EX P1, PT, R35, R39, PT, P1 ;  /* 0x000000272300720c */ /* 0x000fe20003f26110 */
[----:B------:R-:W-:Y:S01]  /*3fda0*/  IMAD.WIDE.U32 R42, R3, 0x3d1, RZ ;  /* 0x000003d1032a7825 */ /* 0x000fe200078e00ff */
[----:B------:R-:W-:Y:S02]  /*3fdb0*/  IADD3 R51, P2, P3, R51, R60, R0 ;  /* 0x0000003c33337210 */ /* 0x000fe40007b5e000 */
[----:B------:R-:W-:Y:S01]  /*3fdc0*/  SEL R53, RZ, 0x1, P1 ;  /* 0x00000001ff357807 */ /* 0x000fe20000800000 */
[----:B------:R-:W-:Y:S01]  /*3fdd0*/  IMAD.WIDE.U32 R38, R12, R7, R34 ;  /* 0x000000070c267225 */ /* 0x000fe200078e0022 */
[----:B------:R-:W-:-:S03]  /*3fde0*/  SEL R6, RZ, 0x1, P0 ;  /* 0x00000001ff067807 */ /* 0x000fc60000000000 */
[----:B------:R-:W-:Y:S01]  /*3fdf0*/  IMAD.WIDE.U32.X R48, R8, R15, R48, P5 ;  /* 0x0000000f08307225 */ /* 0x000fe200028e0430 */
[----:B------:R-:W-:-:S03]  /*3fe00*/  IADD3.X R8, PT, PT, RZ, R61, RZ, P2, P3 ;  /* 0x0000003dff087210 */ /* 0x000fc600017e64ff */
[----:B------:R-:W-:Y:S01]  /*3fe10*/  IMAD.IADD R47, R39, 0x1, R45 ;  /* 0x00000001272f7824 */ /* 0x000fe200078e022d */
[----:B------:R-:W-:Y:S01]  /*3fe20*/  IADD3 R45, P1, PT, R51, R38, RZ ;  /* 0x00000026332d7210 */ /* 0x000fe20007f3e0ff */
[----:B------:R-:W-:-:S04]  /*3fe30*/  IMAD.WIDE.U32 R42, P2, RZ, R31, R42 ;  /* 0x0000001fff2a7225 */ /* 0x000fc8000784002a */
[----:B------:R-:W-:-:S04]  /*3fe40*/  IMAD.WIDE.U32 R32, R31, 0x3d1, RZ ;  /* 0x000003d11f207825 */ /* 0x000fc800078e00ff */
[----:B------:R-:W-:Y:S01]  /*3fe50*/  IMAD.X R39, RZ, RZ, RZ, P2 ;  /* 0x000000ffff277224 */ /* 0x000fe200010e06ff */
[----:B------:R-:W-:Y:S01]  /*3fe60*/  ISETP.GE.U32.AND P2, PT, R38, R34, PT ;  /* 0x000000222600720c */ /* 0x000fe20003f46070 */
[----:B------:R-:W-:Y:S01]  /*3fe70*/  IMAD.X R8, R47, 0x1, R8, P1 ;  /* 0x000000012f087824 */ /* 0x000fe200008e0608 */
[----:B------:R-:W-:Y:S01]  /*3fe80*/  ISETP.GE.U32.AND P1, PT, R45, R38, PT ;  /* 0x000000262d00720c */ /* 0x000fe20003f26070 */
[----:B------:R-:W-:Y:S01]  /*3fe90*/  IMAD.MOV.U32 R38, RZ, RZ, R43 ;  /* 0x000000ffff267224 */ /* 0x000fe200078e002b */
[----:B------:R-:W-:Y:S02]  /*3fea0*/  IADD3 R0, P3, PT, RZ, R32, RZ ;  /* 0x00000020ff007210 */ /* 0x000fe40007f7e0ff */
[----:B------:R-:W-:Y:S02]  /*3feb0*/  ISETP.GE.U32.AND.EX P2, PT, R47, R35, PT, P2 ;  /* 0x000000232f00720c */ /* 0x000fe40003f46120 */
[----:B------:R-:W-:Y:S02]  /*3fec0*/  ISETP.GE.U32.AND.EX P1, PT, R8, R47, PT, P1 ;  /* 0x0000002f0800720c */ /* 0x000fe40003f26110 */
[----:B------:R-:W-:-:S02]  /*3fed0*/  IADD3 R42, P4, PT, R33, R42, RZ ;  /* 0x0000002a212a7210 */ /* 0x000fc40007f9e0ff */
[----:B------:R-:W-:Y:S02]  /*3fee0*/  ISETP.GE.U32.AND P0, PT, R0, R32, PT ;  /* 0x000000200000720c */ /* 0x000fe40003f06070 */
[----:B------:R-:W-:Y:S01]  /*3fef0*/  IADD3 R32, P5, P6, R53, R36, R6 ;  /* 0x0000002435207210 */ /* 0x000fe20007ebe006 */
[----:B------:R-:W-:Y:S01]  /*3ff00*/  IMAD.WIDE.U32.X R34, RZ, R3, R38, P4 ;  /* 0x00000003ff227225 */ /* 0x000fe200020e0426 */
[----:B------:R-:W-:Y:S02]  /*3ff10*/  SEL R43, RZ, 0x1, P2 ;  /* 0x00000001ff2b7807 */ /* 0x000fe40001000000 */
[----:B------:R-:W-:Y:S01]  /*3ff20*/  SEL R47, RZ, 0x1, P1 ;  /* 0x00000001ff2f7807 */ /* 0x000fe20000800000 */
[----:B------:R-:W-:Y:S01]  /*3ff30*/  IMAD.X R31, R42, 0x1, R31, P3 ;  /* 0x000000012a1f7824 */ /* 0x000fe200018e061f */
[----:B------:R-:W-:Y:S01]  /*3ff40*/  IADD3.X R33, PT, PT, RZ, R37, RZ, P5, P6 ;  /* 0x00000025ff217210 */ /* 0x000fe20002fec4ff */
[----:B------:R-:W-:Y:S01]  /*3ff50*/  IMAD.WIDE.U32 R38, R8, 0x3d1, RZ ;  /* 0x000003d108267825 */ /* 0x000fe200078e00ff */
[----:B------:R-:W-:-:S02]  /*3ff60*/  IADD3 R47, P3, P4, R47, R56, R43 ;  /* 0x000000382f2f7210 */ /* 0x000fc40007c7e02b */
[----:B------:R-:W-:Y:S01]  /*3ff70*/  ISETP.GE.U32.AND.EX P0, PT, R31, R42, PT, P0 ;  /* 0x0000002a1f00720c */ /* 0x000fe20003f06100 */
[----:B------:R-:W-:Y:S01]  /*3ff80*/  IMAD.WIDE.U32 R36, R45, 0x3d1, RZ ;  /* 0x000003d12d247825 */ /* 0x000fe200078e00ff */
[----:B------:R-:W-:-:S03]  /*3ff90*/  IADD3.X R56, PT, PT, RZ, R57, RZ, P3, P4 ;  /* 0x00000039ff387210 */ /* 0x000fc60001fe84ff */
[----:B------:R-:W-:Y:S01]  /*3ffa0*/  IMAD.WIDE.U32 R38, P3, RZ, R45, R38 ;  /* 0x0000002dff267225 */ /* 0x000fe20007860026 */
[----:B------:R-:W-:-:S03]  /*3ffb0*/  IADD3 R51, P2, PT, R34, R36, RZ ;  /* 0x0000002422337210 */ /* 0x000fc60007f5e0ff */
[----:B------:R-:W-:Y:S01]  /*3ffc0*/  IMAD.WIDE.U32 R6, R7, R14, R32 ;  /* 0x0000000e07067225 */ /* 0x000fe200078e0020 */
[C---:B------:R-:W-:Y:S02]  /*3ffd0*/  ISETP.GE.U32.AND P4, PT, R51.reuse, R36, PT ;  /* 0x000000243300720c */ /* 0x040fe40003f86070 */
[----:B------:R-:W-:Y:S01]  /*3ffe0*/  IADD3 R34, P5, PT, R51, R3, RZ ;  /* 0x0000000333227210 */ /* 0x000fe20007fbe0ff */
[----:B------:R-:W-:Y:S01]  /*3fff0*/  IMAD.X R43, RZ, RZ, RZ, P3 ;  /* 0x000000ffff2b7224 */ /* 0x000fe200018e06ff */
[----:B------:R-:W-:Y:S01]  /*40000*/  IADD3 R36, P3, PT, R37, R38, RZ ;  /* 0x0000002625247210 */ /* 0x000fe20007f7e0ff */
[----:B------:R-:W-:Y:S01]  /*40010*/  IMAD.IADD R7, R7, 0x1, R5 ;  /* 0x0000000107077824 */ /* 0x000fe200078e0205 */
[----:B------:R-:W-:Y:S01]  /*40020*/  ISETP.GE.U32.AND P1, PT, R6, R32, PT ;  /* 0x000000200600720c */ /* 0x000fe20003f26070 */
[----:B------:R-:W-:Y:S01]  /*40030*/  IMAD.MOV.U32 R42, RZ, RZ, R39 ;  /* 0x000000ffff2a7224 */ /* 0x000fe200078e0027 */
[----:B------:R-:W-:Y:S01]  /*40040*/  IADD3 R47, P6, PT, R47, R6, RZ ;  /* 0x000000062f2f7210 */ /* 0x000fe20007fde0ff */
[----:B------:R-:W-:Y:S01]  /*40050*/  IMAD.X R35, R36, 0x1, R35, P2 ;  /* 0x0000000124237824 */ /* 0x000fe200010e0623 */
[----:B------:R-:W-:-:S02]  /*40060*/  SEL R5, RZ, 0x1, P0 ;  /* 0x00000001ff057807 */ /* 0x000fc40000000000 */
[C---:B------:R-:W-:Y:S01]  /*40070*/  ISETP.GE.U32.AND.EX P1, PT, R7.reuse, R33, PT, P1 ;  /* 0x000000210700720c */ /* 0x040fe20003f26110 */
[----:B------:R-:W-:Y:S01]  /*40080*/  IMAD.X R3, R7, 0x1, R56, P6 ;  /* 0x0000000107037824 */ /* 0x000fe200030e0638 */
[----:B------:R-:W-:Y:S01]  /*40090*/  IADD3 R5, P6, PT, R34, R5, RZ ;  /* 0x0000000522057210 */ /* 0x000fe20007fde0ff */
[----:B------:R-:W-:Y:S01]  /*400a0*/  IMAD.WIDE.U32.X R32, RZ, R8, R42, P3 ;  /* 0x00000008ff207225 */ /* 0x000fe200018e042a */
[----:B------:R-:W-:Y:S02]  /*400b0*/  ISETP.GE.U32.AND P3, PT, R47, R6, PT ;  /* 0x000000062f00720c */ /* 0x000fe40003f66070 */
[C---:B------:R-:W-:Y:S01]  /*400c0*/  ISETP.GE.U32.AND.EX P4, PT, R35.reuse, R36, PT, P4 ;  /* 0x000000242300720c */ /* 0x040fe20003f86140 */
[----:B------:R-:W-:Y:S01]  /*400d0*/  IMAD.X R6, R35, 0x1, R45, P5 ;  /* 0x0000000123067824 */ /* 0x000fe200028e062d */
[C---:B------:R-:W-:Y:S01]  /*400e0*/  ISETP.GE.U32.AND.EX P3, PT, R3.reuse, R7, PT, P3 ;  /* 0x000000070300720c */ /* 0x040fe20003f66130 */
[----:B------:R-:W-:Y:S01]  /*400f0*/  IMAD.WIDE.U32 R36, R3, 0x3d1, RZ ;  /* 0x000003d103247825 */ /* 0x000fe200078e00ff */
[----:B------:R-:W-:-:S02]  /*40100*/  ISETP.GE.U32.AND P2, PT, R5, R34, PT ;  /* 0x000000220500720c */ /* 0x000fc40003f46070 */
[----:B------:R-:W-:Y:S01]  /*40110*/  SEL R43, RZ, 0x1, P4 ;  /* 0x00000001ff2b7807 */ /* 0x000fe20002000000 */
[----:B------:R-:W-:Y:S01]  /*40120*/  IMAD.X R7, RZ, RZ, R6, P6 ;  /* 0x000000ffff077224 */ /* 0x000fe200030e0606 */
[----:B------:R-:W-:Y:S01]  /*40130*/  ISETP.LT.U32.AND P0, PT, R34, R51, PT ;  /* 0x000000332200720c */ /* 0x000fe20003f01070 */
[----:B------:R-:W-:Y:S01]  /*40140*/  IMAD.WIDE.U32 R38, R47, 0x3d1, RZ ;  /* 0x000003d12f267825 */ /* 0x000fe200078e00ff */
[----:B------:R-:W-:Y:S02]  /*40150*/  SEL R42, RZ, 0x1, P1 ;  /* 0x00000001ff2a7807 */ /* 0x000fe40000800000 */
[----:B------:R-:W-:Y:S01]  /*40160*/  ISETP.GE.U32.AND.EX P4, PT, R7, R6, PT, P2 ;  /* 0x000000060700720c */ /* 0x000fe20003f86120 */
[----:B------:R-:W-:Y:S01]  /*40170*/  IMAD.WIDE.U32 R36, P1, RZ, R47, R36 ;  /* 0x0000002fff247225 */ /* 0x000fe20007820024 */
[----:B------:R-:W-:Y:S02]  /*40180*/  SEL R45, RZ, 0x1, P3 ;  /* 0x00000001ff2d7807 */ /* 0x000fe40001800000 */
[----:B------:R-:W-:Y:S01]  /*40190*/  ISETP.LT.U32.OR.EX P0, PT, R6, R35, !P4, P0 ;  /* 0x000000230600720c */ /* 0x000fe20006701500 */
[----:B------:R-:W-:Y:S01]  /*401a0*/  IMAD.X R35, RZ, RZ, RZ, P1 ;  /* 0x000000ffff237224 */ /* 0x000fe200008e06ff */
[----:B------:R-:W-:Y:S01]  /*401b0*/  IADD3 R42, P4, P5, R45, R48, R42 ;  /* 0x000000302d2a7210 */ /* 0x000fe20007d9e02a */
[----:B------:R-:W-:Y:S01]  /*401c0*/  IMAD.MOV.U32 R34, RZ, RZ, R37 ;  /* 0x000000ffff227224 */ /* 0x000fe200078e0025 */
[----:B------:R-:W-:-:S02]  /*401d0*/  IADD3 R43, P2, P3, R38, R32, R43 ;  /* 0x00000020262b7210 */ /* 0x000fc40007b5e02b */
[----:B------:R-:W-:Y:S01]  /*401e0*/  IADD3 R45, P6, PT, R39, R36, RZ ;  /* 0x00000024272d7210 */ /* 0x000fe20007fde0ff */
[----:B------:R-:W-:Y:S01]  /*401f0*/  IMAD.WIDE.U32 R36, R42, 0x3d1, RZ ;  /* 0x000003d12a247825 */ /* 0x000fe200078e00ff */
[----:B------:R-:W-:Y:S02]  /*40200*/  IADD3.X R49, PT, PT, RZ, R49, RZ, P4, P5 ;  /* 0x00000031ff317210 */ /* 0x000fe400027ea4ff */
[----:B------:R-:W-:Y:S01]  /*40210*/  IADD3 R8, P4, PT, R43, R8, RZ ;  /* 0x000000082b087210 */ /* 0x000fe20007f9e0ff */
[----:B------:R-:W-:Y:S01]  /*40220*/  IMAD.WIDE.U32.X R34, RZ, R3, R34, P6 ;  /* 0x00000003ff227225 */ /* 0x000fe200030e0422 */
[----:B------:R-:W-:Y:S02]  /*40230*/  SEL R39, RZ, 0x1, !P0 ;  /* 0x00000001ff277807 */ /* 0x000fe40004000000 */
[----:B------:R-:W-:Y:S02]  /*40240*/  IADD3.X R32, PT, PT, R45, R33, RZ, P2, P3 ;  /* 0x000000212d207210 */ /* 0x000fe400017e64ff */
[----:B------:R-:W-:-:S02]  /*40250*/  IADD3 R33, P3, PT, R8, R39, RZ ;  /* 0x0000002708217210 */ /* 0x000fc40007f7e0ff */
[----:B------:R-:W-:Y:S01]  /*40260*/  ISETP.GE.U32.AND P1, PT, R43, R38, PT ;  /* 0x000000262b00720c */ /* 0x000fe20003f26070 */
[----:B------:R-:W-:Y:S01]  /*40270*/  IMAD.X R47, R32, 0x1, R47, P4 ;  /* 0x00000001202f7824 */ /* 0x000fe200020e062f */
[----:B------:R-:W-:Y:S01]  /*40280*/  ISETP.LT.U32.AND P0, PT, R8, R43, PT ;  /* 0x0000002b0800720c */ /* 0x000fe20003f01070 */
[----:B------:R-:W-:Y:S01]  /*40290*/  IMAD.WIDE.U32 R38, R49, 0x3d1, RZ ;  /* 0x000003d131267825 */ /* 0x000fe200078e00ff */
[----:B------:R-:W-:Y:S02]  /*402a0*/  ISETP.GE.U32.AND P2, PT, R33, R8, PT ;  /* 0x000000082100720c */ /* 0x000fe40003f46070 */
[----:B------:R-:W-:Y:S01]  /*402b0*/  ISETP.GE.U32.AND.EX P1, PT, R32, R45, PT, P1 ;  /* 0x0000002d2000720c */ /* 0x000fe20003f26110 */
[----:B------:R-:W-:Y:S02]  /*402c0*/  IMAD.X R8, RZ, RZ, R47, P3 ;  /* 0x000000ffff087224 */ /* 0x000fe400018e062f */
[----:B------:R-:W-:Y:S01]  /*402d0*/  IMAD.WIDE.U32 R38, P3, RZ, R42, R38 ;  /* 0x0000002aff267225 */ /* 0x000fe20007860026 */
[----:B------:R-:W-:-:S02]  /*402e0*/  SEL R45, RZ, 0x1, P1 ;  /* 0x00000001ff2d7807 */ /* 0x000fc40000800000 */
[----:B------:R-:W-:Y:S01]  /*402f0*/  ISETP.GE.U32.AND.EX P1, PT, R8, R47, PT, P2 ;  /* 0x0000002f0800720c */ /* 0x000fe20003f26120 */
[----:B------:R-:W-:Y:S01]  /*40300*/  IMAD.X R43, RZ, RZ, RZ, P3 ;  /* 0x000000ffff2b7224 */ /* 0x000fe200018e06ff */
[----:B------:R-:W-:Y:S02]  /*40310*/  IADD3 R45, P4, P5, R36, R34, R45 ;  /* 0x00000022242d7210 */ /* 0x000fe40007d9e02d */
[----:B------:R-:W-:Y:S02]  /*40320*/  ISETP.LT.U32.OR.EX P0, PT, R47, R32, !P1, P0 ;  /* 0x000000202f00720c */ /* 0x000fe40004f01500 */
[----:B------:R-:W-:Y:S02]  /*40330*/  IADD3 R34, P2, PT, R37, R38, RZ ;  /* 0x0000002625227210 */ /* 0x000fe40007f5e0ff */
        /* <DEDUP_REMOVED lines=76> */
.L_x_244:
[----:B------:R-:W-:Y:S05]  /*40800*/  BSYNC.RECONVERGENT B0 ;  /* 0x0000000000007941 */ /* 0x000fea0003800200 */
.L_x_243:
[----:B------:R-:W-:Y:S01]  /*40810*/  IMAD.MOV.U32 R38, RZ, RZ, R0 ;  /* 0x000000ffff267224 */ /* 0x000fe200078e0000 */
[----:B------:R-:W-:Y:S01]  /*40820*/  IADD3 R26, P1, PT, R5, R26, RZ ;  /* 0x0000001a051a7210 */ /* 0x000fe20007f3e0ff */
[----:B------:R-:W-:Y:S01]  /*40830*/  IMAD.MOV.U32 R39, RZ, RZ, R31 ;  /* 0x000000ffff277224 */ /* 0x000fe200078e001f */
[----:B------:R-:W-:Y:S01]  /*40840*/  BSSY.RELIABLE B0, `(.L_x_245) ;  /* 0x000003b000007945 */ /* 0x000fe20003800100 */
[C---:B------:R-:W-:Y:S02]  /*40850*/  IMAD R47, R16.reuse, R4, R47 ;  /* 0x00000004102f7224 */ /* 0x040fe400078e022f */
        /* <DEDUP_REMOVED lines=57> */
.L_x_246:
[----:B------:R-:W-:Y:S05]  /*40bf0*/  BSYNC.RELIABLE B0 ;  /* 0x0000000000007941 */ /* 0x000fea0003800100 */
.L_x_245:
        /* <DEDUP_REMOVED lines=25> */
[----:B------:R-:W-:-:S04]  /*40d90*/  ISETP.LT.U32.OR.EX P3, PT, R8, R25, !P3, P4 ;  /* 0x000000190800720c */ /* 0x000fc80005f61540 */
[----:B------:R-:W-:Y:S02]  /*40da0*/  SEL R31, RZ, 0xffffffff, !P3 ;  /* 0xffffffffff1f7807 */ /* 0x000fe40005800000 */
[----:B------:R-:W-:Y:S02]  /*40db0*/  IADD3 R7, P3, PT, R6, R3, RZ ;  /* 0x0000000306077210 */ /* 0x000fe40007f7e0ff */
[----:B------:R-:W-:Y:S02]  /*40dc0*/  IADD3 R29, P2, PT, R26, R31, RZ ;  /* 0x0000001f1a1d7210 */ /* 0x000fe40007f5e0ff */
[----:B------:R-:W-:Y:S01]  /*40dd0*/  ISETP.GT.U32.AND P0, PT, R7, R24, PT ;  /* 0x000000180700720c */ /* 0x000fe20003f04070 */
[----:B------:R-:W-:Y:S01]  /*40de0*/  IMAD.X R8, R6, 0x1, R5, P3 ;  /* 0x0000000106087824 */ /* 0x000fe200018e0605 */
[----:B------:R-:W-:Y:S01]  /*40df0*/  SEL R5, RZ, 0xffffffff, !P1 ;  /* 0xffffffffff057807 */ /* 0x000fe20004800000 */
[----:B------:R-:W-:Y:S01]  /*40e00*/  IMAD.X R27, R27, 0x1, R31, P2 ;  /* 0x000000011b1b7824 */ /* 0x000fe200010e061f */
[----:B------:R-:W-:-:S02]  /*40e10*/  IADD3 R31, P2, PT, R2, -R10, RZ ;  /* 0x8000000a021f7210 */ /* 0x000fc40007f5e0ff */
[----:B------:R-:W-:Y:S02]  /*40e20*/  ISETP.GT.U32.AND.EX P1, PT, R8, R25, PT, P0 ;  /* 0x000000190800720c */ /* 0x000fe40003f24100 */
[----:B------:R-:W-:Y:S01]  /*40e30*/  ISETP.NE.U32.AND P0, PT, R29, RZ, PT ;  /* 0x000000ff1d00720c */ /* 0x000fe20003f05070 */
[----:B------:R-:W-:Y:S01]  /*40e40*/  IMAD.X R26, R4, 0x1, ~R11, P2 ;  /* 0x00000001041a7824 */ /* 0x000fe200010e0e0b */
[----:B------:R-:W-:Y:S02]  /*40e50*/  IADD3 R35, P4, PT, R5, R35, RZ ;  /* 0x0000002305237210 */ /* 0x000fe40007f9e0ff */
[----:B------:R-:W-:Y:S02]  /*40e60*/  ISETP.NE.OR.EX P0, PT, R27, RZ, P1, P0 ;  /* 0x000000ff1b00720c */ /* 0x000fe40000f05700 */
[----:B------:R-:W-:Y:S01]  /*40e70*/  IADD3 R3, P3, PT, R0, R33, RZ ;  /* 0x0000002100037210 */ /* 0x000fe20007f7e0ff */
[----:B------:R-:W-:Y:S02]  /*40e80*/  IMAD.X R6, R5, 0x1, R28, P4 ;  /* 0x0000000105067824 */ /* 0x000fe400020e061c */
[----:B------:R-:W-:-:S02]  /*40e90*/  IMAD.MOV.U32 R5, RZ, RZ, R35 ;  /* 0x000000ffff057224 */ /* 0x000fc400078e0023 */
        /* <DEDUP_REMOVED lines=28> */
.L_x_248:
[----:B------:R-:W-:Y:S05]  /*41060*/  BSYNC.RELIABLE B0 ;  /* 0x0000000000007941 */ /* 0x000fea0003800100 */
.L_x_247:
        /* <DEDUP_REMOVED lines=64> */
.L_x_250:
[----:B------:R-:W-:Y:S05]  /*41470*/  BSYNC.RELIABLE B0 ;  /* 0x0000000000007941 */ /* 0x000fea0003800100 */
.L_x_249:
        /* <DEDUP_REMOVED lines=28> */
.L_x_232:
[----:B----4-:R-:W-:Y:S05]  /*41640*/  BSYNC.RECONVERGENT B1 ;  /* 0x0000000000017941 */ /* 0x010fea0003800200 */
.L_x_230:
[----:B------:R-:W-:Y:S05]  /*41650*/  WARPSYNC.ALL ;  /* 0x0000000000007948 */ /* 0x000fea0003800000 */
[----:B------:R-:W-:Y:S01]  /*41660*/  UIADD3 UR7, UPT, UPT, UR7, -0x1, URZ ;  /* 0xffffffff07077890 */ /* 0x000fe2000fffe0ff */
[----:B------:R-:W-:Y:S11]  /*41670*/  BRA.U UP1, `(.L_x_251) ;  /* 0xffffffb101c47547 */ /* 0x000ff6000b83ffff */
[----:B------:R-:W-:Y:S05]  /*41680*/  BRA.U UP0, `(.L_x_252) ;  /* 0xffffffb100947547 */ /* 0x000fea000b83ffff */
[----:B------:R-:W4:Y:S01]  /*41690*/  LDCU UR6, c[0x3][0xea0] ;  /* 0x00c1d400ff0677ac */ /* 0x000f220008000800 */
[----:B------:R-:W-:Y:S01]  /*416a0*/  IMAD.MOV.U32 R9, RZ, RZ, 0x5db ;  /* 0x000005dbff097424 */ /* 0x000fe200078e00ff */
[----:B------:R-:W-:Y:S01]  /*416b0*/  UMOV UR4, 0x6a0 ;  /* 0x000006a000047882 */ /* 0x000fe20000000000 */
[----:B----4-:R-:W-:-:S04]  /*416c0*/  UIADD3 UR6, UPT, UPT, UR6, -0x1, URZ ;  /* 0xffffffff06067890 */ /* 0x010fc8000fffe0ff */
[----:B------:R-:W-:-:S12]  /*416d0*/  ULEA UR6, UR6, UR4, 0x2 ;  /* 0x0000000406067291 */ /* 0x000fd8000f8e10ff */
.L_x_328:
[----:B------:R-:W-:Y:S01]  /*416e0*/  ISETP.NE.AND P0, PT, R9, RZ, PT ;  /* 0x000000ff0900720c */ /* 0x000fe20003f05270 */
[----:B------:R-:W-:Y:S02]  /*416f0*/  IMAD.MOV.U32 R26, RZ, RZ, R7 ;  /* 0x000000ffff1a7224 */ /* 0x000fe400078e0007 */
[----:B------:R-:W-:Y:S02]  /*41700*/  IMAD.MOV.U32 R27, RZ, RZ, R8 ;  /* 0x000000ffff1b7224 */ /* 0x000fe400078e0008 */
[----:B---3--:R-:W-:Y:S02]  /*41710*/  IMAD.MOV.U32 R25, RZ, RZ, R5 ;  /* 0x000000ffff197224 */ /* 0x008fe400078e0005 */
[----:B------:R-:W-:Y:S02]  /*41720*/  IMAD.MOV.U32 R32, RZ, RZ, R6 ;  /* 0x000000ffff207224 */ /* 0x000fe400078e0006 */
[----:B------:R-:W-:Y:S02]  /*41730*/  IMAD.MOV.U32 R33, RZ, RZ, R3 ;  /* 0x000000ffff217224 */ /* 0x000fe400078e0003 */
[----:B------:R-:W-:-:S02]  /*41740*/  IMAD.MOV.U32 R36, RZ, RZ, R0 ;  /* 0x000000ffff247224 */ /* 0x000fc400078e0000 */
[----:B--2---:R-:W-:Y:S02]  /*41750*/  IMAD.MOV.U32 R23, RZ, RZ, R2 ;  /* 0x000000ffff177224 */ /* 0x004fe400078e0002 */
[----:B------:R-:W-:Y:S01]  /*41760*/  IMAD.MOV.U32 R12, RZ, RZ, R4 ;  /* 0x000000ffff0c7224 */ /* 0x000fe200078e0004 */
[----:B0-----:R-:W-:Y:S06]  /*41770*/  @!P0 BRA `(.L_x_253) ;  /* 0x0000002800488947 */ /* 0x001fec0003800000 */
[----:B-1----:R-:W-:-:S05]  /*41780*/  VIADD R10, R9, 0xffffffff ;  /* 0xffffffff090a7836 */ /* 0x002fca0000000000 */
[----:B------:R-:W-:-:S05]  /*41790*/  LEA R28, R10, UR5, 0x5 ;  /* 0x000000050a1c7c11 */ /* 0x000fca000f8e28ff */
[----:B------:R-:W2:Y:S04]  /*417a0*/  LDL.128 R12, [R28] ;  /* 0x000000001c0c7983 */ /* 0x000ea80000100c00 */
[----:B------:R1:W3:Y:S01]  /*417b0*/  LDL.128 R16, [R28+0x10] ;  /* 0x000010001c107983 */ /* 0x0002e20000100c00 */
[----:B------:R-:W-:Y:S01]  /*417c0*/  UMOV UR4, URZ ;  /* 0x000000ff00047c82 */ /* 0x000fe20008000000 */
[----:B------:R-:W-:Y:S01]  /*417d0*/  BSSY.RECONVERGENT B0, `(.L_x_254) ;  /* 0x00001a8000007945 */ /* 0x000fe20003800200 */
[----:B--2---:R-:W-:-:S04]  /*417e0*/  IMAD.WIDE.U32 R10, R4, R12, RZ ;  /* 0x0000000c040a7225 */ /* 0x004fc800078e00ff */
[----:B------:R-:W-:-:S04]  /*417f0*/  IMAD.WIDE.U32 R22, R4, R14, RZ ;  /* 0x0000000e04167225 */ /* 0x000fc800078e00ff */
[----:B0-----:R-:W-:-:S04]  /*41800*/  IMAD.WIDE.U32 R20, P0, R13, R2, R10 ;  /* 0x000000020d147225 */ /* 0x001fc8000780000a */
[----:B------:R-:W-:-:S04]  /*41810*/  IMAD.WIDE.U32 R10, R2, R12, RZ ;  /* 0x0000000c020a7225 */ /* 0x000fc800078e00ff */
[----:B------:R-:W-:-:S04]  /*41820*/  IMAD.WIDE.U32 R26, P1, R15, R2, R22 ;  /* 0x000000020f1a7225 */ /* 0x000fc80007820016 */
[----:B------:R-:W-:-:S04]  /*41830*/  IMAD.WIDE.U32 R24, R2, R14, RZ ;  /* 0x0000000e02187225 */ /* 0x000fc800078e00ff */
[----:B------:R-:W-:Y:S01]  /*41840*/  IMAD.X R23, RZ, RZ, RZ, P0 ;  /* 0x000000ffff177224 */ /* 0x000fe200000e06ff */
[----:B------:R-:W-:Y:S01]  /*41850*/  IADD3 RZ, P0, PT, R11, R20, RZ ;  /* 0x000000140bff7210 */ /* 0x000fe20007f1e0ff */
[----:B------:R-:W-:Y:S01]  /*41860*/  IMAD.MOV.U32 R22, RZ, RZ, R21 ;  /* 0x000000ffff167224 */ /* 0x000fe200078e0015 */
[----:B------:R-:W-:Y:S01]  /*41870*/  IADD3 RZ, P5, PT, R25, R26, RZ ;  /* 0x0000001a19ff7210 */ /* 0x000fe20007fbe0ff */
[----:B------:R-:W-:Y:S02]  /*41880*/  IMAD R21, R15, R2, RZ ;  /* 0x000000020f157224 */ /* 0x000fe400078e02ff */
[----:B------:R-:W-:-:S04]  /*41890*/  IMAD.WIDE.U32 R10, R0, R12, RZ ;  /* 0x0000000c000a7225 */ /* 0x000fc800078e00ff */
[C---:B------:R-:W-:Y:S02]  /*418a0*/  IMAD R35, R14.reuse, R4, R21 ;  /* 0x000000040e237224 */ /* 0x040fe400078e0215 */
[----:B------:R-:W-:-:S04]  /*418b0*/  IMAD.WIDE.U32 R24, R14, R2, RZ ;  /* 0x000000020e187225 */ /* 0x000fc800078e00ff */
[----:B------:R-:W-:-:S04]  /*418c0*/  IMAD.WIDE.U32.X R20, R13, R4, R22, P0 ;  /* 0x000000040d147225 */ /* 0x000fc800000e0416 */
[----:B-1----:R-:W-:Y:S01]  /*418d0*/  IMAD.WIDE.U32 R28, R3, R12, RZ ;  /* 0x0000000c031c7225 */ /* 0x002fe200078e00ff */
[----:B------:R-:W-:-:S03]  /*418e0*/  IADD3 R28, P0, PT, R20, R24, RZ ;  /* 0x00000018141c7210 */ /* 0x000fc60007f1e0ff */
[----:B------:R-:W-:-:S04]  /*418f0*/  IMAD.WIDE.U32 R22, P4, R13, R3, R10 ;  /* 0x000000030d167225 */ /* 0x000fc8000788000a */
[----:B------:R-:W-:Y:S01]  /*41900*/  IMAD.IADD R35, R25, 0x1, R35 ;  /* 0x0000000119237824 */ /* 0x000fe200078e0223 */
[----:B------:R-:W-:Y:S01]  /*41910*/  IADD3 RZ, P3, PT, R29, R22, RZ ;  /* 0x000000161dff7210 */ /* 0x000fe20007f7e0ff */
[----:B------:R-:W-:-:S04]  /*41920*/  IMAD.WIDE.U32 R30, R0, R14, RZ ;  /* 0x0000000e001e7225 */ /* 0x000fc800078e00ff */
[----:B------:R-:W-:Y:S01]  /*41930*/  IMAD.X R25, RZ, RZ, RZ, P4 ;  /* 0x000000ffff197224 */ /* 0x000fe200020e06ff */
[----:B------:R-:W-:Y:S01]  /*41940*/  ISETP.GE.U32.AND P4, PT, R28, R24, PT ;  /* 0x000000181c00720c */ /* 0x000fe20003f86070 */
[----:B------:R-:W-:Y:S02]  /*41950*/  IMAD.X R29, R35, 0x1, R21, P0 ;  /* 0x00000001231d7824 */ /* 0x000fe400000e0615 */
[----:B---3--:R-:W-:-:S03]  /*41960*/  IMAD.WIDE.U32 R20, R4, R16, RZ ;  /* 0x0000001004147225 */ /* 0x008fc600078e00ff */
[----:B------:R-:W-:Y:S01]  /*41970*/  ISETP.GE.U32.AND.EX P4, PT, R29, R35, PT, P4 ;  /* 0x000000231d00720c */ /* 0x000fe20003f86140 */
[----:B------:R-:W-:-:S04]  /*41980*/  IMAD.WIDE.U32 R32, R3, R14, RZ ;  /* 0x0000000e03207225 */ /* 0x000fc800078e00ff */
[----:B------:R-:W-:-:S04]  /*41990*/  IMAD.WIDE.U32 R10, P2, R15, R3, R30 ;  /* 0x000000030f0a7225 */ /* 0x000fc8000784001e */
[-C--:B------:R-:W-:Y:S02]  /*419a0*/  IMAD R35, R13, R3.reuse, RZ ;  /* 0x000000030d237224 */ /* 0x080fe400078e02ff */
[----:B------:R-:W-:Y:S02]  /*419b0*/  IMAD.MOV.U32 R30, RZ, RZ, R27 ;  /* 0x000000ffff1e7224 */ /* 0x000fe400078e001b */
[----:B------:R-:W-:Y:S01]  /*419c0*/  IMAD.X R31, RZ, RZ, RZ, P1 ;  /* 0x000000ffff1f7224 */ /* 0x000fe200008e06ff */
[----:B------:R-:W-:Y:S01]  /*419d0*/  IADD3 RZ, P1, PT, R33, R10, RZ ;  /* 0x0000000a21ff7210 */ /* 0x000fe20007f3e0ff */
[----:B------:R-:W-:Y:S02]  /*419e0*/  IMAD.MOV.U32 R24, RZ, RZ, R23 ;  /* 0x000000ffff187224 */ /* 0x000fe400078e0017 */
[----:B------:R-:W-:Y:S02]  /*419f0*/  IMAD R27, R17, R2, RZ ;  /* 0x00000002111b7224 */ /* 0x000fe400078e02ff */
[----:B------:R-:W-:-:S04]  /*41a00*/  IMAD.WIDE.U32 R22, R12, R3, R28 ;  /* 0x000000030c167225 */ /* 0x000fc800078e001c */
[----:B------:R-:W-:Y:S01]  /*41a10*/  IMAD R39, R12, R0, R35 ;  /* 0x000000000c277224 */ /* 0x000fe200078e0223 */
[----:B------:R-:W-:Y:S01]  /*41a20*/  ISETP.GE.U32.AND P0, PT, R22, R28, PT ;  /* 0x0000001c1600720c */ /* 0x000fe20003f06070 */
[----:B------:R-:W-:-:S04]  /*41a30*/  IMAD.WIDE.U32 R34, P6, R17, R2, R20 ;  /* 0x0000000211227225 */ /* 0x000fc800078c0014 */
[----:B------:R-:W-:-:S04]  /*41a40*/  IMAD.WIDE.U32 R32, R16, R2, RZ ;  /* 0x0000000210207225 */ /* 0x000fc800078e00ff */
[-C--:B------:R-:W-:Y:S02]  /*41a50*/  IMAD R37, R16, R4.reuse, R27 ;  /* 0x0000000410257224 */ /* 0x080fe400078e021b */
[----:B------:R-:W-:Y:S01]  /*41a60*/  IMAD.WIDE.U32.X R20, R15, R4, R30, P5 ;  /* 0x000000040f147225 */ /* 0x000fe200028e041e */
[----:B------:R-:W-:-:S03]  /*41a70*/  SEL R31, RZ, 0x1, P4 ;  /* 0x00000001ff1f7807 */ /* 0x000fc60002000000 */
[----:B------:R-:W-:Y:S01]  /*41a80*/  IMAD.WIDE.U32 R26, R2, R16, RZ ;  /* 0x00000010021a7225 */ /* 0x000fe200078e00ff */
[----:B------:R-:W-:-:S03]  /*41a90*/  IADD3 R26, P4, P5, R32, R20, R31 ;  /* 0x00000014201a7210 */ /* 0x000fc60007d9e01f */
[----:B------:R-:W-:Y:S02]  /*41aa0*/  IMAD.IADD R28, R23, 0x1, R39 ;  /* 0x00000001171c7824 */ /* 0x000fe400078e0227 */
[----:B------:R-:W-:Y:S02]  /*41ab0*/  IMAD.IADD R33, R33, 0x1, R37 ;  /* 0x0000000121217824 */ /* 0x000fe400078e0225 */
[----:B------:R-:W-:Y:S01]  /*41ac0*/  IMAD.X R31, RZ, RZ, RZ, P6 ;  /* 0x000000ffff1f7224 */ /* 0x000fe200030e06ff */
[----:B------:R-:W-:Y:S01]  /*41ad0*/  ISETP.GE.U32.AND.EX P0, PT, R28, R29, PT, P0 ;  /* 0x0000001d1c00720c */ /* 0x000fe20003f06100 */
[----:B------:R-:W-:Y:S01]  /*41ae0*/  IMAD.MOV.U32 R30, RZ, RZ, R35 ;  /* 0x000000ffff1e7224 */ /* 0x000fe200078e0023 */
[----:B------:R-:W-:Y:S01]  /*41af0*/  IADD3 RZ, P6, PT, R27, R34, RZ ;  /* 0x000000221bff7210 */ /* 0x000fe20007fde0ff */
[----:B------:R-:W-:Y:S01]  /*41b00*/  IMAD R35, R15, R3, RZ ;  /* 0x000000030f237224 */ /* 0x000fe200078e02ff */
[----:B------:R-:W-:Y:S01]  /*41b10*/  IADD3.X R27, PT, PT, R33, R21, RZ, P4, P5 ;  /* 0x00000015211b7210 */ /* 0x000fe200027ea4ff */
[----:B------:R-:W-:Y:S01]  /*41b20*/  IMAD R29, R19, R2, RZ ;  /* 0x00000002131d7224 */ /* 0x000fe200078e02ff */
[----:B------:R-:W-:Y:S01]  /*41b30*/  ISETP.GE.U32.AND P4, PT, R26, R32, PT ;  /* 0x000000201a00720c */ /* 0x000fe20003f86070 */
[----:B------:R-:W-:-:S03]  /*41b40*/  IMAD.WIDE.U32 R20, R18, R2, RZ ;  /* 0x0000000212147225 */ /* 0x000fc600078e00ff */
[----:B------:R-:W-:Y:S01]  /*41b50*/  ISETP.GE.U32.AND.EX P4, PT, R27, R33, PT, P4 ;  /* 0x000000211b00720c */ /* 0x000fe20003f86140 */
[----:B------:R-:W-:Y:S02]  /*41b60*/  IMAD R39, R14, R0, R35 ;  /* 0x000000000e277224 */ /* 0x000fe400078e0223 */
[----:B------:R-:W-:Y:S01]  /*41b70*/  IMAD R41, R18, R4, R29 ;  /* 0x0000000412297224 */ /* 0x000fe200078e021d */
[----:B------:R-:W-:Y:S01]  /*41b80*/  SEL R29, RZ, 0x1, P0 ;  /* 0x00000001ff1d7807 */ /* 0x000fe20000000000 */
[----:B------:R-:W-:Y:S01]  /*41b90*/  IMAD.WIDE.U32.X R24, R13, R0, R24, P3 ;  /* 0x000000000d187225 */ /* 0x000fe200018e0418 */
[----:B------:R-:W-:-:S03]  /*41ba0*/  SEL R37, RZ, 0x1, P4 ;  /* 0x00000001ff257807 */ /* 0x000fc60002000000 */
[----:B------:R-:W-:-:S04]  /*41bb0*/  IMAD.WIDE.U32 R34, R14, R3, R26 ;  /* 0x000000030e227225 */ /* 0x000fc800078e001a */
[----:B------:R-:W-:Y:S01]  /*41bc0*/  IMAD.WIDE.U32.X R30, R17, R4, R30, P6 ;  /* 0x00000004111e7225 */ /* 0x000fe200030e041e */
[C---:B------:R-:W-:Y:S02]  /*41bd0*/  IADD3 R24, P5, P6, R34.reuse, R24, R29 ;  /* 0x0000001822187210 */ /* 0x040fe40007ebe01d */
[----:B------:R-:W-:Y:S01]  /*41be0*/  ISETP.GE.U32.AND P3, PT, R34, R26, PT ;  /* 0x0000001a2200720c */ /* 0x000fe20003f66070 */
[----:B------:R-:W-:Y:S01]  /*41bf0*/  IMAD.IADD R41, R21, 0x1, R41 ;  /* 0x0000000115297824 */ /* 0x000fe200078e0229 */
[----:B------:R-:W-:Y:S01]  /*41c00*/  ISETP.GE.U32.AND P0, PT, R24, R34, PT ;  /* 0x000000221800720c */ /* 0x000fe20003f06070 */
[----:B------:R-:W-:Y:S02]  /*41c10*/  IMAD.IADD R21, R35, 0x1, R39 ;  /* 0x0000000123157824 */ /* 0x000fe400078e0227 */
[----:B------:R-:W-:Y:S01]  /*41c20*/  IMAD.X R33, RZ, RZ, RZ, P2 ;  /* 0x000000ffff217224 */ /* 0x000fe200010e06ff */
[----:B------:R-:W-:Y:S01]  /*41c30*/  IADD3 R30, P2, P4, R20, R30, R37 ;  /* 0x0000001e141e7210 */ /* 0x000fe20007c5e025 */
[----:B------:R-:W-:Y:S01]  /*41c40*/  IMAD.WIDE.U32 R38, R6, R12, RZ ;  /* 0x0000000c06267225 */ /* 0x000fe200078e00ff */
[----:B------:R-:W-:-:S02]  /*41c50*/  IADD3.X R25, PT, PT, R21, R25, RZ, P5, P6 ;  /* 0x0000001915197210 */ /* 0x000fc40002fec4ff */
[----:B------:R-:W-:Y:S01]  /*41c60*/  IADD3.X R31, PT, PT, R41, R31, RZ, P2, P4 ;  /* 0x0000001f291f7210 */ /* 0x000fe200017e84ff */
[----:B------:R-:W-:Y:S01]  /*41c70*/  IMAD.MOV.U32 R32, RZ, RZ, R11 ;  /* 0x000000ffff207224 */ /* 0x000fe200078e000b */
[----:B------:R-:W-:Y:S01]  /*41c80*/  ISETP.GE.U32.AND.EX P3, PT, R21, R27, PT, P3 ;  /* 0x0000001b1500720c */ /* 0x000fe20003f66130 */
[----:B------:R-:W-:Y:S01]  /*41c90*/  IMAD.WIDE.U32 R10, R0, R16, RZ ;  /* 0x00000010000a7225 */ /* 0x000fe200078e00ff */
[----:B------:R-:W-:Y:S02]  /*41ca0*/  ISETP.GE.U32.AND.EX P0, PT, R25, R21, PT, P0 ;  /* 0x000000151900720c */ /* 0x000fe40003f06100 */
[----:B------:R-:W-:Y:S01]  /*41cb0*/  SEL R29, RZ, 0x1, P3 ;  /* 0x00000001ff1d7807 */ /* 0x000fe20001800000 */
[----:B------:R-:W-:Y:S01]  /*41cc0*/  IMAD.WIDE.U32 R36, R5, R12, RZ ;  /* 0x0000000c05247225 */ /* 0x000fe200078e00ff */
[----:B------:R-:W-:-:S03]  /*41cd0*/  SEL R21, RZ, 0x1, P0 ;  /* 0x00000001ff157807 */ /* 0x000fc60000000000 */
[----:B------:R-:W-:-:S04]  /*41ce0*/  IMAD.WIDE.U32 R26, P2, R13, R5, R38 ;  /* 0x000000050d1a7225 */ /* 0x000fc80007840026 */
[----:B------:R-:W-:Y:S01]  /*41cf0*/  IMAD.WIDE.U32 R34, R3, R16, RZ ;  /* 0x0000001003227225 */ /* 0x000fe200078e00ff */
[----:B------:R-:W-:-:S03]  /*41d00*/  IADD3 RZ, P0, PT, R37, R26, RZ ;  /* 0x0000001a25ff7210 */ /* 0x000fc60007f1e0ff */
[----:B------:R-:W-:-:S04]  /*41d10*/  IMAD.WIDE.U32 R10, P4, R17, R3, R10 ;  /* 0x00000003110a7225 */ /* 0x000fc8000788000a */
[----:B------:R-:W-:Y:S01]  /*41d20*/  IMAD.WIDE.U32.X R32, R15, R0, R32, P1 ;  /* 0x000000000f207225 */ /* 0x000fe200008e0420 */
[----:B------:R-:W-:-:S03]  /*41d30*/  IADD3 RZ, P5, PT, R35, R10, RZ ;  /* 0x0000000a23ff7210 */ /* 0x000fc60007fbe0ff */
[-C--:B------:R-:W-:Y:S01]  /*41d40*/  IMAD R37, R17, R3.reuse, RZ ;  /* 0x0000000311257224 */ /* 0x080fe200078e02ff */
[----:B------:R-:W-:Y:S01]  /*41d50*/  IADD3 R21, P1, P3, R21, R32, R29 ;  /* 0x0000002015157210 */ /* 0x000fe20007b3e01d */
[----:B------:R-:W-:-:S03]  /*41d60*/  IMAD.WIDE.U32 R34, R16, R3, R30 ;  /* 0x0000000310227225 */ /* 0x000fc600078e001e */
[----:B------:R-:W-:Y:S01]  /*41d70*/  IADD3.X R26, PT, PT, RZ, R33, RZ, P1, P3 ;  /* 0x00000021ff1a7210 */ /* 0x000fe20000fe64ff */
[----:B------:R-:W-:Y:S01]  /*41d80*/  IMAD R37, R16, R0, R37 ;  /* 0x0000000010257224 */ /* 0x000fe200078e0225 */
[----:B------:R-:W-:Y:S01]  /*41d90*/  IADD3 R10, P3, PT, R21, R34, RZ ;  /* 0x00000022150a7210 */ /* 0x000fe20007f7e0ff */
[----:B------:R-:W-:-:S03]  /*41da0*/  IMAD.WIDE.U32 R32, R4, R18, RZ ;  /* 0x0000001204207225 */ /* 0x000fc600078e00ff */
[----:B------:R-:W-:Y:S01]  /*41db0*/  ISETP.GE.U32.AND P1, PT, R10, R34, PT ;  /* 0x000000220a00720c */ /* 0x000fe20003f26070 */
[----:B------:R-:W-:Y:S02]  /*41dc0*/  IMAD.IADD R21, R35, 0x1, R37 ;  /* 0x0000000123157824 */ /* 0x000fe400078e0225 */
[----:B------:R-:W-:Y:S01]  /*41dd0*/  IMAD.X R39, RZ, RZ, RZ, P4 ;  /* 0x000000ffff277224 */ /* 0x000fe200020e06ff */
[----:B------:R-:W-:Y:S01]  /*41de0*/  ISETP.GE.U32.AND P4, PT, R34, R30, PT ;  /* 0x0000001e2200720c */ /* 0x000fe20003f86070 */
[----:B------:R-:W-:Y:S02]  /*41df0*/  IMAD.MOV.U32 R38, RZ, RZ, R11 ;  /* 0x000000ffff267224 */ /* 0x000fe400078e000b */
[----:B------:R-:W-:Y:S01]  /*41e00*/  IMAD.X R11, R21, 0x1, R26, P3 ;  /* 0x00000001150b7824 */ /* 0x000fe200018e061a */
[----:B------:R-:W-:Y:S01]  /*41e10*/  ISETP.GE.U32.AND P3, PT, R30, R20, PT ;  /* 0x000000141e00720c */ /* 0x000fe20003f66070 */
[----:B------:R-:W-:Y:S01]  /*41e20*/  IMAD.WIDE.U32 R34, P6, R19, R2, R32 ;  /* 0x0000000213227225 */ /* 0x000fe200078c0020 */
[----:B------:R-:W-:-:S02]  /*41e30*/  ISETP.GE.U32.AND.EX P4, PT, R21, R31, PT, P4 ;  /* 0x0000001f1500720c */ /* 0x000fc40003f86140 */
[----:B------:R-:W-:Y:S01]  /*41e40*/  ISETP.GE.U32.AND.EX P1, PT, R11, R21, PT, P1 ;  /* 0x000000150b00720c */ /* 0x000fe20003f26110 */
[----:B------:R-:W-:Y:S01]  /*41e50*/  IMAD.WIDE.U32 R32, R2, R18, RZ ;  /* 0x0000001202207225 */ /* 0x000fe200078e00ff */
[----:B------:R-:W-:Y:S02]  /*41e60*/  ISETP.GE.U32.AND.EX P3, PT, R31, R41, PT, P3 ;  /* 0x000000291f00720c */ /* 0x000fe40003f66130 */
[----:B------:R-:W-:Y:S01]  /*41e70*/  SEL R26, RZ, 0x1, P4 ;  /* 0x00000001ff1a7807 */ /* 0x000fe20002000000 */
[----:B------:R-:W-:Y:S01]  /*41e80*/  IMAD.WIDE.U32.X R20, R17, R0, R38, P5 ;  /* 0x0000000011147225 */ /* 0x000fe200028e0426 */
[----:B------:R-:W-:Y:S02]  /*41e90*/  IADD3 RZ, P5, PT, R33, R34, RZ ;  /* 0x0000002221ff7210 */ /* 0x000fe40007fbe0ff */
[----:B------:R-:W-:Y:S01]  /*41ea0*/  SEL R45, RZ, 0x1, P1 ;  /* 0x00000001ff2d7807 */ /* 0x000fe20000800000 */
[----:B------:R-:W-:Y:S01]  /*41eb0*/  IMAD.X R37, RZ, RZ, RZ, P6 ;  /* 0x000000ffff257224 */ /* 0x000fe200030e06ff */
[----:B------:R-:W-:Y:S01]  /*41ec0*/  SEL R29, RZ, 0x1, P3 ;  /* 0x00000001ff1d7807 */ /* 0x000fe20001800000 */
[----:B------:R-:W-:Y:S01]  /*41ed0*/  IMAD.MOV.U32 R36, RZ, RZ, R35 ;  /* 0x000000ffff247224 */ /* 0x000fe200078e0023 */
[----:B------:R-:W-:Y:S01]  /*41ee0*/  IADD3 R45, P1, P4, R45, R20, R26 ;  /* 0x000000142d2d7210 */ /* 0x000fe20007c3e01a */
[----:B------:R-:W-:-:S03]  /*41ef0*/  IMAD.WIDE.U32 R30, R6, R14, RZ ;  /* 0x0000000e061e7225 */ /* 0x000fc600078e00ff */
[----:B------:R-:W-:Y:S01]  /*41f00*/  IADD3.X R44, PT, PT, RZ, R21, RZ, P1, P4 ;  /* 0x00000015ff2c7210 */ /* 0x000fe20000fe84ff */
[----:B------:R-:W-:-:S04]  /*41f10*/  IMAD.WIDE.U32.X R32, R19, R4, R36, P5 ;  /* 0x0000000413207225 */ /* 0x000fc800028e0424 */
[----:B------:R-:W-:Y:S01]  /*41f20*/  IMAD.WIDE.U32 R34, R5, R14, RZ ;  /* 0x0000000e05227225 */ /* 0x000fe200078e00ff */
[----:B------:R-:W-:-:S03]  /*41f30*/  IADD3 R32, P6, PT, R29, R32, RZ ;  /* 0x000000201d207210 */ /* 0x000fc60007fde0ff */
[----:B------:R-:W-:-:S04]  /*41f40*/  IMAD.WIDE.U32 R30, P3, R15, R5, R30 ;  /* 0x000000050f1e7225 */ /* 0x000fc8000786001e */
[----:B------:R-:W-:Y:S01]  /*41f50*/  IMAD.WIDE.U32 R40, R8, R12, RZ ;  /* 0x0000000c08287225 */ /* 0x000fe200078e00ff */
[----:B------:R-:W-:-:S03]  /*41f60*/  IADD3 RZ, P4, PT, R35, R30, RZ ;  /* 0x0000001e23ff7210 */ /* 0x000fc60007f9e0ff */
[----:B------:R-:W-:-:S04]  /*41f70*/  IMAD.WIDE.U32 R38, R8, R14, RZ ;  /* 0x0000000e08267225 */ /* 0x000fc800078e00ff */
[----:B------:R-:W-:Y:S02]  /*41f80*/  IMAD R29, R13, R5, RZ ;  /* 0x000000050d1d7224 */ /* 0x000fe400078e02ff */
[----:B------:R-:W-:Y:S02]  /*41f90*/  IMAD.X R33, RZ, RZ, R33, P6 ;  /* 0x000000ffff217224 */ /* 0x000fe400030e0621 */
[----:B------:R-:W-:-:S04]  /*41fa0*/  IMAD.WIDE.U32 R36, R7, R12, RZ ;  /* 0x0000000c07247225 */ /* 0x000fc800078e00ff */
[----:B------:R-:W-:-:S04]  /*41fb0*/  IMAD.WIDE.U32 R34, P6, R13, R7, R40 ;  /* 0x000000070d227225 */ /* 0x000fc800078c0028 */
[----:B------:R-:W-:-:S04]  /*41fc0*/  IMAD.WIDE.U32 R20, R12, R5, R24 ;  /* 0x000000050c147225 */ /* 0x000fc800078e0018 */
[----:B------:R-:W-:Y:S02]  /*41fd0*/  IMAD R29, R12, R6, R29 ;  /* 0x000000060c1d7224 */ /* 0x000fe400078e021d */
[----:B------:R-:W-:-:S04]  /*41fe0*/  IMAD.WIDE.U32 R42, R7, R14, RZ ;  /* 0x0000000e072a7225 */ /* 0x000fc800078e00ff */
[----:B------:R-:W-:-:S04]  /*41ff0*/  IMAD.WIDE.U32 R38, P5, R15, R7, R38 ;  /* 0x000000070f267225 */ /* 0x000fc800078a0026 */
        /* <DEDUP_REMOVED lines=9> */
[----:B------:R-:W-:-:S02]  /*42090*/  IMAD R27, R19, R3, RZ ;  /* 0x00000003131b7224 */ /* 0x000fc400078e02ff */
[----:B------:R-:W-:-:S04]  /*420a0*/  IMAD.WIDE.U32 R46, R0, R18, RZ ;  /* 0x00000012002e7225 */ /* 0x000fc800078e00ff */
[----:B------:R-:W-:Y:S02]  /*420b0*/  IMAD R51, R14, R6, R43 ;  /* 0x000000060e337224 */ /* 0x000fe400078e022b */
[----:B------:R-:W-:Y:S01]  /*420c0*/  IMAD R49, R18, R0, R27 ;  /* 0x0000000012317224 */ /* 0x000fe200078e021b */
[----:B------:R-:W-:Y:S01]  /*420d0*/  SEL R27, RZ, 0x1, P3 ;  /* 0x00000001ff1b7807 */ /* 0x000fe20001800000 */
[----:B------:R-:W-:-:S04]  /*420e0*/  IMAD.WIDE.U32.X R24, R13, R6, R40, P0 ;  /* 0x000000060d187225 */ /* 0x000fc800000e0428 */
[----:B------:R-:W-:-:S04]  /*420f0*/  IMAD.WIDE.U32 R42, R14, R5, R10 ;  /* 0x000000050e2a7225 */ /* 0x000fc800078e000a */
[----:B------:R-:W-:Y:S02]  /*42100*/  IMAD.MOV.U32 R36, RZ, RZ, R31 ;  /* 0x000000ffff247224 */ /* 0x000fe400078e001f */
[----:B------:R-:W-:-:S04]  /*42110*/  IMAD.WIDE.U32 R46, P0, R19, R3, R46 ;  /* 0x00000003132e7225 */ /* 0x000fc8000780002e */
[----:B------:R-:W-:-:S04]  /*42120*/  IMAD.WIDE.U32 R40, R18, R3, R32 ;  /* 0x0000000312287225 */ /* 0x000fc800078e0020 */
[----:B------:R-:W-:Y:S01]  /*42130*/  IMAD.X R31, RZ, RZ, RZ, P5 ;  /* 0x000000ffff1f7224 */ /* 0x000fe200028e06ff */
[----:B------:R-:W-:Y:S01]  /*42140*/  IADD3 R24, P3, P5, R42, R24, R27 ;  /* 0x000000182a187210 */ /* 0x000fe20007d7e01b */
[----:B------:R-:W-:Y:S02]  /*42150*/  IMAD.IADD R43, R43, 0x1, R51 ;  /* 0x000000012b2b7824 */ /* 0x000fe400078e0233 */
[----:B------:R-:W-:Y:S02]  /*42160*/  IMAD.MOV.U32 R30, RZ, RZ, R39 ;  /* 0x000000ffff1e7224 */ /* 0x000fe400078e0027 */
[----:B------:R-:W-:Y:S01]  /*42170*/  IMAD.WIDE.U32 R26, R3, R18, RZ ;  /* 0x00000012031a7225 */ /* 0x000fe200078e00ff */
[----:B------:R-:W-:Y:S02]  /*42180*/  IADD3.X R25, PT, PT, R43, R25, RZ, P3, P5 ;  /* 0x000000192b197210 */ /* 0x000fe40001fea4ff */
[----:B------:R-:W-:Y:S01]  /*42190*/  ISETP.GE.U32.AND P5, PT, R40, R32, PT ;  /* 0x000000202800720c */ /* 0x000fe20003fa6070 */
[----:B------:R-:W-:Y:S01]  /*421a0*/  IMAD.X R39, RZ, RZ, RZ, P0 ;  /* 0x000000ffff277224 */ /* 0x000fe200000e06ff */
[----:B------:R-:W-:Y:S01]  /*421b0*/  IADD3 R26, P0, PT, R45, R40, RZ ;  /* 0x000000282d1a7210 */ /* 0x000fe20007f1e0ff */
[----:B------:R-:W-:Y:S01]  /*421c0*/  IMAD.IADD R41, R41, 0x1, R49 ;  /* 0x0000000129297824 */ /* 0x000fe200078e0231 */
[----:B------:R-:W-:Y:S01]  /*421d0*/  IADD3 RZ, P3, PT, R27, R46, RZ ;  /* 0x0000002e1bff7210 */ /* 0x000fe20007f7e0ff */
[----:B------:R-:W-:-:S02]  /*421e0*/  IMAD.MOV.U32 R38, RZ, RZ, R47 ;  /* 0x000000ffff267224 */ /* 0x000fc400078e002f */
[C---:B------:R-:W-:Y:S01]  /*421f0*/  IMAD.X R27, R41.reuse, 0x1, R44, P0 ;  /* 0x00000001291b7824 */ /* 0x040fe200000e062c */
[----:B------:R-:W-:Y:S01]  /*42200*/  ISETP.GE.U32.AND.EX P5, PT, R41, R33, PT, P5 ;  /* 0x000000212900720c */ /* 0x000fe20003fa6150 */
[----:B------:R-:W-:Y:S01]  /*42210*/  IMAD.WIDE.U32.X R36, R15, R6, R36, P4 ;  /* 0x000000060f247225 */ /* 0x000fe200020e0424 */
[----:B------:R-:W-:Y:S02]  /*42220*/  ISETP.GE.U32.AND P4, PT, R26, R40, PT ;  /* 0x000000281a00720c */ /* 0x000fe40003f86070 */
[----:B------:R-:W-:Y:S01]  /*42230*/  ISETP.GE.U32.AND P0, PT, R42, R10, PT ;  /* 0x0000000a2a00720c */ /* 0x000fe20003f06070 */
[----:B------:R-:W-:Y:S01]  /*42240*/  IMAD.WIDE.U32.X R38, R19, R0, R38, P3 ;  /* 0x0000000013267225 */ /* 0x000fe200018e0426 */
[----:B------:R-:W-:Y:S02]  /*42250*/  ISETP.GE.U32.AND P3, PT, R24, R42, PT ;  /* 0x0000002a1800720c */ /* 0x000fe40003f66070 */
[----:B------:R-:W-:Y:S01]  /*42260*/  ISETP.GE.U32.AND.EX P4, PT, R27, R41, PT, P4 ;  /* 0x000000291b00720c */ /* 0x000fe20003f86140 */
[----:B------:R-:W-:Y:S01]  /*42270*/  IMAD.MOV.U32 R32, RZ, RZ, R35 ;  /* 0x000000ffff207224 */ /* 0x000fe200078e0023 */
[----:B------:R-:W-:Y:S01]  /*42280*/  ISETP.GE.U32.AND.EX P3, PT, R25, R43, PT, P3 ;  /* 0x0000002b1900720c */ /* 0x000fe20003f66130 */
[----:B------:R-:W-:Y:S01]  /*42290*/  IMAD.X R33, RZ, RZ, RZ, P6 ;  /* 0x000000ffff217224 */ /* 0x000fe200030e06ff */
[----:B------:R-:W-:Y:S01]  /*422a0*/  SEL R34, RZ, 0x1, P5 ;  /* 0x00000001ff227807 */ /* 0x000fe20002800000 */
[----:B------:R-:W-:Y:S01]  /*422b0*/  IMAD.WIDE.U32 R44, R7, R16, RZ ;  /* 0x00000010072c7225 */ /* 0x000fe200078e00ff */
[----:B------:R-:W-:-:S02]  /*422c0*/  SEL R41, RZ, 0x1, P4 ;  /* 0x00000001ff297807 */ /* 0x000fc40002000000 */
[----:B------:R-:W-:Y:S01]  /*422d0*/  ISETP.GE.U32.AND.EX P0, PT, R43, R11, PT, P0 ;  /* 0x0000000b2b00720c */ /* 0x000fe20003f06100 */
[----:B------:R-:W-:Y:S01]  /*422e0*/  IMAD.WIDE.U32 R42, R8, R16, RZ ;  /* 0x00000010082a7225 */ /* 0x000fe200078e00ff */
[----:B------:R-:W-:Y:S02]  /*422f0*/  SEL R51, RZ, 0x1, P3 ;  /* 0x00000001ff337807 */ /* 0x000fe40001800000 */
[----:B------:R-:W-:Y:S01]  /*42300*/  IADD3 R34, P3, P5, R41, R38, R34 ;  /* 0x0000002629227210 */ /* 0x000fe20007d7e022 */
[----:B------:R-:W-:Y:S01]  /*42310*/  IMAD.WIDE.U32 R10, R6, R16, RZ ;  /* 0x00000010060a7225 */ /* 0x000fe200078e00ff */
[----:B------:R-:W-:Y:S02]  /*42320*/  SEL R40, RZ, 0x1, P0 ;  /* 0x00000001ff287807 */ /* 0x000fe40000000000 */
[----:B------:R-:W-:Y:S01]  /*42330*/  IADD3.X R35, PT, PT, RZ, R39, RZ, P3, P5 ;  /* 0x00000027ff237210 */ /* 0x000fe20001fea4ff */
[----:B------:R-:W-:Y:S01]  /*42340*/  IMAD.WIDE.U32 R38, P5, R17, R7, R42 ;  /* 0x0000000711267225 */ /* 0x000fe200078a002a */
[----:B------:R-:W-:-:S03]  /*42350*/  IADD3 R51, P4, P6, R51, R36, R40 ;  /* 0x0000002433337210 */ /* 0x000fc60007e9e028 */
[----:B------:R-:W-:Y:S01]  /*42360*/  IMAD.WIDE.U32 R42, R6, R18, RZ ;  /* 0x00000012062a7225 */ /* 0x000fe200078e00ff */
[----:B------:R-:W-:Y:S02]  /*42370*/  IADD3.X R50, PT, PT, RZ, R37, RZ, P4, P6 ;  /* 0x00000025ff327210 */ /* 0x000fe400027ec4ff */
[----:B------:R-:W-:Y:S01]  /*42380*/  IADD3 RZ, P4, PT, R45, R38, RZ ;  /* 0x000000262dff7210 */ /* 0x000fe20007f9e0ff */
[----:B------:R-:W-:-:S04]  /*42390*/  IMAD.WIDE.U32 R48, R8, R18, RZ ;  /* 0x0000001208307225 */ /* 0x000fc800078e00ff */
[----:B------:R-:W-:-:S04]  /*423a0*/  IMAD.WIDE.U32 R10, P0, R17, R5, R10 ;  /* 0x00000005110a7225 */ /* 0x000fc8000780000a */
[----:B------:R-:W-:-:S04]  /*423b0*/  IMAD.WIDE.U32 R40, R5, R16, RZ ;  /* 0x0000001005287225 */ /* 0x000fc800078e00ff */
[----:B------:R-:W-:Y:S01]  /*423c0*/  IMAD.WIDE.U32 R36, R5, R18, RZ ;  /* 0x0000001205247225 */ /* 0x000fe200078e00ff */
[----:B------:R-:W-:-:S03]  /*423d0*/  IADD3 RZ, P3, PT, R41, R10, RZ ;  /* 0x0000000a29ff7210 */ /* 0x000fc60007f7e0ff */
[----:B------:R-:W-:-:S04]  /*423e0*/  IMAD.WIDE.U32 R42, P6, R19, R5, R42 ;  /* 0x00000005132a7225 */ /* 0x000fc800078c002a */
[----:B------:R-:W-:Y:S02]  /*423f0*/  IMAD.X R45, RZ, RZ, RZ, P0 ;  /* 0x000000ffff2d7224 */ /* 0x000fe400000e06ff */
[----:B------:R-:W-:-:S04]  /*42400*/  IMAD.WIDE.U32 R46, R7, R18, RZ ;  /* 0x00000012072e7225 */ /* 0x000fc800078e00ff */
[----:B------:R-:W-:-:S04]  /*42410*/  IMAD.WIDE.U32 R48, P0, R19, R7, R48 ;  /* 0x0000000713307225 */ /* 0x000fc80007800030 */
[----:B------:R-:W-:Y:S01]  /*42420*/  IMAD.X R41, RZ, RZ, RZ, P5 ;  /* 0x000000ffff297224 */ /* 0x000fe200028e06ff */
[----:B------:R-:W-:Y:S01]  /*42430*/  IADD3 RZ, P5, PT, R37, R42, RZ ;  /* 0x0000002a25ff7210 */ /* 0x000fe20007fbe0ff */
[-C--:B------:R-:W-:Y:S02]  /*42440*/  IMAD R53, R17, R5.reuse, RZ ;  /* 0x0000000511357224 */ /* 0x080fe400078e02ff */
[----:B------:R-:W-:Y:S01]  /*42450*/  IMAD.X R37, RZ, RZ, RZ, P6 ;  /* 0x000000ffff257224 */ /* 0x000fe200030e06ff */
[----:B------:R-:W-:Y:S01]  /*42460*/  IADD3 RZ, P6, PT, R47, R48, RZ ;  /* 0x000000302fff7210 */ /* 0x000fe20007fde0ff */
[----:B------:R-:W-:-:S04]  /*42470*/  IMAD.WIDE.U32 R46, R16, R5, R26 ;  /* 0x00000005102e7225 */ /* 0x000fc800078e001a */
[----:B------:R-:W-:Y:S02]  /*42480*/  IMAD R53, R16, R6, R53 ;  /* 0x0000000610357224 */ /* 0x000fe400078e0235 */
[----:B------:R-:W-:Y:S02]  /*42490*/  IMAD.MOV.U32 R40, RZ, RZ, R39 ;  /* 0x000000ffff287224 */ /* 0x000fe400078e0027 */
[-C--:B------:R-:W-:Y:S02]  /*424a0*/  IMAD R55, R13, R7.reuse, RZ ;  /* 0x000000070d377224 */ /* 0x080fe400078e02ff */
[----:B------:R-:W-:Y:S01]  /*424b0*/  IMAD.X R39, RZ, RZ, RZ, P0 ;  /* 0x000000ffff277224 */ /* 0x000fe200000e06ff */
[----:B------:R-:W-:Y:S01]  /*424c0*/  IADD3 R42, P0, PT, R51, R46, RZ ;  /* 0x0000002e332a7210 */ /* 0x000fe20007f1e0ff */
[----:B------:R-:W-:Y:S02]  /*424d0*/  IMAD.MOV.U32 R44, RZ, RZ, R11 ;  /* 0x000000ffff2c7224 */ /* 0x000fe400078e000b */
[----:B------:R-:W-:-:S04]  /*424e0*/  IMAD.WIDE.U32 R10, R12, R7, R24 ;  /* 0x000000070c0a7225 */ /* 0x000fc800078e0018 */
[----:B------:R-:W-:Y:S02]  /*424f0*/  IMAD.IADD R47, R47, 0x1, R53 ;  /* 0x000000012f2f7824 */ /* 0x000fe400078e0235 */
[----:B------:R-:W-:Y:S02]  /*42500*/  IMAD R55, R12, R8, R55 ;  /* 0x000000080c377224 */ /* 0x000fe400078e0237 */
[----:B------:R-:W-:Y:S02]  /*42510*/  IMAD.MOV.U32 R36, RZ, RZ, R43 ;  /* 0x000000ffff247224 */ /* 0x000fe400078e002b */
[----:B------:R-:W-:Y:S01]  /*42520*/  IMAD.X R43, R47, 0x1, R50, P0 ;  /* 0x000000012f2b7824 */ /* 0x000fe200000e0632 */
[----:B------:R-:W-:Y:S01]  /*42530*/  ISETP.GE.U32.AND P0, PT, R10, R24, PT ;  /* 0x000000180a00720c */ /* 0x000fe20003f06070 */
[----:B------:R-:W-:Y:S02]  /*42540*/  IMAD.IADD R24, R11, 0x1, R55 ;  /* 0x000000010b187824 */ /* 0x000fe400078e0237 */
[----:B------:R-:W-:Y:S01]  /*42550*/  IMAD.WIDE.U32.X R30, R15, R8, R30, P1 ;  /* 0x000000080f1e7225 */ /* 0x000fe200008e041e */
[----:B------:R-:W-:-:S02]  /*42560*/  ISETP.GE.U32.AND P1, PT, R46, R26, PT ;  /* 0x0000001a2e00720c */ /* 0x000fc40003f26070 */
[----:B------:R-:W-:Y:S01]  /*42570*/  ISETP.GE.U32.AND.EX P0, PT, R24, R25, PT, P0 ;  /* 0x000000191800720c */ /* 0x000fe20003f06100 */
[----:B------:R-:W-:Y:S01]  /*42580*/  IMAD.WIDE.U32.X R32, R13, R8, R32, P2 ;  /* 0x000000080d207225 */ /* 0x000fe200010e0420 */
[----:B------:R-:W-:Y:S02]  /*42590*/  ISETP.GE.U32.AND P2, PT, R42, R46, PT ;  /* 0x0000002e2a00720c */ /* 0x000fe40003f46070 */
[----:B------:R-:W-:Y:S01]  /*425a0*/  ISETP.GE.U32.AND.EX P1, PT, R47, R27, PT, P1 ;  /* 0x0000001b2f00720c */ /* 0x000fe20003f26110 */
[----:B------:R-:W-:Y:S01]  /*425b0*/  IMAD R15, R15, R7, RZ ;  /* 0x000000070f0f7224 */ /* 0x000fe200078e02ff */
[----:B------:R-:W-:Y:S01]  /*425c0*/  ISETP.GE.U32.AND.EX P2, PT, R43, R47, PT, P2 ;  /* 0x0000002f2b00720c */ /* 0x000fe20003f46120 */
[----:B------:R-:W-:Y:S01]  /*425d0*/  IMAD.MOV.U32 R38, RZ, RZ, R49 ;  /* 0x000000ffff267224 */ /* 0x000fe200078e0031 */
[----:B------:R-:W-:Y:S01]  /*425e0*/  SEL R25, RZ, 0x1, P1 ;  /* 0x00000001ff197807 */ /* 0x000fe20000800000 */
[C---:B------:R-:W-:Y:S01]  /*425f0*/  IMAD R49, R14.reuse, R8, R15 ;  /* 0x000000080e317224 */ /* 0x040fe200078e020f */
[----:B------:R-:W-:Y:S01]  /*42600*/  SEL R15, RZ, 0x1, P0 ;  /* 0x00000001ff0f7807 */ /* 0x000fe20000000000 */
[----:B------:R-:W-:-:S04]  /*42610*/  IMAD.WIDE.U32 R26, R14, R7, R42 ;  /* 0x000000070e1a7225 */ /* 0x000fc800078e002a */
[----:B------:R-:W-:Y:S01]  /*42620*/  IMAD.WIDE.U32.X R46, R17, R6, R44, P3 ;  /* 0x00000006112e7225 */ /* 0x000fe200018e042c */
[----:B------:R-:W-:Y:S02]  /*42630*/  SEL R45, RZ, 0x1, P2 ;  /* 0x00000001ff2d7807 */ /* 0x000fe40001000000 */
[----:B------:R-:W-:Y:S01]  /*42640*/  IADD3 R44, P0, P2, R26, R32, R15 ;  /* 0x000000201a2c7210 */ /* 0x000fe20007a1e00f */
[----:B------:R-:W-:Y:S01]  /*42650*/  IMAD.IADD R27, R27, 0x1, R49 ;  /* 0x000000011b1b7824 */ /* 0x000fe200078e0231 */
[----:B------:R-:W-:Y:S01]  /*42660*/  IADD3 R45, P1, P3, R45, R46, R25 ;  /* 0x0000002e2d2d7210 */ /* 0x000fe20007b3e019 */
[-C--:B------:R-:W-:Y:S02]  /*42670*/  IMAD R49, R19, R5.reuse, RZ ;  /* 0x0000000513317224 */ /* 0x080fe400078e02ff */
[----:B------:R-:W-:Y:S01]  /*42680*/  IMAD.WIDE.U32 R14, R18, R5, R34 ;  /* 0x00000005120e7225 */ /* 0x000fe200078e0022 */
[----:B------:R-:W-:Y:S02]  /*42690*/  IADD3.X R25, PT, PT, R27, R33, RZ, P0, P2 ;  /* 0x000000211b197210 */ /* 0x000fe400007e44ff */
[----:B------:R-:W-:Y:S01]  /*426a0*/  ISETP.GE.U32.AND P2, PT, R26, R42, PT ;  /* 0x0000002a1a00720c */ /* 0x000fe20003f46070 */
[-C--:B------:R-:W-:Y:S01]  /*426b0*/  IMAD R33, R18, R6.reuse, R49 ;  /* 0x0000000612217224 */ /* 0x080fe200078e0231 */
[----:B------:R-:W-:Y:S01]  /*426c0*/  IADD3.X R46, PT, PT, RZ, R47, RZ, P1, P3 ;  /* 0x0000002fff2e7210 */ /* 0x000fe20000fe64ff */
[----:B------:R-:W-:Y:S01]  /*426d0*/  IMAD.WIDE.U32.X R36, R19, R6, R36, P5 ;  /* 0x0000000613247225 */ /* 0x000fe200028e0424 */
[----:B------:R-:W-:-:S02]  /*426e0*/  ISETP.GE.U32.AND P1, PT, R44, R26, PT ;  /* 0x0000001a2c00720c */ /* 0x000fc40003f26070 */
[----:B------:R-:W-:Y:S01]  /*426f0*/  IADD3 R26, P3, PT, R45, R14, RZ ;  /* 0x0000000e2d1a7210 */ /* 0x000fe20007f7e0ff */
[----:B------:R-:W-:Y:S01]  /*42700*/  IMAD.IADD R33, R15, 0x1, R33 ;  /* 0x000000010f217824 */ /* 0x000fe200078e0221 */
[----:B------:R-:W-:Y:S01]  /*42710*/  ISETP.GE.U32.AND.EX P2, PT, R27, R43, PT, P2 ;  /* 0x0000002b1b00720c */ /* 0x000fe20003f46120 */
[----:B------:R-:W-:Y:S01]  /*42720*/  IMAD R43, R17, R7, RZ ;  /* 0x00000007112b7224 */ /* 0x000fe200078e02ff */
[----:B------:R-:W-:Y:S01]  /*42730*/  ISETP.GE.U32.AND.EX P1, PT, R25, R27, PT, P1 ;  /* 0x0000001b1900720c */ /* 0x000fe20003f26110 */
[----:B------:R-:W-:Y:S01]  /*42740*/  IMAD.X R27, R33, 0x1, R46, P3 ;  /* 0x00000001211b7824 */ /* 0x000fe200018e062e */
[----:B------:R-:W-:Y:S01]  /*42750*/  SEL R15, RZ, 0x1, P2 ;  /* 0x00000001ff0f7807 */ /* 0x000fe20001000000 */
[----:B------:R-:W-:Y:S01]  /*42760*/  IMAD R47, R16, R8, R43 ;  /* 0x00000008102f7224 */ /* 0x000fe200078e022b */
[----:B------:R-:W-:Y:S01]  /*42770*/  ISETP.GE.U32.AND P0, PT, R14, R34, PT ;  /* 0x000000220e00720c */ /* 0x000fe20003f06070 */
[----:B------:R-:W-:Y:S01]  /*42780*/  IMAD.WIDE.U32 R42, R25, 0x3d1, RZ ;  /* 0x000003d1192a7825 */ /* 0x000fe200078e00ff */
[----:B------:R-:W-:-:S02]  /*42790*/  ISETP.GE.U32.AND P2, PT, R26, R14, PT ;  /* 0x0000000e1a00720c */ /* 0x000fc40003f46070 */
[----:B------:R-:W-:Y:S01]  /*427a0*/  SEL R45, RZ, 0x1, P1 ;  /* 0x00000001ff2d7807 */ /* 0x000fe20000800000 */
[----:B------:R-:W-:Y:S01]  /*427b0*/  IMAD.WIDE.U32.X R40, R17, R8, R40, P4 ;  /* 0x0000000811287225 */ /* 0x000fe200020e0428 */
[----:B------:R-:W-:Y:S02]  /*427c0*/  ISETP.GE.U32.AND.EX P0, PT, R33, R35, PT, P0 ;  /* 0x000000232100720c */ /* 0x000fe40003f06100 */
[----:B------:R-:W-:Y:S01]  /*427d0*/  ISETP.GE.U32.AND.EX P2, PT, R27, R33, PT, P2 ;  /* 0x000000211b00720c */ /* 0x000fe20003f46120 */
[----:B------:R-:W-:Y:S01]  /*427e0*/  IMAD.WIDE.U32 R32, R44, 0x3d1, RZ ;  /* 0x000003d12c207825 */ /* 0x000fe200078e00ff */
[----:B------:R-:W-:Y:S02]  /*427f0*/  IADD3 R45, P1, P3, R45, R30, R15 ;  /* 0x0000001e2d2d7210 */ /* 0x000fe40007b3e00f */
[----:B------:R-:W-:Y:S01]  /*42800*/  SEL R14, RZ, 0x1, P0 ;  /* 0x00000001ff0e7807 */ /* 0x000fe20000000000 */
[----:B------:R-:W-:Y:S01]  /*42810*/  IMAD.WIDE.U32 R34, R16, R7, R26 ;  /* 0x0000000710227225 */ /* 0x000fe200078e001a */
[----:B------:R-:W-:-:S02]  /*42820*/  SEL R15, RZ, 0x1, P2 ;  /* 0x00000001ff0f7807 */ /* 0x000fc40001000000 */
[----:B------:R-:W-:Y:S01]  /*42830*/  IADD3 R16, P4, PT, RZ, R32, RZ ;  /* 0x00000020ff107210 */ /* 0x000fe20007f9e0ff */
[----:B------:R-:W-:Y:S01]  /*42840*/  IMAD.IADD R17, R35, 0x1, R47 ;  /* 0x0000000123117824 */ /* 0x000fe200078e022f */
[----:B------:R-:W-:Y:S01]  /*42850*/  IADD3 R14, P0, P2, R15, R36, R14 ;  /* 0x000000240f0e7210 */ /* 0x000fe20007a1e00e */
[----:B------:R-:W-:Y:S01]  /*42860*/  IMAD.WIDE.U32.X R38, R19, R8, R38, P6 ;  /* 0x0000000813267225 */ /* 0x000fe200030e0426 */
[----:B------:R-:W-:Y:S02]  /*42870*/  IADD3.X R36, PT, PT, RZ, R31, RZ, P1, P3 ;  /* 0x0000001fff247210 */ /* 0x000fe40000fe64ff */
[----:B------:R-:W-:Y:S01]  /*42880*/  IADD3.X R15, PT, PT, RZ, R37, RZ, P0, P2 ;  /* 0x00000025ff0f7210 */ /* 0x000fe200007e44ff */
[----:B------:R-:W-:Y:S01]  /*42890*/  IMAD.WIDE.U32 R30, P1, RZ, R44, R42 ;  /* 0x0000002cff1e7225 */ /* 0x000fe2000782002a */
[----:B------:R-:W-:Y:S02]  /*428a0*/  IADD3 R43, P2, PT, R45, R34, RZ ;  /* 0x000000222d2b7210 */ /* 0x000fe40007f5e0ff */
[----:B------:R-:W-:Y:S01]  /*428b0*/  ISETP.GE.U32.AND P0, PT, R16, R32, PT ;  /* 0x000000201000720c */ /* 0x000fe20003f06070 */
[----:B------:R-:W-:Y:S01]  /*428c0*/  IMAD.X R35, RZ, RZ, RZ, P1 ;  /* 0x000000ffff237224 */ /* 0x000fe200008e06ff */
[----:B------:R-:W-:Y:S01]  /*428d0*/  ISETP.GE.U32.AND P1, PT, R34, R26, PT ;  /* 0x0000001a2200720c */ /* 0x000fe20003f26070 */
[----:B------:R-:W-:Y:S01]  /*428e0*/  IMAD.X R32, R17, 0x1, R36, P2 ;  /* 0x0000000111207824 */ /* 0x000fe200010e0624 */
[----:B------:R-:W-:Y:S01]  /*428f0*/  ISETP.GE.U32.AND P2, PT, R43, R34, PT ;  /* 0x000000222b00720c */ /* 0x000fe20003f46070 */
[----:B------:R-:W-:Y:S01]  /*42900*/  IMAD.MOV.U32 R34, RZ, RZ, R31 ;  /* 0x000000ffff227224 */ /* 0x000fe200078e001f */
[----:B------:R-:W-:Y:S01]  /*42910*/  IADD3 R33, P3, PT, R33, R30, RZ ;  /* 0x0000001e21217210 */ /* 0x000fe20007f7e0ff */
[----:B------:R-:W-:Y:S01]  /*42920*/  IMAD R37, R19, R7, RZ ;  /* 0x0000000713257224 */ /* 0x000fe200078e02ff */
[----:B------:R-:W-:Y:S01]  /*42930*/  ISETP.GE.U32.AND.EX P1, PT, R17, R27, PT, P1 ;  /* 0x0000001b1100720c */ /* 0x000fe20003f26110 */
[----:B------:R-:W-:Y:S01]  /*42940*/  IMAD.WIDE.U32 R30, R18, R7, R14 ;  /* 0x00000007121e7225 */ /* 0x000fe200078e000e */
[----:B------:R-:W-:-:S02]  /*42950*/  ISETP.GE.U32.AND.EX P2, PT, R32, R17, PT, P2 ;  /* 0x000000112000720c */ /* 0x000fc40003f46120 */
[----:B------:R-:W-:Y:S01]  /*42960*/  SEL R36, RZ, 0x1, P1 ;  /* 0x00000001ff247807 */ /* 0x000fe20000800000 */
[----:B------:R-:W-:Y:S01]  /*42970*/  IMAD.X R17, R33, 0x1, R44, P4 ;  /* 0x0000000121117824 */ /* 0x000fe200020e062c */
[----:B------:R-:W-:Y:S01]  /*42980*/  SEL R47, RZ, 0x1, P2 ;  /* 0x00000001ff2f7807 */ /* 0x000fe20001000000 */
[----:B------:R-:W-:Y:S01]  /*42990*/  IMAD.WIDE.U32.X R26, RZ, R25, R34, P3 ;  /* 0x00000019ff1a7225 */ /* 0x000fe200018e0422 */
[----:B------:R-:W-:Y:S02]  /*429a0*/  ISETP.GE.U32.AND P1, PT, R30, R14, PT ;  /* 0x0000000e1e00720c */ /* 0x000fe40003f26070 */
[----:B------:R-:W-:Y:S01]  /*429b0*/  IADD3 R47, P3, P4, R47, R40, R36 ;  /* 0x000000282f2f7210 */ /* 0x000fe20007c7e024 */
[----:B------:R-:W-:Y:S01]  /*429c0*/  IMAD R37, R18, R8, R37 ;  /* 0x0000000812257224 */ /* 0x000fe200078e0225 */
[----:B------:R-:W-:Y:S01]  /*429d0*/  ISETP.GE.U32.AND.EX P0, PT, R17, R33, PT, P0 ;  /* 0x000000211100720c */ /* 0x000fe20003f06100 */
[----:B------:R-:W-:Y:S01]  /*429e0*/  IMAD.WIDE.U32 R34, R43, 0x3d1, RZ ;  /* 0x000003d12b227825 */ /* 0x000fe200078e00ff */
[----:B------:R-:W-:-:S02]  /*429f0*/  IADD3.X R41, PT, PT, RZ, R41, RZ, P3, P4 ;  /* 0x00000029ff297210 */ /* 0x000fc40001fe84ff */
[----:B------:R-:W-:Y:S01]  /*42a00*/  IADD3 R47, P6, PT, R47, R30, RZ ;  /* 0x0000001e2f2f7210 */ /* 0x000fe20007fde0ff */
[----:B------:R-:W-:Y:S01]  /*42a10*/  IMAD.WIDE.U32 R18, R32, 0x3d1, RZ ;  /* 0x000003d120127825 */ /* 0x000fe200078e00ff */
[----:B------:R-:W-:-:S04]  /*42a20*/  IADD3 R33, P2, PT, R26, R34, RZ ;  /* 0x000000221a217210 */ /* 0x000fc80007f5e0ff */
[C---:B------:R-:W-:Y:S01]  /*42a30*/  ISETP.GE.U32.AND P4, PT, R33.reuse, R34, PT ;  /* 0x000000222100720c */ /* 0x040fe20003f86070 */
[----:B------:R-:W-:Y:S01]  /*42a40*/  IMAD.WIDE.U32 R18, P3, RZ, R43, R18 ;  /* 0x0000002bff127225 */ /* 0x000fe20007860012 */
[----:B------:R-:W-:Y:S02]  /*42a50*/  IADD3 R14, P5, PT, R33, R25, RZ ;  /* 0x00000019210e7210 */ /* 0x000fe40007fbe0ff */
[----:B------:R-:W-:Y:S01]  /*42a60*/  SEL R25, RZ, 0x1, P0 ;  /* 0x00000001ff197807 */ /* 0x000fe20000000000 */
[----:B------:R-:W-:Y:S01]  /*42a70*/  IMAD.IADD R34, R31, 0x1, R37 ;  /* 0x000000011f227824 */ /* 0x000fe200078e0225 */
[----:B------:R-:W-:Y:S01]  /*42a80*/  ISETP.LT.U32.AND P0, PT, R14, R33, PT ;  /* 0x000000210e00720c */ /* 0x000fe20003f01070 */
[----:B------:R-:W-:Y:S01]  /*42a90*/  IMAD.X R37, RZ, RZ, RZ, P3 ;  /* 0x000000ffff257224 */ /* 0x000fe200018e06ff */
[----:B------:R-:W-:Y:S01]  /*42aa0*/  IADD3 R26, P3, PT, R35, R18, RZ ;  /* 0x00000012231a7210 */ /* 0x000fe20007f7e0ff */
[C---:B------:R-:W-:Y:S01]  /*42ab0*/  IMAD.X R41, R34.reuse, 0x1, R41, P6 ;  /* 0x0000000122297824 */ /* 0x040fe200030e0629 */
[----:B------:R-:W-:Y:S01]  /*42ac0*/  ISETP.GE.U32.AND.EX P1, PT, R34, R15, PT, P1 ;  /* 0x0000000f2200720c */ /* 0x000fe20003f26110 */
[----:B------:R-:W-:Y:S01]  /*42ad0*/  IMAD.MOV.U32 R36, RZ, RZ, R19 ;  /* 0x000000ffff247224 */ /* 0x000fe200078e0013 */
[----:B------:R-:W-:Y:S01]  /*42ae0*/  IADD3 R15, P6, PT, R14, R25, RZ ;  /* 0x000000190e0f7210 */ /* 0x000fe20007fde0ff */
[----:B------:R-:W-:-:S02]  /*42af0*/  IMAD.X R31, R26, 0x1, R27, P2 ;  /* 0x000000011a1f7824 */ /* 0x000fc400010e061b */
[----:B------:R-:W-:Y:S01]  /*42b00*/  IMAD.WIDE.U32.X R18, RZ, R32, R36, P3 ;  /* 0x00000020ff127225 */ /* 0x000fe200018e0424 */
[----:B------:R-:W-:Y:S02]  /*42b10*/  ISETP.GE.U32.AND P2, PT, R15, R14, PT ;  /* 0x0000000e0f00720c */ /* 0x000fe40003f46070 */
[----:B------:R-:W-:Y:S01]  /*42b20*/  ISETP.GE.U32.AND P3, PT, R47, R30, PT ;  /* 0x0000001e2f00720c */ /* 0x000fe20003f66070 */
[C---:B------:R-:W-:Y:S01]  /*42b30*/  IMAD.X R14, R31.reuse, 0x1, R43, P5 ;  /* 0x000000011f0e7824 */ /* 0x040fe200028e062b */
[----:B------:R-:W-:Y:S01]  /*42b40*/  ISETP.GE.U32.AND.EX P4, PT, R31, R26, PT, P4 ;  /* 0x0000001a1f00720c */ /* 0x000fe20003f86140 */
        /* <DEDUP_REMOVED lines=11> */
[----:B------:R-:W-:Y:S01]  /*42c00*/  IMAD.MOV.U32 R30, RZ, RZ, R27 ;  /* 0x000000ffff1e7224 */ /* 0x000fe200078e001b */
[----:B------:R-:W-:Y:S01]  /*42c10*/  IADD3 R36, P4, P5, R33, R38, R36 ;  /* 0x0000002621247210 */ /* 0x000fe20007d9e024 */
[----:B------:R-:W-:Y:S01]  /*42c20*/  IMAD.X R31, RZ, RZ, RZ, P1 ;  /* 0x000000ffff1f7224 */ /* 0x000fe200008e06ff */
        /* <DEDUP_REMOVED lines=10> */
[----:B------:R-:W-:Y:S01]  /*42cd0*/  ISETP.LT.U32.AND P0, PT, R14, R37, PT ;  /* 0x000000250e00720c */ /* 0x000fe20003f01070 */
[----:B------:R-:W-:Y:S01]  /*42ce0*/  IMAD.WIDE.U32 R32, R45, 0x3d1, RZ ;  /* 0x000003d12d207825 */ /* 0x000fe200078e00ff */
[----:B------:R-:W-:-:S02]  /*42cf0*/  ISETP.GE.U32.AND P2, PT, R27, R14, PT ;  /* 0x0000000e1b00720c */ /* 0x000fc40003f46070 */
[----:B------:R-:W-:Y:S01]  /*42d00*/  ISETP.GE.U32.AND.EX P1, PT, R26, R43, PT, P1 ;  /* 0x0000002b1a00720c */ /* 0x000fe20003f26110 */
[----:B------:R-:W-:Y:S02]  /*42d10*/  IMAD.X R14, RZ, RZ, R35, P3 ;  /* 0x000000ffff0e7224 */ /* 0x000fe400018e0623 */
[----:B------:R-:W-:Y:S01]  /*42d20*/  IMAD.WIDE.U32 R32, P3, RZ, R36, R32 ;  /* 0x00000024ff207225 */ /* 0x000fe20007860020 */
[----:B------:R-:W-:Y:S02]  /*42d30*/  SEL R37, RZ, 0x1, P1 ;  /* 0x00000001ff257807 */ /* 0x000fe40000800000 */
[----:B------:R-:W-:Y:S02]  /*42d40*/  ISETP.GE.U32.AND.EX P1, PT, R14, R35, PT, P2 ;  /* 0x000000230e00720c */ /* 0x000fe40003f26120 */
[----:B------:R-:W-:Y:S02]  /*42d50*/  IADD3 R37, P4, P5, R18, R30, R37 ;  /* 0x0000001e12257210 */ /* 0x000fe40007d9e025 */
[----:B------:R-:W-:-:S02]  /*42d60*/  ISETP.LT.U32.OR.EX P0, PT, R35, R26, !P1, P0 ;  /* 0x0000001a2300720c */ /* 0x000fc40004f01500 */
[----:B------:R-:W-:Y:S02]  /*42d70*/  IADD3 R32, P2, PT, R19, R32, RZ ;  /* 0x0000002013207210 */ /* 0x000fe40007f5e0ff */
[C---:B------:R-:W-:Y:S02]  /*42d80*/  IADD3 R26, P1, PT, R37.reuse, R41, RZ ;  /* 0x00000029251a7210 */ /* 0x040fe40007f3e0ff */
[----:B------:R-:W-:Y:S02]  /*42d90*/  SEL R19, RZ, 0x1, !P0 ;  /* 0x00000001ff137807 */ /* 0x000fe40004000000 */
[----:B------:R-:W-:Y:S02]  /*42da0*/  IADD3.X R39, PT, PT, R32, R31, RZ, P4, P5 ;  /* 0x0000001f20277210 */ /* 0x000fe400027ea4ff */
[C---:B------:R-:W-:Y:S01]  /*42db0*/  IADD3 R31, P4, PT, R26.reuse, R19, RZ ;  /* 0x000000131a1f7210 */ /* 0x040fe20007f9e0ff */
[----:B------:R-:W-:Y:S01]  /*42dc0*/  IMAD.X R19, RZ, RZ, RZ, P3 ;  /* 0x000000ffff137224 */ /* 0x000fe200018e06ff */
        /* <DEDUP_REMOVED lines=41> */
[----:B------:R-:W-:-:S03]  /*43060*/  IADD3 R30, P0, PT, R30, R33, RZ ;  /* 0x000000211e1e7210 */ /* 0x000fc60007f1e0ff */
[----:B------:R-:W-:Y:S01]  /*43070*/  IMAD.X R26, RZ, RZ, R19, P1 ;  /* 0x000000ffff1a7224 */ /* 0x000fe200008e0613 */
[----:B------:R-:W-:Y:S01]  /*43080*/  IADD3 R32, P2, P3, R30, R15, R18 ;  /* 0x0000000f1e207210 */ /* 0x000fe20007b5e012 */
[----:B------:R-:W-:Y:S01]  /*43090*/  IMAD.X R36, RZ, RZ, RZ, P0 ;  /* 0x000000ffff247224 */ /* 0x000fe200000e06ff */
[----:B------:R-:W-:Y:S02]  /*430a0*/  ISETP.GE.U32.AND P1, PT, R18, R43, PT ;  /* 0x0000002b1200720c */ /* 0x000fe40003f26070 */
[----:B------:R-:W-:Y:S02]  /*430b0*/  ISETP.GE.U32.AND P0, PT, R32, R15, PT ;  /* 0x0000000f2000720c */ /* 0x000fe40003f06070 */
[----:B------:R-:W-:Y:S02]  /*430c0*/  LOP3.LUT R15, RZ, R18, RZ, 0x33, !PT ;  /* 0x00000012ff0f7212 */ /* 0x000fe400078e33ff */
[----:B------:R-:W-:Y:S02]  /*430d0*/  IADD3.X R34, PT, PT, R36, R25, R26, P2, P3 ;  /* 0x0000001924227210 */ /* 0x000fe400017e641a */
[----:B------:R-:W-:-:S02]  /*430e0*/  ISETP.GT.U32.AND P2, PT, R30, R15, PT ;  /* 0x0000000f1e00720c */ /* 0x000fc40003f44070 */
[----:B------:R-:W-:Y:S01]  /*430f0*/  ISETP.GE.U32.AND.EX P0, PT, R34, R25, PT, P0 ;  /* 0x000000192200720c */ /* 0x000fe20003f06100 */
[----:B------:R-:W-:Y:S01]  /*43100*/  IMAD.MOV.U32 R25, RZ, RZ, R34 ;  /* 0x000000ffff197224 */ /* 0x000fe200078e0022 */
[----:B------:R-:W-:Y:S02]  /*43110*/  LOP3.LUT R15, RZ, R26, RZ, 0x33, !PT ;  /* 0x0000001aff0f7212 */ /* 0x000fe400078e33ff */
[----:B------:R-:W-:Y:S02]  /*43120*/  ISETP.GE.U32.AND.EX P1, PT, R26, RZ, PT, P1 ;  /* 0x000000ff1a00720c */ /* 0x000fe40003f26110 */
        /* <DEDUP_REMOVED lines=18> */
.L_x_255:
[----:B------:R-:W-:Y:S05]  /*43250*/  BSYNC.RECONVERGENT B0 ;  /* 0x0000000000007941 */ /* 0x000fea0003800200 */
.L_x_254:
[C---:B------:R-:W-:Y:S01]  /*43260*/  IMAD.WIDE.U32 R18, R12.reuse, R2, R16 ;  /* 0x000000020c127225 */ /* 0x040fe200078e0010 */
[----:B------:R-:W-:Y:S01]  /*43270*/  IADD3 R22, P1, PT, R15, R22, RZ ;  /* 0x000000160f167210 */ /* 0x000fe20007f3e0ff */
[----:B------:R-:W0:Y:S01]  /*43280*/  LDCU.64 UR12, c[0x3][0x18] ;  /* 0x00c00300ff0c77ac */ /* 0x000e220008000a00 */
[----:B------:R-:W-:Y:S01]  /*43290*/  BSSY.RECONVERGENT B1, `(.L_x_253) ;  /* 0x00000e0000017945 */ /* 0x000fe20003800200 */
[----:B------:R-:W-:Y:S01]  /*432a0*/  IMAD R39, R12, R4, R39 ;  /* 0x000000040c277224 */ /* 0x000fe200078e0227 */
[----:B------:R-:W-:Y:S01]  /*432b0*/  ISETP.GE.U32.AND P0, PT, R18, R16, PT ;  /* 0x000000101200720c */ /* 0x000fe20003f06070 */
[----:B------:R-:W-:Y:S01]  /*432c0*/  IMAD.X R28, R25, 0x1, R28, P1 ;  /* 0x00000001191c7824 */ /* 0x000fe200008e061c */
[----:B------:R-:W-:Y:S01]  /*432d0*/  ISETP.LT.U32.AND P1, PT, R22, R15, PT ;  /* 0x0000000f1600720c */ /* 0x000fe20003f21070 */
[----:B------:R-:W-:Y:S01]  /*432e0*/  IMAD.IADD R12, R19, 0x1, R39 ;  /* 0x00000001130c7824 */ /* 0x000fe200078e0227 */
[----:B------:R-:W-:Y:S01]  /*432f0*/  BSSY.RELIABLE B0, `(.L_x_256) ;  /* 0x0000037000007945 */ /* 0x000fe20003800100 */
[----:B------:R-:W-:-:S03]  /*43300*/  IMAD.MOV.U32 R23, RZ, RZ, R18 ;  /* 0x000000ffff177224 */ /* 0x000fc600078e0012 */
        /* <DEDUP_REMOVED lines=26> */
[----:B0-----:R-:W-:Y:S02]  /*434b0*/  ISETP.GT.U32.AND P0, PT, R26, UR12, PT ;  /* 0x0000000c1a007c0c */ /* 0x001fe4000bf04070 */
        /* <DEDUP_REMOVED lines=10> */
[----:B------:R-:W0:Y:S02]  /*43560*/  LDC.64 R10, c[0x3][0x10] ;  /* 0x00c00400ff0a7b82 */ /* 0x000e240000000a00 */
[----:B0-----:R-:W-:-:S04]  /*43570*/  ISETP.GT.U32.AND P0, PT, R25, R10, PT ;  /* 0x0000000a1900720c */ /* 0x001fc80003f04070 */
[----:B------:R-:W-:-:S13]  /*43580*/  ISETP.GT.U32.AND.EX P0, PT, R32, R11, PT, P0 ;  /* 0x0000000b2000720c */ /* 0x000fda0003f04100 */
[----:B------:R-:W-:Y:S05]  /*43590*/  @P0 BRA `(.L_x_257) ;  /* 0x0000000000300947 */ /* 0x000fea0003800000 */
[----:B------:R-:W0:Y:S01]  /*435a0*/  LDCU.128 UR16, c[0x3][URZ] ;  /* 0x00c00000ff1077ac */ /* 0x000e220008000c00 */
[----:B------:R-:W-:-:S04]  /*435b0*/  ISETP.GE.U32.AND P1, PT, R25, R10, PT ;  /* 0x0000000a1900720c */ /* 0x000fc80003f26070 */
[----:B------:R-:W-:Y:S02]  /*435c0*/  ISETP.GE.U32.AND.EX P1, PT, R32, R11, PT, P1 ;  /* 0x0000000b2000720c */ /* 0x000fe40003f26110 */
[----:B0-----:R-:W-:Y:S02]  /*435d0*/  ISETP.GE.U32.AND P0, PT, R23, UR16, PT ;  /* 0x0000001017007c0c */ /* 0x001fe4000bf06070 */
[C---:B------:R-:W-:Y:S02]  /*435e0*/  ISETP.GT.U32.AND P2, PT, R33.reuse, UR18, PT ;  /* 0x0000001221007c0c */ /* 0x040fe4000bf44070 */
[----:B------:R-:W-:Y:S02]  /*435f0*/  ISETP.LT.U32.AND P3, PT, R33, UR18, PT ;  /* 0x0000001221007c0c */ /* 0x000fe4000bf61070 */
[----:B------:R-:W-:Y:S02]  /*43600*/  ISETP.GE.U32.AND.EX P0, PT, R12, UR17, PT, P0 ;  /* 0x000000110c007c0c */ /* 0x000fe4000bf06100 */
[----:B------:R-:W-:-:S02]  /*43610*/  ISETP.GT.U32.AND.EX P2, PT, R36, UR19, PT, P2 ;  /* 0x0000001324007c0c */ /* 0x000fc4000bf44120 */
[----:B------:R-:W-:-:S04]  /*43620*/  ISETP.LT.U32.OR.EX P0, PT, R36, UR19, !P0, P3 ;  /* 0x0000001324007c0c */ /* 0x000fc8000c701530 */
[----:B------:R-:W-:-:S13]  /*43630*/  PLOP3.LUT P0, PT, P1, P2, P0, 0x2f, 0x0 ;  /* 0x000000000000781c */ /* 0x000fda0000f04507 */
[----:B------:R-:W-:Y:S05]  /*43640*/  @P0 BREAK.RELIABLE B0 ;  /* 0x0000000000000942 */ /* 0x000fea0003800100 */
[----:B------:R-:W-:Y:S05]  /*43650*/  @P0 BRA `(.L_x_258) ;  /* 0x00000008008c0947 */ /* 0x000fea0003800000 */
.L_x_257:
[----:B------:R-:W-:Y:S05]  /*43660*/  BSYNC.RELIABLE B0 ;  /* 0x0000000000007941 */ /* 0x000fea0003800100 */
.L_x_256:
[----:B------:R-:W0:Y:S01]  /*43670*/  LDC.64 R10, c[0x3][RZ] ;  /* 0x00c00000ff0a7b82 */ /* 0x000e220000000a00 */
[----:B------:R-:W-:Y:S01]  /*43680*/  ISETP.LT.U32.AND P4, PT, R26, UR12, PT ;  /* 0x0000000c1a007c0c */ /* 0x000fe2000bf81070 */
[----:B------:R-:W-:Y:S06]  /*43690*/  BSSY.RELIABLE B0, `(.L_x_259) ;  /* 0x0000043000007945 */ /* 0x000fec0003800100 */
[----:B------:R-:W1:Y:S08]  /*436a0*/  LDC.64 R16, c[0x3][0x8] ;  /* 0x00c00200ff107b82 */ /* 0x000e700000000a00 */
[----:B------:R-:W2:Y:S01]  /*436b0*/  LDC.64 R14, c[0x3][0x10] ;  /* 0x00c00400ff0e7b82 */ /* 0x000ea20000000a00 */
[----:B0-----:R-:W-:-:S04]  /*436c0*/  ISETP.GE.U32.AND P0, PT, R23, R10, PT ;  /* 0x0000000a1700720c */ /* 0x001fc80003f06070 */
[----:B------:R-:W-:Y:S02]  /*436d0*/  ISETP.GE.U32.AND.EX P0, PT, R12, R11, PT, P0 ;  /* 0x0000000b0c00720c */ /* 0x000fe40003f06100 */
[CC--:B-1----:R-:W-:Y:S02]  /*436e0*/  IADD3 R29, P1, PT, R33.reuse, -R16.reuse, RZ ;  /* 0x80000010211d7210 */ /* 0x0c2fe40007f3e0ff */
[----:B------:R-:W-:Y:S02]  /*436f0*/  SEL R18, RZ, 0x1, P0 ;  /* 0x00000001ff127807 */ /* 0x000fe40000000000 */
[----:B------:R-:W-:Y:S01]  /*43700*/  ISETP.LT.U32.AND P2, PT, R33, R16, PT ;  /* 0x000000102100720c */ /* 0x000fe20003f41070 */
[----:B------:R-:W-:Y:S01]  /*43710*/  IMAD.X R31, R36, 0x1, ~R17, P1 ;  /* 0x00000001241f7824 */ /* 0x000fe200008e0e11 */
[----:B------:R-:W-:Y:S02]  /*43720*/  ISETP.GE.U32.AND P1, PT, R29, R18, PT ;  /* 0x000000121d00720c */ /* 0x000fe40003f26070 */
[----:B--2---:R-:W-:-:S02]  /*43730*/  ISETP.LT.U32.AND P3, PT, R25, R14, PT ;  /* 0x0000000e1900720c */ /* 0x004fc40003f61070 */
        /* <DEDUP_REMOVED lines=24> */
[----:B------:R-:W-:-:S02]  /*438c0*/  IADD3 R23, P2, PT, R23, -R10, RZ ;  /* 0x8000000a17177210 */ /* 0x000fc40007f5e0ff */
[----:B------:R-:W-:Y:S02]  /*438d0*/  ISETP.GT.U32.AND.EX P0, PT, R27, UR13, PT, P0 ;  /* 0x0000000d1b007c0c */ /* 0x000fe4000bf04100 */
[----:B------:R-:W-:Y:S01]  /*438e0*/  IADD3 R33, P3, PT, R36, R29, RZ ;  /* 0x0000001d24217210 */ /* 0x000fe20007f7e0ff */
[----:B------:R-:W-:Y:S01]  /*438f0*/  IMAD.X R18, R12, 0x1, ~R11, P2 ;  /* 0x000000010c127824 */ /* 0x000fe200010e0e0b */
[----:B------:R-:W-:Y:S02]  /*43900*/  ISETP.NE.OR.EX P0, PT, R24, RZ, P0, P1 ;  /* 0x000000ff1800720c */ /* 0x000fe40000705710 */
[----:B------:R-:W-:Y:S01]  /*43910*/  IADD3 R25, P4, PT, R32, R19, RZ ;  /* 0x0000001320197210 */ /* 0x000fe20007f9e0ff */
[----:B------:R-:W-:-:S04]  /*43920*/  IMAD.X R36, R36, 0x1, R31, P3 ;  /* 0x0000000124247824 */ /* 0x000fc800018e061f */
[----:B------:R-:W-:-:S06]  /*43930*/  IMAD.X R32, R32, 0x1, R21, P4 ;  /* 0x0000000120207824 */ /* 0x000fcc00020e0615 */
        /* <DEDUP_REMOVED lines=24> */
.L_x_260:
[----:B------:R-:W-:Y:S05]  /*43ac0*/  BSYNC.RELIABLE B0 ;  /* 0x0000000000007941 */ /* 0x000fea0003800100 */
.L_x_259:
        /* <DEDUP_REMOVED lines=64> */
.L_x_262:
[----:B------:R-:W-:Y:S05]  /*43ed0*/  BSYNC.RELIABLE B0 ;  /* 0x0000000000007941 */ /* 0x000fea0003800100 */
.L_x_261:
        /* <DEDUP_REMOVED lines=27> */
.L_x_258:
[----:B------:R-:W-:Y:S05]  /*44090*/  BSYNC.RECONVERGENT B1 ;  /* 0x0000000000017941 */ /* 0x000fea0003800200 */
.L_x_253:
[C---:B-1----:R-:W-:Y:S01]  /*440a0*/  IMAD.WIDE.U32 R10, R12.reuse, R33, RZ ;  /* 0x000000210c0a7225 */ /* 0x042fe200078e00ff */
[----:B------:R-:W-:Y:S01]  /*440b0*/  UMOV UR4, URZ ;  /* 0x000000ff00047c82 */ /* 0x000fe20008000000 */
[----:B------:R-:W-:Y:S02]  /*440c0*/  BSSY.RECONVERGENT B0, `(.L_x_263) ;  /* 0x0000143000007945 */ /* 0x000fe40003800200 */
[----:B0-----:R-:W-:-:S04]  /*440d0*/  IMAD.WIDE.U32 R20, R12, R25, RZ ;  /* 0x000000190c147225 */ /* 0x001fc800078e00ff */
[----:B------:R-:W-:-:S04]  /*440e0*/  IMAD.WIDE.U32 R14, P0, R36, R23, R10 ;  /* 0x00000017240e7225 */ /* 0x000fc8000780000a */
[----:B------:R-:W-:-:S04]  /*440f0*/  IMAD.WIDE.U32 R10, R23, R33, RZ ;  /* 0x00000021170a7225 */ /* 0x000fc800078e00ff */
[----:B------:R-:W-:Y:S01]  /*44100*/  IMAD.X R17, RZ, RZ, RZ, P0 ;  /* 0x000000ffff117224 */ /* 0x000fe200000e06ff */
[----:B------:R-:W-:Y:S01]  /*44110*/  IADD3 RZ, P0, PT, R11, R14, RZ ;  /* 0x0000000e0bff7210 */ /* 0x000fe20007f1e0ff */
[-C--:B------:R-:W-:Y:S02]  /*44120*/  IMAD R10, R32, R23.reuse, RZ ;  /* 0x00000017200a7224 */ /* 0x080fe400078e02ff */
[----:B------:R-:W-:Y:S02]  /*44130*/  IMAD.MOV.U32 R16, RZ, RZ, R15 ;  /* 0x000000ffff107224 */ /* 0x000fe400078e000f */
[C---:B------:R-:W-:Y:S02]  /*44140*/  IMAD R13, R25.reuse, R12, R10 ;  /* 0x0000000c190d7224 */ /* 0x040fe400078e020a */
[----:B------:R-:W-:-:S04]  /*44150*/  IMAD.WIDE.U32 R14, R25, R23, RZ ;  /* 0x00000017190e7225 */ /* 0x000fc800078e00ff */
[----:B------:R-:W-:-:S04]  /*44160*/  IMAD.WIDE.U32.X R10, R36, R12, R16, P0 ;  /* 0x0000000c240a7225 */ /* 0x000fc800000e0410 */
[----:B------:R-:W-:Y:S01]  /*44170*/  IMAD.WIDE.U32 R20, P0, R32, R23, R20 ;  /* 0x0000001720147225 */ /* 0x000fe20007800014 */
[----:B------:R-:W-:-:S03]  /*44180*/  IADD3 R24, P2, PT, R10, R14, RZ ;  /* 0x0000000e0a187210 */ /* 0x000fc60007f5e0ff */
[----:B------:R-:W-:Y:S02]  /*44190*/  IMAD.IADD R13, R15, 0x1, R13 ;  /* 0x000000010f0d7824 */ /* 0x000fe400078e020d */
[----:B------:R-:W-:-:S04]  /*441a0*/  IMAD.WIDE.U32 R18, R23, R25, RZ ;  /* 0x0000001917127225 */ /* 0x000fc800078e00ff */
[----:B------:R-:W-:Y:S01]  /*441b0*/  IMAD.X R15, RZ, RZ, RZ, P0 ;  /* 0x000000ffff0f7224 */ /* 0x000fe200000e06ff */
[----:B------:R-:W-:Y:S01]  /*441c0*/  ISETP.GE.U32.AND P0, PT, R24, R14, PT ;  /* 0x0000000e1800720c */ /* 0x000fe20003f06070 */
[----:B------:R-:W-:Y:S01]  /*441d0*/  IMAD.X R37, R13, 0x1, R11, P2 ;  /* 0x000000010d257824 */ /* 0x000fe200010e060b */
[----:B------:R-:W-:Y:S01]  /*441e0*/  IADD3 RZ, P1, PT, R19, R20, RZ ;  /* 0x0000001413ff7210 */ /* 0x000fe20007f3e0ff */
[----:B------:R-:W-:Y:S02]  /*441f0*/  IMAD R11, R27, R23, RZ ;  /* 0x000000171b0b7224 */ /* 0x000fe400078e02ff */
[----:B------:R-:W-:Y:S01]  /*44200*/  IMAD.MOV.U32 R14, RZ, RZ, R21 ;  /* 0x000000ffff0e7224 */ /* 0x000fe200078e0015 */
[----:B------:R-:W-:Y:S01]  /*44210*/  ISETP.GE.U32.AND.EX P0, PT, R37, R13, PT, P0 ;  /* 0x0000000d2500720c */ /* 0x000fe20003f06100 */
[----:B------:R-:W-:-:S04]  /*44220*/  IMAD.WIDE.U32 R30, R12, R26, RZ ;  /* 0x0000001a0c1e7225 */ /* 0x000fc800078e00ff */
[C---:B------:R-:W-:Y:S02]  /*44230*/  IMAD R41, R26.reuse, R12, R11 ;  /* 0x0000000c1a297224 */ /* 0x040fe400078e020b */
[----:B------:R-:W-:-:S04]  /*44240*/  IMAD.WIDE.U32 R20, R26, R23, RZ ;  /* 0x000000171a147225 */ /* 0x000fc800078e00ff */
[----:B------:R-:W-:Y:S01]  /*44250*/  IMAD.WIDE.U32.X R10, R32, R12, R14, P1 ;  /* 0x0000000c200a7225 */ /* 0x000fe200008e040e */
[----:B------:R-:W-:-:S03]  /*44260*/  SEL R15, RZ, 0x1, P0 ;  /* 0x00000001ff0f7807 */ /* 0x000fc60000000000 */
[----:B------:R-:W-:Y:S01]  /*44270*/  IMAD.WIDE.U32 R34, R36, R26, RZ ;  /* 0x0000001a24227225 */ /* 0x000fe200078e00ff */
[----:B------:R-:W-:-:S03]  /*44280*/  IADD3 R14, P5, P6, R20, R10, R15 ;  /* 0x0000000a140e7210 */ /* 0x000fc60007ebe00f */
[----:B------:R-:W-:-:S04]  /*44290*/  IMAD.WIDE.U32 R38, R12, R23, RZ ;  /* 0x000000170c267225 */ /* 0x000fc800078e00ff */
[----:B------:R-:W-:Y:S02]  /*442a0*/  IMAD.IADD R41, R21, 0x1, R41 ;  /* 0x0000000115297824 */ /* 0x000fe400078e0229 */
[----:B------:R-:W-:-:S03]  /*442b0*/  IMAD.WIDE.U32 R28, R23, R26, RZ ;  /* 0x0000001a171c7225 */ /* 0x000fc600078e00ff */
[----:B------:R-:W-:Y:S01]  /*442c0*/  IADD3.X R15, PT, PT, R41, R11, RZ, P5, P6 ;  /* 0x0000000b290f7210 */ /* 0x000fe20002fec4ff */
[----:B------:R-:W-:-:S04]  /*442d0*/  IMAD.WIDE.U32 R16, P4, R27, R23, R30 ;  /* 0x000000171b107225 */ /* 0x000fc8000788001e */
[----:B------:R-:W-:Y:S01]  /*442e0*/  IMAD.WIDE.U32 R18, R36, R25, RZ ;  /* 0x0000001924127225 */ /* 0x000fe200078e00ff */
[----:B------:R-:W-:-:S03]  /*442f0*/  IADD3 RZ, P3, PT, R29, R16, RZ ;  /* 0x000000101dff7210 */ /* 0x000fc60007f7e0ff */
[----:B------:R-:W-:-:S04]  /*44300*/  IMAD.WIDE.U32 R30, R33, R26, RZ ;  /* 0x0000001a211e7225 */ /* 0x000fc800078e00ff */
[----:B------:R-:W-:-:S04]  /*44310*/  IMAD.WIDE.U32 R34, P1, R27, R33, R34 ;  /* 0x000000211b227225 */ /* 0x000fc80007820022 */
[----:B------:R-:W-:Y:S01]  /*44320*/  IMAD.WIDE.U32 R10, P6, R23, R12, R38 ;  /* 0x0000000c170a7225 */ /* 0x000fe200078c0026 */
[----:B------:R-:W-:-:S03]  /*44330*/  IADD3 RZ, P5, PT, R31, R34, RZ ;  /* 0x000000221fff7210 */ /* 0x000fc60007fbe0ff */
[----:B------:R-:W-:-:S04]  /*44340*/  IMAD.WIDE.U32 R28, R33, R25, RZ ;  /* 0x00000019211c7225 */ /* 0x000fc800078e00ff */
[----:B------:R-:W-:-:S04]  /*44350*/  IMAD.WIDE.U32 R18, P2, R32, R33, R18 ;  /* 0x0000002120127225 */ /* 0x000fc80007840012 */
[----:B------:R-:W-:Y:S01]  /*44360*/  IMAD.WIDE.U32 R38, R23, R23, RZ ;  /* 0x0000001717267225 */ /* 0x000fe200078e00ff */
[----:B------:R-:W-:-:S03]  /*44370*/  IADD3 RZ, P0, PT, R29, R18, RZ ;  /* 0x000000121dff7210 */ /* 0x000fc60007f1e0ff */
[----:B------:R-:W-:Y:S01]  /*44380*/  IMAD.X R31, RZ, RZ, RZ, P6 ;  /* 0x000000ffff1f7224 */ /* 0x000fe200030e06ff */
[----:B------:R-:W-:Y:S01]  /*44390*/  IADD3 RZ, P6, PT, R39, R10, RZ ;  /* 0x0000000a27ff7210 */ /* 0x000fe20007fde0ff */
[----:B------:R-:W-:Y:S01]  /*443a0*/  IMAD.X R29, RZ, RZ, RZ, P4 ;  /* 0x000000ffff1d7224 */ /* 0x000fe200020e06ff */
[----:B------:R-:W-:Y:S01]  /*443b0*/  ISETP.GE.U32.AND P4, PT, R14, R20, PT ;  /* 0x000000140e00720c */ /* 0x000fe20003f86070 */
[----:B------:R-:W-:Y:S02]  /*443c0*/  IMAD R13, R36, R23, RZ ;  /* 0x00000017240d7224 */ /* 0x000fe400078e02ff */
[----:B------:R-:W-:Y:S02]  /*443d0*/  IMAD.MOV.U32 R28, RZ, RZ, R17 ;  /* 0x000000ffff1c7224 */ /* 0x000fe400078e0011 */
[----:B------:R-:W-:Y:S02]  /*443e0*/  IMAD.MOV.U32 R30, RZ, RZ, R11 ;  /* 0x000000ffff1e7224 */ /* 0x000fe400078e000b */
[----:B------:R-:W-:-:S02]  /*443f0*/  IMAD R49, R33, R12, R13 ;  /* 0x0000000c21317224 */ /* 0x000fc400078e020d */
[----:B------:R-:W-:Y:S01]  /*44400*/  IMAD.WIDE.U32.X R20, R27, R12, R28, P3 ;  /* 0x0000000c1b147225 */ /* 0x000fe200018e041c */
[----:B------:R-:W-:-:S03]  /*44410*/  ISETP.GE.U32.AND.EX P3, PT, R15, R41, PT, P4 ;  /* 0x000000290f00720c */ /* 0x000fc60003f66140 */
[----:B------:R-:W-:Y:S01]  /*44420*/  IMAD.WIDE.U32.X R38, R12, R12, R30, P6 ;  /* 0x0000000c0c267225 */ /* 0x000fe200030e041e */
[----:B------:R-:W-:-:S03]  /*44430*/  SEL R47, RZ, 0x1, P3 ;  /* 0x00000001ff2f7807 */ /* 0x000fc60001800000 */
[----:B------:R-:W-:-:S04]  /*44440*/  IMAD.WIDE.U32 R12, R32, R26, RZ ;  /* 0x0000001a200c7225 */ /* 0x000fc800078e00ff */
[----:B------:R-:W-:-:S04]  /*44450*/  IMAD.WIDE.U32 R16, R33, R23, RZ ;  /* 0x0000001721107225 */ /* 0x000fc800078e00ff */
[----:B------:R-:W-:-:S04]  /*44460*/  IMAD.WIDE.U32 R42, R25, R26, RZ ;  /* 0x0000001a192a7225 */ /* 0x000fc800078e00ff */
[----:B------:R-:W-:-:S04]  /*44470*/  IMAD.WIDE.U32 R12, P4, R27, R25, R12 ;  /* 0x000000191b0c7225 */ /* 0x000fc8000788000c */
[----:B------:R-:W-:Y:S01]  /*44480*/  IMAD.IADD R49, R17, 0x1, R49 ;  /* 0x0000000111317824 */ /* 0x000fe200078e0231 */
[----:B------:R-:W-:Y:S01]  /*44490*/  IADD3 RZ, P3, PT, R43, R12, RZ ;  /* 0x0000000c2bff7210 */ /* 0x000fe20007f7e0ff */
[----:B------:R-:W-:Y:S02]  /*444a0*/  IMAD.SHL.U32 R45, R16, 0x2, RZ ;  /* 0x00000002102d7824 */ /* 0x000fe400078e00ff */
[-C--:B------:R-:W-:Y:S01]  /*444b0*/  IMAD.WIDE.U32 R30, R36, R33.reuse, RZ ;  /* 0x00000021241e7225 */ /* 0x080fe200078e00ff */
[----:B------:R-:W-:Y:S02]  /*444c0*/  SHF.L.U64.HI R43, R16, 0x1, R49 ;  /* 0x00000001102b7819 */ /* 0x000fe40000010231 */
[----:B------:R-:W-:Y:S01]  /*444d0*/  IADD3 R12, P6, PT, R45, R38, RZ ;  /* 0x000000262d0c7210 */ /* 0x000fe20007fde0ff */
[----:B------:R-:W-:Y:S01]  /*444e0*/  IMAD.X R29, RZ, RZ, RZ, P2 ;  /* 0x000000ffff1d7224 */ /* 0x000fe200010e06ff */
[----:B------:R-:W-:Y:S01]  /*444f0*/  SHF.L.W.U32.HI R18, R49, 0x1, R24 ;  /* 0x0000000131127819 */ /* 0x000fe20000010e18 */
[----:B------:R-:W-:-:S04]  /*44500*/  IMAD.WIDE.U32 R40, R33, R33, RZ ;  /* 0x0000002121287225 */ /* 0x000fc800078e00ff */
[----:B------:R-:W-:-:S04]  /*44510*/  IMAD.WIDE.U32 R30, P2, R33, R36, R30 ;  /* 0x00000024211e7225 */ /* 0x000fc8000784001e */
[----:B------:R-:W-:Y:S01]  /*44520*/  IMAD.X R22, R43, 0x1, R39, P6 ;  /* 0x000000012b167824 */ /* 0x000fe200030e0627 */
[----:B------:R-:W-:Y:S01]  /*44530*/  ISETP.GE.U32.AND P6, PT, R12, R45, PT ;  /* 0x0000002d0c00720c */ /* 0x000fe20003fc6070 */
[----:B------:R-:W-:Y:S01]  /*44540*/  IMAD.X R17, RZ, RZ, RZ, P1 ;  /* 0x000000ffff117224 */ /* 0x000fe200008e06ff */
[----:B------:R-:W-:Y:S01]  /*44550*/  IADD3 RZ, P1, PT, R41, R30, RZ ;  /* 0x0000001e29ff7210 */ /* 0x000fe20007f3e0ff */
[----:B------:R-:W-:Y:S01]  /*44560*/  IMAD.MOV.U32 R28, RZ, RZ, R19 ;  /* 0x000000ffff1c7224 */ /* 0x000fe200078e0013 */
[----:B------:R-:W-:Y:S01]  /*44570*/  SHF.L.W.U32.HI R19, R24, 0x1, R37 ;  /* 0x0000000118137819 */ /* 0x000fe20000010e25 */
[----:B------:R-:W-:Y:S01]  /*44580*/  IMAD.X R41, RZ, RZ, RZ, P2 ;  /* 0x000000ffff297224 */ /* 0x000fe200010e06ff */
[----:B------:R-:W-:Y:S01]  /*44590*/  ISETP.GE.U32.AND.EX P2, PT, R22, R43, PT, P6 ;  /* 0x0000002b1600720c */ /* 0x000fe20003f46160 */
[----:B------:R-:W-:Y:S01]  /*445a0*/  IMAD R24, R32, R33, RZ ;  /* 0x0000002120187224 */ /* 0x000fe200078e02ff */
[----:B------:R-:W-:Y:S01]  /*445b0*/  IADD3 R20, P6, PT, R47, R20, RZ ;  /* 0x000000142f147210 */ /* 0x000fe20007fde0ff */
[----:B------:R-:W-:-:S02]  /*445c0*/  IMAD.MOV.U32 R16, RZ, RZ, R35 ;  /* 0x000000ffff107224 */ /* 0x000fc400078e0023 */
[----:B------:R-:W-:-:S04]  /*445d0*/  IMAD.WIDE.U32 R34, R33, R33, R18 ;  /* 0x0000002121227225 */ /* 0x000fc800078e0012 */
[----:B------:R-:W-:Y:S01]  /*445e0*/  IMAD.MOV.U32 R40, RZ, RZ, R31 ;  /* 0x000000ffff287224 */ /* 0x000fe200078e001f */
[----:B------:R-:W-:Y:S01]  /*445f0*/  SEL R31, RZ, 0x1, P2 ;  /* 0x00000001ff1f7807 */ /* 0x000fe20001000000 */
[----:B------:R-:W-:-:S04]  /*44600*/  IMAD.WIDE.U32 R38, R25, R33, R14 ;  /* 0x0000002119267225 */ /* 0x000fc800078e000e */
[----:B------:R-:W-:Y:S01]  /*44610*/  IMAD R43, R25, R36, R24 ;  /* 0x00000024192b7224 */ /* 0x000fe200078e0218 */
[----:B------:R-:W-:Y:S01]  /*44620*/  ISETP.GE.U32.AND P2, PT, R38, R14, PT ;  /* 0x0000000e2600720c */ /* 0x000fe20003f46070 */
[----:B------:R-:W-:Y:S01]  /*44630*/  IMAD.X R21, RZ, RZ, R21, P6 ;  /* 0x000000ffff157224 */ /* 0x000fe200030e0615 */
[----:B------:R-:W-:Y:S01]  /*44640*/  IADD3 R24, P6, PT, R31, R34, RZ ;  /* 0x000000221f187210 */ /* 0x000fe20007fde0ff */
[----:B------:R-:W-:Y:S01]  /*44650*/  IMAD.IADD R43, R39, 0x1, R43 ;  /* 0x00000001272b7824 */ /* 0x000fe200078e022b */
[----:B------:R-:W-:Y:S01]  /*44660*/  SHF.L.W.U32.HI R37, R37, 0x1, R38 ;  /* 0x0000000125257819 */ /* 0x000fe20000010e26 */
[----:B------:R-:W-:Y:S02]  /*44670*/  IMAD.IADD R42, R30, 0x1, R35 ;  /* 0x000000011e2a7824 */ /* 0x000fe400078e0223 */
[----:B------:R-:W-:Y:S01]  /*44680*/  IMAD.WIDE.U32.X R30, R36, R36, R40, P1 ;  /* 0x00000024241e7225 */ /* 0x000fe200008e0428 */
[----:B------:R-:W-:Y:S02]  /*44690*/  ISETP.GE.U32.AND.EX P2, PT, R43, R15, PT, P2 ;  /* 0x0000000f2b00720c */ /* 0x000fe40003f46120 */
[----:B------:R-:W-:Y:S01]  /*446a0*/  ISETP.GE.U32.AND P1, PT, R24, R34, PT ;  /* 0x000000221800720c */ /* 0x000fe20003f26070 */
[----:B------:R-:W-:Y:S01]  /*446b0*/  IMAD.X R15, RZ, RZ, R42, P6 ;  /* 0x000000ffff0f7224 */ /* 0x000fe200030e062a */
[----:B------:R-:W-:Y:S01]  /*446c0*/  SHF.L.W.U32.HI R39, R38, 0x1, R43 ;  /* 0x0000000126277819 */ /* 0x000fe20000010e2b */
[----:B------:R-:W-:-:S02]  /*446d0*/  IMAD R41, R27, R33, RZ ;  /* 0x000000211b297224 */ /* 0x000fc400078e02ff */
[----:B------:R-:W-:Y:S01]  /*446e0*/  IMAD.WIDE.U32.X R28, R32, R36, R28, P0 ;  /* 0x00000024201c7225 */ /* 0x000fe200000e041c */
[----:B------:R-:W-:Y:S02]  /*446f0*/  ISETP.GE.U32.AND.EX P6, PT, R15, R42, PT, P1 ;  /* 0x0000002a0f00720c */ /* 0x000fe40003fc6110 */
[----:B------:R-:W-:Y:S01]  /*44700*/  ISETP.LT.U32.AND P0, PT, R34, R18, PT ;  /* 0x000000122200720c */ /* 0x000fe20003f01070 */
[C---:B------:R-:W-:Y:S01]  /*44710*/  IMAD.WIDE.U32 R34, R26.reuse, R33, R20 ;  /* 0x000000211a227225 */ /* 0x040fe200078e0014 */
[----:B------:R-:W-:Y:S02]  /*44720*/  IADD3 R14, P1, PT, R37, R30, RZ ;  /* 0x0000001e250e7210 */ /* 0x000fe40007f3e0ff */
[----:B------:R-:W-:Y:S01]  /*44730*/  SEL R33, RZ, 0x1, P2 ;  /* 0x00000001ff217807 */ /* 0x000fe20001000000 */
[----:B------:R-:W-:Y:S01]  /*44740*/  IMAD R41, R26, R36, R41 ;  /* 0x000000241a297224 */ /* 0x000fe200078e0229 */
[----:B------:R-:W-:Y:S01]  /*44750*/  ISETP.LT.U32.OR.EX P0, PT, R42, R19, !P6, P0 ;  /* 0x000000132a00720c */ /* 0x000fe20007701500 */
[----:B------:R-:W-:Y:S01]  /*44760*/  IMAD.X R30, R39, 0x1, R31, P1 ;  /* 0x00000001271e7824 */ /* 0x000fe200008e061f */
[C---:B------:R-:W-:Y:S01]  /*44770*/  ISETP.GE.U32.AND P2, PT, R34.reuse, R20, PT ;  /* 0x000000142200720c */ /* 0x040fe20003f46070 */
[----:B------:R-:W-:Y:S01]  /*44780*/  IMAD.WIDE.U32.X R16, R27, R36, R16, P5 ;  /* 0x000000241b107225 */ /* 0x000fe200028e0410 */
[----:B------:R-:W-:-:S02]  /*44790*/  IADD3 R33, P1, P5, R34, R28, R33 ;  /* 0x0000001c22217210 */ /* 0x000fc40007d3e021 */
[----:B------:R-:W-:Y:S01]  /*447a0*/  SEL R19, RZ, 0x1, !P0 ;  /* 0x00000001ff137807 */ /* 0x000fe20004000000 */
[----:B------:R-:W-:Y:S01]  /*447b0*/  IMAD.IADD R31, R35, 0x1, R41 ;  /* 0x00000001231f7824 */ /* 0x000fe200078e0229 */
[----:B------:R-:W-:Y:S01]  /*447c0*/  ISETP.GE.U32.AND P0, PT, R33, R34, PT ;  /* 0x000000222100720c */ /* 0x000fe20003f06070 */
[----:B------:R-:W-:-:S03]  /*447d0*/  IMAD.WIDE.U32 R34, R27, R26, RZ ;  /* 0x0000001a1b227225 */ /* 0x000fc600078e00ff */
[C---:B------:R-:W-:Y:S01]  /*447e0*/  IADD3.X R42, PT, PT, R31.reuse, R29, RZ, P1, P5 ;  /* 0x0000001d1f2a7210 */ /* 0x040fe20000fea4ff */
[----:B------:R-:W-:Y:S01]  /*447f0*/  IMAD.WIDE.U32 R28, R32, R25, RZ ;  /* 0x00000019201c7225 */ /* 0x000fe200078e00ff */
[----:B------:R-:W-:Y:S02]  /*44800*/  IADD3 R18, P5, PT, R14, R19, RZ ;  /* 0x000000130e127210 */ /* 0x000fe40007fbe0ff */
[----:B------:R-:W-:Y:S01]  /*44810*/  ISETP.GE.U32.AND.EX P2, PT, R31, R21, PT, P2 ;  /* 0x000000151f00720c */ /* 0x000fe20003f46120 */
[C---:B------:R-:W-:Y:S01]  /*44820*/  IMAD.WIDE.U32 R20, R25.reuse, R25, RZ ;  /* 0x0000001919147225 */ /* 0x040fe200078e00ff */
[----:B------:R-:W-:Y:S02]  /*44830*/  ISETP.GE.U32.AND P1, PT, R18, R14, PT ;  /* 0x0000000e1200720c */ /* 0x000fe40003f26070 */
[----:B------:R-:W-:Y:S01]  /*44840*/  ISETP.GE.U32.AND.EX P0, PT, R42, R31, PT, P0 ;  /* 0x0000001f2a00720c */ /* 0x000fe20003f06100 */
[----:B------:R-:W-:Y:S01]  /*44850*/  IMAD.X R19, RZ, RZ, R30, P5 ;  /* 0x000000ffff137224 */ /* 0x000fe200028e061e */
[----:B------:R-:W-:Y:S01]  /*44860*/  SEL R20, RZ, 0x1, P2 ;  /* 0x00000001ff147807 */ /* 0x000fe20001000000 */
[----:B------:R-:W-:Y:S01]  /*44870*/  IMAD.WIDE.U32 R28, P5, R25, R32, R28 ;  /* 0x00000020191c7225 */ /* 0x000fe200078a001c */
[----:B------:R-:W-:-:S02]  /*44880*/  ISETP.LT.U32.AND P2, PT, R14, R37, PT ;  /* 0x000000250e00720c */ /* 0x000fc40003f41070 */
[----:B------:R-:W-:Y:S01]  /*44890*/  ISETP.GE.U32.AND.EX P1, PT, R19, R30, PT, P1 ;  /* 0x0000001e1300720c */ /* 0x000fe20003f26110 */
[----:B------:R-:W-:Y:S01]  /*448a0*/  IMAD.X R37, RZ, RZ, RZ, P4 ;  /* 0x000000ffff257224 */ /* 0x000fe200020e06ff */
[----:B------:R-:W-:Y:S01]  /*448b0*/  SEL R31, RZ, 0x1, P0 ;  /* 0x00000001ff1f7807 */ /* 0x000fe20000000000 */
[----:B------:R-:W-:Y:S01]  /*448c0*/  IMAD.WIDE.U32 R40, R26, R26, RZ ;  /* 0x0000001a1a287225 */ /* 0x000fe200078e00ff */
[----:B------:R-:W-:Y:S02]  /*448d0*/  ISETP.LT.U32.OR.EX P2, PT, R30, R39, !P1, P2 ;  /* 0x000000271e00720c */ /* 0x000fe40004f41520 */
[----:B------:R-:W-:Y:S01]  /*448e0*/  IADD3 RZ, P0, PT, R21, R28, RZ ;  /* 0x0000001c15ff7210 */ /* 0x000fe20007f1e0ff */
[----:B------:R-:W-:Y:S01]  /*448f0*/  IMAD.X R39, RZ, RZ, RZ, P5 ;  /* 0x000000ffff277224 */ /* 0x000fe200028e06ff */
[----:B------:R-:W-:Y:S01]  /*44900*/  IADD3 R30, P4, P6, R31, R16, R20 ;  /* 0x000000101f1e7210 */ /* 0x000fe20007e9e014 */
[----:B------:R-:W-:Y:S01]  /*44910*/  IMAD.WIDE.U32 R20, P1, R26, R27, R34 ;  /* 0x0000001b1a147225 */ /* 0x000fe20007820022 */
[----:B------:R-:W-:-:S02]  /*44920*/  SHF.L.W.U32.HI R34, R43, 0x1, R33 ;  /* 0x000000012b227819 */ /* 0x000fc40000010e21 */
[----:B------:R-:W-:Y:S01]  /*44930*/  SHF.L.W.U32.HI R35, R33, 0x1, R42 ;  /* 0x0000000121237819 */ /* 0x000fe20000010e2a */
[----:B------:R-:W-:Y:S01]  /*44940*/  IMAD R45, R27, R25, RZ ;  /* 0x000000191b2d7224 */ /* 0x000fe200078e02ff */
[----:B------:R-:W-:Y:S01]  /*44950*/  IADD3.X R31, PT, PT, RZ, R17, RZ, P4, P6 ;  /* 0x00000011ff1f7210 */ /* 0x000fe200027ec4ff */
[----:B------:R-:W-:Y:S01]  /*44960*/  IMAD.MOV.U32 R36, RZ, RZ, R13 ;  /* 0x000000ffff247224 */ /* 0x000fe200078e000d */
[----:B------:R-:W-:Y:S01]  /*44970*/  IADD3 RZ, P5, PT, R41, R20, RZ ;  /* 0x0000001429ff7210 */ /* 0x000fe20007fbe0ff */
[----:B------:R-:W-:Y:S01]  /*44980*/  IMAD.WIDE.U32 R16, R25, R25, R34 ;  /* 0x0000001919107225 */ /* 0x000fe200078e0022 */
[----:B------:R-:W-:-:S03]  /*44990*/  SEL R41, RZ, 0x1, !P2 ;  /* 0x00000001ff297807 */ /* 0x000fc60005000000 */
[----:B------:R-:W-:Y:S01]  /*449a0*/  IMAD.MOV.U32 R38, RZ, RZ, R29 ;  /* 0x000000ffff267224 */ /* 0x000fe200078e001d */
[----:B------:R-:W-:Y:S01]  /*449b0*/  IADD3 R41, P2, PT, R41, R16, RZ ;  /* 0x0000001029297210 */ /* 0x000fe20007f5e0ff */
[----:B------:R-:W-:Y:S02]  /*449c0*/  IMAD.IADD R14, R28, 0x1, R17 ;  /* 0x000000011c0e7824 */ /* 0x000fe400078e0211 */
[-C--:B------:R-:W-:Y:S02]  /*449d0*/  IMAD R43, R26, R32.reuse, R45 ;  /* 0x000000201a2b7224 */ /* 0x080fe400078e022d */
[----:B------:R-:W-:-:S04]  /*449e0*/  IMAD.WIDE.U32.X R36, R27, R32, R36, P3 ;  /* 0x000000201b247225 */ /* 0x000fc800018e0424 */
[----:B------:R-:W-:Y:S01]  /*449f0*/  IMAD.WIDE.U32.X R32, R32, R32, R38, P0 ;  /* 0x0000002020207225 */ /* 0x000fe200000e0426 */
[----:B------:R-:W-:-:S03]  /*44a00*/  ISETP.GE.U32.AND P0, PT, R41, R16, PT ;  /* 0x000000102900720c */ /* 0x000fc60003f06070 */
[----:B------:R-:W-:Y:S01]  /*44a10*/  IMAD.X R39, RZ, RZ, R14, P2 ;  /* 0x000000ffff277224 */ /* 0x000fe200010e060e */
[----:B------:R-:W-:Y:S01]  /*44a20*/  ISETP.LT.U32.AND P2, PT, R16, R34, PT ;  /* 0x000000221000720c */ /* 0x000fe20003f41070 */
[----:B------:R-:W-:-:S03]  /*44a30*/  IMAD.WIDE.U32 R28, R26, R25, R30 ;  /* 0x000000191a1c7225 */ /* 0x000fc600078e001e */
[----:B------:R-:W-:Y:S01]  /*44a40*/  ISETP.GE.U32.AND.EX P0, PT, R39, R14, PT, P0 ;  /* 0x0000000e2700720c */ /* 0x000fe20003f06100 */
[----:B------:R-:W-:Y:S01]  /*44a50*/  IMAD.X R17, RZ, RZ, RZ, P1 ;  /* 0x000000ffff117224 */ /* 0x000fe200008e06ff */
[----:B------:R-:W-:Y:S01]  /*44a60*/  ISETP.GE.U32.AND P1, PT, R28, R30, PT ;  /* 0x0000001e1c00720c */ /* 0x000fe20003f26070 */
[----:B------:R-:W-:Y:S01]  /*44a70*/  IMAD.IADD R43, R29, 0x1, R43 ;  /* 0x000000011d2b7824 */ /* 0x000fe200078e022b */
[----:B------:R-:W-:Y:S01]  /*44a80*/  SHF.L.W.U32.HI R13, R42, 0x1, R28 ;  /* 0x000000012a0d7819 */ /* 0x000fe20000010e1c */
[----:B------:R-:W-:Y:S01]  /*44a90*/  IMAD.MOV.U32 R16, RZ, RZ, R21 ;  /* 0x000000ffff107224 */ /* 0x000fe200078e0015 */
[----:B------:R-:W-:Y:S02]  /*44aa0*/  ISETP.LT.U32.OR.EX P0, PT, R14, R35, !P0, P2 ;  /* 0x000000230e00720c */ /* 0x000fe40004701520 */
[----:B------:R-:W-:Y:S01]  /*44ab0*/  ISETP.GE.U32.AND.EX P1, PT, R43, R31, PT, P1 ;  /* 0x0000001f2b00720c */ /* 0x000fe20003f26110 */
[----:B------:R-:W-:Y:S01]  /*44ac0*/  IMAD.WIDE.U32.X R16, R27, R27, R16, P5 ;  /* 0x0000001b1b107225 */ /* 0x000fe200028e0410 */
[----:B------:R-:W-:-:S02]  /*44ad0*/  SHF.L.W.U32.HI R21, R28, 0x1, R43 ;  /* 0x000000011c157819 */ /* 0x000fc40000010e2b */
[----:B------:R-:W-:Y:S01]  /*44ae0*/  IADD3 R14, P2, PT, R13, R32, RZ ;  /* 0x000000200d0e7210 */ /* 0x000fe20007f5e0ff */
[----:B------:R-:W-:Y:S01]  /*44af0*/  IMAD.WIDE.U32 R28, R39, 0x3d1, RZ ;  /* 0x000003d1271c7825 */ /* 0x000fe200078e00ff */
[----:B------:R-:W-:Y:S02]  /*44b00*/  SEL R25, RZ, 0x1, !P0 ;  /* 0x00000001ff197807 */ /* 0x000fe40004000000 */
[----:B------:R-:W-:Y:S01]  /*44b10*/  SEL R27, RZ, 0x1, P1 ;  /* 0x00000001ff1b7807 */ /* 0x000fe20000800000 */
[----:B------:R-:W-:Y:S01]  /*44b20*/  IMAD.X R34, R21, 0x1, R33, P2 ;  /* 0x0000000115227824 */ /* 0x000fe200010e0621 */
[C---:B------:R-:W-:Y:S01]  /*44b30*/  IADD3 R40, P3, PT, R14.reuse, R25, RZ ;  /* 0x000000190e287210 */ /* 0x040fe20007f7e0ff */
[----:B------:R-:W-:Y:S01]  /*44b40*/  IMAD.WIDE.U32 R30, R41, 0x3d1, RZ ;  /* 0x000003d1291e7825 */ /* 0x000fe200078e00ff */
[----:B------:R-:W-:Y:S02]  /*44b50*/  ISETP.LT.U32.AND P0, PT, R14, R13, PT ;  /* 0x0000000d0e00720c */ /* 0x000fe40003f01070 */
[----:B------:R-:W-:Y:S01]  /*44b60*/  IADD3 R13, P2, PT, R27, R36, RZ ;  /* 0x000000241b0d7210 */ /* 0x000fe20007f5e0ff */
[----:B------:R-:W-:Y:S01]  /*44b70*/  IMAD.X R25, RZ, RZ, R34, P3 ;  /* 0x000000ffff197224 */ /* 0x000fe200018e0622 */
[----:B------:R-:W-:Y:S01]  /*44b80*/  ISETP.GE.U32.AND P1, PT, R40, R14, PT ;  /* 0x0000000e2800720c */ /* 0x000fe20003f26070 */
[----:B------:R-:W-:Y:S01]  /*44b90*/  IMAD.WIDE.U32 R32, P4, RZ, R41, R28 ;  /* 0x00000029ff207225 */ /* 0x000fe2000788001c */
[----:B------:R-:W-:-:S02]  /*44ba0*/  SHF.L.W.U32.HI R28, R43, 0x1, R13 ;  /* 0x000000012b1c7819 */ /* 0x000fc40000010e0d */
[----:B------:R-:W-:Y:S01]  /*44bb0*/  ISETP.GE.U32.AND.EX P1, PT, R25, R34, PT, P1 ;  /* 0x000000221900720c */ /* 0x000fe20003f26110 */
[----:B------:R-:W-:Y:S01]  /*44bc0*/  IMAD.X R42, RZ, RZ, R37, P2 ;  /* 0x000000ffff2a7224 */ /* 0x000fe200010e0625 */
[----:B------:R-:W-:Y:S01]  /*44bd0*/  IADD3 R14, P3, PT, RZ, R30, RZ ;  /* 0x0000001eff0e7210 */ /* 0x000fe20007f7e0ff */
[----:B------:R-:W-:Y:S01]  /*44be0*/  IMAD.X R37, RZ, RZ, RZ, P4 ;  /* 0x000000ffff257224 */ /* 0x000fe200020e06ff */
[----:B------:R-:W-:Y:S01]  /*44bf0*/  ISETP.LT.U32.OR.EX P0, PT, R34, R21, !P1, P0 ;  /* 0x000000152200720c */ /* 0x000fe20004f01500 */
[----:B------:R-:W-:Y:S01]  /*44c00*/  IMAD.MOV.U32 R36, RZ, RZ, R33 ;  /* 0x000000ffff247224 */ /* 0x000fe200078e0021 */
[----:B------:R-:W-:Y:S02]  /*44c10*/  SHF.L.W.U32.HI R29, R13, 0x1, R42 ;  /* 0x000000010d1d7819 */ /* 0x000fe40000010e2a */
[----:B------:R-:W-:Y:S01]  /*44c20*/  IADD3 R38, P4, PT, R31, R32, RZ ;  /* 0x000000201f267210 */ /* 0x000fe20007f9e0ff */
[----:B------:R-:W-:Y:S01]  /*44c30*/  IMAD.WIDE.U32 R32, R40, 0x3d1, RZ ;  /* 0x000003d128207825 */ /* 0x000fe200078e00ff */
[----:B------:R-:W-:-:S02]  /*44c40*/  SEL R45, RZ, 0x1, !P0 ;  /* 0x00000001ff2d7807 */ /* 0x000fc40004000000 */
[----:B------:R-:W-:Y:S01]  /*44c50*/  ISETP.GE.U32.AND P2, PT, R14, R30, PT ;  /* 0x0000001e0e00720c */ /* 0x000fe20003f46070 */
[----:B------:R-:W-:-:S04]  /*44c60*/  IMAD.WIDE.U32 R34, R26, R26, R28 ;  /* 0x0000001a1a227225 */ /* 0x000fc800078e001c */
[----:B------:R-:W-:Y:S01]  /*44c70*/  IMAD.WIDE.U32 R26, R25, 0x3d1, RZ ;  /* 0x000003d1191a7825 */ /* 0x000fe200078e00ff */
[----:B------:R-:W-:-:S03]  /*44c80*/  ISETP.LT.U32.AND P0, PT, R34, R28, PT ;  /* 0x0000001c2200720c */ /* 0x000fc60003f01070 */
[----:B------:R-:W-:Y:S02]  /*44c90*/  IMAD.X R13, R38, 0x1, R41, P3 ;  /* 0x00000001260d7824 */ /* 0x000fe400018e0629 */
[-C--:B------:R-:W-:Y:S01]  /*44ca0*/  IMAD.WIDE.U32.X R30, RZ, R39.reuse, R36, P4 ;  /* 0x00000027ff1e7225 */ /* 0x080fe200020e0424 */
[----:B------:R-:W-:Y:S02]  /*44cb0*/  IADD3 R45, P4, PT, R45, R34, RZ ;  /* 0x000000222d2d7210 */ /* 0x000fe40007f9e0ff */
[----:B------:R-:W-:Y:S01]  /*44cc0*/  ISETP.GE.U32.AND.EX P2, PT, R13, R38, PT, P2 ;  /* 0x000000260d00720c */ /* 0x000fe20003f46120 */
[----:B------:R-:W-:Y:S01]  /*44cd0*/  IMAD.IADD R36, R20, 0x1, R35 ;  /* 0x0000000114247824 */ /* 0x000fe200078e0223 */
[----:B------:R-:W-:Y:S01]  /*44ce0*/  IADD3 R35, P3, PT, R30, R32, RZ ;  /* 0x000000201e237210 */ /* 0x000fe20007f7e0ff */
[----:B------:R-:W-:Y:S01]  /*44cf0*/  IMAD.WIDE.U32 R26, P6, RZ, R40, R26 ;  /* 0x00000028ff1a7225 */ /* 0x000fe200078c001a */
[----:B------:R-:W-:Y:S02]  /*44d00*/  ISETP.GE.U32.AND P1, PT, R45, R34, PT ;  /* 0x000000222d00720c */ /* 0x000fe40003f26070 */
[----:B------:R-:W-:Y:S01]  /*44d10*/  SEL R21, RZ, 0x1, P2 ;  /* 0x00000001ff157807 */ /* 0x000fe20001000000 */
[----:B------:R-:W-:Y:S01]  /*44d20*/  IMAD.X R37, RZ, RZ, R36, P4 ;  /* 0x000000ffff257224 */ /* 0x000fe200020e0624 */
[----:B------:R-:W-:-:S02]  /*44d30*/  IADD3 R20, P4, PT, R35, R39, RZ ;  /* 0x0000002723147210 */ /* 0x000fc40007f9e0ff */
[----:B------:R-:W-:Y:S01]  /*44d40*/  IADD3 R30, P5, PT, R33, R26, RZ ;  /* 0x0000001a211e7210 */ /* 0x000fe20007fbe0ff */
[----:B------:R-:W-:Y:S01]  /*44d50*/  IMAD.X R33, RZ, RZ, RZ, P6 ;  /* 0x000000ffff217224 */ /* 0x000fe200030e06ff */
[----:B------:R-:W-:Y:S02]  /*44d60*/  ISETP.GE.U32.AND.EX P1, PT, R37, R36, PT, P1 ;  /* 0x000000242500720c */ /* 0x000fe40003f26110 */
[----:B------:R-:W-:Y:S01]  /*44d70*/  IADD3 R21, P6, PT, R20, R21, RZ ;  /* 0x0000001514157210 */ /* 0x000fe20007fde0ff */
[----:B------:R-:W-:Y:S01]  /*44d80*/  IMAD.X R41, R30, 0x1, R31, P3 ;  /* 0x000000011e297824 */ /* 0x000fe200018e061f */
[----:B------:R-:W-:Y:S02]  /*44d90*/  ISETP.LT.U32.OR.EX P0, PT, R36, R29, !P1, P0 ;  /* 0x0000001d2400720c */ /* 0x000fe40004f01500 */
[----:B------:R-:W-:Y:S01]  /*44da0*/  ISETP.GE.U32.AND P2, PT, R35, R32, PT ;  /* 0x000000202300720c */ /* 0x000fe20003f46070 */
[----:B------:R-:W-:Y:S01]  /*44db0*/  IMAD.MOV.U32 R32, RZ, RZ, R27 ;  /* 0x000000ffff207224 */ /* 0x000fe200078e001b */
[----:B------:R-:W-:Y:S01]  /*44dc0*/  ISETP.LT.U32.AND P1, PT, R20, R35, PT ;  /* 0x000000231400720c */ /* 0x000fe20003f21070 */
[----:B------:R-:W-:Y:S01]  /*44dd0*/  IMAD.WIDE.U32 R34, R45, 0x3d1, RZ ;  /* 0x000003d12d227825 */ /* 0x000fe200078e00ff */
[----:B------:R-:W-:-:S02]  /*44de0*/  ISETP.GE.U32.AND P3, PT, R21, R20, PT ;  /* 0x000000141500720c */ /* 0x000fc40003f66070 */
[C---:B------:R-:W-:Y:S01]  /*44df0*/  ISETP.GE.U32.AND.EX P2, PT, R41.reuse, R30, PT, P2 ;  /* 0x0000001e2900720c */ /* 0x040fe20003f46120 */
[----:B------:R-:W-:Y:S01]  /*44e00*/  IMAD.X R20, R41, 0x1, R40, P4 ;  /* 0x0000000129147824 */ /* 0x000fe200020e0628 */
[----:B------:R-:W-:Y:S01]  /*44e10*/  SHF.R.U32.HI R26, RZ, 0x1f, R42 ;  /* 0x0000001fff1a7819 */ /* 0x000fe2000001162a */
[----:B------:R-:W-:Y:S01]  /*44e20*/  IMAD.WIDE.U32 R30, R37, 0x3d1, RZ ;  /* 0x000003d1251e7825 */ /* 0x000fe200078e00ff */
[----:B------:R-:W-:Y:S02]  /*44e30*/  SEL R39, RZ, 0x1, P2 ;  /* 0x00000001ff277807 */ /* 0x000fe40001000000 */
[----:B------:R-:W-:Y:S01]  /*44e40*/  SEL R29, RZ, 0x1, !P0 ;  /* 0x00000001ff1d7807 */ /* 0x000fe20004000000 */
[----:B------:R-:W-:Y:S02]  /*44e50*/  IMAD.X R27, RZ, RZ, R20, P6 ;  /* 0x000000ffff1b7224 */ /* 0x000fe400030e0614 */
[----:B------:R-:W-:-:S03]  /*44e60*/  IMAD.WIDE.U32.X R32, RZ, R25, R32, P5 ;  /* 0x00000019ff207225 */ /* 0x000fc600028e0420 */
[----:B------:R-:W-:Y:S01]  /*44e70*/  ISETP.GE.U32.AND.EX P3, PT, R27, R20, PT, P3 ;  /* 0x000000141b00720c */ /* 0x000fe20003f66130 */
[----:B------:R-:W-:-:S03]  /*44e80*/  IMAD.WIDE.U32 R30, P2, RZ, R45, R30 ;  /* 0x0000002dff1e7225 */ /* 0x000fc6000784001e */
[----:B------:R-:W-:Y:S01]  /*44e90*/  ISETP.LT.U32.OR.EX P0, PT, R20, R41, !P3, P1 ;  /* 0x000000291400720c */ /* 0x000fe20005f01510 */
[----:B------:R-:W-:Y:S01]  /*44ea0*/  IMAD.MOV.U32 R28, RZ, RZ, R31 ;  /* 0x000000ffff1c7224 */ /* 0x000fe200078e001f */
[----:B------:R-:W-:Y:S02]  /*44eb0*/  IADD3 R39, P5, P3, R34, R32, R39 ;  /* 0x0000002022277210 */ /* 0x000fe40007bbe027 */
[----:B------:R-:W-:Y:S02]  /*44ec0*/  IADD3 R35, P6, PT, R35, R30, RZ ;  /* 0x0000001e23237210 */ /* 0x000fe40007fde0ff */
[----:B------:R-:W-:Y:S01]  /*44ed0*/  IADD3 R41, P4, P1, R29, R26, R16 ;  /* 0x0000001a1d297210 */ /* 0x000fe2000799e010 */
[----:B------:R-:W-:Y:S01]  /*44ee0*/  IMAD.X R29, RZ, RZ, RZ, P2 ;  /* 0x000000ffff1d7224 */ /* 0x000fe200010e06ff */
[----:B------:R-:W-:Y:S02]  /*44ef0*/  IADD3 R16, P2, PT, R39, R25, RZ ;  /* 0x0000001927107210 */ /* 0x000fe40007f5e0ff */
[----:B------:R-:W-:-:S02]  /*44f00*/  SEL R25, RZ, 0x1, !P0 ;  /* 0x00000001ff197807 */ /* 0x000fc40004000000 */
[----:B------:R-:W-:Y:S01]  /*44f10*/  IADD3.X R20, PT, PT, R35, R33, RZ, P5, P3 ;  /* 0x0000002123147210 */ /* 0x000fe20002fe64ff */
[----:B------:R-:W-:Y:S01]  /*44f20*/  IMAD.WIDE.U32.X R32, RZ, R37, R28, P6 ;  /* 0x00000025ff207225 */ /* 0x000fe200030e041c */
[----:B------:R-:W-:Y:S02]  /*44f30*/  IADD3.X R43, PT, PT, RZ, RZ, R17, P4, P1 ;  /* 0x000000ffff2b7210 */ /* 0x000fe400027e2411 */
[----:B------:R-:W-:Y:S01]  /*44f40*/  IADD3 R17, P4, PT, R16, R25, RZ ;  /* 0x0000001910117210 */ /* 0x000fe20007f9e0ff */
[----:B------:R-:W-:Y:S01]  /*44f50*/  IMAD.X R25, R20, 0x1, R45, P2 ;  /* 0x0000000114197824 */ /* 0x000fe200010e062d */
[----:B------:R-:W-:Y:S01]  /*44f60*/  ISETP.GE.U32.AND P0, PT, R39, R34, PT ;  /* 0x000000222700720c */ /* 0x000fe20003f06070 */
[----:B------:R-:W-:Y:S01]  /*44f70*/  IMAD.WIDE.U32 R30, R43, 0x3d1, RZ ;  /* 0x000003d12b1e7825 */ /* 0x000fe200078e00ff */
[----:B------:R-:W-:Y:S02]  /*44f80*/  ISETP.LT.U32.AND P3, PT, R16, R39, PT ;  /* 0x000000271000720c */ /* 0x000fe40003f61070 */
[----:B------:R-:W-:Y:S01]  /*44f90*/  ISETP.GE.U32.AND P1, PT, R17, R16, PT ;  /* 0x000000101100720c */ /* 0x000fe20003f26070 */
[----:B------:R-:W-:Y:S01]  /*44fa0*/  IMAD.X R16, RZ, RZ, R25, P4 ;  /* 0x000000ffff107224 */ /* 0x000fe200020e0619 */
[----:B------:R-:W-:Y:S01]  /*44fb0*/  ISETP.GE.U32.AND.EX P0, PT, R20, R35, PT, P0 ;  /* 0x000000231400720c */ /* 0x000fe20003f06100 */
[----:B------:R-:W-:-:S03]  /*44fc0*/  IMAD.WIDE.U32 R28, R41, 0x3d1, RZ ;  /* 0x000003d1291c7825 */ /* 0x000fc600078e00ff */
[----:B------:R-:W-:Y:S02]  /*44fd0*/  SEL R35, RZ, 0x1, P0 ;  /* 0x00000001ff237807 */ /* 0x000fe40000000000 */
[----:B------:R-:W-:Y:S01]  /*44fe0*/  ISETP.GE.U32.AND.EX P0, PT, R16, R25, PT, P1 ;  /* 0x000000191000720c */ /* 0x000fe20003f06110 */
[----:B------:R-:W-:Y:S01]  /*44ff0*/  IMAD.WIDE.U32 R30, P1, RZ, R41, R30 ;  /* 0x00000029ff1e7225 */ /* 0x000fe2000782001e */
[----:B------:R-:W-:Y:S02]  /*45000*/  IADD3 R35, P2, P5, R28, R32, R35 ;  /* 0x000000201c237210 */ /* 0x000fe40007d5e023 */
[----:B------:R-:W-:Y:S01]  /*45010*/  ISETP.LT.U32.OR.EX P3, PT, R25, R20, !P0, P3 ;  /* 0x000000141900720c */ /* 0x000fe20004761530 */
[----:B------:R-:W-:Y:S01]  /*45020*/  IMAD.MOV.U32 R32, RZ, RZ, R31 ;  /* 0x000000ffff207224 */ /* 0x000fe200078e001f */
[----:B------:R-:W-:Y:S02]  /*45030*/  IADD3 R39, P4, PT, R29, R30, RZ ;  /* 0x0000001e1d277210 */ /* 0x000fe40007f9e0ff */
[----:B------:R-:W-:-:S02]  /*45040*/  IADD3 R26, P0, PT, R35, R37, RZ ;  /* 0x00000025231a7210 */ /* 0x000fc40007f1e0ff */
[----:B------:R-:W-:Y:S02]  /*45050*/  SEL R29, RZ, 0x1, !P3 ;  /* 0x00000001ff1d7807 */ /* 0x000fe40005800000 */
[----:B------:R-:W-:Y:S01]  /*45060*/  IADD3.X R34, PT, PT, R39, R33, RZ, P2, P5 ;  /* 0x0000002127227210 */ /* 0x000fe200017ea4ff */
[----:B------:R-:W-:Y:S01]  /*45070*/  IMAD.X R33, RZ, RZ, RZ, P1 ;  /* 0x000000ffff217224 */ /* 0x000fe200008e06ff */
[----:B------:R-:W-:-:S03]  /*45080*/  IADD3 R29, P2, PT, R26, R29, RZ ;  /* 0x0000001d1a1d7210 */ /* 0x000fc60007f5e0ff */
[C---:B------:R-:W-:Y:S01]  /*45090*/  IMAD.X R25, R34.reuse, 0x1, R41, P0 ;  /* 0x0000000122197824 */ /* 0x040fe200000e0629 */
[----:B------:R-:W-:Y:S01]  /*450a0*/  ISETP.GE.U32.AND P0, PT, R35, R28, PT ;  /* 0x0000001c2300720c */ /* 0x000fe20003f06070 */
[----:B------:R-:W-:Y:S01]  /*450b0*/  IMAD.WIDE.U32.X R30, RZ, R43, R32, P4 ;  /* 0x0000002bff1e7225 */ /* 0x000fe200020e0420 */
[----:B------:R-:W-:Y:S02]  /*450c0*/  ISETP.GE.U32.AND P1, PT, R29, R26, PT ;  /* 0x0000001a1d00720c */ /* 0x000fe40003f26070 */
[----:B------:R-:W-:Y:S01]  /*450d0*/  ISETP.GE.U32.AND.EX P0, PT, R34, R39, PT, P0 ;  /* 0x000000272200720c */ /* 0x000fe20003f06100 */
[----:B------:R-:W-:Y:S01]  /*450e0*/  IMAD.X R20, RZ, RZ, R25, P2 ;  /* 0x000000ffff147224 */ /* 0x000fe200010e0619 */
[----:B------:R-:W-:Y:S02]  /*450f0*/  ISETP.LT.U32.AND P2, PT, R26, R35, PT ;  /* 0x000000231a00720c */ /* 0x000fe40003f41070 */
[----:B------:R-:W-:Y:S02]  /*45100*/  SEL R33, RZ, 0x1, P0 ;  /* 0x00000001ff217807 */ /* 0x000fe40000000000 */
[----:B------:R-:W-:-:S04]  /*45110*/  ISETP.GE.U32.AND.EX P1, PT, R20, R25, PT, P1 ;  /* 0x000000191400720c */ /* 0x000fc80003f26110 */
[----:B------:R-:W-:Y:S02]  /*45120*/  ISETP.LT.U32.OR.EX P0, PT, R25, R34, !P1, P2 ;  /* 0x000000221900720c */ /* 0x000fe40004f01520 */
        /* <DEDUP_REMOVED lines=60> */
.L_x_264:
[----:B------:R-:W-:Y:S05]  /*454f0*/  BSYNC.RECONVERGENT B0 ;  /* 0x0000000000007941 */ /* 0x000fea0003800200 */
.L_x_263:
[----:B------:R-:W-:Y:S01]  /*45500*/  IMAD.MOV.U32 R30, RZ, RZ, R14 ;  /* 0x000000ffff1e7224 */ /* 0x000fe200078e000e */
[----:B------:R-:W-:Y:S01]  /*45510*/  IADD3 R12, P1, PT, R21, R12, RZ ;  /* 0x0000000c150c7210 */ /* 0x000fe20007f3e0ff */
[----:B------:R-:W-:Y:S01]  /*45520*/  IMAD.MOV.U32 R31, RZ, RZ, R13 ;  /* 0x000000ffff1f7224 */ /* 0x000fe200078e000d */
[----:B------:R-:W0:Y:S01]  /*45530*/  LDCU.64 UR20, c[0x3][0x18] ;  /* 0x00c00300ff1477ac */ /* 0x000e220008000a00 */
        /* <DEDUP_REMOVED lines=60> */
.L_x_267:
[----:B------:R-:W-:Y:S05]  /*45900*/  BSYNC.RELIABLE B3 ;  /* 0x0000000000037941 */ /* 0x000fea0003800100 */
.L_x_266:
        /* <DEDUP_REMOVED lines=66> */
.L_x_270:
[----:B------:R-:W-:Y:S05]  /*45d30*/  BSYNC.RELIABLE B0 ;  /* 0x0000000000007941 */ /* 0x000fea0003800100 */
.L_x_269:
        /* <DEDUP_REMOVED lines=61> */
.L_x_272:
[----:B------:R-:W-:Y:S05]  /*46110*/  BSYNC.RELIABLE B0 ;  /* 0x0000000000007941 */ /* 0x000fea0003800100 */
.L_x_271:
        /* <DEDUP_REMOVED lines=21> */
[C---:B------:R-:W-:Y:S02]  /*46270*/  IADD3 R14, P1, PT, R13.reuse, R22, RZ ;  /* 0x000000160d0e7210 */ /* 0x040fe40007f3e0ff */
[----:B------:R-:W-:Y:S02]  /*46280*/  IADD3 R59, P2, PT, R24, R15, RZ ;  /* 0x0000000f183b7210 */ /* 0x000fe40007f5e0ff */
[----:B------:R-:W-:Y:S01]  /*46290*/  IADD3 R12, P3, P4, R10, -UR20, R12 ;  /* 0x800000140a0c7c10 */ /* 0x000fe2000fc7e00c */
[----:B------:R-:W-:-:S02]  /*462a0*/  IMAD.X R13, R13, 0x1, R26, P1 ;  /* 0x000000010d0d7824 */ /* 0x000fc400008e061a */
[----:B------:R-:W-:Y:S01]  /*462b0*/  IMAD.X R24, R24, 0x1, R21, P2 ;  /* 0x0000000118187824 */ /* 0x000fe200010e0615 */
[----:B------:R-:W-:Y:S01]  /*462c0*/  IADD3.X R11, PT, PT, R10, ~UR21, R11, P3, P4 ;  /* 0x800000150a0b7c10 */ /* 0x000fe20009fe840b */
[----:B------:R-:W-:-:S08]  /*462d0*/  IMAD.MOV.U32 R10, RZ, RZ, R13 ;  /* 0x000000ffff0a7224 */ /* 0x000fd000078e000d */
.L_x_268:
[----:B------:R-:W-:Y:S05]  /*462e0*/  BSYNC.RECONVERGENT B1 ;  /* 0x0000000000017941 */ /* 0x000fea0003800200 */
.L_x_265:
[----:B------:R-:W-:Y:S05]  /*462f0*/  WARPSYNC.ALL ;  /* 0x0000000000007948 */ /* 0x000fea0003800000 */
[----:B------:R-:W-:-:S05]  /*46300*/  LEA R13, R9, UR10, 0x5 ;  /* 0x0000000a090d7c11 */ /* 0x000fca000f8e28ff */
[----:B------:R-:W2:Y:S04]  /*46310*/  LDL.128 R16, [R13] ;  /* 0x000000000d107983 */ /* 0x000ea80000100c00 */
[----:B------:R0:W3:Y:S01]  /*46320*/  LDL.128 R20, [R13+0x10] ;  /* 0x000010000d147983 */ /* 0x0000e20000100c00 */
[----:B------:R-:W-:Y:S01]  /*46330*/  UMOV UR4, URZ ;  /* 0x000000ff00047c82 */ /* 0x000fe20008000000 */
[----:B------:R-:W-:Y:S01]  /*46340*/  BSSY.RECONVERGENT B0, `(.L_x_273) ;  /* 0x00001aa000007945 */ /* 0x000fe20003800200 */
[----:B--2---:R-:W-:-:S04]  /*46350*/  IMAD.WIDE.U32 R26, R17, R58, RZ ;  /* 0x0000003a111a7225 */ /* 0x004fc800078e00ff */
[----:B------:R-:W-:-:S04]  /*46360*/  IMAD.WIDE.U32 R28, R17, R14, RZ ;  /* 0x0000000e111c7225 */ /* 0x000fc800078e00ff */
[----:B------:R-:W-:-:S04]  /*46370*/  IMAD.WIDE.U32 R30, P0, R16, R25, R26 ;  /* 0x00000019101e7225 */ /* 0x000fc8000780001a */
[----:B------:R-:W-:-:S04]  /*46380*/  IMAD.WIDE.U32 R26, R16, R58, RZ ;  /* 0x0000003a101a7225 */ /* 0x000fc800078e00ff */
[----:B------:R-:W-:Y:S01]  /*46390*/  IMAD.X R37, RZ, RZ, RZ, P0 ;  /* 0x000000ffff257224 */ /* 0x000fe200000e06ff */
[----:B------:R-:W-:Y:S01]  /*463a0*/  IADD3 RZ, P0, PT, R27, R30, RZ ;  /* 0x0000001e1bff7210 */ /* 0x000fe20007f1e0ff */
[----:B------:R-:W-:Y:S02]  /*463b0*/  IMAD.MOV.U32 R36, RZ, RZ, R31 ;  /* 0x000000ffff247224 */ /* 0x000fe400078e001f */
[----:B------:R-:W-:-:S04]  /*463c0*/  IMAD.WIDE.U32 R32, R16, R14, RZ ;  /* 0x0000000e10207225 */ /* 0x000fc800078e00ff */
[----:B------:R-:W-:-:S04]  /*463d0*/  IMAD.WIDE.U32 R28, P1, R16, R10, R28 ;  /* 0x0000000a101c7225 */ /* 0x000fc8000782001c */
[----:B0-----:R-:W-:Y:S01]  /*463e0*/  IMAD R13, R10, R16, RZ ;  /* 0x000000100a0d7224 */ /* 0x001fe200078e02ff */
[----:B------:R-:W-:Y:S01]  /*463f0*/  IADD3 RZ, P3, PT, R33, R28, RZ ;  /* 0x0000001c21ff7210 */ /* 0x000fe20007f7e0ff */
[----:B------:R-:W-:-:S04]  /*46400*/  IMAD.WIDE.U32 R42, R17, R12, RZ ;  /* 0x0000000c112a7225 */ /* 0x000fc800078e00ff */
[----:B------:R-:W-:-:S04]  /*46410*/  IMAD.WIDE.U32 R34, R14, R16, RZ ;  /* 0x000000100e227225 */ /* 0x000fc800078e00ff */
[----:B------:R-:W-:-:S04]  /*46420*/  IMAD.WIDE.U32.X R36, R17, R25, R36, P0 ;  /* 0x0000001911247225 */ /* 0x000fc800000e0424 */
[----:B------:R-:W-:Y:S02]  /*46430*/  IMAD R13, R17, R14, R13 ;  /* 0x0000000e110d7224 */ /* 0x000fe400078e020d */
[----:B------:R-:W-:Y:S01]  /*46440*/  IMAD.WIDE.U32 R32, R16, R12, RZ ;  /* 0x0000000c10207225 */ /* 0x000fe200078e00ff */
[----:B------:R-:W-:-:S03]  /*46450*/  IADD3 R32, P4, PT, R36, R34, RZ ;  /* 0x0000002224207210 */ /* 0x000fc60007f9e0ff */
[----:B------:R-:W-:Y:S01]  /*46460*/  IMAD.WIDE.U32 R42, P5, R16, R11, R42 ;  /* 0x0000000b102a7225 */ /* 0x000fe200078a002a */
[----:B------:R-:W-:-:S03]  /*46470*/  ISETP.GE.U32.AND P0, PT, R32, R34, PT ;  /* 0x000000222000720c */ /* 0x000fc60003f06070 */
[----:B------:R-:W-:Y:S02]  /*46480*/  IMAD.IADD R13, R35, 0x1, R13 ;  /* 0x00000001230d7824 */ /* 0x000fe400078e020d */
[----:B------:R-:W-:Y:S01]  /*46490*/  IMAD.X R31, RZ, RZ, RZ, P1 ;  /* 0x000000ffff1f7224 */ /* 0x000fe200008e06ff */
[----:B------:R-:W-:Y:S01]  /*464a0*/  IADD3 RZ, P1, PT, R33, R42, RZ ;  /* 0x0000002a21ff7210 */ /* 0x000fe20007f3e0ff */
[----:B------:R-:W-:Y:S02]  /*464b0*/  IMAD.X R33, R13, 0x1, R37, P4 ;  /* 0x000000010d217824 */ /* 0x000fe400020e0625 */
[----:B------:R-:W-:Y:S02]  /*464c0*/  IMAD.MOV.U32 R30, RZ, RZ, R29 ;  /* 0x000000ffff1e7224 */ /* 0x000fe400078e001d */
[-C--:B------:R-:W-:Y:S01]  /*464d0*/  IMAD R15, R24, R16.reuse, RZ ;  /* 0x00000010180f7224 */ /* 0x080fe200078e02ff */
[----:B------:R-:W-:Y:S01]  /*464e0*/  ISETP.GE.U32.AND.EX P0, PT, R33, R13, PT, P0 ;  /* 0x0000000d2100720c */ /* 0x000fe20003f06100 */
[----:B------:R-:W-:-:S03]  /*464f0*/  IMAD.WIDE.U32 R36, R59, R16, RZ ;  /* 0x000000103b247225 */ /* 0x000fc600078e00ff */
[----:B------:R-:W-:Y:S01]  /*46500*/  SEL R13, RZ, 0x1, P0 ;  /* 0x00000001ff0d7807 */ /* 0x000fe20000000000 */
[C---:B------:R-:W-:Y:S02]  /*46510*/  IMAD R15, R17.reuse, R59, R15 ;  /* 0x0000003b110f7224 */ /* 0x040fe400078e020f */
[----:B------:R-:W-:-:S04]  /*46520*/  IMAD.WIDE.U32.X R30, R17, R10, R30, P3 ;  /* 0x0000000a111e7225 */ /* 0x000fc800018e041e */
[----:B------:R-:W-:Y:S01]  /*46530*/  IMAD.WIDE.U32 R34, R19, R58, RZ ;  /* 0x0000003a13227225 */ /* 0x000fe200078e00ff */
[----:B------:R-:W-:-:S03]  /*46540*/  IADD3 R30, P0, P3, R36, R30, R13 ;  /* 0x0000001e241e7210 */ /* 0x000fc60007b1e00d */
[----:B------:R-:W-:Y:S02]  /*46550*/  IMAD.IADD R15, R37, 0x1, R15 ;  /* 0x00000001250f7824 */ /* 0x000fe400078e020f */
[----:B------:R-:W-:-:S03]  /*46560*/  IMAD.WIDE.U32 R26, R17, R59, RZ ;  /* 0x0000003b111a7225 */ /* 0x000fc600078e00ff */
[----:B------:R-:W-:Y:S01]  /*46570*/  IADD3.X R31, PT, PT, R15, R31, RZ, P0, P3 ;  /* 0x0000001f0f1f7210 */ /* 0x000fe200007e64ff */
[----:B------:R-:W-:Y:S01]  /*46580*/  IMAD R29, R25, R18, RZ ;  /* 0x00000012191d7224 */ /* 0x000fe200078e02ff */
[----:B------:R-:W-:Y:S01]  /*46590*/  ISETP.GE.U32.AND P3, PT, R30, R36, PT ;  /* 0x000000241e00720c */ /* 0x000fe20003f66070 */
[----:B------:R-:W-:-:S03]  /*465a0*/  IMAD.WIDE.U32 R34, P4, R18, R25, R34 ;  /* 0x0000001912227225 */ /* 0x000fc60007880022 */
[----:B------:R-:W-:Y:S01]  /*465b0*/  ISETP.GE.U32.AND.EX P3, PT, R31, R15, PT, P3 ;  /* 0x0000000f1f00720c */ /* 0x000fe20003f66130 */
[-C--:B------:R-:W-:Y:S02]  /*465c0*/  IMAD R45, R19, R58.reuse, R29 ;  /* 0x0000003a132d7224 */ /* 0x080fe400078e021d */
[----:B------:R-:W-:-:S04]  /*465d0*/  IMAD.WIDE.U32 R28, R18, R58, R32 ;  /* 0x0000003a121c7225 */ /* 0x000fc800078e0020 */
[----:B------:R-:W-:-:S04]  /*465e0*/  IMAD.WIDE.U32 R38, R16, R59, RZ ;  /* 0x0000003b10267225 */ /* 0x000fc800078e00ff */
[----:B------:R-:W-:-:S04]  /*465f0*/  IMAD.WIDE.U32 R26, P6, R16, R24, R26 ;  /* 0x00000018101a7225 */ /* 0x000fc800078c001a */
[----:B------:R-:W-:Y:S01]  /*46600*/  IMAD.X R41, RZ, RZ, RZ, P4 ;  /* 0x000000ffff297224 */ /* 0x000fe200020e06ff */
[----:B------:R-:W-:Y:S01]  /*46610*/  ISETP.GE.U32.AND P4, PT, R28, R32, PT ;  /* 0x000000201c00720c */ /* 0x000fe20003f86070 */
[----:B------:R-:W-:Y:S01]  /*46620*/  IMAD.IADD R13, R29, 0x1, R45 ;  /* 0x000000011d0d7824 */ /* 0x000fe200078e022d */
[----:B------:R-:W-:Y:S01]  /*46630*/  IADD3 RZ, P2, PT, R39, R26, RZ ;  /* 0x0000001a27ff7210 */ /* 0x000fe20007f5e0ff */
[----:B------:R-:W-:Y:S02]  /*46640*/  IMAD R15, R11, R16, RZ ;  /* 0x000000100b0f7224 */ /* 0x000fe400078e02ff */
[----:B------:R-:W-:Y:S01]  /*46650*/  IMAD.WIDE.U32 R38, R18, R58, RZ ;  /* 0x0000003a12267225 */ /* 0x000fe200078e00ff */
[----:B------:R-:W-:-:S03]  /*46660*/  ISETP.GE.U32.AND.EX P4, PT, R13, R33, PT, P4 ;  /* 0x000000210d00720c */ /* 0x000fc60003f86140 */
[----:B------:R-:W-:Y:S02]  /*46670*/  IMAD.MOV.U32 R48, RZ, RZ, R27 ;  /* 0x000000ffff307224 */ /* 0x000fe400078e001b */
[----:B------:R-:W-:Y:S01]  /*46680*/  IMAD.X R49, RZ, RZ, RZ, P6 ;  /* 0x000000ffff317224 */ /* 0x000fe200030e06ff */
[----:B------:R-:W-:Y:S01]  /*46690*/  IADD3 RZ, P6, PT, R39, R34, RZ ;  /* 0x0000002227ff7210 */ /* 0x000fe20007fde0ff */
[----:B------:R-:W-:-:S04]  /*466a0*/  IMAD.WIDE.U32 R26, R12, R16, RZ ;  /* 0x000000100c1a7225 */ /* 0x000fc800078e00ff */
[----:B------:R-:W-:Y:S02]  /*466b0*/  IMAD R15, R17, R12, R15 ;  /* 0x0000000c110f7224 */ /* 0x000fe400078e020f */
[----:B------:R-:W-:-:S04]  /*466c0*/  IMAD.WIDE.U32 R32, R19, R14, RZ ;  /* 0x0000000e13207225 */ /* 0x000fc800078e00ff */
[----:B------:R-:W-:Y:S02]  /*466d0*/  IMAD R37, R10, R18, RZ ;  /* 0x000000120a257224 */ /* 0x000fe400078e02ff */
[----:B------:R-:W-:Y:S02]  /*466e0*/  IMAD.MOV.U32 R40, RZ, RZ, R35 ;  /* 0x000000ffff287224 */ /* 0x000fe400078e0023 */
[----:B------:R-:W-:-:S04]  /*466f0*/  IMAD.WIDE.U32.X R48, R17, R24, R48, P2 ;  /* 0x0000001811307225 */ /* 0x000fc800010e0430 */
[----:B------:R-:W-:Y:S01]  /*46700*/  IMAD.IADD R51, R27, 0x1, R15 ;  /* 0x000000011b337824 */ /* 0x000fe200078e020f */
[----:B------:R-:W-:Y:S01]  /*46710*/  SEL R15, RZ, 0x1, P3 ;  /* 0x00000001ff0f7807 */ /* 0x000fe20001800000 */
[----:B------:R-:W-:Y:S01]  /*46720*/  IMAD.WIDE.U32 R44, R18, R14, RZ ;  /* 0x0000000e122c7225 */ /* 0x000fe200078e00ff */
[----:B------:R-:W-:-:S03]  /*46730*/  SEL R27, RZ, 0x1, P4 ;  /* 0x00000001ff1b7807 */ /* 0x000fc60002000000 */
[----:B------:R-:W-:Y:S02]  /*46740*/  IMAD R53, R19, R14, R37 ;  /* 0x0000000e13357224 */ /* 0x000fe400078e0225 */
[----:B------:R-:W-:-:S04]  /*46750*/  IMAD.WIDE.U32 R32, P0, R18, R10, R32 ;  /* 0x0000000a12207225 */ /* 0x000fc80007800020 */
[----:B------:R-:W-:Y:S01]  /*46760*/  IMAD.X R37, RZ, RZ, RZ, P5 ;  /* 0x000000ffff257224 */ /* 0x000fe200028e06ff */
[----:B------:R-:W-:Y:S01]  /*46770*/  IADD3 RZ, P3, PT, R45, R32, RZ ;  /* 0x000000202dff7210 */ /* 0x000fe20007f7e0ff */
[----:B------:R-:W-:Y:S01]  /*46780*/  IMAD.WIDE.U32.X R40, R19, R25, R40, P6 ;  /* 0x0000001913287225 */ /* 0x000fe200030e0428 */
[----:B------:R-:W-:-:S03]  /*46790*/  IADD3 R44, P5, P6, R26, R48, R15 ;  /* 0x000000301a2c7210 */ /* 0x000fc60007ebe00f */
[----:B------:R-:W-:Y:S01]  /*467a0*/  IMAD.WIDE.U32 R38, R18, R14, R30 ;  /* 0x0000000e12267225 */ /* 0x000fe200078e001e */
[----:B------:R-:W-:-:S03]  /*467b0*/  IADD3.X R45, PT, PT, R51, R49, RZ, P5, P6 ;  /* 0x00000031332d7210 */ /* 0x000fc60002fec4ff */
[----:B------:R-:W-:Y:S01]  /*467c0*/  IMAD.IADD R15, R39, 0x1, R53 ;  /* 0x00000001270f7824 */ /* 0x000fe200078e0235 */
[C---:B------:R-:W-:Y:S01]  /*467d0*/  IADD3 R40, P5, P6, R38.reuse, R40, R27 ;  /* 0x0000002826287210 */ /* 0x040fe20007ebe01b */
[----:B------:R-:W-:Y:S01]  /*467e0*/  IMAD.X R39, RZ, RZ, RZ, P0 ;  /* 0x000000ffff277224 */ /* 0x000fe200000e06ff */
[----:B------:R-:W-:Y:S01]  /*467f0*/  ISETP.GE.U32.AND P0, PT, R38, R30, PT ;  /* 0x0000001e2600720c */ /* 0x000fe20003f06070 */
[----:B------:R-:W-:Y:S01]  /*46800*/  IMAD.WIDE.U32 R34, R19, R59, RZ ;  /* 0x0000003b13227225 */ /* 0x000fe200078e00ff */
[C---:B------:R-:W-:Y:S02]  /*46810*/  IADD3.X R41, PT, PT, R15.reuse, R41, RZ, P5, P6 ;  /* 0x000000290f297210 */ /* 0x040fe40002fec4ff */
[----:B------:R-:W-:Y:S01]  /*46820*/  ISETP.GE.U32.AND P6, PT, R40, R38, PT ;  /* 0x000000262800720c */ /* 0x000fe20003fc6070 */
[----:B------:R-:W-:Y:S01]  /*46830*/  IMAD.MOV.U32 R38, RZ, RZ, R33 ;  /* 0x000000ffff267224 */ /* 0x000fe200078e0021 */
[----:B------:R-:W-:Y:S01]  /*46840*/  ISETP.GE.U32.AND.EX P0, PT, R15, R31, PT, P0 ;  /* 0x0000001f0f00720c */ /* 0x000fe20003f06100 */
[----:B------:R-:W-:Y:S01]  /*46850*/  IMAD.WIDE.U32 R34, P2, R18, R24, R34 ;  /* 0x0000001812227225 */ /* 0x000fe20007840022 */
[----:B------:R-:W-:-:S02]  /*46860*/  ISETP.GE.U32.AND.EX P6, PT, R41, R15, PT, P6 ;  /* 0x0000000f2900720c */ /* 0x000fc40003fc6160 */
[----:B------:R-:W-:Y:S01]  /*46870*/  ISETP.GE.U32.AND P5, PT, R44, R26, PT ;  /* 0x0000001a2c00720c */ /* 0x000fe20003fa6070 */
[----:B------:R-:W-:Y:S01]  /*46880*/  IMAD.WIDE.U32.X R38, R19, R10, R38, P3 ;  /* 0x0000000a13267225 */ /* 0x000fe200018e0426 */
[----:B------:R-:W-:Y:S02]  /*46890*/  SEL R26, RZ, 0x1, P0 ;  /* 0x00000001ff1a7807 */ /* 0x000fe40000000000 */
[----:B------:R-:W-:Y:S01]  /*468a0*/  SEL R15, RZ, 0x1, P6 ;  /* 0x00000001ff0f7807 */ /* 0x000fe20003000000 */
[----:B------:R-:W-:Y:S01]  /*468b0*/  IMAD R27, R24, R18, RZ ;  /* 0x00000012181b7224 */ /* 0x000fe200078e02ff */
[----:B------:R-:W-:Y:S01]  /*468c0*/  ISETP.GE.U32.AND.EX P5, PT, R45, R51, PT, P5 ;  /* 0x000000332d00720c */ /* 0x000fe20003fa6150 */
[----:B------:R-:W-:Y:S02]  /*468d0*/  IMAD.MOV.U32 R36, RZ, RZ, R43 ;  /* 0x000000ffff247224 */ /* 0x000fe400078e002b */
[----:B------:R-:W-:Y:S01]  /*468e0*/  IMAD.X R31, RZ, RZ, RZ, P2 ;  /* 0x000000ffff1f7224 */ /* 0x000fe200010e06ff */
[----:B------:R-:W-:Y:S01]  /*468f0*/  IADD3 R15, P2, P3, R15, R38, R26 ;  /* 0x000000260f0f7210 */ /* 0x000fe20007b5e01a */
[----:B------:R-:W-:-:S03]  /*46900*/  IMAD.WIDE.U32 R32, R18, R59, R44 ;  /* 0x0000003b12207225 */ /* 0x000fc600078e002c */
[----:B------:R-:W-:Y:S01]  /*46910*/  IADD3.X R38, PT, PT, RZ, R39, RZ, P2, P3 ;  /* 0x00000027ff267210 */ /* 0x000fe200017e64ff */
[----:B------:R-:W-:Y:S01]  /*46920*/  IMAD.MOV.U32 R30, RZ, RZ, R35 ;  /* 0x000000ffff1e7224 */ /* 0x000fe200078e0023 */
[----:B------:R-:W-:Y:S01]  /*46930*/  SEL R35, RZ, 0x1, P5 ;  /* 0x00000001ff237807 */ /* 0x000fe20002800000 */
[----:B------:R-:W-:Y:S01]  /*46940*/  IMAD R43, R19, R59, R27 ;  /* 0x0000003b132b7224 */ /* 0x000fe200078e021b */
[----:B------:R-:W-:Y:S01]  /*46950*/  ISETP.GE.U32.AND P0, PT, R32, R44, PT ;  /* 0x0000002c2000720c */ /* 0x000fe20003f06070 */
[----:B------:R-:W-:Y:S01]  /*46960*/  IMAD.WIDE.U32.X R26, R17, R11, R36, P1 ;  /* 0x0000000b111a7225 */ /* 0x000fe200008e0424 */
[----:B------:R-:W-:-:S03]  /*46970*/  IADD3 R36, P5, PT, R15, R32, RZ ;  /* 0x000000200f247210 */ /* 0x000fc60007fbe0ff */
[----:B------:R-:W-:Y:S01]  /*46980*/  IMAD.IADD R15, R33, 0x1, R43 ;  /* 0x00000001210f7824 */ /* 0x000fe200078e022b */
[----:B------:R-:W-:Y:S01]  /*46990*/  ISETP.GE.U32.AND P1, PT, R36, R32, PT ;  /* 0x000000202400720c */ /* 0x000fe20003f26070 */
[----:B------:R-:W-:Y:S01]  /*469a0*/  IMAD.WIDE.U32 R46, R18, R59, RZ ;  /* 0x0000003b122e7225 */ /* 0x000fe200078e00ff */
[----:B------:R-:W-:Y:S02]  /*469b0*/  IADD3 R26, P2, PT, R35, R26, RZ ;  /* 0x0000001a231a7210 */ /* 0x000fe40007f5e0ff */
[----:B------:R-:W-:Y:S01]  /*469c0*/  ISETP.GE.U32.AND.EX P0, PT, R15, R45, PT, P0 ;  /* 0x0000002d0f00720c */ /* 0x000fe20003f06100 */
[----:B------:R-:W-:Y:S01]  /*469d0*/  IMAD.WIDE.U32 R32, R19, R12, RZ ;  /* 0x0000000c13207225 */ /* 0x000fe200078e00ff */
[----:B------:R-:W-:-:S03]  /*469e0*/  IADD3 RZ, P4, PT, R47, R34, RZ ;  /* 0x000000222fff7210 */ /* 0x000fc60007f9e0ff */
[----:B------:R-:W-:Y:S02]  /*469f0*/  IMAD.X R37, R15, 0x1, R38, P5 ;  /* 0x000000010f257824 */ /* 0x000fe400028e0626 */
[----:B------:R-:W-:Y:S02]  /*46a00*/  IMAD.X R27, RZ, RZ, R27, P2 ;  /* 0x000000ffff1b7224 */ /* 0x000fe400010e061b */
[----:B------:R-:W-:Y:S01]  /*46a10*/  IMAD R39, R11, R18, RZ ;  /* 0x000000120b277224 */ /* 0x000fe200078e02ff */
[----:B------:R-:W-:Y:S01]  /*46a20*/  ISETP.GE.U32.AND.EX P1, PT, R37, R15, PT, P1 ;  /* 0x0000000f2500720c */ /* 0x000fe20003f26110 */
[----:B------:R-:W-:-:S03]  /*46a30*/  IMAD.WIDE.U32 R34, R18, R12, RZ ;  /* 0x0000000c12227225 */ /* 0x000fc600078e00ff */
[----:B------:R-:W-:Y:S01]  /*46a40*/  SEL R15, RZ, 0x1, P1 ;  /* 0x00000001ff0f7807 */ /* 0x000fe20000800000 */
[----:B------:R-:W-:-:S04]  /*46a50*/  IMAD.WIDE.U32 R32, P2, R18, R11, R32 ;  /* 0x0000000b12207225 */ /* 0x000fc80007840020 */
[----:B------:R-:W-:Y:S01]  /*46a60*/  IMAD R45, R19, R12, R39 ;  /* 0x0000000c132d7224 */ /* 0x000fe200078e0227 */
[----:B------:R-:W-:Y:S01]  /*46a70*/  IADD3 RZ, P3, PT, R35, R32, RZ ;  /* 0x0000002023ff7210 */ /* 0x000fe20007f7e0ff */
[----:B------:R-:W-:-:S04]  /*46a80*/  IMAD.WIDE.U32.X R38, R19, R24, R30, P4 ;  /* 0x0000001813267225 */ /* 0x000fc800020e041e */
[----:B------:R-:W-:Y:S01]  /*46a90*/  IMAD.WIDE.U32 R30, R18, R12, R26 ;  /* 0x0000000c121e7225 */ /* 0x000fe200078e001a */
[----:B------:R-:W-:-:S03]  /*46aa0*/  SEL R18, RZ, 0x1, P0 ;  /* 0x00000001ff127807 */ /* 0x000fc60000000000 */
[----:B------:R-:W-:Y:S01]  /*46ab0*/  IMAD.X R35, RZ, RZ, RZ, P2 ;  /* 0x000000ffff237224 */ /* 0x000fe200010e06ff */
[----:B------:R-:W-:Y:S01]  /*46ac0*/  ISETP.GE.U32.AND P0, PT, R30, R26, PT ;  /* 0x0000001a1e00720c */ /* 0x000fe20003f06070 */
[----:B------:R-:W-:Y:S01]  /*46ad0*/  IMAD.MOV.U32 R34, RZ, RZ, R33 ;  /* 0x000000ffff227224 */ /* 0x000fe200078e0021 */
[----:B------:R-:W-:Y:S01]  /*46ae0*/  IADD3 R15, P1, P2, R15, R38, R18 ;  /* 0x000000260f0f7210 */ /* 0x000fe20007a3e012 */
[----:B------:R-:W-:Y:S02]  /*46af0*/  IMAD.IADD R45, R31, 0x1, R45 ;  /* 0x000000011f2d7824 */ /* 0x000fe400078e022d */
[----:B---3--:R-:W-:Y:S01]  /*46b00*/  IMAD.WIDE.U32 R42, R21, R58, RZ ;  /* 0x0000003a152a7225 */ /* 0x008fe200078e00ff */
[----:B------:R-:W-:Y:S02]  /*46b10*/  IADD3.X R38, PT, PT, RZ, R39, RZ, P1, P2 ;  /* 0x00000027ff267210 */ /* 0x000fe40000fe44ff */
[----:B------:R-:W-:Y:S01]  /*46b20*/  ISETP.GE.U32.AND.EX P0, PT, R45, R27, PT, P0 ;  /* 0x0000001b2d00720c */ /* 0x000fe20003f06100 */
[----:B------:R-:W-:Y:S01]  /*46b30*/  IMAD.WIDE.U32.X R34, R19, R11, R34, P3 ;  /* 0x0000000b13227225 */ /* 0x000fe200018e0422 */
[----:B------:R-:W-:-:S03]  /*46b40*/  IADD3 R32, P3, PT, R15, R30, RZ ;  /* 0x0000001e0f207210 */ /* 0x000fc60007f7e0ff */
[----:B------:R-:W-:Y:S01]  /*46b50*/  IMAD R19, R25, R20, RZ ;  /* 0x0000001419137224 */ /* 0x000fe200078e02ff */
        /* <DEDUP_REMOVED lines=12> */
[----:B------:R-:W-:-:S04]  /*46c20*/  IMAD.WIDE.U32 R40, R21, R14, RZ ;  /* 0x0000000e15287225 */ /* 0x000fc800078e00ff */
[----:B------:R-:W-:Y:S02]  /*46c30*/  IMAD.X R33, R45, 0x1, R38, P3 ;  /* 0x000000012d217824 */ /* 0x000fe400018e0626 */
[CC--:B------:R-:W-:Y:S02]  /*46c40*/  IMAD R47, R21.reuse, R14.reuse, R19 ;  /* 0x0000000e152f7224 */ /* 0x0c0fe400078e0213 */
[----:B------:R-:W-:Y:S01]  /*46c50*/  IMAD.WIDE.U32.X R18, R21, R25, R30, P4 ;  /* 0x0000001915127225 */ /* 0x000fe200020e041e */
[----:B------:R-:W-:Y:S02]  /*46c60*/  SEL R31, RZ, 0x1, P2 ;  /* 0x00000001ff1f7807 */ /* 0x000fe40001000000 */
[----:B------:R-:W-:Y:S01]  /*46c70*/  ISETP.GE.U32.AND.EX P1, PT, R33, R45, PT, P1 ;  /* 0x0000002d2100720c */ /* 0x000fe20003f26110 */
        /* <DEDUP_REMOVED lines=12> */
[----:B------:R-:W-:Y:S01]  /*46d40*/  IMAD.WIDE.U32 R50, R23, R58, RZ ;  /* 0x0000003a17327225 */ /* 0x000fe200078e00ff */
[----:B------:R-:W-:Y:S02]  /*46d50*/  ISETP.GE.U32.AND.EX P3, PT, R45, R37, PT, P3 ;  /* 0x000000252d00720c */ /* 0x000fe40003f66130 */
[----:B------:R-:W-:Y:S01]  /*46d60*/  ISETP.GE.U32.AND.EX P2, PT, R31, R45, PT, P2 ;  /* 0x0000002d1f00720c */ /* 0x000fe20003f46120 */
[----:B------:R-:W-:Y:S01]  /*46d70*/  IMAD.WIDE.U32.X R36, R21, R10, R38, P4 ;  /* 0x0000000a15247225 */ /* 0x000fe200020e0426 */
[----:B------:R-:W-:-:S02]  /*46d80*/  SEL R60, RZ, 0x1, P3 ;  /* 0x00000001ff3c7807 */ /* 0x000fc40001800000 */
[----:B------:R-:W-:Y:S01]  /*46d90*/  SEL R39, RZ, 0x1, P2 ;  /* 0x00000001ff277807 */ /* 0x000fe20001000000 */
[----:B------:R-:W-:Y:S01]  /*46da0*/  IMAD.WIDE.U32 R52, R21, R59, RZ ;  /* 0x0000003b15347225 */ /* 0x000fe200078e00ff */
[----:B------:R-:W-:Y:S02]  /*46db0*/  SEL R19, RZ, 0x1, P1 ;  /* 0x00000001ff137807 */ /* 0x000fe40000800000 */
[----:B------:R-:W-:Y:S01]  /*46dc0*/  IADD3 R60, P1, P4, R39, R36, R60 ;  /* 0x00000024273c7210 */ /* 0x000fe20007c3e03c */
[C---:B------:R-:W-:Y:S01]  /*46dd0*/  IMAD.WIDE.U32 R38, R22.reuse, R58, RZ ;  /* 0x0000003a16267225 */ /* 0x040fe200078e00ff */
[----:B------:R-:W-:Y:S02]  /*46de0*/  IADD3 R34, P3, P5, R19, R34, R18 ;  /* 0x0000002213227210 */ /* 0x000fe40007d7e012 */
[----:B------:R-:W-:Y:S01]  /*46df0*/  IADD3.X R61, PT, PT, RZ, R37, RZ, P1, P4 ;  /* 0x00000025ff3d7210 */ /* 0x000fe20000fe84ff */
[----:B------:R-:W-:Y:S01]  /*46e00*/  IMAD.WIDE.U32 R50, P2, R22, R25, R50 ;  /* 0x0000001916327225 */ /* 0x000fe20007840032 */
[----:B------:R-:W-:-:S03]  /*46e10*/  IADD3.X R35, PT, PT, RZ, R35, RZ, P3, P5 ;  /* 0x00000023ff237210 */ /* 0x000fc60001fea4ff */
[----:B------:R-:W-:Y:S01]  /*46e20*/  IMAD.WIDE.U32 R18, R23, R14, RZ ;  /* 0x0000000e17127225 */ /* 0x000fe200078e00ff */
[----:B------:R-:W-:-:S03]  /*46e30*/  IADD3 RZ, P3, PT, R39, R50, RZ ;  /* 0x0000003227ff7210 */ /* 0x000fc60007f7e0ff */
[----:B------:R-:W-:-:S04]  /*46e40*/  IMAD.WIDE.U32 R42, R20, R59, RZ ;  /* 0x0000003b142a7225 */ /* 0x000fc800078e00ff */
[----:B------:R-:W-:-:S04]  /*46e50*/  IMAD.WIDE.U32 R52, P6, R20, R24, R52 ;  /* 0x0000001814347225 */ /* 0x000fc800078c0034 */
[----:B------:R-:W-:Y:S01]  /*46e60*/  IMAD.WIDE.U32 R56, R21, R12, RZ ;  /* 0x0000000c15387225 */ /* 0x000fe200078e00ff */
[----:B------:R-:W-:-:S03]  /*46e70*/  IADD3 RZ, P1, PT, R43, R52, RZ ;  /* 0x000000342bff7210 */ /* 0x000fc60007f3e0ff */
[----:B------:R-:W-:-:S04]  /*46e80*/  IMAD.WIDE.U32 R38, R23, R59, RZ ;  /* 0x0000003b17267225 */ /* 0x000fc800078e00ff */
[----:B------:R-:W-:-:S04]  /*46e90*/  IMAD.WIDE.U32 R40, R22, R14, RZ ;  /* 0x0000000e16287225 */ /* 0x000fc800078e00ff */
[----:B------:R-:W-:-:S04]  /*46ea0*/  IMAD.WIDE.U32 R18, P0, R22, R10, R18 ;  /* 0x0000000a16127225 */ /* 0x000fc80007800012 */
[----:B------:R-:W-:Y:S01]  /*46eb0*/  IMAD.WIDE.U32 R42, R23, R12, RZ ;  /* 0x0000000c172a7225 */ /* 0x000fe200078e00ff */
[----:B------:R-:W-:-:S03]  /*46ec0*/  IADD3 RZ, P5, PT, R41, R18, RZ ;  /* 0x0000001229ff7210 */ /* 0x000fc60007fbe0ff */
[----:B------:R-:W-:-:S04]  /*46ed0*/  IMAD.WIDE.U32 R46, R20, R12, RZ ;  /* 0x0000000c142e7225 */ /* 0x000fc800078e00ff */
[----:B------:R-:W-:-:S04]  /*46ee0*/  IMAD.WIDE.U32 R56, P4, R20, R11, R56 ;  /* 0x0000000b14387225 */ /* 0x000fc80007880038 */
[----:B------:R-:W-:Y:S02]  /*46ef0*/  IMAD.X R37, RZ, RZ, RZ, P2 ;  /* 0x000000ffff257224 */ /* 0x000fe400010e06ff */
[----:B------:R-:W-:-:S04]  /*46f00*/  IMAD.WIDE.U32 R48, R22, R59, RZ ;  /* 0x0000003b16307225 */ /* 0x000fc800078e00ff */
[----:B------:R-:W-:-:S04]  /*46f10*/  IMAD.WIDE.U32 R38, P2, R22, R24, R38 ;  /* 0x0000001816267225 */ /* 0x000fc80007840026 */
[----:B------:R-:W-:Y:S02]  /*46f20*/  IMAD.X R41, RZ, RZ, RZ, P0 ;  /* 0x000000ffff297224 */ /* 0x000fe400000e06ff */
[----:B------:R-:W-:-:S04]  /*46f30*/  IMAD.WIDE.U32 R54, R22, R12, RZ ;  /* 0x0000000c16367225 */ /* 0x000fc800078e00ff */
[----:B------:R-:W-:-:S04]  /*46f40*/  IMAD.WIDE.U32 R42, P0, R22, R11, R42 ;  /* 0x0000000b162a7225 */ /* 0x000fc8000780002a */
[----:B------:R-:W-:Y:S01]  /*46f50*/  IMAD.X R45, RZ, RZ, RZ, P6 ;  /* 0x000000ffff2d7224 */ /* 0x000fe200030e06ff */
[----:B------:R-:W-:Y:S01]  /*46f60*/  IADD3 RZ, P6, PT, R47, R56, RZ ;  /* 0x000000382fff7210 */ /* 0x000fe20007fde0ff */
[----:B------:R-:W-:Y:S01]  /*46f70*/  IMAD.X R47, RZ, RZ, RZ, P4 ;  /* 0x000000ffff2f7224 */ /* 0x000fe200020e06ff */
[----:B------:R-:W-:Y:S01]  /*46f80*/  IADD3 RZ, P4, PT, R49, R38, RZ ;  /* 0x0000002631ff7210 */ /* 0x000fe20007f9e0ff */
[----:B------:R-:W-:Y:S02]  /*46f90*/  IMAD R18, R24, R20, RZ ;  /* 0x0000001418127224 */ /* 0x000fe400078e02ff */
[----:B------:R-:W-:Y:S02]  /*46fa0*/  IMAD.MOV.U32 R36, RZ, RZ, R51 ;  /* 0x000000ffff247224 */ /* 0x000fe400078e0033 */
[----:B------:R-:W-:Y:S01]  /*46fb0*/  IMAD.X R49, RZ, RZ, RZ, P2 ;  /* 0x000000ffff317224 */ /* 0x000fe200010e06ff */
[----:B------:R-:W-:Y:S01]  /*46fc0*/  IADD3 RZ, P2, PT, R55, R42, RZ ;  /* 0x0000002a37ff7210 */ /* 0x000fe20007f5e0ff */
[----:B------:R-:W-:-:S04]  /*46fd0*/  IMAD.WIDE.U32 R50, R20, R59, R32 ;  /* 0x0000003b14327225 */ /* 0x000fc800078e0020 */
[----:B------:R-:W-:Y:S02]  /*46fe0*/  IMAD.MOV.U32 R46, RZ, RZ, R57 ;  /* 0x000000ffff2e7224 */ /* 0x000fe400078e0039 */
[----:B------:R-:W-:Y:S02]  /*46ff0*/  IMAD R55, R21, R59, R18 ;  /* 0x0000003b15377224 */ /* 0x000fe400078e0212 */
[----:B------:R-:W-:Y:S02]  /*47000*/  IMAD R57, R25, R22, RZ ;  /* 0x0000001619397224 */ /* 0x000fe400078e02ff */
[----:B------:R-:W-:Y:S02]  /*47010*/  IMAD.MOV.U32 R44, RZ, RZ, R53 ;  /* 0x000000ffff2c7224 */ /* 0x000fe400078e0035 */
[----:B------:R-:W-:Y:S01]  /*47020*/  IMAD.X R53, RZ, RZ, RZ, P0 ;  /* 0x000000ffff357224 */ /* 0x000fe200000e06ff */
[----:B------:R-:W-:Y:S01]  /*47030*/  IADD3 R60, P0, PT, R60, R50, RZ ;  /* 0x000000323c3c7210 */ /* 0x000fe20007f1e0ff */
[----:B------:R-:W-:-:S02]  /*47040*/  IMAD.MOV.U32 R40, RZ, RZ, R19 ;  /* 0x000000ffff287224 */ /* 0x000fc400078e0013 */
[----:B------:R-:W-:Y:S02]  /*47050*/  IMAD.MOV.U32 R48, RZ, RZ, R39 ;  /* 0x000000ffff307224 */ /* 0x000fe400078e0027 */
[----:B------:R-:W-:-:S04]  /*47060*/  IMAD.WIDE.U32 R18, R22, R58, R30 ;  /* 0x0000003a16127225 */ /* 0x000fc800078e001e */
[----:B------:R-:W-:Y:S02]  /*47070*/  IMAD.IADD R51, R51, 0x1, R55 ;  /* 0x0000000133337824 */ /* 0x000fe400078e0237 */
[----:B------:R-:W-:Y:S02]  /*47080*/  IMAD R39, R23, R58, R57 ;  /* 0x0000003a17277224 */ /* 0x000fe400078e0239 */
[----:B------:R-:W-:Y:S01]  /*47090*/  IMAD.X R61, R51, 0x1, R61, P0 ;  /* 0x00000001333d7824 */ /* 0x000fe200000e063d */
[----:B------:R-:W-:Y:S01]  /*470a0*/  ISETP.GE.U32.AND P0, PT, R18, R30, PT ;  /* 0x0000001e1200720c */ /* 0x000fe20003f06070 */
[----:B------:R-:W-:Y:S02]  /*470b0*/  IMAD.IADD R39, R19, 0x1, R39 ;  /* 0x0000000113277824 */ /* 0x000fe400078e0227 */
[----:B------:R-:W-:Y:S01]  /*470c0*/  IMAD.WIDE.U32.X R36, R23, R25, R36, P3 ;  /* 0x0000001917247225 */ /* 0x000fe200018e0424 */
[----:B------:R-:W-:Y:S02]  /*470d0*/  ISETP.GE.U32.AND P3, PT, R50, R32, PT ;  /* 0x000000203200720c */ /* 0x000fe40003f66070 */
[----:B------:R-:W-:Y:S01]  /*470e0*/  ISETP.GE.U32.AND.EX P0, PT, R39, R31, PT, P0 ;  /* 0x0000001f2700720c */ /* 0x000fe20003f06100 */
[----:B------:R-:W-:Y:S01]  /*470f0*/  IMAD.WIDE.U32.X R44, R21, R24, R44, P1 ;  /* 0x00000018152c7225 */ /* 0x000fe200008e042c */
[----:B------:R-:W-:-:S02]  /*47100*/  ISETP.GE.U32.AND P1, PT, R60, R50, PT ;  /* 0x000000323c00720c */ /* 0x000fc40003f26070 */
[----:B------:R-:W-:Y:S01]  /*47110*/  ISETP.GE.U32.AND.EX P3, PT, R51, R33, PT, P3 ;  /* 0x000000213300720c */ /* 0x000fe20003f66130 */
[----:B------:R-:W-:Y:S01]  /*47120*/  IMAD R31, R10, R22, RZ ;  /* 0x000000160a1f7224 */ /* 0x000fe200078e02ff */
[----:B------:R-:W-:Y:S01]  /*47130*/  ISETP.GE.U32.AND.EX P1, PT, R61, R51, PT, P1 ;  /* 0x000000333d00720c */ /* 0x000fe20003f26110 */
[----:B------:R-:W-:Y:S01]  /*47140*/  IMAD.MOV.U32 R52, RZ, RZ, R43 ;  /* 0x000000ffff347224 */ /* 0x000fe200078e002b */
[----:B------:R-:W-:Y:S01]  /*47150*/  SEL R51, RZ, 0x1, P0 ;  /* 0x00000001ff337807 */ /* 0x000fe20000000000 */
[----:B------:R-:W-:Y:S02]  /*47160*/  IMAD R33, R11, R20, RZ ;  /* 0x000000140b217224 */ /* 0x000fe400078e02ff */
[-C--:B------:R-:W-:Y:S02]  /*47170*/  IMAD R43, R23, R14.reuse, R31 ;  /* 0x0000000e172b7224 */ /* 0x080fe400078e021f */
[----:B------:R-:W-:Y:S01]  /*47180*/  IMAD.WIDE.U32 R30, R22, R14, R60 ;  /* 0x0000000e161e7225 */ /* 0x000fe200078e003c */
[----:B------:R-:W-:-:S03]  /*47190*/  SEL R14, RZ, 0x1, P3 ;  /* 0x00000001ff0e7807 */ /* 0x000fc60001800000 */
[----:B------:R-:W-:Y:S01]  /*471a0*/  IMAD R55, R21, R12, R33 ;  /* 0x0000000c15377224 */ /* 0x000fe200078e0221 */
[----:B------:R-:W-:Y:S01]  /*471b0*/  SEL R33, RZ, 0x1, P1 ;  /* 0x00000001ff217807 */ /* 0x000fe20000800000 */
[----:B------:R-:W-:Y:S01]  /*471c0*/  IMAD.IADD R31, R31, 0x1, R43 ;  /* 0x000000011f1f7824 */ /* 0x000fe200078e022b */
[C---:B------:R-:W-:Y:S01]  /*471d0*/  IADD3 R51, P1, P3, R30.reuse, R36, R51 ;  /* 0x000000241e337210 */ /* 0x040fe20007b3e033 */
[----:B------:R-:W-:Y:S01]  /*471e0*/  IMAD.WIDE.U32.X R46, R21, R11, R46, P6 ;  /* 0x0000000b152e7225 */ /* 0x000fe200030e042e */
[----:B------:R-:W-:Y:S02]  /*471f0*/  ISETP.GE.U32.AND P0, PT, R30, R60, PT ;  /* 0x0000003c1e00720c */ /* 0x000fe40003f06070 */
[----:B------:R-:W-:Y:S01]  /*47200*/  IADD3.X R43, PT, PT, R31, R37, RZ, P1, P3 ;  /* 0x000000251f2b7210 */ /* 0x000fe20000fe64ff */
[----:B------:R-:W-:Y:S01]  /*47210*/  IMAD.WIDE.U32.X R40, R23, R10, R40, P5 ;  /* 0x0000000a17287225 */ /* 0x000fe200028e0428 */
[----:B------:R-:W-:Y:S02]  /*47220*/  IADD3 R33, P5, P6, R33, R44, R14 ;  /* 0x0000002c21217210 */ /* 0x000fe40007ebe00e */
[----:B------:R-:W-:Y:S01]  /*47230*/  ISETP.GE.U32.AND P1, PT, R51, R30, PT ;  /* 0x0000001e3300720c */ /* 0x000fe20003f26070 */
[----:B------:R-:W-:Y:S01]  /*47240*/  IMAD.WIDE.U32 R20, R20, R12, R34 ;  /* 0x0000000c14147225 */ /* 0x000fe200078e0022 */
[----:B------:R-:W-:-:S02]  /*47250*/  IADD3.X R44, PT, PT, RZ, R45, RZ, P5, P6 ;  /* 0x0000002dff2c7210 */ /* 0x000fc40002fec4ff */
[----:B------:R-:W-:Y:S01]  /*47260*/  ISETP.GE.U32.AND.EX P6, PT, R31, R61, PT, P0 ;  /* 0x0000003d1f00720c */ /* 0x000fe20003fc6100 */
[----:B------:R-:W-:Y:S01]  /*47270*/  IMAD.IADD R21, R21, 0x1, R55 ;  /* 0x0000000115157824 */ /* 0x000fe200078e0237 */
[----:B------:R-:W-:Y:S01]  /*47280*/  IADD3 R30, P5, PT, R33, R20, RZ ;  /* 0x00000014211e7210 */ /* 0x000fe20007fbe0ff */
[----:B------:R-:W-:Y:S01]  /*47290*/  IMAD.WIDE.U32.X R48, R23, R24, R48, P4 ;  /* 0x0000001817307225 */ /* 0x000fe200020e0430 */
[----:B------:R-:W-:Y:S02]  /*472a0*/  ISETP.GE.U32.AND.EX P1, PT, R43, R31, PT, P1 ;  /* 0x0000001f2b00720c */ /* 0x000fe40003f26110 */
[----:B------:R-:W-:Y:S01]  /*472b0*/  SEL R10, RZ, 0x1, P6 ;  /* 0x00000001ff0a7807 */ /* 0x000fe20003000000 */
[----:B------:R-:W-:Y:S01]  /*472c0*/  IMAD.X R31, R21, 0x1, R44, P5 ;  /* 0x00000001151f7824 */ /* 0x000fe200028e062c */
[----:B------:R-:W-:Y:S01]  /*472d0*/  SEL R45, RZ, 0x1, P1 ;  /* 0x00000001ff2d7807 */ /* 0x000fe20000800000 */
[----:B------:R-:W-:Y:S01]  /*472e0*/  IMAD R24, R24, R22, RZ ;  /* 0x0000001618187224 */ /* 0x000fe200078e02ff */
[----:B------:R-:W-:Y:S01]  /*472f0*/  ISETP.GE.U32.AND P3, PT, R20, R34, PT ;  /* 0x000000221400720c */ /* 0x000fe20003f66070 */
[----:B------:R-:W-:Y:S01]  /*47300*/  IMAD.WIDE.U32 R32, R22, R59, R30 ;  /* 0x0000003b16207225 */ /* 0x000fe200078e001e */
[----:B------:R-:W-:-:S02]  /*47310*/  IADD3 R45, P4, P5, R45, R40, R10 ;  /* 0x000000282d2d7210 */ /* 0x000fc40007d9e00a */
[----:B------:R-:W-:Y:S01]  /*47320*/  ISETP.GE.U32.AND.EX P0, PT, R21, R35, PT, P3 ;  /* 0x000000231500720c */ /* 0x000fe20003f06130 */
[----:B------:R-:W-:Y:S01]  /*47330*/  IMAD R57, R23, R59, R24 ;  /* 0x0000003b17397224 */ /* 0x000fe200078e0218 */
[----:B------:R-:W-:Y:S01]  /*47340*/  ISETP.GE.U32.AND P3, PT, R30, R20, PT ;  /* 0x000000141e00720c */ /* 0x000fe20003f66070 */
[----:B------:R-:W-:Y:S01]  /*47350*/  IMAD.WIDE.U32 R34, R43, 0x3d1, RZ ;  /* 0x000003d12b227825 */ /* 0x000fe200078e00ff */
[----:B------:R-:W-:Y:S02]  /*47360*/  IADD3.X R24, PT, PT, RZ, R41, RZ, P4, P5 ;  /* 0x00000029ff187210 */ /* 0x000fe400027ea4ff */
[----:B------:R-:W-:Y:S01]  /*47370*/  IADD3 R45, P4, PT, R45, R32, RZ ;  /* 0x000000202d2d7210 */ /* 0x000fe20007f9e0ff */
[----:B------:R-:W-:Y:S01]  /*47380*/  IMAD.WIDE.U32 R36, R51, 0x3d1, RZ ;  /* 0x000003d133247825 */ /* 0x000fe200078e00ff */
[----:B------:R-:W-:Y:S02]  /*47390*/  ISETP.GE.U32.AND.EX P1, PT, R31, R21, PT, P3 ;  /* 0x000000151f00720c */ /* 0x000fe40003f26130 */
[----:B------:R-:W-:Y:S01]  /*473a0*/  SEL R10, RZ, 0x1, P0 ;  /* 0x00000001ff0a7807 */ /* 0x000fe20000000000 */
[----:B------:R-:W-:Y:S01]  /*473b0*/  IMAD.IADD R33, R33, 0x1, R57 ;  /* 0x0000000121217824 */ /* 0x000fe200078e0239 */
[----:B------:R-:W-:Y:S01]  /*473c0*/  IADD3 R21, P3, PT, RZ, R36, RZ ;  /* 0x00000024ff157210 */ /* 0x000fe20007f7e0ff */
[----:B------:R-:W-:Y:S01]  /*473d0*/  IMAD.WIDE.U32 R40, P5, RZ, R51, R34 ;  /* 0x00000033ff287225 */ /* 0x000fe200078a0022 */
[----:B------:R-:W-:-:S02]  /*473e0*/  SEL R55, RZ, 0x1, P1 ;  /* 0x00000001ff377807 */ /* 0x000fc40000800000 */
[----:B------:R-:W-:Y:S01]  /*473f0*/  ISETP.GE.U32.AND P1, PT, R32, R30, PT ;  /* 0x0000001e2000720c */ /* 0x000fe20003f26070 */
[----:B------:R-:W-:Y:S01]  /*47400*/  IMAD.X R24, R33, 0x1, R24, P4 ;  /* 0x0000000121187824 */ /* 0x000fe200020e0618 */
[----:B------:R-:W-:Y:S01]  /*47410*/  ISETP.GE.U32.AND P0, PT, R21, R36, PT ;  /* 0x000000241500720c */ /* 0x000fe20003f06070 */
[----:B------:R-:W-:Y:S01]  /*47420*/  IMAD.WIDE.U32.X R52, R23, R11, R52, P2 ;  /* 0x0000000b17347225 */ /* 0x000fe200010e0434 */
[----:B------:R-:W-:Y:S02]  /*47430*/  ISETP.GE.U32.AND P2, PT, R45, R32, PT ;  /* 0x000000202d00720c */ /* 0x000fe40003f46070 */
[----:B------:R-:W-:Y:S01]  /*47440*/  ISETP.GE.U32.AND.EX P1, PT, R33, R31, PT, P1 ;  /* 0x0000001f2100720c */ /* 0x000fe20003f26110 */
[----:B------:R-:W-:Y:S01]  /*47450*/  IMAD.X R35, RZ, RZ, RZ, P5 ;  /* 0x000000ffff237224 */ /* 0x000fe200028e06ff */
[----:B------:R-:W-:Y:S01]  /*47460*/  IADD3 R36, P5, PT, R37, R40, RZ ;  /* 0x0000002825247210 */ /* 0x000fe20007fbe0ff */
[----:B------:R-:W-:Y:S01]  /*47470*/  IMAD R37, R11, R22, RZ ;  /* 0x000000160b257224 */ /* 0x000fe200078e02ff */
[----:B------:R-:W-:Y:S01]  /*47480*/  ISETP.GE.U32.AND.EX P2, PT, R24, R33, PT, P2 ;  /* 0x000000211800720c */ /* 0x000fe20003f46120 */
[----:B------:R-:W-:Y:S01]  /*47490*/  IMAD.MOV.U32 R34, RZ, RZ, R41 ;  /* 0x000000ffff227224 */ /* 0x000fe200078e0029 */
[----:B------:R-:W-:Y:S01]  /*474a0*/  IADD3 R10, P6, P4, R55, R46, R10 ;  /* 0x0000002e370a7210 */ /* 0x000fe20007cde00a */
[----:B------:R-:W-:Y:S01]  /*474b0*/  IMAD R55, R23, R12, R37 ;  /* 0x0000000c17377224 */ /* 0x000fe200078e0225 */
[----:B------:R-:W-:Y:S01]  /*474c0*/  SEL R20, RZ, 0x1, P1 ;  /* 0x00000001ff147807 */ /* 0x000fe20000800000 */
[----:B------:R-:W-:Y:S01]  /*474d0*/  IMAD.X R14, R36, 0x1, R51, P3 ;  /* 0x00000001240e7824 */ /* 0x000fe200018e0633 */
[----:B------:R-:W-:Y:S01]  /*474e0*/  SEL R37, RZ, 0x1, P2 ;  /* 0x00000001ff257807 */ /* 0x000fe20001000000 */
[----:B------:R-:W-:Y:S01]  /*474f0*/  IMAD.WIDE.U32 R32, R24, 0x3d1, RZ ;  /* 0x000003d118207825 */ /* 0x000fe200078e00ff */
[----:B------:R-:W-:-:S02]  /*47500*/  IADD3.X R11, PT, PT, RZ, R47, RZ, P6, P4 ;  /* 0x0000002fff0b7210 */ /* 0x000fc400037e84ff */
[----:B------:R-:W-:Y:S01]  /*47510*/  IADD3 R37, P3, P4, R37, R48, R20 ;  /* 0x0000003025257210 */ /* 0x000fe20007c7e014 */
[----:B------:R-:W-:Y:S01]  /*47520*/  IMAD.WIDE.U32.X R34, RZ, R43, R34, P5 ;  /* 0x0000002bff227225 */ /* 0x000fe200028e0422 */
[----:B------:R-:W-:Y:S02]  /*47530*/  ISETP.GE.U32.AND.EX P0, PT, R14, R36, PT, P0 ;  /* 0x000000240e00720c */ /* 0x000fe40003f06100 */
[----:B------:R-:W-:Y:S01]  /*47540*/  IADD3.X R41, PT, PT, RZ, R49, RZ, P3, P4 ;  /* 0x00000031ff297210 */ /* 0x000fe20001fe84ff */
[----:B------:R-:W-:-:S04]  /*47550*/  IMAD.WIDE.U32 R30, R45, 0x3d1, RZ ;  /* 0x000003d12d1e7825 */ /* 0x000fc800078e00ff */
[----:B------:R-:W-:Y:S01]  /*47560*/  IMAD.WIDE.U32 R22, R22, R12, R10 ;  /* 0x0000000c16167225 */ /* 0x000fe200078e000a */
[----:B------:R-:W-:-:S03]  /*47570*/  IADD3 R47, P2, PT, R34, R30, RZ ;  /* 0x0000001e222f7210 */ /* 0x000fc60007f5e0ff */
[----:B------:R-:W-:Y:S01]  /*47580*/  IMAD.WIDE.U32 R32, P3, RZ, R45, R32 ;  /* 0x0000002dff207225 */ /* 0x000fe20007860020 */
[----:B------:R-:W-:Y:S02]  /*47590*/  ISETP.GE.U32.AND P1, PT, R22, R10, PT ;  /* 0x0000000a1600720c */ /* 0x000fe40003f26070 */
[----:B------:R-:W-:Y:S01]  /*475a0*/  IADD3 R49, P6, PT, R37, R22, RZ ;  /* 0x0000001625317210 */ /* 0x000fe20007fde0ff */
        /* <DEDUP_REMOVED lines=12> */
[----:B------:R-:W-:Y:S01]  /*47670*/  ISETP.GE.U32.AND.EX P1, PT, R20, R11, PT, P1 ;  /* 0x0000000b1400720c */ /* 0x000fe20003f26110 */
[C---:B------:R-:W-:Y:S01]  /*47680*/  IMAD.X R45, R12.reuse, 0x1, R45, P5 ;  /* 0x000000010c2d7824 */ /* 0x040fe200028e062d */
[C---:B------:R-:W-:Y:S01]  /*47690*/  ISETP.GE.U32.AND.EX P3, PT, R41.reuse, R20, PT, P3 ;  /* 0x000000142900720c */ /* 0x040fe20003f66130 */
[----:B------:R-:W-:Y:S01]  /*476a0*/  IMAD.WIDE.U32 R32, R41, 0x3d1, RZ ;  /* 0x000003d129207825 */ /* 0x000fe200078e00ff */
[----:B------:R-:W-:Y:S02]  /*476b0*/  ISETP.GE.U32.AND.EX P4, PT, R12, R43, PT, P4 ;  /* 0x0000002b0c00720c */ /* 0x000fe40003f86140 */
[----:B------:R-:W-:Y:S01]  /*476c0*/  ISETP.GE.U32.AND P2, PT, R23, R10, PT ;  /* 0x0000000a1700720c */ /* 0x000fe20003f46070 */
[----:B------:R-:W-:Y:S01]  /*476d0*/  IMAD.X R20, RZ, RZ, R45, P6 ;  /* 0x000000ffff147224 */ /* 0x000fe200030e062d */
[----:B------:R-:W-:Y:S01]  /*476e0*/  ISETP.LT.U32.AND P0, PT, R10, R47, PT ;  /* 0x0000002f0a00720c */ /* 0x000fe20003f01070 */
[----:B------:R-:W-:Y:S01]  /*476f0*/  IMAD.WIDE.U32 R34, R49, 0x3d1, RZ ;  /* 0x000003d131227825 */ /* 0x000fe200078e00ff */
[----:B------:R-:W-:-:S02]  /*47700*/  SEL R37, RZ, 0x1, P4 ;  /* 0x00000001ff257807 */ /* 0x000fc40002000000 */
[----:B------:R-:W-:Y:S01]  /*47710*/  SEL R10, RZ, 0x1, P1 ;  /* 0x00000001ff0a7807 */ /* 0x000fe20000800000 */
[----:B------:R-:W-:Y:S01]  /*47720*/  IMAD.WIDE.U32 R32, P1, RZ, R49, R32 ;  /* 0x00000031ff207225 */ /* 0x000fe20007820020 */
[----:B------:R-:W-:Y:S02]  /*47730*/  ISETP.GE.U32.AND.EX P4, PT, R20, R45, PT, P2 ;  /* 0x0000002d1400720c */ /* 0x000fe40003f86120 */
[----:B------:R-:W-:Y:S01]  /*47740*/  SEL R47, RZ, 0x1, P3 ;  /* 0x00000001ff2f7807 */ /* 0x000fe20001800000 */
[----:B------:R-:W-:Y:S01]  /*47750*/  IMAD.X R11, RZ, RZ, RZ, P1 ;  /* 0x000000ffff0b7224 */ /* 0x000fe200008e06ff */
[----:B------:R-:W-:Y:S01]  /*47760*/  ISETP.LT.U32.OR.EX P0, PT, R45, R12, !P4, P0 ;  /* 0x0000000c2d00720c */ /* 0x000fe20006701500 */
[----:B------:R-:W-:Y:S01]  /*47770*/  IMAD R25, R25, R16, RZ ;  /* 0x0000001019197224 */ /* 0x000fe200078e02ff */
[----:B------:R-:W-:Y:S01]  /*47780*/  IADD3 R47, P4, P5, R47, R52, R10 ;  /* 0x000000342f2f7210 */ /* 0x000fe20007d9e00a */
[----:B------:R-:W-:Y:S01]  /*47790*/  IMAD.MOV.U32 R10, RZ, RZ, R33 ;  /* 0x000000ffff0a7224 */ /* 0x000fe200078e0021 */
[----:B------:R-:W-:-:S02]  /*477a0*/  IADD3 R37, P2, P3, R34, R30, R37 ;  /* 0x0000001e22257210 */ /* 0x000fc40007b5e025 */
[----:B------:R-:W-:Y:S01]  /*477b0*/  IADD3 R45, P6, PT, R35, R32, RZ ;  /* 0x00000020232d7210 */ /* 0x000fe20007fde0ff */
[----:B------:R-:W-:Y:S01]  /*477c0*/  IMAD.WIDE.U32 R32, R47, 0x3d1, RZ ;  /* 0x000003d12f207825 */ /* 0x000fe200078e00ff */
[----:B------:R-:W-:Y:S02]  /*477d0*/  IADD3.X R53, PT, PT, RZ, R53, RZ, P4, P5 ;  /* 0x00000035ff357210 */ /* 0x000fe400027ea4ff */
[----:B------:R-:W-:Y:S02]  /*477e0*/  IADD3 R24, P4, PT, R37, R24, RZ ;  /* 0x0000001825187210 */ /* 0x000fe40007f9e0ff */
[----:B------:R-:W-:Y:S02]  /*477f0*/  SEL R35, RZ, 0x1, !P0 ;  /* 0x00000001ff237807 */ /* 0x000fe40004000000 */
[----:B------:R-:W-:Y:S02]  /*47800*/  IADD3.X R30, PT, PT, R45, R31, RZ, P2, P3 ;  /* 0x0000001f2d1e7210 */ /* 0x000fe400017e64ff */
[----:B------:R-:W-:-:S02]  /*47810*/  IADD3 R31, P3, PT, R24, R35, RZ ;  /* 0x00000023181f7210 */ /* 0x000fc40007f7e0ff */
[----:B------:R-:W-:Y:S01]  /*47820*/  ISETP.GE.U32.AND P1, PT, R37, R34, PT ;  /* 0x000000222500720c */ /* 0x000fe20003f26070 */
[----:B------:R-:W-:Y:S01]  /*47830*/  IMAD.X R43, R30, 0x1, R49, P4 ;  /* 0x000000011e2b7824 */ /* 0x000fe200020e0631 */
[----:B------:R-:W-:Y:S01]  /*47840*/  ISETP.LT.U32.AND P0, PT, R24, R37, PT ;  /* 0x000000251800720c */ /* 0x000fe20003f01070 */
[----:B------:R-:W-:Y:S01]  /*47850*/  IMAD.WIDE.U32 R36, R53, 0x3d1, RZ ;  /* 0x000003d135247825 */ /* 0x000fe200078e00ff */
[----:B------:R-:W-:Y:S02]  /*47860*/  ISETP.GE.U32.AND.EX P1, PT, R30, R45, PT, P1 ;  /* 0x0000002d1e00720c */ /* 0x000fe40003f26110 */
[----:B------:R-:W-:Y:S01]  /*47870*/  ISETP.GE.U32.AND P2, PT, R31, R24, PT ;  /* 0x000000181f00720c */ /* 0x000fe20003f46070 */
[----:B------:R-:W-:Y:S01]  /*47880*/  IMAD.X R22, RZ, RZ, R43, P3 ;  /* 0x000000ffff167224 */ /* 0x000fe200018e062b */
[----:B------:R-:W-:Y:S01]  /*47890*/  SEL R45, RZ, 0x1, P1 ;  /* 0x00000001ff2d7807 */ /* 0x000fe20000800000 */
[----:B------:R-:W-:-:S03]  /*478a0*/  IMAD.WIDE.U32.X R34, RZ, R41, R10, P6 ;  /* 0x00000029ff227225 */ /* 0x000fc600030e040a */
[----:B------:R-:W-:Y:S01]  /*478b0*/  ISETP.GE.U32.AND.EX P1, PT, R22, R43, PT, P2 ;  /* 0x0000002b1600720c */ /* 0x000fe20003f26120 */
[----:B------:R-:W-:Y:S01]  /*478c0*/  IMAD.WIDE.U32 R10, P3, RZ, R47, R36 ;  /* 0x0000002fff0a7225 */ /* 0x000fe20007860024 */
[----:B------:R-:W-:Y:S02]  /*478d0*/  IADD3 R45, P4, P5, R32, R34, R45 ;  /* 0x00000022202d7210 */ /* 0x000fe40007d9e02d */
[----:B------:R-:W-:Y:S01]  /*478e0*/  ISETP.LT.U32.OR.EX P0, PT, R43, R30, !P1, P0 ;  /* 0x0000001e2b00720c */ /* 0x000fe20004f01500 */
[----:B------:R-:W-:Y:S01]  /*478f0*/  IMAD.MOV.U32 R34, RZ, RZ, R11 ;  /* 0x000000ffff227224 */ /* 0x000fe200078e000b */
[----:B------:R-:W-:Y:S02]  /*47900*/  IADD3 R43, P2, PT, R33, R10, RZ ;  /* 0x0000000a212b7210 */ /* 0x000fe40007f5e0ff */
[----:B------:R-:W-:Y:S01]  /*47910*/  IADD3 R10, P1, PT, R45, R41, RZ ;  /* 0x000000292d0a7210 */ /* 0x000fe20007f3e0ff */
[----:B------:R-:W-:Y:S01]  /*47920*/  IMAD R41, R17, R58, R25 ;  /* 0x0000003a11297224 */ /* 0x000fe200078e0219 */
[----:B------:R-:W-:Y:S01]  /*47930*/  SEL R33, RZ, 0x1, !P0 ;  /* 0x00000001ff217807 */ /* 0x000fe20004000000 */
[----:B------:R-:W-:Y:S01]  /*47940*/  IMAD.MOV.U32 R25, RZ, RZ, RZ ;  /* 0x000000ffff197224 */ /* 0x000fe200078e00ff */
[----:B------:R-:W-:Y:S01]  /*47950*/  IADD3.X R12, PT, PT, R43, R35, RZ, P4, P5 ;  /* 0x000000232b0c7210 */ /* 0x000fe200027ea4ff */
[----:B------:R-:W-:Y:S01]  /*47960*/  IMAD.X R35, RZ, RZ, RZ, P3 ;  /* 0x000000ffff237224 */ /* 0x000fe200018e06ff */
[----:B------:R-:W-:-:S02]  /*47970*/  IADD3 R33, P4, PT, R10, R33, RZ ;  /* 0x000000210a217210 */ /* 0x000fc40007f9e0ff */
[----:B------:R-:W-:Y:S01]  /*47980*/  ISETP.GE.U32.AND P0, PT, R45, R32, PT ;  /* 0x000000202d00720c */ /* 0x000fe20003f06070 */
[C---:B------:R-:W-:Y:S01]  /*47990*/  IMAD.X R37, R12.reuse, 0x1, R47, P1 ;  /* 0x000000010c257824 */ /* 0x040fe200008e062f */
[----:B------:R-:W-:Y:S02]  /*479a0*/  ISETP.GE.U32.AND P1, PT, R33, R10, PT ;  /* 0x0000000a2100720c */ /* 0x000fe40003f26070 */
[----:B------:R-:W-:Y:S01]  /*479b0*/  ISETP.GE.U32.AND.EX P0, PT, R12, R43, PT, P0 ;  /* 0x0000002b0c00720c */ /* 0x000fe20003f06100 */
[----:B------:R-:W-:Y:S01]  /*479c0*/  IMAD.X R24, RZ, RZ, R37, P4 ;  /* 0x000000ffff187224 */ /* 0x000fe200020e0625 */
[----:B------:R-:W-:Y:S01]  /*479d0*/  ISETP.LT.U32.AND P3, PT, R10, R45, PT ;  /* 0x0000002d0a00720c */ /* 0x000fe20003f61070 */
[----:B------:R-:W-:Y:S01]  /*479e0*/  IMAD.WIDE.U32.X R10, RZ, R53, R34, P2 ;  /* 0x00000035ff0a7225 */ /* 0x000fe200010e0422 */
[----:B------:R-:W-:Y:S02]  /*479f0*/  SEL R35, RZ, 0x1, P0 ;  /* 0x00000001ff237807 */ /* 0x000fe40000000000 */
[----:B------:R-:W-:-:S04]  /*47a00*/  ISETP.GE.U32.AND.EX P1, PT, R24, R37, PT, P1 ;  /* 0x000000251800720c */ /* 0x000fc80003f26110 */
[----:B------:R-:W-:Y:S02]  /*47a10*/  ISETP.LT.U32.OR.EX P0, PT, R37, R12, !P1, P3 ;  /* 0x0000000c2500720c */ /* 0x000fe40004f01530 */
[----:B------:R-:W-:Y:S02]  /*47a20*/  IADD3 R10, P1, P2, R53, R10, R35 ;  /* 0x0000000a350a7210 */ /* 0x000fe40007a3e023 */
[----:B------:R-:W-:Y:S02]  /*47a30*/  SEL R35, RZ, 0x1, !P0 ;  /* 0x00000001ff237807 */ /* 0x000fe40004000000 */
[----:B------:R-:W-:Y:S02]  /*47a40*/  IADD3.X R11, PT, PT, RZ, R11, RZ, P1, P2 ;  /* 0x0000000bff0b7210 */ /* 0x000fe40000fe44ff */
[----:B------:R-:W-:-:S05]  /*47a50*/  IADD3 R43, P0, PT, R10, R35, RZ ;  /* 0x000000230a2b7210 */ /* 0x000fca0007f1e0ff */
[----:B------:R-:W-:Y:S01]  /*47a60*/  IMAD.X R45, RZ, RZ, R11, P0 ;  /* 0x000000ffff2d7224 */ /* 0x000fe200000e060b */
[----:B------:R-:W-:Y:S01]  /*47a70*/  ISETP.NE.U32.AND P0, PT, R43, RZ, PT ;  /* 0x000000ff2b00720c */ /* 0x000fe20003f05070 */
[----:B------:R-:W-:-:S03]  /*47a80*/  IMAD.WIDE.U32 R10, R58, R16, RZ ;  /* 0x000000103a0a7225 */ /* 0x000fc600078e00ff */
        /* <DEDUP_REMOVED lines=53> */
.L_x_274:
[----:B------:R-:W-:Y:S05]  /*47de0*/  BSYNC.RECONVERGENT B0 ;  /* 0x0000000000007941 */ /* 0x000fea0003800200 */
.L_x_273:
        /* <DEDUP_REMOVED lines=62> */
.L_x_277:
[----:B------:R-:W-:Y:S05]  /*481d0*/  BSYNC.RELIABLE B2 ;  /* 0x0000000000027941 */ /* 0x000fea0003800100 */
.L_x_276:
        /* <DEDUP_REMOVED lines=46> */
[----:B------:R-:W-:Y:S01]  /*484c0*/  ISETP.GE.U32.AND P0, PT, R16, UR20, PT ;  /* 0x0000001410007c0c */ /* 0x000fe2000bf06070 */
[----:B------:R-:W-:Y:S02]  /*484d0*/  IMAD.MOV.U32 R10, RZ, RZ, R25 ;  /* 0x000000ffff0a7224 */ /* 0x000fe400078e0019 */
[----:B------:R-:W-:Y:S01]  /*484e0*/  IMAD.MOV.U32 R11, RZ, RZ, R24 ;  /* 0x000000ffff0b7224 */ /* 0x000fe200078e0018 */
[----:B------:R-:W-:-:S13]  /*484f0*/  ISETP.GE.U32.AND.EX P0, PT, R17, UR21, PT, P0 ;  /* 0x0000001511007c0c */ /* 0x000fda000bf06100 */
        /* <DEDUP_REMOVED lines=22> */
.L_x_280:
[----:B------:R-:W-:Y:S05]  /*48660*/  BSYNC.RELIABLE B0 ;  /* 0x0000000000007941 */ /* 0x000fea0003800100 */
.L_x_279:
        /* <DEDUP_REMOVED lines=64> */
.L_x_282:
[----:B------:R-:W-:Y:S05]  /*48a70*/  BSYNC.RELIABLE B0 ;  /* 0x0000000000007941 */ /* 0x000fea0003800100 */
.L_x_281:
        /* <DEDUP_REMOVED lines=29> */
.L_x_278:
[----:B------:R-:W-:Y:S05]  /*48c50*/  BSYNC.RECONVERGENT B1 ;  /* 0x0000000000017941 */ /* 0x000fea0003800200 */
.L_x_275:
[----:B------:R-:W-:Y:S05]  /*48c60*/  WARPSYNC.ALL ;  /* 0x0000000000007948 */ /* 0x000fea0003800000 */
[----:B------:R-:W0:Y:S01]  /*48c70*/  LDCU.128 UR12, c[0x3][0x60] ;  /* 0x00c00c00ff0c77ac */ /* 0x000e220008000c00 */
[----:B------:R-:W-:Y:S01]  /*48c80*/  BSSY.RECONVERGENT B0, `(.L_x_283) ;  /* 0x0000185000007945 */ /* 0x000fe20003800200 */
[----:B------:R-:W1:Y:S01]  /*48c90*/  LDCU.128 UR16, c[0x3][0x70] ;  /* 0x00c00e00ff1077ac */ /* 0x000e620008000c00 */
[----:B------:R-:W-:Y:S01]  /*48ca0*/  UMOV UR4, URZ ;  /* 0x000000ff00047c82 */ /* 0x000fe20008000000 */
[----:B0-----:R-:W-:-:S04]  /*48cb0*/  IMAD.WIDE.U32 R26, R11, UR12, RZ ;  /* 0x0000000c0b1a7c25 */ /* 0x001fc8000f8e00ff */
[----:B------:R-:W-:-:S04]  /*48cc0*/  IMAD.WIDE.U32 R18, R10, UR12, RZ ;  /* 0x0000000c0a127c25 */ /* 0x000fc8000f8e00ff */
[----:B------:R-:W-:-:S04]  /*48cd0*/  IMAD.WIDE.U32 R26, P0, R10, UR13, R26 ;  /* 0x0000000d0a1a7c25 */ /* 0x000fc8000f80001a */
[----:B------:R-:W-:Y:S01]  /*48ce0*/  IMAD.WIDE.U32 R22, R11, UR14, RZ ;  /* 0x0000000e0b167c25 */ /* 0x000fe2000f8e00ff */
[----:B------:R-:W-:-:S03]  /*48cf0*/  IADD3 RZ, P1, PT, R19, R26, RZ ;  /* 0x0000001a13ff7210 */ /* 0x000fc60007f3e0ff */
[----:B------:R-:W-:Y:S02]  /*48d00*/  IMAD.X R19, RZ, RZ, RZ, P0 ;  /* 0x000000ffff137224 */ /* 0x000fe400000e06ff */
[----:B------:R-:W-:Y:S02]  /*48d10*/  IMAD.MOV.U32 R18, RZ, RZ, R27 ;  /* 0x000000ffff127224 */ /* 0x000fe400078e001b */
[----:B------:R-:W-:-:S04]  /*48d20*/  IMAD.WIDE.U32 R20, R10, UR14, RZ ;  /* 0x0000000e0a147c25 */ /* 0x000fc8000f8e00ff */
[----:B------:R-:W-:-:S04]  /*48d30*/  IMAD.WIDE.U32.X R18, R11, UR13, R18, P1 ;  /* 0x0000000d0b127c25 */ /* 0x000fc800088e0412 */
[----:B------:R-:W-:Y:S01]  /*48d40*/  IMAD.WIDE.U32 R22, P0, R10, UR15, R22 ;  /* 0x0000000f0a167c25 */ /* 0x000fe2000f800016 */
[----:B------:R-:W-:-:S03]  /*48d50*/  IADD3 R18, P3, PT, R18, R20, RZ ;  /* 0x0000001412127210 */ /* 0x000fc60007f7e0ff */
[----:B------:R-:W-:Y:S01]  /*48d60*/  IMAD.WIDE.U32 R52, R13, UR12, RZ ;  /* 0x0000000c0d347c25 */ /* 0x000fe2000f8e00ff */
[----:B------:R-:W-:-:S03]  /*48d70*/  IADD3 R35, P1, PT, R21, R22, RZ ;  /* 0x0000001615237210 */ /* 0x000fc60007f3e0ff */
[----:B------:R-:W-:Y:S01]  /*48d80*/  IMAD.X R29, RZ, RZ, RZ, P0 ;  /* 0x000000ffff1d7224 */ /* 0x000fe200000e06ff */
[----:B------:R-:W-:Y:S01]  /*48d90*/  ISETP.GE.U32.AND P0, PT, R18, R20, PT ;  /* 0x000000141200720c */ /* 0x000fe20003f06070 */
[----:B------:R-:W-:Y:S02]  /*48da0*/  IMAD.X R19, R35, 0x1, R19, P3 ;  /* 0x0000000123137824 */ /* 0x000fe400018e0613 */
[----:B------:R-:W-:-:S03]  /*48db0*/  IMAD.WIDE.U32 R32, R13, UR14, RZ ;  /* 0x0000000e0d207c25 */ /* 0x000fc6000f8e00ff */
[----:B------:R-:W-:Y:S01]  /*48dc0*/  ISETP.GE.U32.AND.EX P0, PT, R19, R35, PT, P0 ;  /* 0x000000231300720c */ /* 0x000fe20003f06100 */
[----:B-1----:R-:W-:-:S03]  /*48dd0*/  IMAD.WIDE.U32 R24, R11, UR16, RZ ;  /* 0x000000100b187c25 */ /* 0x002fc6000f8e00ff */
[----:B------:R-:W-:Y:S01]  /*48de0*/  SEL R35, RZ, 0x1, P0 ;  /* 0x00000001ff237807 */ /* 0x000fe20000000000 */
[----:B------:R-:W-:Y:S02]  /*48df0*/  IMAD.MOV.U32 R28, RZ, RZ, R23 ;  /* 0x000000ffff1c7224 */ /* 0x000fe400078e0017 */
[----:B------:R-:W-:-:S04]  /*48e00*/  IMAD.WIDE.U32 R30, R12, UR12, RZ ;  /* 0x0000000c0c1e7c25 */ /* 0x000fc8000f8e00ff */
[----:B------:R-:W-:-:S04]  /*48e10*/  IMAD.WIDE.U32 R52, P2, R12, UR13, R52 ;  /* 0x0000000d0c347c25 */ /* 0x000fc8000f840034 */
[----:B------:R-:W-:Y:S01]  /*48e20*/  IMAD.WIDE.U32 R22, P3, R12, UR15, R32 ;  /* 0x0000000f0c167c25 */ /* 0x000fe2000f860020 */
[----:B------:R-:W-:-:S03]  /*48e30*/  IADD3 RZ, P4, PT, R31, R52, RZ ;  /* 0x000000341fff7210 */ /* 0x000fc60007f9e0ff */
[----:B------:R-:W-:-:S04]  /*48e40*/  IMAD.WIDE.U32 R20, P5, R10, UR17, R24 ;  /* 0x000000110a147c25 */ /* 0x000fc8000f8a0018 */
[----:B------:R-:W-:-:S04]  /*48e50*/  IMAD.WIDE.U32 R32, R10, UR16, RZ ;  /* 0x000000100a207c25 */ /* 0x000fc8000f8e00ff */
[----:B------:R-:W-:-:S04]  /*48e60*/  IMAD.WIDE.U32.X R28, R11, UR15, R28, P1 ;  /* 0x0000000f0b1c7c25 */ /* 0x000fc800088e041c */
[----:B------:R-:W-:Y:S01]  /*48e70*/  IMAD.WIDE.U32 R30, R12, UR14, RZ ;  /* 0x0000000e0c1e7c25 */ /* 0x000fe2000f8e00ff */
[----:B------:R-:W-:-:S03]  /*48e80*/  IADD3 R30, P0, P1, R32, R28, R35 ;  /* 0x0000001c201e7210 */ /* 0x000fc6000791e023 */
[----:B------:R-:W-:Y:S01]  /*48e90*/  IMAD.X R25, RZ, RZ, RZ, P5 ;  /* 0x000000ffff197224 */ /* 0x000fe200028e06ff */
[----:B------:R-:W-:Y:S01]  /*48ea0*/  IADD3 R33, P5, PT, R33, R20, RZ ;  /* 0x0000001421217210 */ /* 0x000fe20007fbe0ff */
[----:B------:R-:W-:Y:S01]  /*48eb0*/  IMAD.X R41, RZ, RZ, RZ, P2 ;  /* 0x000000ffff297224 */ /* 0x000fe200010e06ff */
[----:B------:R-:W-:Y:S01]  /*48ec0*/  IADD3 RZ, P6, PT, R31, R22, RZ ;  /* 0x000000161fff7210 */ /* 0x000fe20007fde0ff */
[----:B------:R-:W-:Y:S01]  /*48ed0*/  IMAD.WIDE.U32 R34, R11, UR18, RZ ;  /* 0x000000120b227c25 */ /* 0x000fe2000f8e00ff */
[----:B------:R-:W-:Y:S02]  /*48ee0*/  ISETP.GE.U32.AND P2, PT, R30, R32, PT ;  /* 0x000000201e00720c */ /* 0x000fe40003f46070 */
[----:B------:R-:W-:Y:S01]  /*48ef0*/  IADD3.X R31, PT, PT, R33, R29, RZ, P0, P1 ;  /* 0x0000001d211f7210 */ /* 0x000fe200007e24ff */
[----:B------:R-:W-:Y:S02]  /*48f00*/  IMAD.MOV.U32 R24, RZ, RZ, R21 ;  /* 0x000000ffff187224 */ /* 0x000fe400078e0015 */
[----:B------:R-:W-:Y:S01]  /*48f10*/  IMAD.WIDE.U32 R20, R12, UR12, R18 ;  /* 0x0000000c0c147c25 */ /* 0x000fe2000f8e0012 */
[----:B------:R-:W-:-:S03]  /*48f20*/  ISETP.GE.U32.AND.EX P2, PT, R31, R33, PT, P2 ;  /* 0x000000211f00720c */ /* 0x000fc60003f46120 */
[----:B------:R-:W-:Y:S01]  /*48f30*/  IMAD.MOV.U32 R40, RZ, RZ, R53 ;  /* 0x000000ffff287224 */ /* 0x000fe200078e0035 */
[----:B------:R-:W-:Y:S01]  /*48f40*/  ISETP.GE.U32.AND P1, PT, R20, R18, PT ;  /* 0x000000121400720c */ /* 0x000fe20003f26070 */
[----:B------:R-:W-:Y:S01]  /*48f50*/  IMAD.IADD R52, R52, 0x1, R21 ;  /* 0x0000000134347824 */ /* 0x000fe200078e0215 */
[----:B------:R-:W-:Y:S01]  /*48f60*/  SEL R33, RZ, 0x1, P2 ;  /* 0x00000001ff217807 */ /* 0x000fe20001000000 */
[----:B------:R-:W-:-:S03]  /*48f70*/  IMAD.WIDE.U32 R28, R10, UR18, RZ ;  /* 0x000000120a1c7c25 */ /* 0x000fc6000f8e00ff */
[----:B------:R-:W-:Y:S01]  /*48f80*/  ISETP.GE.U32.AND.EX P1, PT, R52, R19, PT, P1 ;  /* 0x000000133400720c */ /* 0x000fe20003f26110 */
[----:B------:R-:W-:-:S03]  /*48f90*/  IMAD.WIDE.U32 R34, P0, R10, UR19, R34 ;  /* 0x000000130a227c25 */ /* 0x000fc6000f800022 */
[----:B------:R-:W-:Y:S01]  /*48fa0*/  SEL R51, RZ, 0x1, P1 ;  /* 0x00000001ff337807 */ /* 0x000fe20000800000 */
[----:B------:R-:W-:Y:S01]  /*48fb0*/  IMAD.WIDE.U32.X R24, R11, UR17, R24, P5 ;  /* 0x000000110b187c25 */ /* 0x000fe2000a8e0418 */
[----:B------:R-:W-:-:S03]  /*48fc0*/  IADD3 R45, P2, PT, R29, R34, RZ ;  /* 0x000000221d2d7210 */ /* 0x000fc60007f5e0ff */
[----:B------:R-:W-:Y:S01]  /*48fd0*/  IMAD.WIDE.U32.X R40, R13, UR13, R40, P4 ;  /* 0x0000000d0d287c25 */ /* 0x000fe2000a0e0428 */
[----:B------:R-:W-:-:S03]  /*48fe0*/  IADD3 R24, P4, P5, R28, R24, R33 ;  /* 0x000000181c187210 */ /* 0x000fc60007d9e021 */
[----:B------:R-:W-:Y:S01]  /*48ff0*/  IMAD.WIDE.U32 R18, R13, UR16, RZ ;  /* 0x000000100d127c25 */ /* 0x000fe2000f8e00ff */
[----:B------:R-:W-:-:S03]  /*49000*/  IADD3.X R25, PT, PT, R45, R25, RZ, P4, P5 ;  /* 0x000000192d197210 */ /* 0x000fc600027ea4ff */
[----:B------:R-:W-:-:S04]  /*49010*/  IMAD.WIDE.U32 R32, R12, UR14, R30 ;  /* 0x0000000e0c207c25 */ /* 0x000fc8000f8e001e */
[----:B------:R-:W-:Y:S01]  /*49020*/  IMAD.X R43, RZ, RZ, RZ, P0 ;  /* 0x000000ffff2b7224 */ /* 0x000fe200000e06ff */
[----:B------:R-:W-:Y:S01]  /*49030*/  ISETP.GE.U32.AND P0, PT, R24, R28, PT ;  /* 0x0000001c1800720c */ /* 0x000fe20003f06070 */
[----:B------:R-:W-:Y:S01]  /*49040*/  IMAD.IADD R33, R22, 0x1, R33 ;  /* 0x0000000116217824 */ /* 0x000fe200078e0221 */
[----:B------:R-:W-:Y:S01]  /*49050*/  IADD3 R50, P1, P4, R32, R40, R51 ;  /* 0x0000002820327210 */ /* 0x000fe20007c3e033 */
[----:B------:R-:W-:Y:S01]  /*49060*/  IMAD.MOV.U32 R42, RZ, RZ, R35 ;  /* 0x000000ffff2a7224 */ /* 0x000fe200078e0023 */
[----:B------:R-:W-:Y:S01]  /*49070*/  ISETP.GE.U32.AND.EX P0, PT, R25, R45, PT, P0 ;  /* 0x0000002d1900720c */ /* 0x000fe20003f06100 */
[----:B------:R-:W-:Y:S01]  /*49080*/  IMAD.WIDE.U32 R36, R12, UR16, RZ ;  /* 0x000000100c247c25 */ /* 0x000fe2000f8e00ff */
[----:B------:R-:W-:-:S03]  /*49090*/  IADD3.X R51, PT, PT, R33, R41, RZ, P1, P4 ;  /* 0x0000002921337210 */ /* 0x000fc60000fe84ff */
[----:B------:R-:W-:-:S04]  /*490a0*/  IMAD.WIDE.U32 R18, P5, R12, UR17, R18 ;  /* 0x000000110c127c25 */ /* 0x000fc8000f8a0012 */
[----:B------:R-:W-:Y:S01]  /*490b0*/  IMAD.WIDE.U32.X R34, R11, UR19, R42, P2 ;  /* 0x000000130b227c25 */ /* 0x000fe200090e042a */
[----:B------:R-:W-:Y:S02]  /*490c0*/  SEL R43, RZ, 0x1, P0 ;  /* 0x00000001ff2b7807 */ /* 0x000fe40000000000 */
[----:B------:R-:W-:Y:S01]  /*490d0*/  IADD3 RZ, P1, PT, R37, R18, RZ ;  /* 0x0000001225ff7210 */ /* 0x000fe20007f3e0ff */
[----:B------:R-:W-:Y:S01]  /*490e0*/  IMAD.WIDE.U32 R38, R13, UR18, RZ ;  /* 0x000000120d267c25 */ /* 0x000fe2000f8e00ff */
[----:B------:R-:W-:-:S03]  /*490f0*/  ISETP.GE.U32.AND P0, PT, R32, R30, PT ;  /* 0x0000001e2000720c */ /* 0x000fc60003f06070 */
[----:B------:R-:W-:Y:S01]  /*49100*/  IMAD.X R37, RZ, RZ, RZ, P3 ;  /* 0x000000ffff257224 */ /* 0x000fe200018e06ff */
[----:B------:R-:W-:Y:S01]  /*49110*/  ISETP.GE.U32.AND P3, PT, R50, R32, PT ;  /* 0x000000203200720c */ /* 0x000fe20003f66070 */
[----:B------:R-:W-:Y:S01]  /*49120*/  IMAD.MOV.U32 R36, RZ, RZ, R23 ;  /* 0x000000ffff247224 */ /* 0x000fe200078e0017 */
[----:B------:R-:W-:Y:S01]  /*49130*/  ISETP.GE.U32.AND.EX P0, PT, R33, R31, PT, P0 ;  /* 0x0000001f2100720c */ /* 0x000fe20003f06100 */
[----:B------:R-:W-:Y:S01]  /*49140*/  IMAD.WIDE.U32 R28, P4, R12, UR19, R38 ;  /* 0x000000130c1c7c25 */ /* 0x000fe2000f880026 */
[----:B------:R-:W-:-:S03]  /*49150*/  ISETP.GE.U32.AND.EX P3, PT, R51, R33, PT, P3 ;  /* 0x000000213300720c */ /* 0x000fc60003f66130 */
[----:B------:R-:W-:Y:S01]  /*49160*/  IMAD.WIDE.U32 R32, R14, UR12, RZ ;  /* 0x0000000c0e207c25 */ /* 0x000fe2000f8e00ff */
[----:B------:R-:W-:Y:S02]  /*49170*/  SEL R32, RZ, 0x1, P0 ;  /* 0x00000001ff207807 */ /* 0x000fe40000000000 */
[----:B------:R-:W-:Y:S01]  /*49180*/  IADD3 R30, P0, PT, R43, R34, RZ ;  /* 0x000000222b1e7210 */ /* 0x000fe20007f1e0ff */
[----:B------:R-:W-:Y:S01]  /*49190*/  IMAD.WIDE.U32 R40, R12, UR18, RZ ;  /* 0x000000120c287c25 */ /* 0x000fe2000f8e00ff */
[----:B------:R-:W-:-:S03]  /*491a0*/  SEL R43, RZ, 0x1, P3 ;  /* 0x00000001ff2b7807 */ /* 0x000fc60001800000 */
[----:B------:R-:W-:Y:S01]  /*491b0*/  IMAD.WIDE.U32 R38, R15, UR12, RZ ;  /* 0x0000000c0f267c25 */ /* 0x000fe2000f8e00ff */
[----:B------:R-:W-:-:S03]  /*491c0*/  IADD3 RZ, P2, PT, R41, R28, RZ ;  /* 0x0000001c29ff7210 */ /* 0x000fc60007f5e0ff */
[----:B------:R-:W-:-:S04]  /*491d0*/  IMAD.WIDE.U32.X R22, R13, UR15, R36, P6 ;  /* 0x0000000f0d167c25 */ /* 0x000fc8000b0e0424 */
[----:B------:R-:W-:-:S04]  /*491e0*/  IMAD.WIDE.U32 R36, P6, R14, UR13, R38 ;  /* 0x0000000d0e247c25 */ /* 0x000fc8000f8c0026 */
[----:B------:R-:W-:Y:S01]  /*491f0*/  IMAD.X R41, RZ, RZ, RZ, P5 ;  /* 0x000000ffff297224 */ /* 0x000fe200028e06ff */
[----:B------:R-:W-:Y:S01]  /*49200*/  IADD3 RZ, P3, PT, R33, R36, RZ ;  /* 0x0000002421ff7210 */ /* 0x000fe20007f7e0ff */
[----:B------:R-:W-:Y:S01]  /*49210*/  IMAD.X R31, RZ, RZ, R35, P0 ;  /* 0x000000ffff1f7224 */ /* 0x000fe200000e0623 */
[----:B------:R-:W-:Y:S01]  /*49220*/  IADD3 R43, P0, P5, R43, R22, R32 ;  /* 0x000000162b2b7210 */ /* 0x000fe20007d1e020 */
[----:B------:R-:W-:-:S03]  /*49230*/  IMAD.WIDE.U32 R38, R12, UR16, R24 ;  /* 0x000000100c267c25 */ /* 0x000fc6000f8e0018 */
[----:B------:R-:W-:Y:S01]  /*49240*/  IADD3.X R34, PT, PT, RZ, R23, RZ, P0, P5 ;  /* 0x00000017ff227210 */ /* 0x000fe200007ea4ff */
[----:B------:R-:W-:Y:S01]  /*49250*/  IMAD.MOV.U32 R40, RZ, RZ, R19 ;  /* 0x000000ffff287224 */ /* 0x000fe200078e0013 */
[----:B------:R-:W-:Y:S01]  /*49260*/  IADD3 R32, P0, PT, R43, R38, RZ ;  /* 0x000000262b207210 */ /* 0x000fe20007f1e0ff */
[----:B------:R-:W-:Y:S01]  /*49270*/  IMAD.IADD R35, R18, 0x1, R39 ;  /* 0x0000000112237824 */ /* 0x000fe200078e0227 */
[----:B------:R-:W-:Y:S01]  /*49280*/  ISETP.GE.U32.AND P5, PT, R38, R24, PT ;  /* 0x000000182600720c */ /* 0x000fe20003fa6070 */
[----:B------:R-:W-:Y:S01]  /*49290*/  IMAD.WIDE.U32.X R18, R13, UR17, R40, P1 ;  /* 0x000000110d127c25 */ /* 0x000fe200088e0428 */
[----:B------:R-:W-:Y:S02]  /*492a0*/  ISETP.GE.U32.AND P1, PT, R32, R38, PT ;  /* 0x000000262000720c */ /* 0x000fe40003f26070 */
[----:B------:R-:W-:Y:S01]  /*492b0*/  ISETP.GE.U32.AND.EX P5, PT, R35, R25, PT, P5 ;  /* 0x000000192300720c */ /* 0x000fe20003fa6150 */
[----:B------:R-:W-:-:S04]  /*492c0*/  IMAD.WIDE.U32 R38, R15, UR14, RZ ;  /* 0x0000000e0f267c25 */ /* 0x000fc8000f8e00ff */
[----:B------:R-:W-:-:S04]  /*492d0*/  IMAD.WIDE.U32 R22, R14, UR12, R50 ;  /* 0x0000000c0e167c25 */ /* 0x000fc8000f8e0032 */
[----:B------:R-:W-:Y:S01]  /*492e0*/  IMAD.X R33, R35, 0x1, R34, P0 ;  /* 0x0000000123217824 */ /* 0x000fe200000e0622 */
[----:B------:R-:W-:Y:S01]  /*492f0*/  SEL R34, RZ, 0x1, P5 ;  /* 0x00000001ff227807 */ /* 0x000fe20002800000 */
[----:B------:R-:W-:Y:S01]  /*49300*/  IMAD.WIDE.U32 R24, R15, UR16, RZ ;  /* 0x000000100f187c25 */ /* 0x000fe2000f8e00ff */
[----:B------:R-:W-:Y:S02]  /*49310*/  ISETP.GE.U32.AND P0, PT, R22, R50, PT ;  /* 0x000000321600720c */ /* 0x000fe40003f06070 */
[----:B------:R-:W-:Y:S01]  /*49320*/  ISETP.GE.U32.AND.EX P1, PT, R33, R35, PT, P1 ;  /* 0x000000232100720c */ /* 0x000fe20003f26110 */
[----:B------:R-:W-:-:S03]  /*49330*/  IMAD.WIDE.U32 R42, R14, UR14, RZ ;  /* 0x0000000e0e2a7c25 */ /* 0x000fc6000f8e00ff */
[----:B------:R-:W-:Y:S01]  /*49340*/  SEL R49, RZ, 0x1, P1 ;  /* 0x00000001ff317807 */ /* 0x000fe20000800000 */
[----:B------:R-:W-:-:S04]  /*49350*/  IMAD.WIDE.U32 R38, P5, R14, UR15, R38 ;  /* 0x0000000f0e267c25 */ /* 0x000fc8000f8a0026 */
[----:B------:R-:W-:Y:S02]  /*49360*/  IMAD.X R35, RZ, RZ, RZ, P4 ;  /* 0x000000ffff237224 */ /* 0x000fe400020e06ff */
[----:B------:R-:W-:Y:S02]  /*49370*/  IMAD.IADD R50, R36, 0x1, R23 ;  /* 0x0000000124327824 */ /* 0x000fe400078e0217 */
[----:B------:R-:W-:-:S03]  /*49380*/  IMAD.WIDE.U32 R44, R14, UR16, RZ ;  /* 0x000000100e2c7c25 */ /* 0x000fc6000f8e00ff */
[----:B------:R-:W-:Y:S01]  /*49390*/  ISETP.GE.U32.AND.EX P0, PT, R50, R51, PT, P0 ;  /* 0x000000333200720c */ /* 0x000fe20003f06100 */
[----:B------:R-:W-:-:S03]  /*493a0*/  IMAD.WIDE.U32 R24, P4, R14, UR17, R24 ;  /* 0x000000110e187c25 */ /* 0x000fc6000f880018 */
[----:B------:R-:W-:Y:S01]  /*493b0*/  SEL R47, RZ, 0x1, P0 ;  /* 0x00000001ff2f7807 */ /* 0x000fe20000000000 */
[----:B------:R-:W-:Y:S01]  /*493c0*/  IMAD.X R41, RZ, RZ, RZ, P6 ;  /* 0x000000ffff297224 */ /* 0x000fe200030e06ff */
[----:B------:R-:W-:Y:S01]  /*493d0*/  IADD3 RZ, P6, PT, R43, R38, RZ ;  /* 0x000000262bff7210 */ /* 0x000fe20007fde0ff */
[----:B------:R-:W-:Y:S01]  /*493e0*/  IMAD.MOV.U32 R40, RZ, RZ, R37 ;  /* 0x000000ffff287224 */ /* 0x000fe200078e0025 */
[----:B------:R-:W-:Y:S01]  /*493f0*/  IADD3 RZ, P1, PT, R45, R24, RZ ;  /* 0x000000182dff7210 */ /* 0x000fe20007f3e0ff */
[----:B------:R-:W-:Y:S02]  /*49400*/  IMAD.X R37, RZ, RZ, RZ, P5 ;  /* 0x000000ffff257224 */ /* 0x000fe400028e06ff */
[----:B------:R-:W-:Y:S01]  /*49410*/  IMAD.WIDE.U32.X R42, R15, UR13, R40, P3 ;  /* 0x0000000d0f2a7c25 */ /* 0x000fe200098e0428 */
[----:B------:R-:W-:-:S03]  /*49420*/  IADD3 R49, P3, P5, R49, R18, R34 ;  /* 0x0000001231317210 */ /* 0x000fc60007d7e022 */
[----:B------:R-:W-:-:S04]  /*49430*/  IMAD.WIDE.U32 R40, R14, UR14, R32 ;  /* 0x0000000e0e287c25 */ /* 0x000fc8000f8e0020 */
[----:B------:R-:W-:-:S04]  /*49440*/  IMAD.WIDE.U32 R44, R12, UR18, R30 ;  /* 0x000000120c2c7c25 */ /* 0x000fc8000f8e001e */
[----:B------:R-:W-:Y:S02]  /*49450*/  IMAD.MOV.U32 R36, RZ, RZ, R39 ;  /* 0x000000ffff247224 */ /* 0x000fe400078e0027 */
[----:B------:R-:W-:Y:S01]  /*49460*/  IMAD.IADD R39, R38, 0x1, R41 ;  /* 0x0000000126277824 */ /* 0x000fe200078e0229 */
[----:B------:R-:W-:Y:S01]  /*49470*/  IADD3.X R38, PT, PT, RZ, R19, RZ, P3, P5 ;  /* 0x00000013ff267210 */ /* 0x000fe20001fea4ff */
[----:B------:R-:W-:Y:S01]  /*49480*/  IMAD.MOV.U32 R34, RZ, RZ, R29 ;  /* 0x000000ffff227224 */ /* 0x000fe200078e001d */
[----:B------:R-:W-:Y:S01]  /*49490*/  IADD3 R18, P5, PT, R49, R44, RZ ;  /* 0x0000002c31127210 */ /* 0x000fe20007fbe0ff */
[----:B------:R-:W-:Y:S01]  /*494a0*/  IMAD.IADD R29, R28, 0x1, R45 ;  /* 0x000000011c1d7824 */ /* 0x000fe200078e022d */
[----:B------:R-:W-:Y:S01]  /*494b0*/  IADD3 R42, P0, P3, R40, R42, R47 ;  /* 0x0000002a282a7210 */ /* 0x000fe20007b1e02f */
[----:B------:R-:W-:-:S03]  /*494c0*/  IMAD.WIDE.U32.X R34, R13, UR19, R34, P2 ;  /* 0x000000130d227c25 */ /* 0x000fc600090e0422 */
[----:B------:R-:W-:Y:S01]  /*494d0*/  IADD3.X R43, PT, PT, R39, R43, RZ, P0, P3 ;  /* 0x0000002b272b7210 */ /* 0x000fe200007e64ff */
[----:B------:R-:W-:Y:S01]  /*494e0*/  IMAD.X R19, R29, 0x1, R38, P5 ;  /* 0x000000011d137824 */ /* 0x000fe200028e0626 */
[----:B------:R-:W-:Y:S01]  /*494f0*/  ISETP.GE.U32.AND P3, PT, R44, R30, PT ;  /* 0x0000001e2c00720c */ /* 0x000fe20003f66070 */
[----:B------:R-:W-:Y:S01]  /*49500*/  IMAD.MOV.U32 R38, RZ, RZ, R25 ;  /* 0x000000ffff267224 */ /* 0x000fe200078e0019 */
[----:B------:R-:W-:Y:S01]  /*49510*/  ISETP.GE.U32.AND P0, PT, R18, R44, PT ;  /* 0x0000002c1200720c */ /* 0x000fe20003f06070 */
[----:B------:R-:W-:Y:S01]  /*49520*/  IMAD.WIDE.U32 R44, R17, UR12, RZ ;  /* 0x0000000c112c7c25 */ /* 0x000fe2000f8e00ff */
[----:B------:R-:W-:Y:S02]  /*49530*/  ISETP.GE.U32.AND P5, PT, R40, R32, PT ;  /* 0x000000202800720c */ /* 0x000fe40003fa6070 */
[----:B------:R-:W-:Y:S01]  /*49540*/  ISETP.GE.U32.AND P2, PT, R42, R40, PT ;  /* 0x000000282a00720c */ /* 0x000fe20003f46070 */
[----:B------:R-:W-:Y:S01]  /*49550*/  IMAD.WIDE.U32 R40, R16, UR12, RZ ;  /* 0x0000000c10287c25 */ /* 0x000fe2000f8e00ff */
[----:B------:R-:W-:-:S02]  /*49560*/  ISETP.GE.U32.AND.EX P3, PT, R29, R31, PT, P3 ;  /* 0x0000001f1d00720c */ /* 0x000fc40003f66130 */
[----:B------:R-:W-:Y:S01]  /*49570*/  ISETP.GE.U32.AND.EX P0, PT, R19, R29, PT, P0 ;  /* 0x0000001d1300720c */ /* 0x000fe20003f06100 */
[----:B------:R-:W-:Y:S01]  /*49580*/  IMAD.WIDE.U32.X R30, R15, UR15, R36, P6 ;  /* 0x0000000f0f1e7c25 */ /* 0x000fe2000b0e0424 */
[----:B------:R-:W-:Y:S02]  /*49590*/  ISETP.GE.U32.AND.EX P5, PT, R39, R33, PT, P5 ;  /* 0x000000212700720c */ /* 0x000fe40003fa6150 */
[----:B------:R-:W-:Y:S01]  /*495a0*/  ISETP.GE.U32.AND.EX P2, PT, R43, R39, PT, P2 ;  /* 0x000000272b00720c */ /* 0x000fe20003f46120 */
[----:B------:R-:W-:Y:S01]  /*495b0*/  IMAD.WIDE.U32 R36, R15, UR18, RZ ;  /* 0x000000120f247c25 */ /* 0x000fe2000f8e00ff */
[----:B------:R-:W-:Y:S02]  /*495c0*/  SEL R32, RZ, 0x1, P3 ;  /* 0x00000001ff207807 */ /* 0x000fe40001800000 */
[----:B------:R-:W-:Y:S01]  /*495d0*/  SEL R29, RZ, 0x1, P0 ;  /* 0x00000001ff1d7807 */ /* 0x000fe20000000000 */
[----:B------:R-:W-:Y:S01]  /*495e0*/  IMAD.X R39, RZ, RZ, RZ, P4 ;  /* 0x000000ffff277224 */ /* 0x000fe200020e06ff */
[----:B------:R-:W-:Y:S01]  /*495f0*/  SEL R28, RZ, 0x1, P5 ;  /* 0x00000001ff1c7807 */ /* 0x000fe20002800000 */
[----:B------:R-:W-:Y:S01]  /*49600*/  IMAD.WIDE.U32 R48, R16, UR16, RZ ;  /* 0x0000001010307c25 */ /* 0x000fe2000f8e00ff */
[----:B------:R-:W-:-:S02]  /*49610*/  SEL R47, RZ, 0x1, P2 ;  /* 0x00000001ff2f7807 */ /* 0x000fc40001000000 */
[----:B------:R-:W-:Y:S01]  /*49620*/  IADD3 R34, P2, P3, R29, R34, R32 ;  /* 0x000000221d227210 */ /* 0x000fe20007b5e020 */
[C---:B------:R-:W-:Y:S01]  /*49630*/  IMAD.WIDE.U32 R32, R14.reuse, UR18, RZ ;  /* 0x000000120e207c25 */ /* 0x040fe2000f8e00ff */
[----:B------:R-:W-:Y:S02]  /*49640*/  IADD3 R47, P0, P6, R47, R30, R28 ;  /* 0x0000001e2f2f7210 */ /* 0x000fe40007e1e01c */
[----:B------:R-:W-:Y:S01]  /*49650*/  IADD3.X R35, PT, PT, RZ, R35, RZ, P2, P3 ;  /* 0x00000023ff237210 */ /* 0x000fe200017e64ff */
[----:B------:R-:W-:Y:S01]  /*49660*/  IMAD.WIDE.U32 R28, R14, UR16, R18 ;  /* 0x000000100e1c7c25 */ /* 0x000fe2000f8e0012 */
[----:B------:R-:W-:-:S03]  /*49670*/  IADD3.X R30, PT, PT, RZ, R31, RZ, P0, P6 ;  /* 0x0000001fff1e7210 */ /* 0x000fc600007ec4ff */
[----:B------:R-:W-:Y:S01]  /*49680*/  IMAD.WIDE.U32 R36, P2, R14, UR19, R36 ;  /* 0x000000130e247c25 */ /* 0x000fe2000f840024 */
[----:B------:R-:W-:Y:S02]  /*49690*/  IADD3 R32, P6, PT, R47, R28, RZ ;  /* 0x0000001c2f207210 */ /* 0x000fe40007fde0ff */
[----:B------:R-:W-:Y:S01]  /*496a0*/  ISETP.GE.U32.AND P0, PT, R28, R18, PT ;  /* 0x000000121c00720c */ /* 0x000fe20003f06070 */
[----:B------:R-:W-:Y:S01]  /*496b0*/  IMAD.IADD R31, R24, 0x1, R29 ;  /* 0x00000001181f7824 */ /* 0x000fe200078e021d */
[----:B------:R-:W-:Y:S01]  /*496c0*/  IADD3 RZ, P4, PT, R33, R36, RZ ;  /* 0x0000002421ff7210 */ /* 0x000fe20007f9e0ff */
[----:B------:R-:W-:Y:S01]  /*496d0*/  IMAD.WIDE.U32.X R38, R15, UR17, R38, P1 ;  /* 0x000000110f267c25 */ /* 0x000fe200088e0426 */
[----:B------:R-:W-:Y:S02]  /*496e0*/  ISETP.GE.U32.AND P1, PT, R32, R28, PT ;  /* 0x0000001c2000720c */ /* 0x000fe40003f26070 */
[C---:B------:R-:W-:Y:S01]  /*496f0*/  ISETP.GE.U32.AND.EX P0, PT, R31.reuse, R19, PT, P0 ;  /* 0x000000131f00720c */ /* 0x040fe20003f06100 */
[----:B------:R-:W-:-:S02]  /*49700*/  IMAD.X R33, R31, 0x1, R30, P6 ;  /* 0x000000011f217824 */ /* 0x000fc400030e061e */
[----:B------:R-:W-:Y:S01]  /*49710*/  IMAD.WIDE.U32 R28, R17, UR14, RZ ;  /* 0x0000000e111c7c25 */ /* 0x000fe2000f8e00ff */
[----:B------:R-:W-:Y:S02]  /*49720*/  SEL R18, RZ, 0x1, P0 ;  /* 0x00000001ff127807 */ /* 0x000fe40000000000 */
[----:B------:R-:W-:Y:S01]  /*49730*/  ISETP.GE.U32.AND.EX P1, PT, R33, R31, PT, P1 ;  /* 0x0000001f2100720c */ /* 0x000fe20003f26110 */
[----:B------:R-:W-:-:S03]  /*49740*/  IMAD.WIDE.U32 R44, P3, R16, UR13, R44 ;  /* 0x0000000d102c7c25 */ /* 0x000fc6000f86002c */
[----:B------:R-:W-:Y:S01]  /*49750*/  SEL R53, RZ, 0x1, P1 ;  /* 0x00000001ff357807 */ /* 0x000fe20000800000 */
[----:B------:R-:W-:Y:S01]  /*49760*/  IMAD.WIDE.U32 R24, R16, UR12, R42 ;  /* 0x0000000c10187c25 */ /* 0x000fe2000f8e002a */
[----:B------:R-:W-:-:S03]  /*49770*/  IADD3 RZ, P5, PT, R41, R44, RZ ;  /* 0x0000002c29ff7210 */ /* 0x000fc60007fbe0ff */
[----:B------:R-:W-:Y:S01]  /*49780*/  IMAD.WIDE.U32 R30, R17, UR16, RZ ;  /* 0x00000010111e7c25 */ /* 0x000fe2000f8e00ff */
[----:B------:R-:W-:-:S03]  /*49790*/  ISETP.GE.U32.AND P6, PT, R24, R42, PT ;  /* 0x0000002a1800720c */ /* 0x000fc60003fc6070 */
[----:B------:R-:W-:Y:S02]  /*497a0*/  IMAD.IADD R51, R44, 0x1, R25 ;  /* 0x000000012c337824 */ /* 0x000fe400078e0219 */
[----:B------:R-:W-:-:S03]  /*497b0*/  IMAD.WIDE.U32 R46, R16, UR14, RZ ;  /* 0x0000000e102e7c25 */ /* 0x000fc6000f8e00ff */
[----:B------:R-:W-:Y:S01]  /*497c0*/  ISETP.GE.U32.AND.EX P6, PT, R51, R43, PT, P6 ;  /* 0x0000002b3300720c */ /* 0x000fe20003fc6160 */
[----:B------:R-:W-:-:S04]  /*497d0*/  IMAD.WIDE.U32 R28, P0, R16, UR15, R28 ;  /* 0x0000000f101c7c25 */ /* 0x000fc8000f80001c */
[----:B------:R-:W-:Y:S02]  /*497e0*/  IMAD.X R19, RZ, RZ, RZ, P2 ;  /* 0x000000ffff137224 */ /* 0x000fe400010e06ff */
[----:B------:R-:W-:-:S04]  /*497f0*/  IMAD.WIDE.U32 R30, P2, R16, UR17, R30 ;  /* 0x00000011101e7c25 */ /* 0x000fc8000f84001e */
[----:B------:R-:W-:Y:S01]  /*49800*/  IMAD.X R41, RZ, RZ, RZ, P3 ;  /* 0x000000ffff297224 */ /* 0x000fe200018e06ff */
[----:B------:R-:W-:Y:S01]  /*49810*/  IADD3 RZ, P3, PT, R47, R28, RZ ;  /* 0x0000001c2fff7210 */ /* 0x000fe20007f7e0ff */
[----:B------:R-:W-:Y:S01]  /*49820*/  IMAD.MOV.U32 R40, RZ, RZ, R45 ;  /* 0x000000ffff287224 */ /* 0x000fe200078e002d */
[----:B------:R-:W-:Y:S01]  /*49830*/  IADD3 RZ, P1, PT, R49, R30, RZ ;  /* 0x0000001e31ff7210 */ /* 0x000fe20007f3e0ff */
[----:B------:R-:W-:Y:S01]  /*49840*/  IMAD.X R43, RZ, RZ, RZ, P0 ;  /* 0x000000ffff2b7224 */ /* 0x000fe200000e06ff */
[----:B------:R-:W-:Y:S01]  /*49850*/  SEL R49, RZ, 0x1, P6 ;  /* 0x00000001ff317807 */ /* 0x000fe20003000000 */
[----:B------:R-:W-:Y:S01]  /*49860*/  IMAD.WIDE.U32.X R46, R17, UR13, R40, P5 ;  /* 0x0000000d112e7c25 */ /* 0x000fe2000a8e0428 */
[----:B------:R-:W-:-:S03]  /*49870*/  IADD3 R53, P0, P5, R53, R38, R18 ;  /* 0x0000002635357210 */ /* 0x000fc60007d1e012 */
[----:B------:R-:W-:Y:S01]  /*49880*/  IMAD.WIDE.U32 R40, R16, UR14, R32 ;  /* 0x0000000e10287c25 */ /* 0x000fe2000f8e0020 */
[----:B------:R-:W-:-:S03]  /*49890*/  IADD3.X R38, PT, PT, RZ, R39, RZ, P0, P5 ;  /* 0x00000027ff267210 */ /* 0x000fc600007ea4ff */
[----:B------:R-:W-:Y:S01]  /*498a0*/  IMAD.IADD R41, R28, 0x1, R41 ;  /* 0x000000011c297824 */ /* 0x000fe200078e0229 */
[----:B------:R-:W-:Y:S01]  /*498b0*/  IADD3 R49, P0, P5, R40, R46, R49 ;  /* 0x0000002e28317210 */ /* 0x000fe20007d1e031 */
[----:B------:R-:W-:-:S03]  /*498c0*/  IMAD.WIDE.U32 R44, R14, UR18, R34 ;  /* 0x000000120e2c7c25 */ /* 0x000fc6000f8e0022 */
[----:B------:R-:W-:Y:S01]  /*498d0*/  IADD3.X R47, PT, PT, R41, R47, RZ, P0, P5 ;  /* 0x0000002f292f7210 */ /* 0x000fe200007ea4ff */
[----:B------:R-:W-:Y:S01]  /*498e0*/  IMAD.IADD R39, R36, 0x1, R45 ;  /* 0x0000000124277824 */ /* 0x000fe200078e022d */
[----:B------:R-:W-:Y:S01]  /*498f0*/  ISETP.GE.U32.AND P5, PT, R40, R32, PT ;  /* 0x000000202800720c */ /* 0x000fe20003fa6070 */
[----:B------:R-:W-:Y:S01]  /*49900*/  IMAD.MOV.U32 R42, RZ, RZ, R29 ;  /* 0x000000ffff2a7224 */ /* 0x000fe200078e001d */
[----:B------:R-:W-:Y:S01]  /*49910*/  IADD3 R28, P6, PT, R53, R44, RZ ;  /* 0x0000002c351c7210 */ /* 0x000fe20007fde0ff */
[----:B------:R-:W-:Y:S01]  /*49920*/  IMAD.MOV.U32 R18, RZ, RZ, R37 ;  /* 0x000000ffff127224 */ /* 0x000fe200078e0025 */
[----:B------:R-:W-:Y:S01]  /*49930*/  ISETP.GE.U32.AND.EX P5, PT, R41, R33, PT, P5 ;  /* 0x000000212900720c */ /* 0x000fe20003fa6150 */
[----:B------:R-:W-:Y:S01]  /*49940*/  IMAD.WIDE.U32 R32, R17, UR18, RZ ;  /* 0x0000001211207c25 */ /* 0x000fe2000f8e00ff */
[----:B------:R-:W-:Y:S02]  /*49950*/  ISETP.GE.U32.AND P0, PT, R44, R34, PT ;  /* 0x000000222c00720c */ /* 0x000fe40003f06070 */
[----:B------:R-:W-:Y:S01]  /*49960*/  SEL R34, RZ, 0x1, P5 ;  /* 0x00000001ff227807 */ /* 0x000fe20002800000 */
[----:B------:R-:W-:Y:S01]  /*49970*/  IMAD.X R29, R39, 0x1, R38, P6 ;  /* 0x00000001271d7824 */ /* 0x000fe200030e0626 */
[----:B------:R-:W-:Y:S01]  /*49980*/  ISETP.GE.U32.AND P6, PT, R49, R40, PT ;  /* 0x000000283100720c */ /* 0x000fe20003fc6070 */
[----:B------:R-:W-:Y:S01]  /*49990*/  IMAD.WIDE.U32.X R42, R17, UR15, R42, P3 ;  /* 0x0000000f112a7c25 */ /* 0x000fe200098e042a */
[----:B------:R-:W-:-:S02]  /*499a0*/  ISETP.GE.U32.AND P3, PT, R28, R44, PT ;  /* 0x0000002c1c00720c */ /* 0x000fc40003f66070 */
[----:B------:R-:W-:Y:S01]  /*499b0*/  ISETP.GE.U32.AND.EX P6, PT, R47, R41, PT, P6 ;  /* 0x000000292f00720c */ /* 0x000fe20003fc6160 */
[C---:B------:R-:W-:Y:S01]  /*499c0*/  IMAD.WIDE.U32 R36, R16.reuse, UR18, RZ ;  /* 0x0000001210247c25 */ /* 0x040fe2000f8e00ff */
[----:B------:R-:W-:Y:S02]  /*499d0*/  ISETP.GE.U32.AND.EX P0, PT, R39, R35, PT, P0 ;  /* 0x000000232700720c */ /* 0x000fe40003f06100 */
[----:B------:R-:W-:Y:S01]  /*499e0*/  ISETP.GE.U32.AND.EX P3, PT, R29, R39, PT, P3 ;  /* 0x000000271d00720c */ /* 0x000fe20003f66130 */
[----:B------:R-:W-:Y:S01]  /*499f0*/  IMAD.WIDE.U32 R32, P5, R16, UR19, R32 ;  /* 0x0000001310207c25 */ /* 0x000fe2000f8a0020 */
[----:B------:R-:W-:Y:S02]  /*49a00*/  SEL R53, RZ, 0x1, P6 ;  /* 0x00000001ff357807 */ /* 0x000fe40003000000 */
[----:B------:R-:W-:Y:S01]  /*49a10*/  SEL R36, RZ, 0x1, P0 ;  /* 0x00000001ff247807 */ /* 0x000fe20000000000 */
[----:B------:R-:W-:Y:S01]  /*49a20*/  IMAD.WIDE.U32.X R40, R15, UR19, R18, P4 ;  /* 0x000000130f287c25 */ /* 0x000fe2000a0e0412 */
[----:B------:R-:W-:-:S02]  /*49a30*/  IADD3 RZ, P4, PT, R37, R32, RZ ;  /* 0x0000002025ff7210 */ /* 0x000fc40007f9e0ff */
[----:B------:R-:W-:Y:S01]  /*49a40*/  SEL R37, RZ, 0x1, P3 ;  /* 0x00000001ff257807 */ /* 0x000fe20001800000 */
[----:B------:R-:W-:Y:S01]  /*49a50*/  IMAD.X R19, RZ, RZ, RZ, P2 ;  /* 0x000000ffff137224 */ /* 0x000fe200010e06ff */
[----:B------:R-:W-:Y:S01]  /*49a60*/  IADD3 R53, P0, P6, R53, R42, R34 ;  /* 0x0000002a35357210 */ /* 0x000fe20007e1e022 */
[----:B------:R-:W-:Y:S01]  /*49a70*/  IMAD.WIDE.U32 R34, R16, UR16, R28 ;  /* 0x0000001010227c25 */ /* 0x000fe2000f8e001c */
[----:B------:R-:W-:Y:S02]  /*49a80*/  IADD3 R36, P2, P3, R37, R40, R36 ;  /* 0x0000002825247210 */ /* 0x000fe40007b5e024 */
[----:B------:R-:W-:Y:S01]  /*49a90*/  IADD3.X R40, PT, PT, RZ, R43, RZ, P0, P6 ;  /* 0x0000002bff287210 */ /* 0x000fe200007ec4ff */
[----:B------:R-:W-:Y:S01]  /*49aa0*/  IMAD.WIDE.U32 R38, R47, 0x3d1, RZ ;  /* 0x000003d12f267825 */ /* 0x000fe200078e00ff */
[----:B------:R-:W-:Y:S02]  /*49ab0*/  IADD3.X R37, PT, PT, RZ, R41, RZ, P2, P3 ;  /* 0x00000029ff257210 */ /* 0x000fe400017e64ff */
[----:B------:R-:W-:Y:S01]  /*49ac0*/  IADD3 R53, P2, PT, R53, R34, RZ ;  /* 0x0000002235357210 */ /* 0x000fe20007f5e0ff */
[----:B------:R-:W-:Y:S01]  /*49ad0*/  IMAD.IADD R43, R30, 0x1, R35 ;  /* 0x000000011e2b7824 */ /* 0x000fe200078e0223 */
[----:B------:R-:W-:Y:S01]  /*49ae0*/  ISETP.GE.U32.AND P0, PT, R34, R28, PT ;  /* 0x0000001c2200720c */ /* 0x000fe20003f06070 */
[----:B------:R-:W-:-:S03]  /*49af0*/  IMAD.WIDE.U32 R38, P3, RZ, R49, R38 ;  /* 0x00000031ff267225 */ /* 0x000fc60007860026 */
[----:B------:R-:W-:Y:S01]  /*49b00*/  ISETP.GE.U32.AND.EX P0, PT, R43, R29, PT, P0 ;  /* 0x0000001d2b00720c */ /* 0x000fe20003f06100 */
[----:B------:R-:W-:Y:S01]  /*49b10*/  IMAD.X R41, RZ, RZ, RZ, P3 ;  /* 0x000000ffff297224 */ /* 0x000fe200018e06ff */
[----:B------:R-:W-:Y:S01]  /*49b20*/  ISETP.GE.U32.AND P3, PT, R53, R34, PT ;  /* 0x000000223500720c */ /* 0x000fe20003f66070 */
[----:B------:R-:W-:Y:S02]  /*49b30*/  IMAD.X R45, R43, 0x1, R40, P2 ;  /* 0x000000012b2d7824 */ /* 0x000fe400010e0628 */
[----:B------:R-:W-:Y:S02]  /*49b40*/  IMAD.MOV.U32 R18, RZ, RZ, R31 ;  /* 0x000000ffff127224 */ /* 0x000fe400078e001f */
[----:B------:R-:W-:Y:S01]  /*49b50*/  IMAD.WIDE.U32 R30, R49, 0x3d1, RZ ;  /* 0x000003d1311e7825 */ /* 0x000fe200078e00ff */
[----:B------:R-:W-:-:S03]  /*49b60*/  ISETP.GE.U32.AND.EX P3, PT, R45, R43, PT, P3 ;  /* 0x0000002b2d00720c */ /* 0x000fc60003f66130 */
[----:B------:R-:W-:Y:S01]  /*49b70*/  IMAD.X R35, RZ, RZ, RZ, P5 ;  /* 0x000000ffff237224 */ /* 0x000fe200028e06ff */
[----:B------:R-:W-:Y:S01]  /*49b80*/  IADD3 R42, P6, PT, RZ, R30, RZ ;  /* 0x0000001eff2a7210 */ /* 0x000fe20007fde0ff */
[----:B------:R-:W-:Y:S01]  /*49b90*/  IMAD.MOV.U32 R40, RZ, RZ, R39 ;  /* 0x000000ffff287224 */ /* 0x000fe200078e0027 */
[----:B------:R-:W-:Y:S01]  /*49ba0*/  IADD3 R44, P5, PT, R31, R38, RZ ;  /* 0x000000261f2c7210 */ /* 0x000fe20007fbe0ff */
[----:B------:R-:W-:Y:S01]  /*49bb0*/  IMAD.MOV.U32 R34, RZ, RZ, R33 ;  /* 0x000000ffff227224 */ /* 0x000fe200078e0021 */
[----:B------:R-:W-:Y:S01]  /*49bc0*/  SEL R33, RZ, 0x1, P0 ;  /* 0x00000001ff217807 */ /* 0x000fe20000000000 */
[----:B------:R-:W-:Y:S01]  /*49bd0*/  IMAD.WIDE.U32.X R18, R17, UR17, R18, P1 ;  /* 0x0000001111127c25 */ /* 0x000fe200088e0412 */
[----:B------:R-:W-:Y:S02]  /*49be0*/  SEL R59, RZ, 0x1, P3 ;  /* 0x00000001ff3b7807 */ /* 0x000fe40001800000 */
[----:B------:R-:W-:Y:S01]  /*49bf0*/  ISETP.GE.U32.AND P2, PT, R42, R30, PT ;  /* 0x0000001e2a00720c */ /* 0x000fe20003f46070 */
[----:B------:R-:W-:-:S04]  /*49c00*/  IMAD.WIDE.U32 R38, R45, 0x3d1, RZ ;  /* 0x000003d12d267825 */ /* 0x000fc800078e00ff */
[----:B------:R-:W-:-:S04]  /*49c10*/  IMAD.WIDE.U32.X R34, R17, UR19, R34, P4 ;  /* 0x0000001311227c25 */ /* 0x000fc8000a0e0422 */
[----:B------:R-:W-:Y:S02]  /*49c20*/  IMAD.X R43, R44, 0x1, R49, P6 ;  /* 0x000000012c2b7824 */ /* 0x000fe400030e0631 */
[----:B------:R-:W-:Y:S01]  /*49c30*/  IMAD.WIDE.U32.X R40, RZ, R47, R40, P5 ;  /* 0x0000002fff287225 */ /* 0x000fe200028e0428 */
[----:B------:R-:W-:Y:S02]  /*49c40*/  IADD3 R59, P4, P5, R59, R18, R33 ;  /* 0x000000123b3b7210 */ /* 0x000fe40007d9e021 */
[----:B------:R-:W-:Y:S01]  /*49c50*/  ISETP.GE.U32.AND.EX P0, PT, R43, R44, PT, P2 ;  /* 0x0000002c2b00720c */ /* 0x000fe20003f06120 */
[----:B------:R-:W-:Y:S01]  /*49c60*/  IMAD.WIDE.U32 R28, R16, UR18, R36 ;  /* 0x00000012101c7c25 */ /* 0x000fe2000f8e0024 */
[----:B------:R-:W-:Y:S02]  /*49c70*/  IADD3.X R55, PT, PT, RZ, R19, RZ, P4, P5 ;  /* 0x00000013ff377210 */ /* 0x000fe400027ea4ff */
[----:B------:R-:W-:Y:S01]  /*49c80*/  SEL R33, RZ, 0x1, P0 ;  /* 0x00000001ff217807 */ /* 0x000fe20000000000 */
[----:B------:R-:W-:Y:S01]  /*49c90*/  IMAD.WIDE.U32 R30, R53, 0x3d1, RZ ;  /* 0x000003d1351e7825 */ /* 0x000fe200078e00ff */
[----:B------:R-:W-:-:S02]  /*49ca0*/  IADD3 R59, P6, PT, R59, R28, RZ ;  /* 0x0000001c3b3b7210 */ /* 0x000fc40007fde0ff */
[----:B------:R-:W-:Y:S01]  /*49cb0*/  ISETP.GE.U32.AND P1, PT, R28, R36, PT ;  /* 0x000000241c00720c */ /* 0x000fe20003f26070 */
[----:B------:R-:W-:-:S04]  /*49cc0*/  IMAD.WIDE.U32 R38, P3, RZ, R53, R38 ;  /* 0x00000035ff267225 */ /* 0x000fc80007860026 */
[----:B------:R-:W-:Y:S01]  /*49cd0*/  IMAD.IADD R44, R32, 0x1, R29 ;  /* 0x00000001202c7824 */ /* 0x000fe200078e021d */
[----:B------:R-:W-:Y:S01]  /*49ce0*/  IADD3 R29, P2, PT, R40, R30, RZ ;  /* 0x0000001e281d7210 */ /* 0x000fe20007f5e0ff */
[----:B------:R-:W-:Y:S01]  /*49cf0*/  IMAD.X R19, RZ, RZ, RZ, P3 ;  /* 0x000000ffff137224 */ /* 0x000fe200018e06ff */
[----:B------:R-:W-:Y:S01]  /*49d00*/  IADD3 R49, P3, PT, R31, R38, RZ ;  /* 0x000000261f317210 */ /* 0x000fe20007f7e0ff */
[----:B------:R-:W-:Y:S01]  /*49d10*/  IMAD.MOV.U32 R18, RZ, RZ, R39 ;  /* 0x000000ffff127224 */ /* 0x000fe200078e0027 */
[C---:B------:R-:W-:Y:S01]  /*49d20*/  IADD3 R32, P5, PT, R29.reuse, R47, RZ ;  /* 0x0000002f1d207210 */ /* 0x040fe20007fbe0ff */
        /* <DEDUP_REMOVED lines=8> */
[----:B------:R-:W-:Y:S01]  /*49db0*/  ISETP.GE.U32.AND.EX P4, PT, R40, R49, PT, P4 ;  /* 0x000000312800720c */ /* 0x000fe20003f86140 */
[----:B------:R-:W-:Y:S01]  /*49dc0*/  IMAD.WIDE.U32 R36, R47, 0x3d1, RZ ;  /* 0x000003d12f247825 */ /* 0x000fe200078e00ff */
[----:B------:R-:W-:Y:S02]  /*49dd0*/  ISETP.GE.U32.AND P2, PT, R33, R32, PT ;  /* 0x000000202100720c */ /* 0x000fe40003f46070 */
[----:B------:R-:W-:Y:S01]  /*49de0*/  ISETP.GE.U32.AND.EX P3, PT, R47, R44, PT, P3 ;  /* 0x0000002c2f00720c */ /* 0x000fe20003f66130 */
[----:B------:R-:W-:Y:S01]  /*49df0*/  IMAD.X R39, RZ, RZ, R18, P6 ;  /* 0x000000ffff277224 */ /* 0x000fe200030e0612 */
[----:B------:R-:W-:Y:S01]  /*49e00*/  ISETP.LT.U32.AND P0, PT, R32, R29, PT ;  /* 0x0000001d2000720c */ /* 0x000fe20003f01070 */
[----:B------:R-:W-:Y:S01]  /*49e10*/  IMAD.WIDE.U32 R28, R59, 0x3d1, RZ ;  /* 0x000003d13b1c7825 */ /* 0x000fe200078e00ff */
[----:B------:R-:W-:-:S02]  /*49e20*/  SEL R49, RZ, 0x1, P4 ;  /* 0x00000001ff317807 */ /* 0x000fc40002000000 */
[----:B------:R-:W-:Y:S01]  /*49e30*/  SEL R19, RZ, 0x1, P1 ;  /* 0x00000001ff137807 */ /* 0x000fe20000800000 */
[----:B------:R-:W-:Y:S01]  /*49e40*/  IMAD.WIDE.U32 R36, P1, RZ, R59, R36 ;  /* 0x0000003bff247225 */ /* 0x000fe20007820024 */
[----:B------:R-:W-:Y:S02]  /*49e50*/  ISETP.GE.U32.AND.EX P4, PT, R39, R18, PT, P2 ;  /* 0x000000122700720c */ /* 0x000fe40003f86120 */
        /* <DEDUP_REMOVED lines=11> */
[----:B------:R-:W-:Y:S02]  /*49f10*/  SEL R41, RZ, 0x1, !P0 ;  /* 0x00000001ff297807 */ /* 0x000fe40004000000 */
[----:B------:R-:W-:Y:S01]  /*49f20*/  IADD3.X R53, PT, PT, R29, R31, RZ, P2, P3 ;  /* 0x0000001f1d357210 */ /* 0x000fe200017e64ff */
[----:B------:R-:W-:Y:S01]  /*49f30*/  IMAD.WIDE.U32 R30, R57, 0x3d1, RZ ;  /* 0x000003d1391e7825 */ /* 0x000fe200078e00ff */
        /* <DEDUP_REMOVED lines=12> */
[----:B------:R-:W-:Y:S01]  /*4a000*/  IMAD.MOV.U32 R30, RZ, RZ, RZ ;  /* 0x000000ffff1e7224 */ /* 0x000fe200078e00ff */
[----:B------:R-:W-:Y:S02]  /*4a010*/  IADD3 R49, P2, PT, R29, R18, RZ ;  /* 0x000000121d317210 */ /* 0x000fe40007f5e0ff */
[----:B------:R-:W-:Y:S02]  /*4a020*/  IADD3 R18, P1, PT, R45, R47, RZ ;  /* 0x0000002f2d127210 */ /* 0x000fe40007f3e0ff */
[----:B------:R-:W-:-:S02]  /*4a030*/  SEL R29, RZ, 0x1, !P0 ;  /* 0x00000001ff1d7807 */ /* 0x000fc40004000000 */
[----:B------:R-:W-:Y:S02]  /*4a040*/  IADD3.X R34, PT, PT, R49, R35, RZ, P4, P5 ;  /* 0x0000002331227210 */ /* 0x000fe400027ea4ff */
[----:B------:R-:W-:Y:S01]  /*4a050*/  IADD3 R35, P4, PT, R18, R29, RZ ;  /* 0x0000001d12237210 */ /* 0x000fe20007f9e0ff */
[----:B------:R-:W-:Y:S01]  /*4a060*/  IMAD.X R29, RZ, RZ, RZ, P3 ;  /* 0x000000ffff1d7224 */ /* 0x000fe200018e06ff */
        /* <DEDUP_REMOVED lines=70> */
.L_x_284:
[----:B------:R-:W-:Y:S05]  /*4a4d0*/  BSYNC.RECONVERGENT B0 ;  /* 0x0000000000007941 */ /* 0x000fea0003800200 */
.L_x_283:
[----:B------:R-:W-:Y:S01]  /*4a4e0*/  IMAD.WIDE.U32 R28, R10, UR12, R42 ;  /* 0x0000000c0a1c7c25 */ /* 0x000fe2000f8e002a */
[----:B------:R-:W-:Y:S04]  /*4a4f0*/  BSSY.RECONVERGENT B11, `(.L_x_285) ;  /* 0x00000e20000b7945 */ /* 0x000fe80003800200 */
[----:B------:R-:W-:Y:S01]  /*4a500*/  BSSY.RELIABLE B1, `(.L_x_286) ;  /* 0x000003c000017945 */ /* 0x000fe20003800100 */
        /* <DEDUP_REMOVED lines=59> */
.L_x_287:
[----:B------:R-:W-:Y:S05]  /*4a8c0*/  BSYNC.RELIABLE B1 ;  /* 0x0000000000017941 */ /* 0x000fea0003800100 */
.L_x_286:
        /* <DEDUP_REMOVED lines=69> */
.L_x_290:
[----:B------:R-:W-:Y:S05]  /*4ad20*/  BSYNC.RELIABLE B0 ;  /* 0x0000000000007941 */ /* 0x000fea0003800100 */
.L_x_289:
        /* <DEDUP_REMOVED lines=26> */
[----:B------:R-:W-:Y:S02]  /*4aed0*/  SEL R20, RZ, 0xffffffff, P0 ;  /* 0xffffffffff147807 */ /* 0x000fe40000000000 */
[----:B------:R-:W-:Y:S01]  /*4aee0*/  SEL R18, RZ, 0x1, !P2 ;  /* 0x00000001ff127807 */ /* 0x000fe20005000000 */
[----:B------:R-:W-:Y:S01]  /*4aef0*/  IMAD.X R24, R19, 0x1, R22, P3 ;  /* 0x0000000113187824 */ /* 0x000fe200018e0616 */
[----:B------:R-:W-:Y:S02]  /*4af00*/  ISETP.GT.U32.AND P0, PT, R23, UR20, PT ;  /* 0x0000001417007c0c */ /* 0x000fe4000bf04070 */
[----:B------:R-:W-:-:S02]  /*4af10*/  SEL R22, RZ, 0xffffffff, !P1 ;  /* 0xffffffffff167807 */ /* 0x000fc40004800000 */
        /* <DEDUP_REMOVED lines=33> */
.L_x_292:
[----:B------:R-:W-:Y:S05]  /*4b130*/  BSYNC.RELIABLE B0 ;  /* 0x0000000000007941 */ /* 0x000fea0003800100 */
.L_x_291:
        /* <DEDUP_REMOVED lines=29> */
.L_x_288:
[----:B------:R-:W-:Y:S05]  /*4b310*/  BSYNC.RECONVERGENT B11 ;  /* 0x00000000000b7941 */ /* 0x000fea0003800200 */
.L_x_285:
        /* <DEDUP_REMOVED lines=21> */
[----:B-1----:R-:W-:-:S03]  /*4b470*/  IMAD.WIDE.U32 R34, R11, UR16, RZ ;  /* 0x000000100b227c25 */ /* 0x002fc6000f8e00ff */
[----:B------:R-:W-:Y:S01]  /*4b480*/  ISETP.GE.U32.AND.EX P0, PT, R29, R41, PT, P0 ;  /* 0x000000291d00720c */ /* 0x000fe20003f06100 */
[----:B------:R-:W-:-:S03]  /*4b490*/  IMAD.WIDE.U32 R36, R12, UR12, RZ ;  /* 0x0000000c0c247c25 */ /* 0x000fc6000f8e00ff */
[----:B------:R-:W-:Y:S01]  /*4b4a0*/  SEL R45, RZ, 0x1, P0 ;  /* 0x00000001ff2d7807 */ /* 0x000fe20000000000 */
[----:B------:R-:W-:-:S04]  /*4b4b0*/  IMAD.WIDE.U32 R26, P2, R12, UR13, R26 ;  /* 0x0000000d0c1a7c25 */ /* 0x000fc8000f84001a */
[----:B------:R-:W-:Y:S01]  /*4b4c0*/  IMAD.MOV.U32 R38, RZ, RZ, R31 ;  /* 0x000000ffff267224 */ /* 0x000fe200078e001f */
[----:B------:R-:W-:Y:S01]  /*4b4d0*/  IADD3 RZ, P4, PT, R37, R26, RZ ;  /* 0x0000001a25ff7210 */ /* 0x000fe20007f9e0ff */
[----:B------:R-:W-:-:S04]  /*4b4e0*/  IMAD.WIDE.U32 R30, P5, R10, UR17, R34 ;  /* 0x000000110a1e7c25 */ /* 0x000fc8000f8a0022 */
[----:B------:R-:W-:-:S04]  /*4b4f0*/  IMAD.WIDE.U32 R36, R10, UR16, RZ ;  /* 0x000000100a247c25 */ /* 0x000fc8000f8e00ff */
[----:B------:R-:W-:-:S04]  /*4b500*/  IMAD.WIDE.U32.X R38, R11, UR15, R38, P1 ;  /* 0x0000000f0b267c25 */ /* 0x000fc800088e0426 */
[----:B------:R-:W-:Y:S01]  /*4b510*/  IMAD.X R35, RZ, RZ, RZ, P5 ;  /* 0x000000ffff237224 */ /* 0x000fe200028e06ff */
[----:B------:R-:W-:Y:S01]  /*4b520*/  IADD3 R37, P5, PT, R37, R30, RZ ;  /* 0x0000001e25257210 */ /* 0x000fe20007fbe0ff */
[----:B------:R-:W-:Y:S01]  /*4b530*/  IMAD.MOV.U32 R34, RZ, RZ, R31 ;  /* 0x000000ffff227224 */ /* 0x000fe200078e001f */
[----:B------:R-:W-:Y:S01]  /*4b540*/  IADD3 R44, P0, P1, R36, R38, R45 ;  /* 0x00000026242c7210 */ /* 0x000fe2000791e02d */
[----:B------:R-:W-:Y:S02]  /*4b550*/  IMAD.X R51, RZ, RZ, RZ, P2 ;  /* 0x000000ffff337224 */ /* 0x000fe400010e06ff */
[----:B------:R-:W-:Y:S01]  /*4b560*/  IMAD.WIDE.U32 R30, R12, UR12, R28 ;  /* 0x0000000c0c1e7c25 */ /* 0x000fe2000f8e001c */
[----:B------:R-:W-:Y:S02]  /*4b570*/  ISETP.GE.U32.AND P2, PT, R44, R36, PT ;  /* 0x000000242c00720c */ /* 0x000fe40003f46070 */
[----:B------:R-:W-:Y:S01]  /*4b580*/  IADD3.X R45, PT, PT, R37, R39, RZ, P0, P1 ;  /* 0x00000027252d7210 */ /* 0x000fe200007e24ff */
[----:B------:R-:W-:Y:S01]  /*4b590*/  IMAD.WIDE.U32 R46, R11, UR18, RZ ;  /* 0x000000120b2e7c25 */ /* 0x000fe2000f8e00ff */
[----:B------:R-:W-:-:S02]  /*4b5a0*/  ISETP.GE.U32.AND P1, PT, R30, R28, PT ;  /* 0x0000001c1e00720c */ /* 0x000fc40003f26070 */
[----:B------:R-:W-:Y:S01]  /*4b5b0*/  ISETP.GE.U32.AND.EX P2, PT, R45, R37, PT, P2 ;  /* 0x000000252d00720c */ /* 0x000fe20003f46120 */
[----:B------:R-:W-:Y:S02]  /*4b5c0*/  IMAD.IADD R26, R26, 0x1, R31 ;  /* 0x000000011a1a7824 */ /* 0x000fe400078e021f */
[----:B------:R-:W-:Y:S01]  /*4b5d0*/  IMAD.MOV.U32 R50, RZ, RZ, R27 ;  /* 0x000000ffff327224 */ /* 0x000fe200078e001b */
[----:B------:R-:W-:Y:S01]  /*4b5e0*/  SEL R27, RZ, 0x1, P2 ;  /* 0x00000001ff1b7807 */ /* 0x000fe20001000000 */
[----:B------:R-:W-:Y:S01]  /*4b5f0*/  IMAD.WIDE.U32 R48, R10, UR18, RZ ;  /* 0x000000120a307c25 */ /* 0x000fe2000f8e00ff */
[----:B------:R-:W-:-:S03]  /*4b600*/  ISETP.GE.U32.AND.EX P1, PT, R26, R29, PT, P1 ;  /* 0x0000001d1a00720c */ /* 0x000fc60003f26110 */
[----:B------:R-:W-:-:S04]  /*4b610*/  IMAD.WIDE.U32 R46, P0, R10, UR19, R46 ;  /* 0x000000130a2e7c25 */ /* 0x000fc8000f80002e */
[----:B------:R-:W-:Y:S01]  /*4b620*/  IMAD.WIDE.U32.X R34, R11, UR17, R34, P5 ;  /* 0x000000110b227c25 */ /* 0x000fe2000a8e0422 */
[----:B------:R-:W-:-:S03]  /*4b630*/  IADD3 R55, P2, PT, R49, R46, RZ ;  /* 0x0000002e31377210 */ /* 0x000fc60007f5e0ff */
[----:B------:R-:W-:-:S04]  /*4b640*/  IMAD.WIDE.U32 R42, R13, UR14, RZ ;  /* 0x0000000e0d2a7c25 */ /* 0x000fc8000f8e00ff */
[----:B------:R-:W-:Y:S01]  /*4b650*/  IMAD.WIDE.U32.X R50, R13, UR13, R50, P4 ;  /* 0x0000000d0d327c25 */ /* 0x000fe2000a0e0432 */
[----:B------:R-:W-:Y:S02]  /*4b660*/  IADD3 R34, P4, P5, R48, R34, R27 ;  /* 0x0000002230227210 */ /* 0x000fe40007d9e01b */
[----:B------:R-:W-:Y:S01]  /*4b670*/  SEL R27, RZ, 0x1, P1 ;  /* 0x00000001ff1b7807 */ /* 0x000fe20000800000 */
[----:B------:R-:W-:Y:S01]  /*4b680*/  IMAD.WIDE.U32 R36, R12, UR14, R44 ;  /* 0x0000000e0c247c25 */ /* 0x000fe2000f8e002c */
[----:B------:R-:W-:-:S03]  /*4b690*/  IADD3.X R35, PT, PT, R55, R35, RZ, P4, P5 ;  /* 0x0000002337237210 */ /* 0x000fc600027ea4ff */
[----:B------:R-:W-:Y:S01]  /*4b6a0*/  IMAD.WIDE.U32 R28, R13, UR16, RZ ;  /* 0x000000100d1c7c25 */ /* 0x000fe2000f8e00ff */
[----:B------:R-:W-:-:S03]  /*4b6b0*/  IADD3 R50, P1, P4, R36, R50, R27 ;  /* 0x0000003224327210 */ /* 0x000fc60007c3e01b */
[----:B------:R-:W-:-:S04]  /*4b6c0*/  IMAD.WIDE.U32 R42, P3, R12, UR15, R42 ;  /* 0x0000000f0c2a7c25 */ /* 0x000fc8000f86002a */
[----:B------:R-:W-:Y:S01]  /*4b6d0*/  IMAD.X R49, RZ, RZ, RZ, P0 ;  /* 0x000000ffff317224 */ /* 0x000fe200000e06ff */
[----:B------:R-:W-:Y:S01]  /*4b6e0*/  ISETP.GE.U32.AND P0, PT, R34, R48, PT ;  /* 0x000000302200720c */ /* 0x000fe20003f06070 */
[----:B------:R-:W-:Y:S02]  /*4b6f0*/  IMAD.IADD R27, R42, 0x1, R37 ;  /* 0x000000012a1b7824 */ /* 0x000fe400078e0225 */
[C---:B------:R-:W-:Y:S01]  /*4b700*/  IMAD.WIDE.U32 R38, R12.reuse, UR16, RZ ;  /* 0x000000100c267c25 */ /* 0x040fe2000f8e00ff */
[----:B------:R-:W-:Y:S02]  /*4b710*/  ISETP.GE.U32.AND.EX P0, PT, R35, R55, PT, P0 ;  /* 0x000000372300720c */ /* 0x000fe40003f06100 */
[----:B------:R-:W-:Y:S01]  /*4b720*/  IADD3.X R51, PT, PT, R27, R51, RZ, P1, P4 ;  /* 0x000000331b337210 */ /* 0x000fe20000fe84ff */
[----:B------:R-:W-:-:S04]  /*4b730*/  IMAD.WIDE.U32 R28, P5, R12, UR17, R28 ;  /* 0x000000110c1c7c25 */ /* 0x000fc8000f8a001c */
[----:B------:R-:W-:Y:S01]  /*4b740*/  IMAD.WIDE.U32 R40, R12, UR14, RZ ;  /* 0x0000000e0c287c25 */ /* 0x000fe2000f8e00ff */
[----:B------:R-:W-:Y:S02]  /*4b750*/  IADD3 RZ, P1, PT, R39, R28, RZ ;  /* 0x0000001c27ff7210 */ /* 0x000fe40007f3e0ff */
[----:B------:R-:W-:Y:S01]  /*4b760*/  SEL R39, RZ, 0x1, P0 ;  /* 0x00000001ff277807 */ /* 0x000fe20000000000 */
[----:B------:R-:W-:Y:S01]  /*4b770*/  IMAD.MOV.U32 R48, RZ, RZ, R47 ;  /* 0x000000ffff307224 */ /* 0x000fe200078e002f */
[----:B------:R-:W-:Y:S01]  /*4b780*/  IADD3 RZ, P6, PT, R41, R42, RZ ;  /* 0x0000002a29ff7210 */ /* 0x000fe20007fde0ff */
[----:B------:R-:W-:Y:S01]  /*4b790*/  IMAD.WIDE.U32 R40, R13, UR18, RZ ;  /* 0x000000120d287c25 */ /* 0x000fe2000f8e00ff */
[----:B------:R-:W-:-:S03]  /*4b7a0*/  ISETP.GE.U32.AND P0, PT, R36, R44, PT ;  /* 0x0000002c2400720c */ /* 0x000fc60003f06070 */
[----:B------:R-:W-:Y:S01]  /*4b7b0*/  IMAD.X R37, RZ, RZ, RZ, P3 ;  /* 0x000000ffff257224 */ /* 0x000fe200018e06ff */
[----:B------:R-:W-:Y:S01]  /*4b7c0*/  ISETP.GE.U32.AND P3, PT, R50, R36, PT ;  /* 0x000000243200720c */ /* 0x000fe20003f66070 */
[----:B------:R-:W-:Y:S01]  /*4b7d0*/  IMAD.WIDE.U32.X R48, R11, UR19, R48, P2 ;  /* 0x000000130b307c25 */ /* 0x000fe200090e0430 */
[----:B------:R-:W-:Y:S02]  /*4b7e0*/  ISETP.GE.U32.AND.EX P0, PT, R27, R45, PT, P0 ;  /* 0x0000002d1b00720c */ /* 0x000fe40003f06100 */
[----:B------:R-:W-:Y:S01]  /*4b7f0*/  ISETP.GE.U32.AND.EX P3, PT, R51, R27, PT, P3 ;  /* 0x0000001b3300720c */ /* 0x000fe20003f66130 */
[----:B------:R-:W-:Y:S02]  /*4b800*/  IMAD.MOV.U32 R36, RZ, RZ, R43 ;  /* 0x000000ffff247224 */ /* 0x000fe400078e002b */
[----:B------:R-:W-:Y:S01]  /*4b810*/  IMAD.WIDE.U32 R52, R12, UR18, RZ ;  /* 0x000000120c347c25 */ /* 0x000fe2000f8e00ff */
[----:B------:R-:W-:-:S03]  /*4b820*/  SEL R27, RZ, 0x1, P3 ;  /* 0x00000001ff1b7807 */ /* 0x000fc60001800000 */
[----:B------:R-:W-:-:S04]  /*4b830*/  IMAD.WIDE.U32 R40, P4, R12, UR19, R40 ;  /* 0x000000130c287c25 */ /* 0x000fc8000f880028 */
[----:B------:R-:W-:Y:S01]  /*4b840*/  IMAD.WIDE.U32 R42, R14, UR12, RZ ;  /* 0x0000000c0e2a7c25 */ /* 0x000fe2000f8e00ff */
[----:B------:R-:W-:Y:S02]  /*4b850*/  SEL R42, RZ, 0x1, P0 ;  /* 0x00000001ff2a7807 */ /* 0x000fe40000000000 */
[----:B------:R-:W-:Y:S01]  /*4b860*/  IADD3 R38, P0, PT, R39, R48, RZ ;  /* 0x0000003027267210 */ /* 0x000fe20007f1e0ff */
[----:B------:R-:W-:Y:S01]  /*4b870*/  IMAD.WIDE.U32.X R44, R13, UR15, R36, P6 ;  /* 0x0000000f0d2c7c25 */ /* 0x000fe2000b0e0424 */
[----:B------:R-:W-:-:S03]  /*4b880*/  IADD3 RZ, P2, PT, R53, R40, RZ ;  /* 0x0000002835ff7210 */ /* 0x000fc60007f5e0ff */
[----:B------:R-:W-:-:S04]  /*4b890*/  IMAD.WIDE.U32 R52, R15, UR12, RZ ;  /* 0x0000000c0f347c25 */ /* 0x000fc8000f8e00ff */
[----:B------:R-:W-:Y:S02]  /*4b8a0*/  IMAD.X R47, RZ, RZ, RZ, P5 ;  /* 0x000000ffff2f7224 */ /* 0x000fe400028e06ff */
[----:B------:R-:W-:Y:S01]  /*4b8b0*/  IMAD.X R39, RZ, RZ, R49, P0 ;  /* 0x000000ffff277224 */ /* 0x000fe200000e0631 */
[----:B------:R-:W-:Y:S01]  /*4b8c0*/  IADD3 R49, P0, P5, R27, R44, R42 ;  /* 0x0000002c1b317210 */ /* 0x000fe20007d1e02a */
[----:B------:R-:W-:-:S03]  /*4b8d0*/  IMAD.WIDE.U32 R36, R12, UR16, R34 ;  /* 0x000000100c247c25 */ /* 0x000fc6000f8e0022 */
[----:B------:R-:W-:Y:S01]  /*4b8e0*/  IADD3.X R44, PT, PT, RZ, R45, RZ, P0, P5 ;  /* 0x0000002dff2c7210 */ /* 0x000fe200007ea4ff */
[----:B------:R-:W-:Y:S01]  /*4b8f0*/  IMAD.WIDE.U32 R52, P6, R14, UR13, R52 ;  /* 0x0000000d0e347c25 */ /* 0x000fe2000f8c0034 */
[----:B------:R-:W-:Y:S02]  /*4b900*/  IADD3 R42, P0, PT, R49, R36, RZ ;  /* 0x00000024312a7210 */ /* 0x000fe40007f1e0ff */
[----:B------:R-:W-:Y:S01]  /*4b910*/  ISETP.GE.U32.AND P5, PT, R36, R34, PT ;  /* 0x000000222400720c */ /* 0x000fe20003fa6070 */
[----:B------:R-:W-:Y:S01]  /*4b920*/  IMAD.MOV.U32 R46, RZ, RZ, R29 ;  /* 0x000000ffff2e7224 */ /* 0x000fe200078e001d */
[----:B------:R-:W-:Y:S01]  /*4b930*/  IADD3 RZ, P3, PT, R43, R52, RZ ;  /* 0x000000342bff7210 */ /* 0x000fe20007f7e0ff */
[----:B------:R-:W-:Y:S02]  /*4b940*/  IMAD.IADD R27, R28, 0x1, R37 ;  /* 0x000000011c1b7824 */ /* 0x000fe400078e0225 */
[----:B------:R-:W-:Y:S01]  /*4b950*/  IMAD.WIDE.U32.X R46, R13, UR17, R46, P1 ;  /* 0x000000110d2e7c25 */ /* 0x000fe200088e042e */
[----:B------:R-:W-:-:S02]  /*4b960*/  ISETP.GE.U32.AND P1, PT, R42, R36, PT ;  /* 0x000000242a00720c */ /* 0x000fc40003f26070 */
[C---:B------:R-:W-:Y:S01]  /*4b970*/  ISETP.GE.U32.AND.EX P5, PT, R27.reuse, R35, PT, P5 ;  /* 0x000000231b00720c */ /* 0x040fe20003fa6150 */
[----:B------:R-:W-:Y:S02]  /*4b980*/  IMAD.X R43, R27, 0x1, R44, P0 ;  /* 0x000000011b2b7824 */ /* 0x000fe400000e062c */
[----:B------:R-:W-:Y:S01]  /*4b990*/  IMAD.WIDE.U32 R28, R14, UR12, R50 ;  /* 0x0000000c0e1c7c25 */ /* 0x000fe2000f8e0032 */
[----:B------:R-:W-:Y:S02]  /*4b9a0*/  SEL R44, RZ, 0x1, P5 ;  /* 0x00000001ff2c7807 */ /* 0x000fe40002800000 */
[----:B------:R-:W-:Y:S01]  /*4b9b0*/  ISETP.GE.U32.AND.EX P1, PT, R43, R27, PT, P1 ;  /* 0x0000001b2b00720c */ /* 0x000fe20003f26110 */
[C---:B------:R-:W-:Y:S01]  /*4b9c0*/  IMAD.WIDE.U32 R34, R15.reuse, UR16, RZ ;  /* 0x000000100f227c25 */ /* 0x040fe2000f8e00ff */
[----:B------:R-:W-:Y:S02]  /*4b9d0*/  ISETP.GE.U32.AND P0, PT, R28, R50, PT ;  /* 0x000000321c00720c */ /* 0x000fe40003f06070 */
[----:B------:R-:W-:Y:S01]  /*4b9e0*/  SEL R59, RZ, 0x1, P1 ;  /* 0x00000001ff3b7807 */ /* 0x000fe20000800000 */
[----:B------:R-:W-:-:S04]  /*4b9f0*/  IMAD.WIDE.U32 R36, R15, UR14, RZ ;  /* 0x0000000e0f247c25 */ /* 0x000fc8000f8e00ff */
[----:B------:R-:W-:Y:S02]  /*4ba00*/  IMAD.IADD R27, R52, 0x1, R29 ;  /* 0x00000001341b7824 */ /* 0x000fe400078e021d */
[----:B------:R-:W-:Y:S02]  /*4ba10*/  IMAD.X R45, RZ, RZ, RZ, P4 ;  /* 0x000000ffff2d7224 */ /* 0x000fe400020e06ff */
[----:B------:R-:W-:Y:S01]  /*4ba20*/  IMAD.WIDE.U32 R56, R14, UR16, RZ ;  /* 0x000000100e387c25 */ /* 0x000fe2000f8e00ff */
[----:B------:R-:W-:-:S03]  /*4ba30*/  ISETP.GE.U32.AND.EX P0, PT, R27, R51, PT, P0 ;  /* 0x000000331b00720c */ /* 0x000fc60003f06100 */
[----:B------:R-:W-:-:S04]  /*4ba40*/  IMAD.WIDE.U32 R34, P4, R14, UR17, R34 ;  /* 0x000000110e227c25 */ /* 0x000fc8000f880022 */
[----:B------:R-:W-:Y:S01]  /*4ba50*/  IMAD.WIDE.U32 R54, R14, UR14, RZ ;  /* 0x0000000e0e367c25 */ /* 0x000fe2000f8e00ff */
[----:B------:R-:W-:-:S03]  /*4ba60*/  IADD3 RZ, P1, PT, R57, R34, RZ ;  /* 0x0000002239ff7210 */ /* 0x000fc60007f3e0ff */
[----:B------:R-:W-:-:S04]  /*4ba70*/  IMAD.WIDE.U32 R36, P5, R14, UR15, R36 ;  /* 0x0000000f0e247c25 */ /* 0x000fc8000f8a0024 */
[----:B------:R-:W-:Y:S01]  /*4ba80*/  IMAD.X R49, RZ, RZ, RZ, P6 ;  /* 0x000000ffff317224 */ /* 0x000fe200030e06ff */
[----:B------:R-:W-:Y:S01]  /*4ba90*/  IADD3 RZ, P6, PT, R55, R36, RZ ;  /* 0x0000002437ff7210 */ /* 0x000fe20007fde0ff */
[----:B------:R-:W-:Y:S02]  /*4baa0*/  IMAD.MOV.U32 R48, RZ, RZ, R53 ;  /* 0x000000ffff307224 */ /* 0x000fe400078e0035 */
[----:B------:R-:W-:Y:S02]  /*4bab0*/  IMAD.X R51, RZ, RZ, RZ, P5 ;  /* 0x000000ffff337224 */ /* 0x000fe400028e06ff */
[----:B------:R-:W-:Y:S01]  /*4bac0*/  IMAD.WIDE.U32.X R48, R15, UR13, R48, P3 ;  /* 0x0000000d0f307c25 */ /* 0x000fe200098e0430 */
[----:B------:R-:W-:-:S03]  /*4bad0*/  IADD3 R57, P3, P5, R59, R46, R44 ;  /* 0x0000002e3b397210 */ /* 0x000fc60007d7e02c */
[----:B------:R-:W-:Y:S01]  /*4bae0*/  IMAD.WIDE.U32 R52, R14, UR14, R42 ;  /* 0x0000000e0e347c25 */ /* 0x000fe2000f8e002a */
[----:B------:R-:W-:-:S03]  /*4baf0*/  IADD3.X R46, PT, PT, RZ, R47, RZ, P3, P5 ;  /* 0x0000002fff2e7210 */ /* 0x000fc60001fea4ff */
[----:B------:R-:W-:Y:S01]  /*4bb00*/  IMAD.MOV.U32 R50, RZ, RZ, R37 ;  /* 0x000000ffff327224 */ /* 0x000fe200078e0025 */
[----:B------:R-:W-:Y:S01]  /*4bb10*/  SEL R37, RZ, 0x1, P0 ;  /* 0x00000001ff257807 */ /* 0x000fe20000000000 */
[----:B------:R-:W-:-:S04]  /*4bb20*/  IMAD.WIDE.U32 R54, R12, UR18, R38 ;  /* 0x000000120c367c25 */ /* 0x000fc8000f8e0026 */
[----:B------:R-:W-:Y:S01]  /*4bb30*/  IMAD.IADD R53, R36, 0x1, R53 ;  /* 0x0000000124357824 */ /* 0x000fe200078e0235 */
[----:B------:R-:W-:Y:S01]  /*4bb40*/  IADD3 R36, P0, P3, R52, R48, R37 ;  /* 0x0000003034247210 */ /* 0x000fe20007b1e025 */
[----:B------:R-:W-:Y:S01]  /*4bb50*/  IMAD.MOV.U32 R44, RZ, RZ, R41 ;  /* 0x000000ffff2c7224 */ /* 0x000fe200078e0029 */
[----:B------:R-:W-:Y:S01]  /*4bb60*/  IADD3 R48, P5, PT, R57, R54, RZ ;  /* 0x0000003639307210 */ /* 0x000fe20007fbe0ff */
[----:B------:R-:W-:Y:S01]  /*4bb70*/  IMAD.IADD R47, R40, 0x1, R55 ;  /* 0x00000001282f7824 */ /* 0x000fe200078e0237 */
[----:B------:R-:W-:Y:S01]  /*4bb80*/  IADD3.X R37, PT, PT, R53, R49, RZ, P0, P3 ;  /* 0x0000003135257210 */ /* 0x000fe200007e64ff */
[----:B------:R-:W-:Y:S01]  /*4bb90*/  IMAD.WIDE.U32.X R40, R13, UR19, R44, P2 ;  /* 0x000000130d287c25 */ /* 0x000fe200090e042c */
[----:B------:R-:W-:Y:S02]  /*4bba0*/  ISETP.GE.U32.AND P3, PT, R54, R38, PT ;  /* 0x000000263600720c */ /* 0x000fe40003f66070 */
[----:B------:R-:W-:Y:S01]  /*4bbb0*/  ISETP.GE.U32.AND P0, PT, R48, R54, PT ;  /* 0x000000363000720c */ /* 0x000fe20003f06070 */
[----:B------:R-:W-:Y:S01]  /*4bbc0*/  IMAD.X R49, R47, 0x1, R46, P5 ;  /* 0x000000012f317824 */ /* 0x000fe200028e062e */
[----:B------:R-:W-:Y:S01]  /*4bbd0*/  ISETP.GE.U32.AND P5, PT, R52, R42, PT ;  /* 0x0000002a3400720c */ /* 0x000fe20003fa6070 */
[----:B------:R-:W-:Y:S01]  /*4bbe0*/  IMAD.WIDE.U32.X R44, R15, UR15, R50, P6 ;  /* 0x0000000f0f2c7c25 */ /* 0x000fe2000b0e0432 */
[----:B------:R-:W-:-:S02]  /*4bbf0*/  ISETP.GE.U32.AND P2, PT, R36, R52, PT ;  /* 0x000000342400720c */ /* 0x000fc40003f46070 */
[----:B------:R-:W-:Y:S01]  /*4bc00*/  ISETP.GE.U32.AND.EX P3, PT, R47, R39, PT, P3 ;  /* 0x000000272f00720c */ /* 0x000fe20003f66130 */
[C---:B------:R-:W-:Y:S01]  /*4bc10*/  IMAD.WIDE.U32 R50, R14.reuse, UR16, R48 ;  /* 0x000000100e327c25 */ /* 0x040fe2000f8e0030 */
[----:B------:R-:W-:Y:S02]  /*4bc20*/  ISETP.GE.U32.AND.EX P0, PT, R49, R47, PT, P0 ;  /* 0x0000002f3100720c */ /* 0x000fe40003f06100 */
[----:B------:R-:W-:Y:S01]  /*4bc30*/  ISETP.GE.U32.AND.EX P5, PT, R53, R43, PT, P5 ;  /* 0x0000002b3500720c */ /* 0x000fe20003fa6150 */
[----:B------:R-:W-:Y:S01]  /*4bc40*/  IMAD.WIDE.U32 R46, R15, UR18, RZ ;  /* 0x000000120f2e7c25 */ /* 0x000fe2000f8e00ff */
[----:B------:R-:W-:Y:S02]  /*4bc50*/  ISETP.GE.U32.AND.EX P2, PT, R37, R53, PT, P2 ;  /* 0x000000352500720c */ /* 0x000fe40003f46120 */
[----:B------:R-:W-:Y:S01]  /*4bc60*/  SEL R38, RZ, 0x1, P3 ;  /* 0x00000001ff267807 */ /* 0x000fe20001800000 */
[----:B------:R-:W-:Y:S01]  /*4bc70*/  IMAD.WIDE.U32 R52, R14, UR18, RZ ;  /* 0x000000120e347c25 */ /* 0x000fe2000f8e00ff */
[----:B------:R-:W-:-:S02]  /*4bc80*/  SEL R43, RZ, 0x1, P0 ;  /* 0x00000001ff2b7807 */ /* 0x000fc40000000000 */
[----:B------:R-:W-:Y:S01]  /*4bc90*/  SEL R39, RZ, 0x1, P5 ;  /* 0x00000001ff277807 */ /* 0x000fe20002800000 */
[----:B------:R-:W-:Y:S01]  /*4bca0*/  IMAD.IADD R51, R34, 0x1, R51 ;  /* 0x0000000122337824 */ /* 0x000fe200078e0233 */
[----:B------:R-:W-:Y:S01]  /*4bcb0*/  SEL R57, RZ, 0x1, P2 ;  /* 0x00000001ff397807 */ /* 0x000fe20001000000 */
[----:B------:R-:W-:Y:S01]  /*4bcc0*/  IMAD.WIDE.U32 R54, R16, UR12, RZ ;  /* 0x0000000c10367c25 */ /* 0x000fe2000f8e00ff */
[----:B------:R-:W-:Y:S02]  /*4bcd0*/  IADD3 R38, P2, P3, R43, R40, R38 ;  /* 0x000000282b267210 */ /* 0x000fe40007b5e026 */
[----:B------:R-:W-:Y:S01]  /*4bce0*/  IADD3 R57, P0, P6, R57, R44, R39 ;  /* 0x0000002c39397210 */ /* 0x000fe20007e1e027 */
[----:B------:R-:W-:Y:S01]  /*4bcf0*/  IMAD.WIDE.U32 R42, R17, UR12, RZ ;  /* 0x0000000c112a7c25 */ /* 0x000fe2000f8e00ff */
[----:B------:R-:W-:Y:S02]  /*4bd00*/  IADD3.X R39, PT, PT, RZ, R41, RZ, P2, P3 ;  /* 0x00000029ff277210 */ /* 0x000fe400017e64ff */
[----:B------:R-:W-:Y:S01]  /*4bd10*/  IADD3.X R52, PT, PT, RZ, R45, RZ, P0, P6 ;  /* 0x0000002dff347210 */ /* 0x000fe200007ec4ff */
[----:B------:R-:W-:Y:S01]  /*4bd20*/  IMAD.WIDE.U32 R40, P2, R14, UR19, R46 ;  /* 0x000000130e287c25 */ /* 0x000fe2000f84002e */
[----:B------:R-:W-:-:S02]  /*4bd30*/  IADD3 R44, P6, PT, R57, R50, RZ ;  /* 0x00000032392c7210 */ /* 0x000fc40007fde0ff */
[----:B------:R-:W-:Y:S01]  /*4bd40*/  ISETP.GE.U32.AND P0, PT, R50, R48, PT ;  /* 0x000000303200720c */ /* 0x000fe20003f06070 */
[----:B------:R-:W-:Y:S01]  /*4bd50*/  IMAD.X R47, RZ, RZ, RZ, P4 ;  /* 0x000000ffff2f7224 */ /* 0x000fe200020e06ff */
[----:B------:R-:W-:Y:S01]  /*4bd60*/  IADD3 RZ, P4, PT, R53, R40, RZ ;  /* 0x0000002835ff7210 */ /* 0x000fe20007f9e0ff */
[----:B------:R-:W-:Y:S01]  /*4bd70*/  IMAD.MOV.U32 R46, RZ, RZ, R35 ;  /* 0x000000ffff2e7224 */ /* 0x000fe200078e0023 */
[C---:B------:R-:W-:Y:S01]  /*4bd80*/  ISETP.GE.U32.AND.EX P0, PT, R51.reuse, R49, PT, P0 ;  /* 0x000000313300720c */ /* 0x040fe20003f06100 */
[----:B------:R-:W-:Y:S02]  /*4bd90*/  IMAD.X R45, R51, 0x1, R52, P6 ;  /* 0x00000001332d7824 */ /* 0x000fe400030e0634 */
[----:B------:R-:W-:Y:S01]  /*4bda0*/  IMAD.WIDE.U32.X R46, R15, UR17, R46, P1 ;  /* 0x000000110f2e7c25 */ /* 0x000fe200088e042e */
[----:B------:R-:W-:-:S03]  /*4bdb0*/  ISETP.GE.U32.AND P1, PT, R44, R50, PT ;  /* 0x000000322c00720c */ /* 0x000fc60003f26070 */
[----:B------:R-:W-:Y:S01]  /*4bdc0*/  IMAD.WIDE.U32 R42, P3, R16, UR13, R42 ;  /* 0x0000000d102a7c25 */ /* 0x000fe2000f86002a */
[----:B------:R-:W-:-:S03]  /*4bdd0*/  ISETP.GE.U32.AND.EX P1, PT, R45, R51, PT, P1 ;  /* 0x000000332d00720c */ /* 0x000fc60003f26110 */
[----:B------:R-:W-:Y:S01]  /*4bde0*/  IMAD.WIDE.U32 R34, R16, UR12, R36 ;  /* 0x0000000c10227c25 */ /* 0x000fe2000f8e0024 */
[----:B------:R-:W-:Y:S02]  /*4bdf0*/  IADD3 RZ, P5, PT, R55, R42, RZ ;  /* 0x0000002a37ff7210 */ /* 0x000fe40007fbe0ff */
[----:B------:R-:W-:Y:S01]  /*4be00*/  SEL R61, RZ, 0x1, P1 ;  /* 0x00000001ff3d7807 */ /* 0x000fe20000800000 */
[C---:B------:R-:W-:Y:S01]  /*4be10*/  IMAD.WIDE.U32 R52, R17.reuse, UR14, RZ ;  /* 0x0000000e11347c25 */ /* 0x040fe2000f8e00ff */
[----:B------:R-:W-:Y:S02]  /*4be20*/  ISETP.GE.U32.AND P6, PT, R34, R36, PT ;  /* 0x000000242200720c */ /* 0x000fe40003fc6070 */
[----:B------:R-:W-:Y:S01]  /*4be30*/  SEL R36, RZ, 0x1, P0 ;  /* 0x00000001ff247807 */ /* 0x000fe20000000000 */
[----:B------:R-:W-:-:S04]  /*4be40*/  IMAD.WIDE.U32 R56, R17, UR16, RZ ;  /* 0x0000001011387c25 */ /* 0x000fc8000f8e00ff */
[----:B------:R-:W-:-:S04]  /*4be50*/  IMAD.WIDE.U32 R50, R16, UR16, RZ ;  /* 0x0000001010327c25 */ /* 0x000fc8000f8e00ff */
[----:B------:R-:W-:Y:S02]  /*4be60*/  IMAD.IADD R50, R42, 0x1, R35 ;  /* 0x000000012a327824 */ /* 0x000fe400078e0223 */
[----:B------:R-:W-:Y:S02]  /*4be70*/  IMAD.X R55, RZ, RZ, RZ, P2 ;  /* 0x000000ffff377224 */ /* 0x000fe400010e06ff */
[----:B------:R-:W-:Y:S01]  /*4be80*/  IMAD.WIDE.U32 R52, P0, R16, UR15, R52 ;  /* 0x0000000f10347c25 */ /* 0x000fe2000f800034 */
[----:B------:R-:W-:-:S03]  /*4be90*/  ISETP.GE.U32.AND.EX P6, PT, R50, R37, PT, P6 ;  /* 0x000000253200720c */ /* 0x000fc60003fc6160 */
[----:B------:R-:W-:-:S04]  /*4bea0*/  IMAD.WIDE.U32 R56, P2, R16, UR17, R56 ;  /* 0x0000001110387c25 */ /* 0x000fc8000f840038 */
[----:B------:R-:W-:Y:S01]  /*4beb0*/  IMAD.X R59, RZ, RZ, RZ, P3 ;  /* 0x000000ffff3b7224 */ /* 0x000fe200018e06ff */
[----:B------:R-:W-:Y:S01]  /*4bec0*/  IADD3 RZ, P1, PT, R51, R56, RZ ;  /* 0x0000003833ff7210 */ /* 0x000fe20007f3e0ff */
[----:B------:R-:W-:Y:S01]  /*4bed0*/  IMAD.MOV.U32 R58, RZ, RZ, R43 ;  /* 0x000000ffff3a7224 */ /* 0x000fe200078e002b */
[----:B------:R-:W-:Y:S01]  /*4bee0*/  SEL R51, RZ, 0x1, P6 ;  /* 0x00000001ff337807 */ /* 0x000fe20003000000 */
[----:B------:R-:W-:-:S04]  /*4bef0*/  IMAD.WIDE.U32 R48, R16, UR14, RZ ;  /* 0x0000000e10307c25 */ /* 0x000fc8000f8e00ff */
[----:B------:R-:W-:Y:S01]  /*4bf00*/  IMAD.X R37, RZ, RZ, RZ, P0 ;  /* 0x000000ffff257224 */ /* 0x000fe200000e06ff */
[----:B------:R-:W-:Y:S01]  /*4bf10*/  IADD3 RZ, P3, PT, R49, R52, RZ ;  /* 0x0000003431ff7210 */ /* 0x000fe20007f7e0ff */
[----:B------:R-:W-:Y:S01]  /*4bf20*/  IMAD.WIDE.U32.X R58, R17, UR13, R58, P5 ;  /* 0x0000000d113a7c25 */ /* 0x000fe2000a8e043a */
[----:B------:R-:W-:-:S03]  /*4bf30*/  IADD3 R61, P0, P5, R61, R46, R36 ;  /* 0x0000002e3d3d7210 */ /* 0x000fc60007d1e024 */
[----:B------:R-:W-:Y:S01]  /*4bf40*/  IMAD.WIDE.U32 R42, R16, UR14, R44 ;  /* 0x0000000e102a7c25 */ /* 0x000fe2000f8e002c */
[----:B------:R-:W-:-:S03]  /*4bf50*/  IADD3.X R46, PT, PT, RZ, R47, RZ, P0, P5 ;  /* 0x0000002fff2e7210 */ /* 0x000fc600007ea4ff */
[----:B------:R-:W-:-:S04]  /*4bf60*/  IMAD.WIDE.U32 R48, R14, UR18, R38 ;  /* 0x000000120e307c25 */ /* 0x000fc8000f8e0026 */
[----:B------:R-:W-:Y:S02]  /*4bf70*/  IMAD.MOV.U32 R36, RZ, RZ, R53 ;  /* 0x000000ffff247224 */ /* 0x000fe400078e0035 */
[----:B------:R-:W-:Y:S01]  /*4bf80*/  IMAD.IADD R53, R52, 0x1, R43 ;  /* 0x0000000134357824 */ /* 0x000fe200078e022b */
[----:B------:R-:W-:Y:S01]  /*4bf90*/  IADD3 R43, P0, P5, R42, R58, R51 ;  /* 0x0000003a2a2b7210 */ /* 0x000fe20007d1e033 */
[----:B------:R-:W-:Y:S01]  /*4bfa0*/  IMAD.IADD R49, R40, 0x1, R49 ;  /* 0x0000000128317824 */ /* 0x000fe200078e0231 */
[----:B------:R-:W-:Y:S01]  /*4bfb0*/  IADD3 R40, P6, PT, R61, R48, RZ ;  /* 0x000000303d287210 */ /* 0x000fe20007fde0ff */
[----:B------:R-:W-:Y:S01]  /*4bfc0*/  IMAD.MOV.U32 R54, RZ, RZ, R41 ;  /* 0x000000ffff367224 */ /* 0x000fe200078e0029 */
[----:B------:R-:W-:Y:S01]  /*4bfd0*/  IADD3.X R58, PT, PT, R53, R59, RZ, P0, P5 ;  /* 0x0000003b353a7210 */ /* 0x000fe200007ea4ff */
[----:B------:R-:W-:Y:S01]  /*4bfe0*/  IMAD.WIDE.U32.X R36, R17, UR15, R36, P3 ;  /* 0x0000000f11247c25 */ /* 0x000fe200098e0424 */
[----:B------:R-:W-:Y:S02]  /*4bff0*/  ISETP.GE.U32.AND P5, PT, R42, R44, PT ;  /* 0x0000002c2a00720c */ /* 0x000fe40003fa6070 */
[----:B------:R-:W-:Y:S01]  /*4c000*/  ISETP.GE.U32.AND P0, PT, R48, R38, PT ;  /* 0x000000263000720c */ /* 0x000fe20003f06070 */
[----:B------:R-:W-:Y:S01]  /*4c010*/  IMAD.X R41, R49, 0x1, R46, P6 ;  /* 0x0000000131297824 */ /* 0x000fe200030e062e */
[----:B------:R-:W-:Y:S01]  /*4c020*/  ISETP.GE.U32.AND P6, PT, R43, R42, PT ;  /* 0x0000002a2b00720c */ /* 0x000fe20003fc6070 */
[----:B------:R-:W-:Y:S01]  /*4c030*/  IMAD.WIDE.U32 R46, R16, UR18, RZ ;  /* 0x00000012102e7c25 */ /* 0x000fe2000f8e00ff */
[----:B------:R-:W-:-:S02]  /*4c040*/  ISETP.GE.U32.AND.EX P5, PT, R53, R45, PT, P5 ;  /* 0x0000002d3500720c */ /* 0x000fc40003fa6150 */
[----:B------:R-:W-:Y:S01]  /*4c050*/  ISETP.GE.U32.AND P3, PT, R40, R48, PT ;  /* 0x000000302800720c */ /* 0x000fe20003f66070 */
[----:B------:R-:W-:Y:S01]  /*4c060*/  IMAD.WIDE.U32 R44, R17, UR18, RZ ;  /* 0x00000012112c7c25 */ /* 0x000fe2000f8e00ff */
[----:B------:R-:W-:Y:S02]  /*4c070*/  ISETP.GE.U32.AND.EX P6, PT, R58, R53, PT, P6 ;  /* 0x000000353a00720c */ /* 0x000fe40003fc6160 */
[----:B------:R-:W-:Y:S01]  /*4c080*/  ISETP.GE.U32.AND.EX P0, PT, R49, R39, PT, P0 ;  /* 0x000000273100720c */ /* 0x000fe20003f06100 */
[----:B------:R-:W-:Y:S01]  /*4c090*/  IMAD.WIDE.U32.X R54, R15, UR19, R54, P4 ;  /* 0x000000130f367c25 */ /* 0x000fe2000a0e0436 */
[----:B------:R-:W-:Y:S02]  /*4c0a0*/  ISETP.GE.U32.AND.EX P3, PT, R41, R49, PT, P3 ;  /* 0x000000312900720c */ /* 0x000fe40003f66130 */
[----:B------:R-:W-:Y:S01]  /*4c0b0*/  SEL R38, RZ, 0x1, P5 ;  /* 0x00000001ff267807 */ /* 0x000fe20002800000 */
[----:B------:R-:W-:Y:S01]  /*4c0c0*/  IMAD.WIDE.U32 R44, P5, R16, UR19, R44 ;  /* 0x00000013102c7c25 */ /* 0x000fe2000f8a002c */
[----:B------:R-:W-:-:S02]  /*4c0d0*/  SEL R51, RZ, 0x1, P6 ;  /* 0x00000001ff337807 */ /* 0x000fc40003000000 */
[----:B------:R-:W-:Y:S01]  /*4c0e0*/  SEL R42, RZ, 0x1, P0 ;  /* 0x00000001ff2a7807 */ /* 0x000fe20000000000 */
[----:B------:R-:W-:Y:S01]  /*4c0f0*/  IMAD.X R39, RZ, RZ, RZ, P2 ;  /* 0x000000ffff277224 */ /* 0x000fe200010e06ff */
[----:B------:R-:W-:Y:S01]  /*4c100*/  SEL R49, RZ, 0x1, P3 ;  /* 0x00000001ff317807 */ /* 0x000fe20001800000 */
[----:B------:R-:W-:Y:S01]  /*4c110*/  IMAD.WIDE.U32 R52, R43, 0x3d1, RZ ;  /* 0x000003d12b347825 */ /* 0x000fe200078e00ff */
[----:B------:R-:W-:Y:S02]  /*4c120*/  IADD3 R51, P0, P6, R51, R36, R38 ;  /* 0x0000002433337210 */ /* 0x000fe40007e1e026 */
[----:B------:R-:W-:Y:S01]  /*4c130*/  IADD3 RZ, P4, PT, R47, R44, RZ ;  /* 0x0000002c2fff7210 */ /* 0x000fe20007f9e0ff */
[----:B------:R-:W-:Y:S01]  /*4c140*/  IMAD.WIDE.U32 R46, R16, UR16, R40 ;  /* 0x00000010102e7c25 */ /* 0x000fe2000f8e0028 */
[----:B------:R-:W-:Y:S02]  /*4c150*/  IADD3 R36, P2, P3, R49, R54, R42 ;  /* 0x0000003631247210 */ /* 0x000fe40007b5e02a */
[----:B------:R-:W-:Y:S01]  /*4c160*/  IADD3.X R42, PT, PT, RZ, R37, RZ, P0, P6 ;  /* 0x00000025ff2a7210 */ /* 0x000fe200007ec4ff */
[----:B------:R-:W-:Y:S01]  /*4c170*/  IMAD.WIDE.U32 R48, R58, 0x3d1, RZ ;  /* 0x000003d13a307825 */ /* 0x000fe200078e00ff */
[----:B------:R-:W-:-:S02]  /*4c180*/  IADD3.X R37, PT, PT, RZ, R55, RZ, P2, P3 ;  /* 0x00000037ff257210 */ /* 0x000fc400017e64ff */
[----:B------:R-:W-:Y:S01]  /*4c190*/  ISETP.GE.U32.AND P0, PT, R46, R40, PT ;  /* 0x000000282e00720c */ /* 0x000fe20003f06070 */
[----:B------:R-:W-:Y:S01]  /*4c1a0*/  IMAD.MOV.U32 R38, RZ, RZ, R57 ;  /* 0x000000ffff267224 */ /* 0x000fe200078e0039 */
[----:B------:R-:W-:Y:S01]  /*4c1b0*/  IADD3 R57, P2, PT, R51, R46, RZ ;  /* 0x0000002e33397210 */ /* 0x000fe20007f5e0ff */
[----:B------:R-:W-:Y:S01]  /*4c1c0*/  IMAD.IADD R59, R56, 0x1, R47 ;  /* 0x00000001383b7824 */ /* 0x000fe200078e022f */
[----:B------:R-:W-:Y:S01]  /*4c1d0*/  IADD3 R51, P6, PT, RZ, R52, RZ ;  /* 0x00000034ff337210 */ /* 0x000fe20007fde0ff */
[----:B------:R-:W-:-:S03]  /*4c1e0*/  IMAD.WIDE.U32 R48, P3, RZ, R43, R48 ;  /* 0x0000002bff307225 */ /* 0x000fc60007860030 */
[----:B------:R-:W-:Y:S01]  /*4c1f0*/  ISETP.GE.U32.AND.EX P0, PT, R59, R41, PT, P0 ;  /* 0x000000293b00720c */ /* 0x000fe20003f06100 */
[----:B------:R-:W-:Y:S01]  /*4c200*/  IMAD.X R55, RZ, RZ, RZ, P3 ;  /* 0x000000ffff377224 */ /* 0x000fe200018e06ff */
[----:B------:R-:W-:Y:S01]  /*4c210*/  ISETP.GE.U32.AND P3, PT, R57, R46, PT ;  /* 0x0000002e3900720c */ /* 0x000fe20003f66070 */
[----:B------:R-:W-:Y:S01]  /*4c220*/  IMAD.X R56, R59, 0x1, R42, P2 ;  /* 0x000000013b387824 */ /* 0x000fe200010e062a */
[----:B------:R-:W-:Y:S01]  /*4c230*/  ISETP.GE.U32.AND P2, PT, R51, R52, PT ;  /* 0x000000343300720c */ /* 0x000fe20003f46070 */
[----:B------:R-:W-:Y:S01]  /*4c240*/  IMAD.X R47, RZ, RZ, RZ, P5 ;  /* 0x000000ffff2f7224 */ /* 0x000fe200028e06ff */
[----:B------:R-:W-:Y:S01]  /*4c250*/  IADD3 R52, P5, PT, R53, R48, RZ ;  /* 0x0000003035347210 */ /* 0x000fe20007fbe0ff */
[----:B------:R-:W-:Y:S01]  /*4c260*/  IMAD.MOV.U32 R54, RZ, RZ, R49 ;  /* 0x000000ffff367224 */ /* 0x000fe200078e0031 */
[----:B------:R-:W-:Y:S01]  /*4c270*/  ISETP.GE.U32.AND.EX P3, PT, R56, R59, PT, P3 ;  /* 0x0000003b3800720c */ /* 0x000fe20003f66130 */
[----:B------:R-:W-:Y:S01]  /*4c280*/  IMAD.MOV.U32 R46, RZ, RZ, R45 ;  /* 0x000000ffff2e7224 */ /* 0x000fe200078e002d */
[----:B------:R-:W-:Y:S01]  /*4c290*/  SEL R53, RZ, 0x1, P0 ;  /* 0x00000001ff357807 */ /* 0x000fe20000000000 */
[----:B------:R-:W-:Y:S01]  /*4c2a0*/  IMAD.WIDE.U32.X R38, R17, UR17, R38, P1 ;  /* 0x0000001111267c25 */ /* 0x000fe200088e0426 */
[----:B------:R-:W-:-:S03]  /*4c2b0*/  SEL R59, RZ, 0x1, P3 ;  /* 0x00000001ff3b7807 */ /* 0x000fc60001800000 */
[----:B------:R-:W-:-:S04]  /*4c2c0*/  IMAD.WIDE.U32 R48, R56, 0x3d1, RZ ;  /* 0x000003d138307825 */ /* 0x000fc800078e00ff */
[----:B------:R-:W-:-:S04]  /*4c2d0*/  IMAD.WIDE.U32.X R46, R17, UR19, R46, P4 ;  /* 0x00000013112e7c25 */ /* 0x000fc8000a0e042e */
[----:B------:R-:W-:Y:S01]  /*4c2e0*/  IMAD.WIDE.U32.X R54, RZ, R58, R54, P5 ;  /* 0x0000003aff367225 */ /* 0x000fe200028e0436 */
[----:B------:R-:W-:-:S03]  /*4c2f0*/  IADD3 R59, P4, P5, R59, R38, R53 ;  /* 0x000000263b3b7210 */ /* 0x000fc60007d9e035 */
[----:B------:R-:W-:Y:S01]  /*4c300*/  IMAD.X R45, R52, 0x1, R43, P6 ;  /* 0x00000001342d7824 */ /* 0x000fe200030e062b */
[----:B------:R-:W-:Y:S01]  /*4c310*/  IADD3.X R53, PT, PT, RZ, R39, RZ, P4, P5 ;  /* 0x00000027ff357210 */ /* 0x000fe200027ea4ff */
[----:B------:R-:W-:-:S03]  /*4c320*/  IMAD.WIDE.U32 R42, R57, 0x3d1, RZ ;  /* 0x000003d1392a7825 */ /* 0x000fc600078e00ff */
[----:B------:R-:W-:Y:S01]  /*4c330*/  ISETP.GE.U32.AND.EX P0, PT, R45, R52, PT, P2 ;  /* 0x000000342d00720c */ /* 0x000fe20003f06120 */
[----:B------:R-:W-:Y:S01]  /*4c340*/  IMAD.WIDE.U32 R48, P3, RZ, R57, R48 ;  /* 0x00000039ff307225 */ /* 0x000fe20007860030 */
[----:B------:R-:W-:-:S03]  /*4c350*/  IADD3 R61, P2, PT, R54, R42, RZ ;  /* 0x0000002a363d7210 */ /* 0x000fc60007f5e0ff */
[----:B------:R-:W-:Y:S01]  /*4c360*/  IMAD.WIDE.U32 R40, R16, UR18, R36 ;  /* 0x0000001210287c25 */ /* 0x000fe2000f8e0024 */
[----:B------:R-:W-:-:S03]  /*4c370*/  ISETP.GE.U32.AND P4, PT, R61, R42, PT ;  /* 0x0000002a3d00720c */ /* 0x000fc60003f86070 */
[----:B------:R-:W-:Y:S01]  /*4c380*/  IMAD.X R39, RZ, RZ, RZ, P3 ;  /* 0x000000ffff277224 */ /* 0x000fe200018e06ff */
[----:B------:R-:W-:Y:S01]  /*4c390*/  IADD3 R43, P3, PT, R43, R48, RZ ;  /* 0x000000302b2b7210 */ /* 0x000fe20007f7e0ff */
[----:B------:R-:W-:Y:S01]  /*4c3a0*/  IMAD.IADD R52, R44, 0x1, R41 ;  /* 0x000000012c347824 */ /* 0x000fe200078e0229 */
[----:B------:R-:W-:Y:S01]  /*4c3b0*/  IADD3 R59, P6, PT, R59, R40, RZ ;  /* 0x000000283b3b7210 */ /* 0x000fe20007fde0ff */
[----:B------:R-:W-:Y:S01]  /*4c3c0*/  IMAD.MOV.U32 R38, RZ, RZ, R49 ;  /* 0x000000ffff267224 */ /* 0x000fe200078e0031 */
[----:B------:R-:W-:Y:S01]  /*4c3d0*/  IADD3 R41, P5, PT, R61, R58, RZ ;  /* 0x0000003a3d297210 */ /* 0x000fe20007fbe0ff */
[----:B------:R-:W-:Y:S01]  /*4c3e0*/  IMAD.X R54, R43, 0x1, R55, P2 ;  /* 0x000000012b367824 */ /* 0x000fe200010e0637 */
        /* <DEDUP_REMOVED lines=8> */
[----:B------:R-:W-:Y:S01]  /*4c470*/  IMAD.X R48, RZ, RZ, R57, P6 ;  /* 0x000000ffff307224 */ /* 0x000fe200030e0639 */
[----:B------:R-:W-:Y:S01]  /*4c480*/  ISETP.GE.U32.AND P2, PT, R44, R41, PT ;  /* 0x000000292c00720c */ /* 0x000fe20003f46070 */
[----:B------:R-:W-:Y:S01]  /*4c490*/  IMAD.WIDE.U32 R40, R53, 0x3d1, RZ ;  /* 0x000003d135287825 */ /* 0x000fe200078e00ff */
[----:B------:R-:W-:Y:S02]  /*4c4a0*/  ISETP.GE.U32.AND.EX P4, PT, R54, R43, PT, P4 ;  /* 0x0000002b3600720c */ /* 0x000fe40003f86140 */
[----:B------:R-:W-:Y:S01]  /*4c4b0*/  ISETP.GE.U32.AND.EX P1, PT, R52, R37, PT, P1 ;  /* 0x000000253400720c */ /* 0x000fe20003f26110 */
[----:B------:R-:W-:Y:S01]  /*4c4c0*/  IMAD.WIDE.U32 R36, R59, 0x3d1, RZ ;  /* 0x000003d13b247825 */ /* 0x000fe200078e00ff */
[----:B------:R-:W-:Y:S02]  /*4c4d0*/  ISETP.GE.U32.AND.EX P3, PT, R53, R52, PT, P3 ;  /* 0x000000343500720c */ /* 0x000fe40003f66130 */
[----:B------:R-:W-:-:S02]  /*4c4e0*/  SEL R49, RZ, 0x1, P4 ;  /* 0x00000001ff317807 */ /* 0x000fc40002000000 */
[----:B------:R-:W-:Y:S01]  /*4c4f0*/  SEL R52, RZ, 0x1, P1 ;  /* 0x00000001ff347807 */ /* 0x000fe20000800000 */
[----:B------:R-:W-:Y:S01]  /*4c500*/  IMAD.WIDE.U32 R40, P1, RZ, R59, R40 ;  /* 0x0000003bff287225 */ /* 0x000fe20007820028 */
[----:B------:R-:W-:Y:S02]  /*4c510*/  ISETP.GE.U32.AND.EX P4, PT, R48, R57, PT, P2 ;  /* 0x000000393000720c */ /* 0x000fe40003f86120 */
[----:B------:R-:W-:Y:S01]  /*4c520*/  SEL R43, RZ, 0x1, P3 ;  /* 0x00000001ff2b7807 */ /* 0x000fe20001800000 */
[----:B------:R-:W-:Y:S01]  /*4c530*/  IMAD.MOV.U32 R42, RZ, RZ, R41 ;  /* 0x000000ffff2a7224 */ /* 0x000fe200078e0029 */
[----:B------:R-:W-:Y:S02]  /*4c540*/  ISETP.LT.U32.OR.EX P0, PT, R57, R54, !P4, P0 ;  /* 0x000000363900720c */ /* 0x000fe40006701500 */
[----:B------:R-:W-:Y:S01]  /*4c550*/  IADD3 R52, P4, P5, R43, R46, R52 ;  /* 0x0000002e2b347210 */ /* 0x000fe20007d9e034 */
[----:B------:R-:W-:Y:S01]  /*4c560*/  IMAD.X R43, RZ, RZ, RZ, P1 ;  /* 0x000000ffff2b7224 */ /* 0x000fe200008e06ff */
        /* <DEDUP_REMOVED lines=98> */
.L_x_294:
[----:B------:R-:W-:Y:S05]  /*4cb90*/  BSYNC.RECONVERGENT B0 ;  /* 0x0000000000007941 */ /* 0x000fea0003800200 */
.L_x_293:
[----:B------:R-:W-:Y:S01]  /*4cba0*/  IMAD.MOV.U32 R36, RZ, RZ, R51 ;  /* 0x000000ffff247224 */ /* 0x000fe200078e0033 */
[----:B------:R-:W-:Y:S01]  /*4cbb0*/  IADD3 R30, P1, PT, R44, R30, RZ ;  /* 0x0000001e2c1e7210 */ /* 0x000fe20007f3e0ff */
[----:B------:R-:W-:Y:S01]  /*4cbc0*/  IMAD.MOV.U32 R37, RZ, RZ, R45 ;  /* 0x000000ffff257224 */ /* 0x000fe200078e002d */
[----:B------:R-:W-:Y:S01]  /*4cbd0*/  BSSY.RECONVERGENT B0, `(.L_x_295) ;  /* 0x00000d8000007945 */ /* 0x000fe20003800200 */
[----:B------:R-:W-:-:S03]  /*4cbe0*/  IMAD.WIDE.U32 R36, R10, UR12, R36 ;  /* 0x0000000c0a247c25 */ /* 0x000fc6000f8e0024 */
[----:B------:R-:W0:Y:S05]  /*4cbf0*/  BMOV.32.CLEAR R41, B0 ;  /* 0x0000000000297355 */ /* 0x000e2a0000100000 */
[----:B------:R-:W-:Y:S01]  /*4cc00*/  IMAD.IADD R38, R32, 0x1, R37 ;  /* 0x0000000120267824 */ /* 0x000fe200078e0225 */
[----:B------:R-:W-:Y:S01]  /*4cc10*/  ISETP.GE.U32.AND P0, PT, R36, R51, PT ;  /* 0x000000332400720c */ /* 0x000fe20003f06070 */
[----:B------:R-:W-:Y:S01]  /*4cc20*/  IMAD.X R29, R48, 0x1, R26, P1 ;  /* 0x00000001301d7824 */ /* 0x000fe200008e061a */
[----:B------:R-:W-:Y:S01]  /*4cc30*/  ISETP.LT.U32.AND P1, PT, R30, R44, PT ;  /* 0x0000002c1e00720c */ /* 0x000fe20003f21070 */
[----:B------:R-:W-:Y:S01]  /*4cc40*/  BSSY.RELIABLE B0, `(.L_x_296) ;  /* 0x000003c000007945 */ /* 0x000fe20003800100 */
        /* <DEDUP_REMOVED lines=19> */
[C---:B------:R-:W-:Y:S01]  /*4cd80*/  IADD3 R52, P2, PT, R34.reuse, R27, RZ ;  /* 0x0000001b22347210 */ /* 0x040fe20007f5e0ff */
[----:B------:R-:W-:Y:S01]  /*4cd90*/  IMAD.MOV.U32 R27, RZ, RZ, R18 ;  /* 0x000000ffff1b7224 */ /* 0x000fe200078e0012 */
[----:B------:R-:W-:Y:S01]  /*4cda0*/  ISETP.LT.U32.AND P1, PT, R34, R43, PT ;  /* 0x0000002b2200720c */ /* 0x000fe20003f21070 */
[----:B------:R-:W-:Y:S01]  /*4cdb0*/  IMAD.MOV.U32 R18, RZ, RZ, R19 ;  /* 0x000000ffff127224 */ /* 0x000fe200078e0013 */
[----:B------:R-:W-:Y:S01]  /*4cdc0*/  ISETP.GE.U32.AND P0, PT, R52, R34, PT ;  /* 0x000000223400720c */ /* 0x000fe20003f06070 */
[----:B------:R-:W-:Y:S02]  /*4cdd0*/  IMAD.X R53, RZ, RZ, R50, P2 ;  /* 0x000000ffff357224 */ /* 0x000fe400010e0632 */
[----:B------:R-:W-:Y:S02]  /*4cde0*/  IMAD.MOV.U32 R19, RZ, RZ, R20 ;  /* 0x000000ffff137224 */ /* 0x000fe400078e0014 */
[----:B------:R-:W-:Y:S01]  /*4cdf0*/  IMAD.MOV.U32 R20, RZ, RZ, R21 ;  /* 0x000000ffff147224 */ /* 0x000fe200078e0015 */
[----:B------:R-:W-:Y:S01]  /*4ce00*/  ISETP.GE.U32.AND.EX P0, PT, R53, R50, PT, P0 ;  /* 0x000000323500720c */ /* 0x000fe20003f06100 */
[----:B------:R-:W-:-:S03]  /*4ce10*/  IMAD.MOV.U32 R21, RZ, RZ, R22 ;  /* 0x000000ffff157224 */ /* 0x000fc600078e0016 */
        /* <DEDUP_REMOVED lines=9> */
[----:B0-----:R-:W-:Y:S05]  /*4ceb0*/  @P0 BRA `(.L_x_297) ;  /* 0x0000000000500947 */ /* 0x001fea0003800000 */
        /* <DEDUP_REMOVED lines=20> */
.L_x_297:
[----:B------:R-:W-:Y:S05]  /*4d000*/  BSYNC.RELIABLE B0 ;  /* 0x0000000000007941 */ /* 0x000fea0003800100 */
.L_x_296:
[----:B------:R-:W0:Y:S01]  /*4d010*/  LDC.64 R28, c[0x3][RZ] ;  /* 0x00c00000ff1c7b82 */ /* 0x000e220000000a00 */
[----:B------:R-:W-:-:S07]  /*4d020*/  ISETP.LT.U32.AND P4, PT, R52, UR20, PT ;  /* 0x0000001434007c0c */ /* 0x000fce000bf81070 */
        /* <DEDUP_REMOVED lines=39> */
[C---:B------:R-:W-:Y:S01]  /*4d2a0*/  IADD3 R37, P4, PT, R42.reuse, R35, RZ ;  /* 0x000000232a257210 */ /* 0x040fe20007f9e0ff */
[----:B------:R-:W-:Y:S02]  /*4d2b0*/  IMAD.X R40, R25, 0x1, R46, P3 ;  /* 0x0000000119287824 */ /* 0x000fe400018e062e */
[----:B------:R-:W-:Y:S02]  /*4d2c0*/  IMAD.MOV.U32 R35, RZ, RZ, R22 ;  /* 0x000000ffff237224 */ /* 0x000fe400078e0016 */
[----:B------:R-:W-:-:S06]  /*4d2d0*/  IMAD.X R42, R42, 0x1, R39, P4 ;  /* 0x000000012a2a7824 */ /* 0x000fcc00020e0627 */
[----:B------:R-:W-:Y:S05]  /*4d2e0*/  @P0 BRA `(.L_x_299) ;  /* 0x0000000000440947 */ /* 0x000fea0003800000 */
[----:B------:R-:W-:-:S04]  /*4d2f0*/  ISETP.GE.U32.AND P0, PT, R52, UR20, PT ;  /* 0x0000001434007c0c */ /* 0x000fc8000bf06070 */
[----:B------:R-:W-:-:S13]  /*4d300*/  ISETP.GE.U32.AND.EX P0, PT, R53, UR21, PT, P0 ;  /* 0x0000001535007c0c */ /* 0x000fda000bf06100 */
[----:B------:R-:W-:Y:S05]  /*4d310*/  @!P0 BRA `(.L_x_298) ;  /* 0x0000000400888947 */ /* 0x000fea0003800000 */
[----:B------:R-:W-:-:S04]  /*4d320*/  ISETP.GT.U32.AND P0, PT, R37, R30, PT ;  /* 0x0000001e2500720c */ /* 0x000fc80003f04070 */
[----:B------:R-:W-:-:S13]  /*4d330*/  ISETP.GT.U32.AND.EX P0, PT, R42, R31, PT, P0 ;  /* 0x0000001f2a00720c */ /* 0x000fda0003f04100 */
[----:B------:R-:W-:Y:S05]  /*4d340*/  @P0 BRA `(.L_x_299) ;  /* 0x00000000002c0947 */ /* 0x000fea0003800000 */
[----:B------:R-:W-:-:S04]  /*4d350*/  ISETP.GE.U32.AND P0, PT, R37, R30, PT ;  /* 0x0000001e2500720c */ /* 0x000fc80003f06070 */
[----:B------:R-:W-:-:S13]  /*4d360*/  ISETP.GE.U32.AND.EX P0, PT, R42, R31, PT, P0 ;  /* 0x0000001f2a00720c */ /* 0x000fda0003f06100 */
        /* <DEDUP_REMOVED lines=8> */
[----:B------:R-:W-:Y:S05]  /*4d3f0*/  @P0 BRA `(.L_x_298) ;  /* 0x0000000400500947 */ /* 0x000fea0003800000 */
.L_x_299:
        /* <DEDUP_REMOVED lines=57> */
.L_x_300:
        /* <DEDUP_REMOVED lines=27> */
.L_x_298:
[----:B------:R0:W-:Y:S05]  /*4d940*/  BMOV.32 B11, R41 ;  /* 0x000000290b007356 */ /* 0x0001ea0000000000 */
[----:B------:R-:W-:Y:S05]  /*4d950*/  BSYNC.RECONVERGENT B11 ;  /* 0x00000000000b7941 */ /* 0x000fea0003800200 */
.L_x_295:
[----:B------:R-:W-:Y:S05]  /*4d960*/  WARPSYNC.ALL ;  /* 0x0000000000007948 */ /* 0x000fea0003800000 */
[----:B------:R-:W2:Y:S01]  /*4d970*/  LDL.64 R32, [R1+0x232b0] ;  /* 0x0232b00001207983 */ /* 0x000ea20000100a00 */
[----:B------:R-:W1:Y:S01]  /*4d980*/  LDCU UR13, c[0x3][0xea0] ;  /* 0x00c1d400ff0d77ac */ /* 0x000e620008000800 */
[----:B------:R-:W3:Y:S01]  /*4d990*/  S2UR UR12, SR_CTAID.X ;  /* 0x00000000000c79c3 */ /* 0x000ee20000002500 */
[----:B------:R-:W-:Y:S01]  /*4d9a0*/  BSSY.RECONVERGENT B11, `(.L_x_301) ;  /* 0x000006d0000b7945 */ /* 0x000fe20003800200 */
[----:B------:R-:W3:Y:S01]  /*4d9b0*/  S2R R22, SR_TID.X ;  /* 0x0000000000167919 */ /* 0x000ee20000002100 */
[----:B------:R-:W-:Y:S01]  /*4d9c0*/  IMAD.MOV.U32 R30, RZ, RZ, R36 ;  /* 0x000000ffff1e7224 */ /* 0x000fe200078e0024 */
[----:B------:R-:W-:Y:S01]  /*4d9d0*/  UMOV UR4, 0xaa0 ;  /* 0x00000aa000047882 */ /* 0x000fe20000000000 */
[----:B------:R-:W-:-:S02]  /*4d9e0*/  IMAD.MOV.U32 R31, RZ, RZ, R38 ;  /* 0x000000ffff1f7224 */ /* 0x000fc400078e0026 */
[----:B------:R-:W-:Y:S01]  /*4d9f0*/  IMAD.MOV.U32 R34, RZ, RZ, R37 ;  /* 0x000000ffff227224 */ /* 0x000fe200078e0025 */
[----:B------:R-:W3:Y:S01]  /*4da00*/  LDC R25, c[0x0][0x360] ;  /* 0x0000d800ff197b82 */ /* 0x000ee20000000800 */
[----:B-1----:R-:W-:Y:S02]  /*4da10*/  UISETP.NE.AND UP0, UPT, UR13, 0x1, UPT ;  /* 0x000000010d00788c */ /* 0x002fe4000bf05270 */
[----:B------:R-:W-:Y:S02]  /*4da20*/  UIADD3 UR7, UPT, UPT, UR13, -0x1, URZ ;  /* 0xffffffff0d077890 */ /* 0x000fe4000fffe0ff */
[----:B------:R-:W-:Y:S02]  /*4da30*/  USHF.R.U32.HI UR11, URZ, 0x1, UR13 ;  /* 0x00000001ff0b7899 */ /* 0x000fe4000801160d */
[----:B------:R-:W-:Y:S01]  /*4da40*/  ULEA UR4, UR7, UR4, 0x2 ;  /* 0x0000000407047291 */ /* 0x000fe2000f8e10ff */
[----:B---3--:R-:W-:Y:S01]  /*4da50*/  IMAD R25, R25, UR12, R22 ;  /* 0x0000000c19197c24 */ /* 0x008fe2000f8e0216 */
[----:B--2---:R-:W-:Y:S01]  /*4da60*/  IADD3 R28, P0, PT, R32, R9, RZ ;  /* 0x00000009201c7210 */ /* 0x004fe20007f1e0ff */
[----:B------:R-:W-:-:S02]  /*4da70*/  IMAD.MOV.U32 R32, RZ, RZ, R35 ;  /* 0x000000ffff207224 */ /* 0x000fc400078e0023 */
[----:B------:R-:W-:Y:S02]  /*4da80*/  IMAD.MOV.U32 R35, RZ, RZ, R42 ;  /* 0x000000ffff237224 */ /* 0x000fe400078e002a */
[----:B------:R-:W-:Y:S02]  /*4da90*/  IMAD.X R29, RZ, RZ, R33, P0 ;  /* 0x000000ffff1d7224 */ /* 0x000fe400000e0621 */
[----:B------:R-:W-:Y:S01]  /*4daa0*/  IMAD.MOV.U32 R33, RZ, RZ, R40 ;  /* 0x000000ffff217224 */ /* 0x000fe200078e0028 */
[----:B------:R-:W-:Y:S06]  /*4dab0*/  BRA.U !UP0, `(.L_x_302) ;  /* 0x00000001086c7547 */ /* 0x000fec000b800000 */
[----:B------:R-:W-:-:S09]  /*4dac0*/  UISETP.GE.U32.AND UP1, UPT, UR13, 0x2, UPT ;  /* 0x000000020d00788c */ /* 0x000fd2000bf26070 */
[----:B------:R-:W-:Y:S05]  /*4dad0*/  BRA.U !UP1, `(.L_x_303) ;  /* 0x00000001093c7547 */ /* 0x000fea000b800000 */
[----:B0-----:R-:W-:-:S07]  /*4dae0*/  IMAD.MOV.U32 R41, RZ, RZ, RZ ;  /* 0x000000ffff297224 */ /* 0x001fce00078e00ff */
.L_x_305:
[----:B------:R-:W-:-:S04]  /*4daf0*/  IMAD.SHL.U32 R22, R41, 0x2, RZ ;  /* 0x0000000229167824 */ /* 0x000fc800078e00ff */
[----:B------:R-:W-:-:S04]  /*4db00*/  IMAD.SHL.U32 R22, R22, 0x4, RZ ;  /* 0x0000000416167824 */ /* 0x000fc800078e00ff */
[----:B------:R-:W0:Y:S08]  /*4db10*/  LDC.64 R36, c[0x3][R22+0x6a0] ;  /* 0x00c1a80016247b82 */ /* 0x000e300000000a00 */
[----:B------:R-:W1:Y:S01]  /*4db20*/  LDC.64 R38, c[0x3][R22+0xaa0] ;  /* 0x00c2a80016267b82 */ /* 0x000e620000000a00 */
[----:B0-----:R-:W-:Y:S02]  /*4db30*/  LOP3.LUT R40, R37, R17, RZ, 0x3c, !PT ;  /* 0x0000001125287212 */ /* 0x001fe400078e3cff */
[----:B-1----:R-:W-:-:S02]  /*4db40*/  LOP3.LUT P0, RZ, R38, R36, R17, 0x60, !PT ;  /* 0x0000002426ff7212 */ /* 0x002fc40007806011 */
[C---:B------:R-:W-:Y:S02]  /*4db50*/  LOP3.LUT P1, RZ, R40.reuse, R39, RZ, 0xc0, !PT ;  /* 0x0000002728ff7212 */ /* 0x040fe4000782c0ff */
[----:B------:R-:W-:Y:S02]  /*4db60*/  LOP3.LUT P0, RZ, R40, RZ, RZ, 0xc0, P0 ;  /* 0x000000ff28ff7212 */ /* 0x000fe4000000c0ff */
[----:B------:R-:W-:-:S04]  /*4db70*/  LOP3.LUT P1, RZ, RZ, RZ, RZ, 0xc0, P1 ;  /* 0x000000ffffff7212 */ /* 0x000fc8000082c0ff */
[----:B------:R-:W-:-:S13]  /*4db80*/  PLOP3.LUT P0, PT, P0, P1, PT, 0x2f, 0xf2 ;  /* 0x0000000000f2781c */ /* 0x000fda0000702577 */
[----:B------:R-:W-:Y:S05]  /*4db90*/  @P0 BRA `(.L_x_304) ;  /* 0x0000000000480947 */ /* 0x000fea0003800000 */
[----:B------:R-:W-:-:S05]  /*4dba0*/  VIADD R41, R41, 0x1 ;  /* 0x0000000129297836 */ /* 0x000fca0000000000 */
[----:B------:R-:W-:-:S13]  /*4dbb0*/  ISETP.NE.AND P0, PT, R41, UR11, PT ;  /* 0x0000000b29007c0c */ /* 0x000fda000bf05270 */
[----:B------:R-:W-:Y:S05]  /*4dbc0*/  @P0 BRA `(.L_x_305) ;  /* 0xfffffffc00c80947 */ /* 0x000fea000383ffff */
.L_x_303:
[----:B------:R-:W1:Y:S02]  /*4dbd0*/  LDCU UR7, c[0x3][0xea0] ;  /* 0x00c1d400ff0777ac */ /* 0x000e640008000800 */
[----:B-1----:R-:W-:-:S04]  /*4dbe0*/  ULOP3.LUT UR7, UR7, 0x1, URZ, 0xc0, !UPT ;  /* 0x0000000107077892 */ /* 0x002fc8000f8ec0ff */
[----:B------:R-:W-:-:S09]  /*4dbf0*/  UISETP.NE.U32.AND UP1, UPT, UR7, 0x1, UPT ;  /* 0x000000010700788c */ /* 0x000fd2000bf25070 */
[----:B------:R-:W-:Y:S05]  /*4dc00*/  BRA.U UP1, `(.L_x_306) ;  /* 0x0000000501187547 */ /* 0x000fea000b800000 */
[----:B------:R-:W1:Y:S01]  /*4dc10*/  LDCU UR7, c[0x3][UR4] ;  /* 0x00c00000040777ac */ /* 0x000e620008000800 */
[----:B------:R-:W2:Y:S01]  /*4dc20*/  LDCU UR12, c[0x3][UR6] ;  /* 0x00c00000060c77ac */ /* 0x000ea20008000800 */
[----:B-1----:R-:W-:-:S04]  /*4dc30*/  LOP3.LUT R22, R17, UR7, RZ, 0xc0, !PT ;  /* 0x0000000711167c12 */ /* 0x002fc8000f8ec0ff */
[----:B--2---:R-:W-:-:S13]  /*4dc40*/  ISETP.NE.AND P0, PT, R22, UR12, PT ;  /* 0x0000000c16007c0c */ /* 0x004fda000bf05270 */
[----:B------:R-:W-:Y:S05]  /*4dc50*/  @!P0 BRA `(.L_x_304) ;  /* 0x0000000000188947 */ /* 0x000fea0003800000 */
[----:B------:R-:W-:Y:S05]  /*4dc60*/  BRA `(.L_x_306) ;  /* 0x0000000400007947 */ /* 0x000fea0003800000 */
.L_x_302:
[----:B------:R-:W1:Y:S01]  /*4dc70*/  LDCU UR7, c[0x3][0xaa0] ;  /* 0x00c15400ff0777ac */ /* 0x000e620008000800 */
[----:B------:R-:W2:Y:S01]  /*4dc80*/  LDCU UR12, c[0x3][0x6a0] ;  /* 0x00c0d400ff0c77ac */ /* 0x000ea20008000800 */
[----:B-1----:R-:W-:-:S04]  /*4dc90*/  LOP3.LUT R22, R17, UR7, RZ, 0xc0, !PT ;  /* 0x0000000711167c12 */ /* 0x002fc8000f8ec0ff */
[----:B--2---:R-:W-:-:S13]  /*4dca0*/  ISETP.NE.AND P0, PT, R22, UR12, PT ;  /* 0x0000000c16007c0c */ /* 0x004fda000bf05270 */
[----:B------:R-:W-:Y:S05]  /*4dcb0*/  @P0 BRA `(.L_x_306) ;  /* 0x0000000000ec0947 */ /* 0x000fea0003800000 */
.L_x_304:
[----:B0-----:R-:W0:Y:S01]  /*4dcc0*/  S2R R41, SR_LANEID ;  /* 0x0000000000297919 */ /* 0x001e220000000000 */
[----:B------:R-:W-:Y:S01]  /*4dcd0*/  VOTEU.ANY UR7, UPT, PT ;  /* 0x0000000000077886 */ /* 0x000fe200038e0100 */
[----:B------:R-:W1:Y:S01]  /*4dce0*/  LDC.64 R36, c[0x0][0x3c0] ;  /* 0x0000f000ff247b82 */ /* 0x000e620000000a00 */
[----:B------:R-:W0:Y:S08]  /*4dcf0*/  FLO.U32 R22, UR7 ;  /* 0x0000000700167d00 */ /* 0x000e3000080e0000 */
[----:B------:R-:W1:Y:S01]  /*4dd00*/  POPC R39, UR7 ;  /* 0x0000000700277d09 */ /* 0x000e620008000000 */
[----:B0-----:R-:W-:-:S13]  /*4dd10*/  ISETP.EQ.U32.AND P0, PT, R22, R41, PT ;  /* 0x000000291600720c */ /* 0x001fda0003f02070 */
[----:B-1----:R-:W2:Y:S01]  /*4dd20*/  @P0 ATOMG.E.ADD.STRONG.GPU PT, R37, desc[UR8][R36.64], R39 ;  /* 0x80000027242509a8 */ /* 0x002ea200081ef108 */
[----:B------:R-:W0:Y:S02]  /*4dd30*/  S2R R38, SR_LTMASK ;  /* 0x0000000000267919 */ /* 0x000e240000003900 */
[----:B0-----:R-:W-:Y:S01]  /*4dd40*/  LOP3.LUT R38, R38, UR7, RZ, 0xc0, !PT ;  /* 0x0000000726267c12 */ /* 0x001fe2000f8ec0ff */
[----:B------:R-:W0:Y:S05]  /*4dd50*/  LDCU UR7, c[0x3][0xea8] ;  /* 0x00c1d500ff0777ac */ /* 0x000e2a0008000800 */
[----:B------:R-:W1:Y:S01]  /*4dd60*/  POPC R38, R38 ;  /* 0x0000002600267309 */ /* 0x000e620000000000 */
[----:B--2---:R-:W1:Y:S02]  /*4dd70*/  SHFL.IDX PT, R49, R37, R22, 0x1f ;  /* 0x00001f1625317589 */ /* 0x004e6400000e0000 */
[----:B-1----:R-:W-:-:S05]  /*4dd80*/  IMAD.IADD R49, R49, 0x1, R38 ;  /* 0x0000000131317824 */ /* 0x002fca00078e0226 */
[----:B0-----:R-:W-:-:S13]  /*4dd90*/  ISETP.GE.U32.AND P0, PT, R49, UR7, PT ;  /* 0x0000000731007c0c */ /* 0x001fda000bf06070 */
[----:B------:R-:W-:Y:S05]  /*4dda0*/  @P0 BRA `(.L_x_306) ;  /* 0x0000000000b00947 */ /* 0x000fea0003800000 */
[----:B------:R-:W2:Y:S01]  /*4ddb0*/  LDL.64 R42, [R1+0x232b0] ;  /* 0x0232b000012a7983 */ /* 0x000ea20000100a00 */
[----:B------:R-:W0:Y:S03]  /*4ddc0*/  LDC.64 R46, c[0x0][0x398] ;  /* 0x0000e600ff2e7b82 */ /* 0x000e260000000a00 */
[----:B------:R-:W3:Y:S04]  /*4ddd0*/  LDL R51, [R1+0x232c0] ;  /* 0x0232c00001337983 */ /* 0x000ee80000100800 */
[----:B------:R-:W4:Y:S01]  /*4dde0*/  LDL R48, [R1+0x232bc] ;  /* 0x0232bc0001307983 */ /* 0x000f220000100800 */
[----:B------:R-:W1:Y:S03]  /*4ddf0*/  LDC.64 R44, c[0x0][0x3a0] ;  /* 0x0000e800ff2c7b82 */ /* 0x000e660000000a00 */
[----:B------:R-:W5:Y:S04]  /*4de00*/  LDL R56, [R1+0x232c8] ;  /* 0x0232c80001387983 */ /* 0x000f680000100800 */
[----:B------:R-:W5:Y:S01]  /*4de10*/  LDL R55, [R1+0x232c4] ;  /* 0x0232c40001377983 */ /* 0x000f620000100800 */
[----:B------:R-:W5:Y:S03]  /*4de20*/  LDC.64 R40, c[0x0][0x3a8] ;  /* 0x0000ea00ff287b82 */ /* 0x000f660000000a00 */
[----:B------:R-:W5:Y:S04]  /*4de30*/  LDL R54, [R1+0x232d0] ;  /* 0x0232d00001367983 */ /* 0x000f680000100800 */
[----:B------:R-:W5:Y:S01]  /*4de40*/  LDL R50, [R1+0x232cc] ;  /* 0x0232cc0001327983 */ /* 0x000f620000100800 */
[----:B------:R-:W5:Y:S01]  /*4de50*/  LDC.64 R38, c[0x0][0x3b0] ;  /* 0x0000ec00ff267b82 */ /* 0x000f620000000a00 */
[----:B0-----:R-:W-:-:S04]  /*4de60*/  IMAD.WIDE.U32 R46, R49, 0x4, R46 ;  /* 0x00000004312e7825 */ /* 0x001fc800078e002e */
[----:B-1----:R-:W-:Y:S01]  /*4de70*/  IMAD.WIDE.U32 R44, R49, 0x4, R44 ;  /* 0x00000004312c7825 */ /* 0x002fe200078e002c */
[----:B------:R-:W-:Y:S04]  /*4de80*/  STG.E desc[UR8][R46.64], R25 ;  /* 0x000000192e007986 */ /* 0x000fe8000c101908 */
[----:B------:R-:W-:Y:S01]  /*4de90*/  STG.E desc[UR8][R44.64], R9 ;  /* 0x000000092c007986 */ /* 0x000fe2000c101908 */
[----:B--2---:R-:W-:-:S04]  /*4dea0*/  ISETP.GE.U32.AND P0, PT, R28, R42, PT ;  /* 0x0000002a1c00720c */ /* 0x004fc80003f06070 */
[----:B------:R-:W-:Y:S02]  /*4deb0*/  ISETP.GE.U32.AND.EX P0, PT, R29, R43, PT, P0 ;  /* 0x0000002b1d00720c */ /* 0x000fe40003f06100 */
[----:B------:R-:W0:Y:S02]  /*4dec0*/  LDC.64 R42, c[0x0][0x3b8] ;  /* 0x0000ee00ff2a7b82 */ /* 0x000e240000000a00 */
[----:B------:R-:W-:-:S04]  /*4ded0*/  SEL R36, RZ, 0x1, P0 ;  /* 0x00000001ff247807 */ /* 0x000fc80000000000 */
[----:B---3--:R-:W-:-:S04]  /*4dee0*/  IADD3 R36, P1, PT, R36, R51, RZ ;  /* 0x0000003324247210 */ /* 0x008fc80007f3e0ff */
[----:B------:R-:W-:Y:S01]  /*4def0*/  ISETP.GE.U32.AND P0, PT, R36, R51, PT ;  /* 0x000000332400720c */ /* 0x000fe20003f06070 */
[----:B----4-:R-:W-:-:S05]  /*4df00*/  IMAD.X R37, RZ, RZ, R48, P1 ;  /* 0x000000ffff257224 */ /* 0x010fca00008e0630 */
[----:B------:R-:W-:-:S04]  /*4df10*/  ISETP.GE.U32.AND.EX P0, PT, R37, R48, PT, P0 ;  /* 0x000000302500720c */ /* 0x000fc80003f06100 */
[----:B------:R-:W-:-:S04]  /*4df20*/  SEL R48, RZ, 0x1, P0 ;  /* 0x00000001ff307807 */ /* 0x000fc80000000000 */
[-C--:B-----5:R-:W-:Y:S01]  /*4df30*/  IADD3 R48, P1, PT, R48, R56.reuse, RZ ;  /* 0x0000003830307210 */ /* 0x0a0fe20007f3e0ff */
[C---:B------:R-:W-:Y:S02]  /*4df40*/  IMAD.SHL.U32 R51, R49.reuse, 0x4, RZ ;  /* 0x0000000431337824 */ /* 0x040fe400078e00ff */
[----:B0-----:R-:W-:Y:S01]  /*4df50*/  IMAD.WIDE.U32 R42, R49, 0x4, R42 ;  /* 0x00000004312a7825 */ /* 0x001fe200078e002a */
[----:B------:R-:W-:-:S03]  /*4df60*/  ISETP.GE.U32.AND P0, PT, R48, R56, PT ;  /* 0x000000383000720c */ /* 0x000fc60003f06070 */
[----:B------:R-:W-:-:S05]  /*4df70*/  IMAD.X R49, RZ, RZ, R55, P1 ;  /* 0x000000ffff317224 */ /* 0x000fca00008e0637 */
[----:B------:R-:W-:Y:S01]  /*4df80*/  ISETP.GE.U32.AND.EX P0, PT, R49, R55, PT, P0 ;  /* 0x000000373100720c */ /* 0x000fe20003f06100 */
[----:B------:R0:W-:Y:S03]  /*4df90*/  STG.E desc[UR8][R42.64], RZ ;  /* 0x000000ff2a007986 */ /* 0x0001e6000c101908 */
[----:B------:R-:W-:Y:S01]  /*4dfa0*/  SEL R22, RZ, 0x1, P0 ;  /* 0x00000001ff167807 */ /* 0x000fe20000000000 */
[----:B------:R-:W-:-:S03]  /*4dfb0*/  IMAD.WIDE.U32 R40, R51, 0x8, R40 ;  /* 0x0000000833287825 */ /* 0x000fc600078e0028 */
[----:B0-----:R-:W-:Y:S01]  /*4dfc0*/  IADD3 R42, P0, PT, R22, R54, RZ ;  /* 0x00000036162a7210 */ /* 0x001fe20007f1e0ff */
[----:B------:R-:W-:-:S04]  /*4dfd0*/  IMAD.WIDE.U32 R38, R51, 0x8, R38 ;  /* 0x0000000833267825 */ /* 0x000fc800078e0026 */
[----:B------:R-:W-:Y:S01]  /*4dfe0*/  IMAD.X R43, RZ, RZ, R50, P0 ;  /* 0x000000ffff2b7224 */ /* 0x000fe200000e0632 */
[----:B------:R1:W-:Y:S04]  /*4dff0*/  STG.E.64 desc[UR8][R40.64], R10 ;  /* 0x0000000a28007986 */ /* 0x0003e8000c101b08 */
[----:B------:R1:W-:Y:S04]  /*4e000*/  STG.E.64 desc[UR8][R40.64+0x8], R12 ;  /* 0x0000080c28007986 */ /* 0x0003e8000c101b08 */
[----:B------:R1:W-:Y:S04]  /*4e010*/  STG.E.64 desc[UR8][R40.64+0x10], R14 ;  /* 0x0000100e28007986 */ /* 0x0003e8000c101b08 */
[----:B------:R1:W-:Y:S04]  /*4e020*/  STG.E.64 desc[UR8][R40.64+0x18], R16 ;  /* 0x0000181028007986 */ /* 0x0003e8000c101b08 */
[----:B------:R1:W-:Y:S04]  /*4e030*/  STG.E.64 desc[UR8][R38.64+0x8], R36 ;  /* 0x0000082426007986 */ /* 0x0003e8000c101b08 */
[----:B------:R1:W-:Y:S04]  /*4e040*/  STG.E.64 desc[UR8][R38.64], R28 ;  /* 0x0000001c26007986 */ /* 0x0003e8000c101b08 */
[----:B------:R1:W-:Y:S04]  /*4e050*/  STG.E.64 desc[UR8][R38.64+0x10], R48 ;  /* 0x0000103026007986 */ /* 0x0003e8000c101b08 */
[----:B------:R1:W-:Y:S02]  /*4e060*/  STG.E.64 desc[UR8][R38.64+0x18], R42 ;  /* 0x0000182a26007986 */ /* 0x0003e4000c101b08 */
.L_x_306:
[----:B------:R-:W-:Y:S05]  /*4e070*/  BSYNC.RECONVERGENT B11 ;  /* 0x00000000000b7941 */ /* 0x000fea0003800200 */
.L_x_301:
[----:B------:R-:W-:Y:S04]  /*4e080*/  BSSY.RECONVERGENT B11, `(.L_x_307) ;  /* 0x00000630000b7945 */ /* 0x000fe80003800200 */
[----:B------:R-:W-:Y:S05]  /*4e090*/  BRA.U !UP0, `(.L_x_308) ;  /* 0x0000000108707547 */ /* 0x000fea000b800000 */
[----:B------:R-:W2:Y:S02]  /*4e0a0*/  LDCU UR7, c[0x3][0xea0] ;  /* 0x00c1d400ff0777ac */ /* 0x000ea40008000800 */
[----:B--2---:R-:W-:-:S09]  /*4e0b0*/  UISETP.GE.U32.AND UP1, UPT, UR7, 0x2, UPT ;  /* 0x000000020700788c */ /* 0x004fd2000bf26070 */
[----:B------:R-:W-:Y:S05]  /*4e0c0*/  BRA.U !UP1, `(.L_x_309) ;  /* 0x00000001093c7547 */ /* 0x000fea000b800000 */
[----:B-1----:R-:W-:-:S07]  /*4e0d0*/  IMAD.MOV.U32 R11, RZ, RZ, RZ ;  /* 0x000000ffff0b7224 */ /* 0x002fce00078e00ff */
.L_x_311:
[----:B------:R-:W-:-:S04]  /*4e0e0*/  IMAD.SHL.U32 R10, R11, 0x2, RZ ;  /* 0x000000020b0a7824 */ /* 0x000fc800078e00ff */
[----:B------:R-:W-:-:S04]  /*4e0f0*/  IMAD.SHL.U32 R10, R10, 0x4, RZ ;  /* 0x000000040a0a7824 */ /* 0x000fc800078e00ff */
[----:B------:R-:W1:Y:S08]  /*4e100*/  LDC.64 R12, c[0x3][R10+0x6a0] ;  /* 0x00c1a8000a0c7b82 */ /* 0x000e700000000a00 */
[----:B------:R-:W2:Y:S01]  /*4e110*/  LDC.64 R14, c[0x3][R10+0xaa0] ;  /* 0x00c2a8000a0e7b82 */ /* 0x000ea20000000a00 */
[----:B-1----:R-:W-:Y:S02]  /*4e120*/  LOP3.LUT R16, R13, R24, RZ, 0x3c, !PT ;  /* 0x000000180d107212 */ /* 0x002fe400078e3cff */
[----:B--2---:R-:W-:-:S02]  /*4e130*/  LOP3.LUT P0, RZ, R14, R12, R24, 0x60, !PT ;  /* 0x0000000c0eff7212 */ /* 0x004fc40007806018 */
        /* <DEDUP_REMOVED lines=8> */
.L_x_309:
[----:B------:R-:W2:Y:S02]  /*4e1c0*/  LDCU UR7, c[0x3][0xea0] ;  /* 0x00c1d400ff0777ac */ /* 0x000ea40008000800 */
[----:B--2---:R-:W-:-:S04]  /*4e1d0*/  ULOP3.LUT UR7, UR7, 0x1, URZ, 0xc0, !UPT ;  /* 0x0000000107077892 */ /* 0x004fc8000f8ec0ff */
        /* <DEDUP_REMOVED lines=8> */
.L_x_308:
[----:B------:R-:W1:Y:S01]  /*4e260*/  LDCU UR7, c[0x3][0xaa0] ;  /* 0x00c15400ff0777ac */ /* 0x000e620008000800 */
[----:B------:R-:W2:Y:S01]  /*4e270*/  LDCU UR12, c[0x3][0x6a0] ;  /* 0x00c0d400ff0c77ac */ /* 0x000ea20008000800 */
[----:B-1----:R-:W-:-:S04]  /*4e280*/  LOP3.LUT R10, R24, UR7, RZ, 0xc0, !PT ;  /* 0x00000007180a7c12 */ /* 0x002fc8000f8ec0ff */
[----:B--2---:R-:W-:-:S13]  /*4e290*/  ISETP.NE.AND P0, PT, R10, UR12, PT ;  /* 0x0000000c0a007c0c */ /* 0x004fda000bf05270 */
[----:B------:R-:W-:Y:S05]  /*4e2a0*/  @P0 BRA `(.L_x_312) ;  /* 0x0000000400000947 */ /* 0x000fea0003800000 */
.L_x_310:
[----:B------:R-:W1:Y:S01]  /*4e2b0*/  S2R R13, SR_LANEID ;  /* 0x00000000000d7919 */ /* 0x000e620000000000 */
[----:B------:R-:W-:Y:S01]  /*4e2c0*/  VOTEU.ANY UR7, UPT, PT ;  /* 0x0000000000077886 */ /* 0x000fe200038e0100 */
[----:B------:R-:W2:Y:S01]  /*4e2d0*/  LDC.64 R10, c[0x0][0x3c0] ;  /* 0x0000f000ff0a7b82 */ /* 0x000ea20000000a00 */
[----:B------:R-:W1:Y:S08]  /*4e2e0*/  FLO.U32 R12, UR7 ;  /* 0x00000007000c7d00 */ /* 0x000e7000080e0000 */
[----:B------:R-:W2:Y:S01]  /*4e2f0*/  POPC R15, UR7 ;  /* 0x00000007000f7d09 */ /* 0x000ea20008000000 */
[----:B-1----:R-:W-:-:S13]  /*4e300*/  ISETP.EQ.U32.AND P0, PT, R12, R13, PT ;  /* 0x0000000d0c00720c */ /* 0x002fda0003f02070 */
[----:B--2---:R-:W2:Y:S01]  /*4e310*/  @P0 ATOMG.E.ADD.STRONG.GPU PT, R11, desc[UR8][R10.64], R15 ;  /* 0x8000000f0a0b09a8 */ /* 0x004ea200081ef108 */
[----:B------:R-:W1:Y:S02]  /*4e320*/  S2R R14, SR_LTMASK ;  /* 0x00000000000e7919 */ /* 0x000e640000003900 */
[----:B-1----:R-:W-:Y:S01]  /*4e330*/  LOP3.LUT R14, R14, UR7, RZ, 0xc0, !PT ;  /* 0x000000070e0e7c12 */ /* 0x002fe2000f8ec0ff */
[----:B------:R-:W1:Y:S05]  /*4e340*/  LDCU UR7, c[0x3][0xea8] ;  /* 0x00c1d500ff0777ac */ /* 0x000e6a0008000800 */
[----:B------:R-:W3:Y:S01]  /*4e350*/  POPC R14, R14 ;  /* 0x0000000e000e7309 */ /* 0x000ee20000000000 */
[----:B--2---:R-:W3:Y:S02]  /*4e360*/  SHFL.IDX PT, R13, R11, R12, 0x1f ;  /* 0x00001f0c0b0d7589 */ /* 0x004ee400000e0000 */
[----:B---3--:R-:W-:-:S05]  /*4e370*/  IMAD.IADD R13, R13, 0x1, R14 ;  /* 0x000000010d0d7824 */ /* 0x008fca00078e020e */
[----:B-1----:R-:W-:-:S13]  /*4e380*/  ISETP.GE.U32.AND P0, PT, R13, UR7, PT ;  /* 0x000000070d007c0c */ /* 0x002fda000bf06070 */
[----:B------:R-:W-:Y:S05]  /*4e390*/  @P0 BRA `(.L_x_312) ;  /* 0x0000000000c40947 */ /* 0x000fea0003800000 */
[----:B------:R-:W2:Y:S01]  /*4e3a0*/  LDL.64 R16, [R1+0x232b0] ;  /* 0x0232b00001107983 */ /* 0x000ea20000100a00 */
[----:B------:R-:W1:Y:S03]  /*4e3b0*/  LDC.64 R36, c[0x0][0x398] ;  /* 0x0000e600ff247b82 */ /* 0x000e660000000a00 */
[----:B------:R-:W3:Y:S04]  /*4e3c0*/  LDL R45, [R1+0x232c0] ;  /* 0x0232c000012d7983 */ /* 0x000ee80000100800 */
[----:B------:R-:W4:Y:S01]  /*4e3d0*/  LDL R43, [R1+0x232bc] ;  /* 0x0232bc00012b7983 */ /* 0x000f220000100800 */
[----:B------:R-:W5:Y:S03]  /*4e3e0*/  LDC.64 R38, c[0x0][0x3a0] ;  /* 0x0000e800ff267b82 */ /* 0x000f660000000a00 */
[----:B------:R-:W4:Y:S04]  /*4e3f0*/  LDL R46, [R1+0x232c8] ;  /* 0x0232c800012e7983 */ /* 0x000f280000100800 */
[----:B------:R-:W4:Y:S01]  /*4e400*/  LDL R22, [R1+0x232c4] ;  /* 0x0232c40001167983 */ /* 0x000f220000100800 */
[----:B0-----:R-:W0:Y:S03]  /*4e410*/  LDC.64 R40, c[0x0][0x3b8] ;  /* 0x0000ee00ff287b82 */ /* 0x001e260000000a00 */
[----:B------:R-:W4:Y:S04]  /*4e420*/  LDL R44, [R1+0x232d0] ;  /* 0x0232d000012c7983 */ /* 0x000f280000100800 */
[----:B------:R-:W4:Y:S01]  /*4e430*/  LDL R42, [R1+0x232cc] ;  /* 0x0232cc00012a7983 */ /* 0x000f220000100800 */
[----:B------:R-:W4:Y:S01]  /*4e440*/  LDC.64 R14, c[0x0][0x3b0] ;  /* 0x0000ec00ff0e7b82 */ /* 0x000f220000000a00 */
[----:B-1----:R-:W-:-:S04]  /*4e450*/  IMAD.WIDE.U32 R36, R13, 0x4, R36 ;  /* 0x000000040d247825 */ /* 0x002fc800078e0024 */
[----:B-----5:R-:W-:-:S04]  /*4e460*/  IMAD.WIDE.U32 R38, R13, 0x4, R38 ;  /* 0x000000040d267825 */ /* 0x020fc800078e0026 */
[----:B0-----:R-:W-:Y:S01]  /*4e470*/  IMAD.WIDE.U32 R40, R13, 0x4, R40 ;  /* 0x000000040d287825 */ /* 0x001fe200078e0028 */
        /* <DEDUP_REMOVED lines=11> */
[----:B------:R-:W-:Y:S01]  /*4e530*/  IADD3 R12, P1, PT, R12, R46, RZ ;  /* 0x0000002e0c0c7210 */ /* 0x000fe20007f3e0ff */
[----:B------:R-:W-:-:S03]  /*4e540*/  IMAD.SHL.U32 R43, R13, 0x4, RZ ;  /* 0x000000040d2b7824 */ /* 0x000fc600078e00ff */
[----:B------:R-:W-:Y:S01]  /*4e550*/  ISETP.GE.U32.AND P0, PT, R12, R46, PT ;  /* 0x0000002e0c00720c */ /* 0x000fe20003f06070 */
[----:B------:R-:W-:Y:S02]  /*4e560*/  IMAD.X R13, RZ, RZ, R22, P1 ;  /* 0x000000ffff0d7224 */ /* 0x000fe400008e0616 */
[----:B------:R-:W-:Y:S02]  /*4e570*/  IMAD.MOV.U32 R45, RZ, RZ, 0x1 ;  /* 0x00000001ff2d7424 */ /* 0x000fe400078e00ff */
[----:B0-----:R-:W-:Y:S01]  /*4e580*/  IMAD.WIDE.U32 R16, R43, 0x8, R16 ;  /* 0x000000082b107825 */ /* 0x001fe200078e0010 */
[----:B------:R-:W-:Y:S02]  /*4e590*/  ISETP.GE.U32.AND.EX P0, PT, R13, R22, PT, P0 ;  /* 0x000000160d00720c */ /* 0x000fe40003f06100 */
[----:B------:R-:W-:Y:S02]  /*4e5a0*/  STG.E desc[UR8][R40.64], R45 ;  /* 0x0000002d28007986 */ /* 0x000fe4000c101908 */
[----:B------:R-:W-:-:S02]  /*4e5b0*/  SEL R22, RZ, 0x1, P0 ;  /* 0x00000001ff167807 */ /* 0x000fc40000000000 */
[----:B------:R0:W-:Y:S02]  /*4e5c0*/  STG.E.64 desc[UR8][R16.64+0x8], R18 ;  /* 0x0000081210007986 */ /* 0x0001e4000c101b08 */
[----:B------:R-:W-:Y:S01]  /*4e5d0*/  IADD3 R22, P0, PT, R22, R44, RZ ;  /* 0x0000002c16167210 */ /* 0x000fe20007f1e0ff */
[----:B------:R-:W-:Y:S01]  /*4e5e0*/  IMAD.WIDE.U32 R14, R43, 0x8, R14 ;  /* 0x000000082b0e7825 */ /* 0x000fe200078e000e */
[----:B------:R-:W-:Y:S04]  /*4e5f0*/  STG.E.64 desc[UR8][R16.64], R26 ;  /* 0x0000001a10007986 */ /* 0x000fe8000c101b08 */
[----:B------:R-:W-:Y:S01]  /*4e600*/  STG.E.64 desc[UR8][R16.64+0x10], R20 ;  /* 0x0000101410007986 */ /* 0x000fe2000c101b08 */
[----:B0-----:R-:W-:Y:S02]  /*4e610*/  IMAD.MOV.U32 R18, RZ, RZ, R23 ;  /* 0x000000ffff127224 */ /* 0x001fe400078e0017 */
[----:B------:R-:W-:-:S02]  /*4e620*/  IMAD.MOV.U32 R19, RZ, RZ, R24 ;  /* 0x000000ffff137224 */ /* 0x000fc400078e0018 */
[----:B------:R-:W-:-:S03]  /*4e630*/  IMAD.X R23, RZ, RZ, R42, P0 ;  /* 0x000000ffff177224 */ /* 0x000fc600000e062a */
[----:B------:R0:W-:Y:S04]  /*4e640*/  STG.E.64 desc[UR8][R16.64+0x18], R18 ;  /* 0x0000181210007986 */ /* 0x0001e8000c101b08 */
[----:B------:R2:W-:Y:S04]  /*4e650*/  STG.E.64 desc[UR8][R14.64+0x8], R10 ;  /* 0x0000080a0e007986 */ /* 0x0005e8000c101b08 */
[----:B------:R2:W-:Y:S01]  /*4e660*/  STG.E.64 desc[UR8][R14.64+0x10], R12 ;  /* 0x0000100c0e007986 */ /* 0x0005e2000c101b08 */
[----:B0-----:R-:W-:Y:S02]  /*4e670*/  IMAD.MOV.U32 R16, RZ, RZ, R28 ;  /* 0x000000ffff107224 */ /* 0x001fe400078e001c */
[----:B------:R-:W-:Y:S01]  /*4e680*/  IMAD.MOV.U32 R17, RZ, RZ, R29 ;  /* 0x000000ffff117224 */ /* 0x000fe200078e001d */
[----:B------:R2:W-:Y:S04]  /*4e690*/  STG.E.64 desc[UR8][R14.64+0x18], R22 ;  /* 0x000018160e007986 */ /* 0x0005e8000c101b08 */
[----:B------:R2:W-:Y:S02]  /*4e6a0*/  STG.E.64 desc[UR8][R14.64], R16 ;  /* 0x000000100e007986 */ /* 0x0005e4000c101b08 */
.L_x_312:
[----:B------:R-:W-:Y:S05]  /*4e6b0*/  BSYNC.RECONVERGENT B11 ;  /* 0x00000000000b7941 */ /* 0x000fea0003800200 */
.L_x_307:
[----:B------:R-:W-:Y:S04]  /*4e6c0*/  BSSY.RECONVERGENT B11, `(.L_x_313) ;  /* 0x000005f0000b7945 */ /* 0x000fe80003800200 */
[----:B------:R-:W-:Y:S05]  /*4e6d0*/  BRA.U !UP0, `(.L_x_314) ;  /* 0x0000000108707547 */ /* 0x000fea000b800000 */
[----:B------:R-:W3:Y:S02]  /*4e6e0*/  LDCU UR7, c[0x3][0xea0] ;  /* 0x00c1d400ff0777ac */ /* 0x000ee40008000800 */
[----:B---3--:R-:W-:-:S09]  /*4e6f0*/  UISETP.GE.U32.AND UP0, UPT, UR7, 0x2, UPT ;  /* 0x000000020700788c */ /* 0x008fd2000bf06070 */
[----:B------:R-:W-:Y:S05]  /*4e700*/  BRA.U !UP0, `(.L_x_315) ;  /* 0x00000001083c7547 */ /* 0x000fea000b800000 */
[----:B-12---:R-:W-:-:S07]  /*4e710*/  IMAD.MOV.U32 R11, RZ, RZ, RZ ;  /* 0x000000ffff0b7224 */ /* 0x006fce00078e00ff */
.L_x_317:
        /* <DEDUP_REMOVED lines=14> */
.L_x_315:
[----:B------:R-:W3:Y:S02]  /*4e800*/  LDCU UR7, c[0x3][0xea0] ;  /* 0x00c1d400ff0777ac */ /* 0x000ee40008000800 */
[----:B---3--:R-:W-:-:S04]  /*4e810*/  ULOP3.LUT UR7, UR7, 0x1, URZ, 0xc0, !UPT ;  /* 0x0000000107077892 */ /* 0x008fc8000f8ec0ff */
[----:B------:R-:W-:-:S09]  /*4e820*/  UISETP.NE.U32.AND UP0, UPT, UR7, 0x1, UPT ;  /* 0x000000010700788c */ /* 0x000fd2000bf05070 */
[----:B------:R-:W-:Y:S05]  /*4e830*/  BRA.U UP0, `(.L_x_318) ;  /* 0x00000005001c7547 */ /* 0x000fea000b800000 */
[----:B------:R-:W1:Y:S01]  /*4e840*/  LDCU UR7, c[0x3][UR4] ;  /* 0x00c00000040777ac */ /* 0x000e620008000800 */
[----:B------:R-:W3:Y:S01]  /*4e850*/  LDCU UR12, c[0x3][UR6] ;  /* 0x00c00000060c77ac */ /* 0x000ee20008000800 */
[----:B-12---:R-:W-:-:S04]  /*4e860*/  LOP3.LUT R10, R53, UR7, RZ, 0xc0, !PT ;  /* 0x00000007350a7c12 */ /* 0x006fc8000f8ec0ff */
[----:B---3--:R-:W-:-:S13]  /*4e870*/  ISETP.NE.AND P0, PT, R10, UR12, PT ;  /* 0x0000000c0a007c0c */ /* 0x008fda000bf05270 */
[----:B------:R-:W-:Y:S05]  /*4e880*/  @!P0 BRA `(.L_x_316) ;  /* 0x0000000000188947 */ /* 0x000fea0003800000 */
[----:B------:R-:W-:Y:S05]  /*4e890*/  BRA `(.L_x_318) ;  /* 0x0000000400047947 */ /* 0x000fea0003800000 */
.L_x_314:
[----:B------:R-:W1:Y:S01]  /*4e8a0*/  LDCU UR7, c[0x3][0xaa0] ;  /* 0x00c15400ff0777ac */ /* 0x000e620008000800 */
[----:B------:R-:W3:Y:S01]  /*4e8b0*/  LDCU UR12, c[0x3][0x6a0] ;  /* 0x00c0d400ff0c77ac */ /* 0x000ee20008000800 */
[----:B-12---:R-:W-:-:S04]  /*4e8c0*/  LOP3.LUT R10, R53, UR7, RZ, 0xc0, !PT ;  /* 0x00000007350a7c12 */ /* 0x006fc8000f8ec0ff */
[----:B---3--:R-:W-:-:S13]  /*4e8d0*/  ISETP.NE.AND P0, PT, R10, UR12, PT ;  /* 0x0000000c0a007c0c */ /* 0x008fda000bf05270 */
[----:B------:R-:W-:Y:S05]  /*4e8e0*/  @P0 BRA `(.L_x_318) ;  /* 0x0000000000f00947 */ /* 0x000fea0003800000 */
.L_x_316:
        /* <DEDUP_REMOVED lines=22> */
[----:B------:R-:W0:Y:S03]  /*4ea50*/  LDC.64 R18, c[0x0][0x3a8] ;  /* 0x0000ea00ff127b82 */ /* 0x000e260000000a00 */
[----:B------:R-:W4:Y:S04]  /*4ea60*/  LDL R36, [R1+0x232d0] ;  /* 0x0232d00001247983 */ /* 0x000f280000100800 */
[----:B------:R-:W4:Y:S01]  /*4ea70*/  LDL R24, [R1+0x232cc] ;  /* 0x0232cc0001187983 */ /* 0x000f220000100800 */
[----:B------:R-:W-:-:S02]  /*4ea80*/  IMAD.SHL.U32 R27, R23, 0x4, RZ ;  /* 0x00000004171b7824 */ /* 0x000fc400078e00ff */
[----:B-1----:R-:W-:-:S04]  /*4ea90*/  IMAD.WIDE.U32 R12, R23, 0x4, R12 ;  /* 0x00000004170c7825 */ /* 0x002fc800078e000c */
[----:B-----5:R-:W-:Y:S01]  /*4eaa0*/  IMAD.WIDE.U32 R14, R23, 0x4, R14 ;  /* 0x00000004170e7825 */ /* 0x020fe200078e000e */
[----:B------:R1:W-:Y:S03]  /*4eab0*/  STG.E desc[UR8][R12.64], R25 ;  /* 0x000000190c007986 */ /* 0x0003e6000c101908 */
[----:B------:R-:W-:Y:S01]  /*4eac0*/  IMAD.MOV.U32 R37, RZ, RZ, 0x2 ;  /* 0x00000002ff257424 */ /* 0x000fe200078e00ff */
[----:B------:R1:W-:Y:S01]  /*4ead0*/  STG.E desc[UR8][R14.64], R9 ;  /* 0x000000090e007986 */ /* 0x0003e2000c101908 */
[----:B0-----:R-:W-:Y:S01]  /*4eae0*/  IMAD.WIDE.U32 R18, R27, 0x8, R18 ;  /* 0x000000081b127825 */ /* 0x001fe200078e0012 */
[----:B--2---:R-:W-:-:S04]  /*4eaf0*/  ISETP.GE.U32.AND P0, PT, R28, R16, PT ;  /* 0x000000101c00720c */ /* 0x004fc80003f06070 */
[----:B------:R-:W-:Y:S02]  /*4eb00*/  ISETP.GE.U32.AND.EX P0, PT, R29, R17, PT, P0 ;  /* 0x000000111d00720c */ /* 0x000fe40003f06100 */
[----:B------:R-:W0:Y:S02]  /*4eb10*/  LDC.64 R16, c[0x0][0x3b8] ;  /* 0x0000ee00ff107b82 */ /* 0x000e240000000a00 */
[----:B------:R-:W-:-:S04]  /*4eb20*/  SEL R10, RZ, 0x1, P0 ;  /* 0x00000001ff0a7807 */ /* 0x000fc80000000000 */
[----:B---3--:R-:W-:-:S04]  /*4eb30*/  IADD3 R10, P1, PT, R10, R20, RZ ;  /* 0x000000140a0a7210 */ /* 0x008fc80007f3e0ff */
[----:B------:R-:W-:Y:S01]  /*4eb40*/  ISETP.GE.U32.AND P0, PT, R10, R20, PT ;  /* 0x000000140a00720c */ /* 0x000fe20003f06070 */
[----:B----4-:R-:W-:Y:S01]  /*4eb50*/  IMAD.X R11, RZ, RZ, R22, P1 ;  /* 0x000000ffff0b7224 */ /* 0x010fe200008e0616 */
[----:B------:R-:W2:Y:S04]  /*4eb60*/  LDC.64 R20, c[0x0][0x3b0] ;  /* 0x0000ec00ff147b82 */ /* 0x000ea80000000a00 */
[----:B------:R-:W-:-:S04]  /*4eb70*/  ISETP.GE.U32.AND.EX P0, PT, R11, R22, PT, P0 ;  /* 0x000000160b00720c */ /* 0x000fc80003f06100 */
[----:B------:R-:W-:-:S04]  /*4eb80*/  SEL R22, RZ, 0x1, P0 ;  /* 0x00000001ff167807 */ /* 0x000fc80000000000 */
[----:B------:R-:W-:Y:S01]  /*4eb90*/  IADD3 R22, P1, PT, R22, R38, RZ ;  /* 0x0000002616167210 */ /* 0x000fe20007f3e0ff */
[----:B0-----:R-:W-:-:S03]  /*4eba0*/  IMAD.WIDE.U32 R16, R23, 0x4, R16 ;  /* 0x0000000417107825 */ /* 0x001fc600078e0010 */
[----:B------:R-:W-:Y:S01]  /*4ebb0*/  ISETP.GE.U32.AND P0, PT, R22, R38, PT ;  /* 0x000000261600720c */ /* 0x000fe20003f06070 */
[----:B------:R-:W-:-:S05]  /*4ebc0*/  IMAD.X R23, RZ, RZ, R26, P1 ;  /* 0x000000ffff177224 */ /* 0x000fca00008e061a */
[----:B------:R-:W-:-:S04]  /*4ebd0*/  ISETP.GE.U32.AND.EX P0, PT, R23, R26, PT, P0 ;  /* 0x0000001a1700720c */ /* 0x000fc80003f06100 */
[----:B------:R-:W-:-:S04]  /*4ebe0*/  SEL R26, RZ, 0x1, P0 ;  /* 0x00000001ff1a7807 */ /* 0x000fc80000000000 */
[----:B------:R-:W-:Y:S01]  /*4ebf0*/  IADD3 R26, P0, PT, R26, R36, RZ ;  /* 0x000000241a1a7210 */ /* 0x000fe20007f1e0ff */
[----:B--2---:R-:W-:Y:S01]  /*4ec00*/  IMAD.WIDE.U32 R20, R27, 0x8, R20 ;  /* 0x000000081b147825 */ /* 0x004fe200078e0014 */
[----:B------:R1:W-:Y:S03]  /*4ec10*/  STG.E desc[UR8][R16.64], R37 ;  /* 0x0000002510007986 */ /* 0x0003e6000c101908 */
        /* <DEDUP_REMOVED lines=9> */
.L_x_318:
[----:B------:R-:W-:Y:S05]  /*4ecb0*/  BSYNC.RECONVERGENT B11 ;  /* 0x00000000000b7941 */ /* 0x000fea0003800200 */
.L_x_313:
[----:B------:R-:W-:-:S13]  /*4ecc0*/  ISETP.NE.AND P0, PT, R9, RZ, PT ;  /* 0x000000ff0900720c */ /* 0x000fda0003f05270 */
[----:B------:R-:W-:Y:S05]  /*4ecd0*/  @!P0 BRA `(.L_x_319) ;  /* 0x0000002800548947 */ /* 0x000fea0003800000 */
[----:B-1----:R-:W-:-:S05]  /*4ece0*/  IMAD.U32 R28, R9, 0x20, R1 ;  /* 0x00000020091c7824 */ /* 0x002fca00078e0001 */
[----:B--2---:R-:W2:Y:S04]  /*4ecf0*/  LDL.128 R12, [R28+0xbba0] ;  /* 0x00bba0001c0c7983 */ /* 0x004ea80000100c00 */
        /* <DEDUP_REMOVED lines=9> */
[----:B------:R-:W-:Y:S02]  /*4ed90*/  IMAD R11, R15, R2, RZ ;  /* 0x000000020f0b7224 */ /* 0x000fe400078e02ff */
[----:B------:R-:W-:Y:S02]  /*4eda0*/  IMAD.MOV.U32 R22, RZ, RZ, R21 ;  /* 0x000000ffff167224 */ /* 0x000fe400078e0015 */
[----:B------:R-:W-:-:S04]  /*4edb0*/  IMAD.WIDE.U32 R20, R4, R14, RZ ;  /* 0x0000000e04147225 */ /* 0x000fc800078e00ff */
[----:B------:R-:W-:-:S04]  /*4edc0*/  IMAD.WIDE.U32 R36, R0, R14, RZ ;  /* 0x0000000e00247225 */ /* 0x000fc800078e00ff */
[C---:B------:R-:W-:Y:S02]  /*4edd0*/  IMAD R39, R14.reuse, R4, R11 ;  /* 0x000000040e277224 */ /* 0x040fe400078e020b */
[----:B------:R-:W-:-:S04]  /*4ede0*/  IMAD.WIDE.U32 R24, R14, R2, RZ ;  /* 0x000000020e187225 */ /* 0x000fc800078e00ff */
[----:B------:R-:W-:-:S04]  /*4edf0*/  IMAD.WIDE.U32.X R10, R13, R4, R22, P0 ;  /* 0x000000040d0a7225 */ /* 0x000fc800000e0416 */
[----:B-1----:R-:W-:-:S04]  /*4ee00*/  IMAD.WIDE.U32 R28, P0, R15, R2, R20 ;  /* 0x000000020f1c7225 */ /* 0x002fc80007800014 */
[----:B------:R-:W-:-:S04]  /*4ee10*/  IMAD.WIDE.U32 R26, R2, R14, RZ ;  /* 0x0000000e021a7225 */ /* 0x000fc800078e00ff */
[-C--:B------:R-:W-:Y:S01]  /*4ee20*/  IMAD.WIDE.U32 R20, P3, R13, R3.reuse, R32 ;  /* 0x000000030d147225 */ /* 0x080fe20007860020 */
[----:B------:R-:W-:Y:S02]  /*4ee30*/  IADD3 R32, P5, PT, R10, R24, RZ ;  /* 0x000000180a207210 */ /* 0x000fe40007fbe0ff */
[----:B------:R-:W-:Y:S01]  /*4ee40*/  IADD3 RZ, P1, PT, R27, R28, RZ ;  /* 0x0000001c1bff7210 */ /* 0x000fe20007f3e0ff */
[----:B------:R-:W-:-:S04]  /*4ee50*/  IMAD.WIDE.U32 R22, P4, R15, R3, R36 ;  /* 0x000000030f167225 */ /* 0x000fc80007880024 */
[----:B------:R-:W-:Y:S02]  /*4ee60*/  IMAD.IADD R37, R25, 0x1, R39 ;  /* 0x0000000119257824 */ /* 0x000fe400078e0227 */
[----:B------:R-:W-:-:S04]  /*4ee70*/  IMAD.WIDE.U32 R34, R3, R14, RZ ;  /* 0x0000000e03227225 */ /* 0x000fc800078e00ff */
[----:B------:R-:W-:Y:S01]  /*4ee80*/  IMAD.X R33, R37, 0x1, R11, P5 ;  /* 0x0000000125217824 */ /* 0x000fe200028e060b */
[----:B------:R-:W-:Y:S01]  /*4ee90*/  IADD3 RZ, P5, PT, R35, R22, RZ ;  /* 0x0000001623ff7210 */ /* 0x000fe20007fbe0ff */
[----:B------:R-:W-:Y:S01]  /*4eea0*/  IMAD.X R25, RZ, RZ, RZ, P0 ;  /* 0x000000ffff197224 */ /* 0x000fe200000e06ff */
[----:B------:R-:W-:Y:S01]  /*4eeb0*/  ISETP.GE.U32.AND P0, PT, R32, R24, PT ;  /* 0x000000182000720c */ /* 0x000fe20003f06070 */
[----:B------:R-:W-:Y:S02]  /*4eec0*/  IMAD R27, R13, R3, RZ ;  /* 0x000000030d1b7224 */ /* 0x000fe400078e02ff */
[----:B------:R-:W-:Y:S01]  /*4eed0*/  IMAD.MOV.U32 R24, RZ, RZ, R29 ;  /* 0x000000ffff187224 */ /* 0x000fe200078e001d */
[----:B------:R-:W-:Y:S01]  /*4eee0*/  ISETP.GE.U32.AND.EX P0, PT, R33, R37, PT, P0 ;  /* 0x000000252100720c */ /* 0x000fe20003f06100 */
[----:B------:R-:W-:-:S04]  /*4eef0*/  IMAD.WIDE.U32 R10, R12, R3, R32 ;  /* 0x000000030c0a7225 */ /* 0x000fc800078e0020 */
[----:B---3--:R-:W-:Y:S01]  /*4ef00*/  IMAD R29, R17, R2, RZ ;  /* 0x00000002111d7224 */ /* 0x008fe200078e02ff */
[----:B------:R-:W-:Y:S01]  /*4ef10*/  ISETP.GE.U32.AND P6, PT, R10, R32, PT ;  /* 0x000000200a00720c */ /* 0x000fe20003fc6070 */
[----:B------:R-:W-:Y:S02]  /*4ef20*/  IMAD R35, R12, R0, R27 ;  /* 0x000000000c237224 */ /* 0x000fe400078e021b */
[----:B------:R-:W-:-:S04]  /*4ef30*/  IMAD.WIDE.U32 R30, R3, R12, RZ ;  /* 0x0000000c031e7225 */ /* 0x000fc800078e00ff */
[----:B------:R-:W-:Y:S01]  /*4ef40*/  IMAD.WIDE.U32 R26, R16, R2, RZ ;  /* 0x00000002101a7225 */ /* 0x000fe200078e00ff */
[----:B------:R-:W-:-:S03]  /*4ef50*/  IADD3 RZ, P2, PT, R31, R20, RZ ;  /* 0x000000141fff7210 */ /* 0x000fc60007f5e0ff */
[-C--:B------:R-:W-:Y:S02]  /*4ef60*/  IMAD R29, R16, R4.reuse, R29 ;  /* 0x00000004101d7224 */ /* 0x080fe400078e021d */
[----:B------:R-:W-:Y:S01]  /*4ef70*/  IMAD.IADD R28, R11, 0x1, R35 ;  /* 0x000000010b1c7824 */ /* 0x000fe200078e0223 */
[----:B------:R-:W-:Y:S01]  /*4ef80*/  SEL R35, RZ, 0x1, P0 ;  /* 0x00000001ff237807 */ /* 0x000fe20000000000 */
[----:B------:R-:W-:-:S03]  /*4ef90*/  IMAD.WIDE.U32.X R24, R15, R4, R24, P1 ;  /* 0x000000040f187225 */ /* 0x000fc600008e0418 */
[----:B------:R-:W-:Y:S01]  /*4efa0*/  ISETP.GE.U32.AND.EX P0, PT, R28, R33, PT, P6 ;  /* 0x000000211c00720c */ /* 0x000fe20003f06160 */
[----:B------:R-:W-:Y:S01]  /*4efb0*/  IMAD.X R31, RZ, RZ, RZ, P3 ;  /* 0x000000ffff1f7224 */ /* 0x000fe200018e06ff */
[----:B------:R-:W-:Y:S01]  /*4efc0*/  IADD3 R34, P1, P3, R26, R24, R35 ;  /* 0x000000181a227210 */ /* 0x000fe20007b3e023 */
[----:B------:R-:W-:Y:S01]  /*4efd0*/  IMAD.IADD R43, R27, 0x1, R29 ;  /* 0x000000011b2b7824 */ /* 0x000fe200078e021d */
[----:B------:R-:W-:Y:S01]  /*4efe0*/  SEL R29, RZ, 0x1, P0 ;  /* 0x00000001ff1d7807 */ /* 0x000fe20000000000 */
[----:B------:R-:W-:Y:S02]  /*4eff0*/  IMAD.MOV.U32 R30, RZ, RZ, R21 ;  /* 0x000000ffff1e7224 */ /* 0x000fe400078e0015 */
[----:B------:R-:W-:Y:S01]  /*4f000*/  IMAD R27, R15, R3, RZ ;  /* 0x000000030f1b7224 */ /* 0x000fe200078e02ff */
[----:B------:R-:W-:Y:S01]  /*4f010*/  IADD3.X R35, PT, PT, R43, R25, RZ, P1, P3 ;  /* 0x000000192b237210 */ /* 0x000fe20000fe64ff */
[----:B------:R-:W-:-:S04]  /*4f020*/  IMAD.WIDE.U32 R36, R4, R16, RZ ;  /* 0x0000001004247225 */ /* 0x000fc800078e00ff */
[C---:B------:R-:W-:Y:S02]  /*4f030*/  IMAD R27, R14.reuse, R0, R27 ;  /* 0x000000000e1b7224 */ /* 0x040fe400078e021b */
[----:B------:R-:W-:-:S04]  /*4f040*/  IMAD.WIDE.U32 R38, R14, R3, R34 ;  /* 0x000000030e267225 */ /* 0x000fc800078e0022 */
[----:B------:R-:W-:-:S04]  /*4f050*/  IMAD.WIDE.U32.X R30, R13, R0, R30, P2 ;  /* 0x000000000d1e7225 */ /* 0x000fc800010e041e */
[----:B------:R-:W-:Y:S01]  /*4f060*/  IMAD.WIDE.U32 R32, R2, R16, RZ ;  /* 0x0000001002207225 */ /* 0x000fe200078e00ff */
[----:B------:R-:W-:-:S03]  /*4f070*/  IADD3 R32, P0, P6, R38, R30, R29 ;  /* 0x0000001e26207210 */ /* 0x000fc60007e1e01d */
[----:B------:R-:W-:-:S04]  /*4f080*/  IMAD.WIDE.U32 R36, P1, R17, R2, R36 ;  /* 0x0000000211247225 */ /* 0x000fc80007820024 */
[----:B------:R-:W-:-:S04]  /*4f090*/  IMAD.WIDE.U32 R20, R6, R12, RZ ;  /* 0x0000000c06147225 */ /* 0x000fc800078e00ff */
[----:B------:R-:W-:Y:S02]  /*4f0a0*/  IMAD.IADD R27, R39, 0x1, R27 ;  /* 0x00000001271b7824 */ /* 0x000fe400078e021b */
[----:B------:R-:W-:Y:S02]  /*4f0b0*/  IMAD.MOV.U32 R24, RZ, RZ, R23 ;  /* 0x000000ffff187224 */ /* 0x000fe400078e0017 */
[----:B------:R-:W-:Y:S01]  /*4f0c0*/  IMAD.X R25, RZ, RZ, RZ, P4 ;  /* 0x000000ffff197224 */ /* 0x000fe200020e06ff */
[----:B------:R-:W-:Y:S01]  /*4f0d0*/  IADD3 RZ, P4, PT, R33, R36, RZ ;  /* 0x0000002421ff7210 */ /* 0x000fe20007f9e0ff */
[----:B------:R-:W-:Y:S01]  /*4f0e0*/  IMAD.X R23, RZ, RZ, RZ, P1 ;  /* 0x000000ffff177224 */ /* 0x000fe200008e06ff */
[----:B------:R-:W-:Y:S01]  /*4f0f0*/  ISETP.GE.U32.AND P1, PT, R34, R26, PT ;  /* 0x0000001a2200720c */ /* 0x000fe20003f26070 */
[----:B0-----:R-:W-:Y:S01]  /*4f100*/  IMAD.WIDE.U32 R40, R5, R12, RZ ;  /* 0x0000000c05287225 */ /* 0x001fe200078e00ff */
[----:B------:R-:W-:Y:S02]  /*4f110*/  IADD3.X R33, PT, PT, R27, R31, RZ, P0, P6 ;  /* 0x0000001f1b217210 */ /* 0x000fe400007ec4ff */
[----:B------:R-:W-:Y:S01]  /*4f120*/  ISETP.GE.U32.AND P0, PT, R38, R34, PT ;  /* 0x000000222600720c */ /* 0x000fe20003f06070 */
[----:B------:R-:W-:Y:S01]  /*4f130*/  IMAD.WIDE.U32 R20, P3, R13, R5, R20 ;  /* 0x000000050d147225 */ /* 0x000fe20007860014 */
[----:B------:R-:W-:-:S02]  /*4f140*/  ISETP.GE.U32.AND P6, PT, R32, R38, PT ;  /* 0x000000262000720c */ /* 0x000fc40003fc6070 */
[----:B------:R-:W-:Y:S01]  /*4f150*/  ISETP.GE.U32.AND.EX P1, PT, R35, R43, PT, P1 ;  /* 0x0000002b2300720c */ /* 0x000fe20003f26110 */
[----:B------:R-:W-:Y:S01]  /*4f160*/  IMAD.MOV.U32 R22, RZ, RZ, R37 ;  /* 0x000000ffff167224 */ /* 0x000fe200078e0025 */
[----:B------:R-:W-:Y:S01]  /*4f170*/  ISETP.GE.U32.AND.EX P0, PT, R27, R35, PT, P0 ;  /* 0x000000231b00720c */ /* 0x000fe20003f06100 */
[----:B------:R-:W-:Y:S01]  /*4f180*/  IMAD R29, R19, R2, RZ ;  /* 0x00000002131d7224 */ /* 0x000fe200078e02ff */
[----:B------:R-:W-:Y:S01]  /*4f190*/  ISETP.GE.U32.AND.EX P6, PT, R33, R27, PT, P6 ;  /* 0x0000001b2100720c */ /* 0x000fe20003fc6160 */
[----:B------:R-:W-:Y:S01]  /*4f1a0*/  IMAD.WIDE.U32 R38, R6, R14, RZ ;  /* 0x0000000e06267225 */ /* 0x000fe200078e00ff */
[----:B------:R-:W-:Y:S02]  /*4f1b0*/  IADD3 RZ, P2, PT, R41, R20, RZ ;  /* 0x0000001429ff7210 */ /* 0x000fe40007f5e0ff */
[----:B------:R-:W-:Y:S01]  /*4f1c0*/  SEL R41, RZ, 0x1, P1 ;  /* 0x00000001ff297807 */ /* 0x000fe20000800000 */
[----:B------:R-:W-:Y:S01]  /*4f1d0*/  IMAD.WIDE.U32 R26, R18, R2, RZ ;  /* 0x00000002121a7225 */ /* 0x000fe200078e00ff */
[----:B------:R-:W-:-:S02]  /*4f1e0*/  SEL R20, RZ, 0x1, P0 ;  /* 0x00000001ff147807 */ /* 0x000fc40000000000 */
[----:B------:R-:W-:Y:S01]  /*4f1f0*/  SEL R47, RZ, 0x1, P6 ;  /* 0x00000001ff2f7807 */ /* 0x000fe20003000000 */
[-C--:B------:R-:W-:Y:S02]  /*4f200*/  IMAD R29, R18, R4.reuse, R29 ;  /* 0x00000004121d7224 */ /* 0x080fe400078e021d */
[----:B------:R-:W-:-:S04]  /*4f210*/  IMAD.WIDE.U32.X R34, R17, R4, R22, P4 ;  /* 0x0000000411227225 */ /* 0x000fc800020e0416 */
[----:B------:R-:W-:-:S04]  /*4f220*/  IMAD.WIDE.U32 R22, P4, R15, R5, R38 ;  /* 0x000000050f167225 */ /* 0x000fc80007880026 */
[----:B------:R-:W-:Y:S02]  /*4f230*/  IMAD.IADD R29, R27, 0x1, R29 ;  /* 0x000000011b1d7824 */ /* 0x000fe400078e021d */
[----:B------:R-:W-:Y:S01]  /*4f240*/  IMAD.WIDE.U32.X R38, R15, R0, R24, P5 ;  /* 0x000000000f267225 */ /* 0x000fe200028e0418 */
[----:B------:R-:W-:-:S03]  /*4f250*/  IADD3 R34, P1, P5, R26, R34, R41 ;  /* 0x000000221a227210 */ /* 0x000fc60007d3e029 */
[----:B------:R-:W-:Y:S01]  /*4f260*/  IMAD.WIDE.U32 R36, R4, R18, RZ ;  /* 0x0000001204247225 */ /* 0x000fe200078e00ff */
[----:B------:R-:W-:Y:S02]  /*4f270*/  IADD3.X R35, PT, PT, R29, R35, RZ, P1, P5 ;  /* 0x000000231d237210 */ /* 0x000fe40000fea4ff */
[----:B------:R-:W-:Y:S01]  /*4f280*/  IADD3 R47, P0, P5, R47, R38, R20 ;  /* 0x000000262f2f7210 */ /* 0x000fe20007d1e014 */
[----:B------:R-:W-:-:S03]  /*4f290*/  IMAD.WIDE.U32 R24, R2, R18, RZ ;  /* 0x0000001202187225 */ /* 0x000fc600078e00ff */
[----:B------:R-:W-:Y:S01]  /*4f2a0*/  IADD3.X R46, PT, PT, RZ, R39, RZ, P0, P5 ;  /* 0x00000027ff2e7210 */ /* 0x000fe200007ea4ff */
[----:B------:R-:W-:Y:S01]  /*4f2b0*/  IMAD.WIDE.U32 R36, P6, R19, R2, R36 ;  /* 0x0000000213247225 */ /* 0x000fe200078c0024 */
[----:B------:R-:W-:-:S03]  /*4f2c0*/  ISETP.GE.U32.AND P0, PT, R34, R26, PT ;  /* 0x0000001a2200720c */ /* 0x000fc60003f06070 */
[----:B------:R-:W-:Y:S01]  /*4f2d0*/  IMAD.X R27, RZ, RZ, RZ, P6 ;  /* 0x000000ffff1b7224 */ /* 0x000fe200030e06ff */
[----:B------:R-:W-:Y:S01]  /*4f2e0*/  IADD3 RZ, P6, PT, R25, R36, RZ ;  /* 0x0000002419ff7210 */ /* 0x000fe20007fde0ff */
[----:B------:R-:W-:Y:S01]  /*4f2f0*/  IMAD.WIDE.U32 R40, R8, R14, RZ ;  /* 0x0000000e08287225 */ /* 0x000fe200078e00ff */
[----:B------:R-:W-:-:S03]  /*4f300*/  ISETP.GE.U32.AND.EX P0, PT, R35, R29, PT, P0 ;  /* 0x0000001d2300720c */ /* 0x000fc60003f06100 */
[----:B------:R-:W-:Y:S01]  /*4f310*/  IMAD.MOV.U32 R26, RZ, RZ, R37 ;  /* 0x000000ffff1a7224 */ /* 0x000fe200078e0025 */
[----:B------:R-:W-:Y:S01]  /*4f320*/  SEL R29, RZ, 0x1, P0 ;  /* 0x00000001ff1d7807 */ /* 0x000fe20000000000 */
[----:B------:R-:W-:-:S04]  /*4f330*/  IMAD.WIDE.U32 R30, R5, R14, RZ ;  /* 0x0000000e051e7225 */ /* 0x000fc800078e00ff */
[----:B------:R-:W-:Y:S01]  /*4f340*/  IMAD.WIDE.U32 R38, R8, R12, RZ ;  /* 0x0000000c08267225 */ /* 0x000fe200078e00ff */
[----:B------:R-:W-:-:S03]  /*4f350*/  IADD3 RZ, P1, PT, R31, R22, RZ ;  /* 0x000000161fff7210 */ /* 0x000fc60007f3e0ff */
[----:B------:R-:W-:-:S04]  /*4f360*/  IMAD.WIDE.U32.X R24, R19, R4, R26, P6 ;  /* 0x0000000413187225 */ /* 0x000fc800030e041a */
[----:B------:R-:W-:-:S04]  /*4f370*/  IMAD.WIDE.U32 R42, R7, R14, RZ ;  /* 0x0000000e072a7225 */ /* 0x000fc800078e00ff */
[----:B------:R-:W-:-:S04]  /*4f380*/  IMAD.WIDE.U32 R40, P6, R15, R7, R40 ;  /* 0x000000070f287225 */ /* 0x000fc800078c0028 */
[----:B------:R-:W-:Y:S02]  /*4f390*/  IMAD.MOV.U32 R36, RZ, RZ, R21 ;  /* 0x000000ffff247224 */ /* 0x000fe400078e0015 */
[----:B------:R-:W-:Y:S02]  /*4f3a0*/  IMAD R21, R17, R3, RZ ;  /* 0x0000000311157224 */ /* 0x000fe400078e02ff */
[----:B------:R-:W-:Y:S01]  /*4f3b0*/  IMAD.WIDE.U32 R30, R7, R12, RZ ;  /* 0x0000000c071e7225 */ /* 0x000fe200078e00ff */
[----:B------:R-:W-:-:S03]  /*4f3c0*/  IADD3 R30, P0, PT, R29, R24, RZ ;  /* 0x000000181d1e7210 */ /* 0x000fc60007f1e0ff */
[----:B------:R-:W-:-:S04]  /*4f3d0*/  IMAD.WIDE.U32 R38, P5, R13, R7, R38 ;  /* 0x000000070d267225 */ /* 0x000fc800078a0026 */
[----:B------:R-:W-:Y:S01]  /*4f3e0*/  IMAD.X R27, RZ, RZ, RZ, P4 ;  /* 0x000000ffff1b7224 */ /* 0x000fe200020e06ff */
[----:B------:R-:W-:Y:S01]  /*4f3f0*/  IADD3 RZ, P4, PT, R43, R40, RZ ;  /* 0x000000282bff7210 */ /* 0x000fe20007f9e0ff */
[----:B------:R-:W-:-:S04]  /*4f400*/  IMAD.WIDE.U32 R42, R0, R16, RZ ;  /* 0x00000010002a7225 */ /* 0x000fc800078e00ff */
[C---:B------:R-:W-:Y:S02]  /*4f410*/  IMAD R29, R16.reuse, R0, R21 ;  /* 0x00000000101d7224 */ /* 0x040fe400078e0215 */
[----:B------:R-:W-:-:S04]  /*4f420*/  IMAD.WIDE.U32 R44, R16, R3, R34 ;  /* 0x00000003102c7225 */ /* 0x000fc800078e0022 */
[----:B------:R-:W-:Y:S01]  /*4f430*/  IMAD.X R37, RZ, RZ, RZ, P3 ;  /* 0x000000ffff257224 */ /* 0x000fe200018e06ff */
[----:B------:R-:W-:Y:S01]  /*4f440*/  IADD3 RZ, P3, PT, R31, R38, RZ ;  /* 0x000000261fff7210 */ /* 0x000fe20007f7e0ff */
[----:B------:R-:W-:Y:S02]  /*4f450*/  IMAD.MOV.U32 R26, RZ, RZ, R23 ;  /* 0x000000ffff1a7224 */ /* 0x000fe400078e0017 */
[----:B------:R-:W-:Y:S01]  /*4f460*/  IMAD.X R31, RZ, RZ, R25, P0 ;  /* 0x000000ffff1f7224 */ /* 0x000fe200000e0619 */
[----:B------:R-:W-:Y:S01]  /*4f470*/  ISETP.GE.U32.AND P0, PT, R44, R34, PT ;  /* 0x000000222c00720c */ /* 0x000fe20003f06070 */
[----:B------:R-:W-:Y:S01]  /*4f480*/  IMAD.X R23, RZ, RZ, RZ, P6 ;  /* 0x000000ffff177224 */ /* 0x000fe200030e06ff */
[----:B------:R-:W-:Y:S01]  /*4f490*/  IADD3 R38, P6, PT, R47, R44, RZ ;  /* 0x0000002c2f267210 */ /* 0x000fe20007fde0ff */
[----:B------:R-:W-:Y:S02]  /*4f4a0*/  IMAD.IADD R29, R45, 0x1, R29 ;  /* 0x000000012d1d7824 */ /* 0x000fe400078e021d */
[----:B------:R-:W-:-:S02]  /*4f4b0*/  IMAD.X R25, RZ, RZ, RZ, P5 ;  /* 0x000000ffff197224 */ /* 0x000fc400028e06ff */
[----:B------:R-:W-:Y:S01]  /*4f4c0*/  IMAD.WIDE.U32 R20, R3, R16, RZ ;  /* 0x0000001003147225 */ /* 0x000fe200078e00ff */
[----:B------:R-:W-:-:S03]  /*4f4d0*/  ISETP.GE.U32.AND.EX P0, PT, R29, R35, PT, P0 ;  /* 0x000000231d00720c */ /* 0x000fc60003f06100 */
[----:B------:R-:W-:-:S04]  /*4f4e0*/  IMAD.WIDE.U32 R42, P5, R17, R3, R42 ;  /* 0x00000003112a7225 */ /* 0x000fc800078a002a */
[----:B------:R-:W-:Y:S02]  /*4f4f0*/  IMAD.MOV.U32 R22, RZ, RZ, R41 ;  /* 0x000000ffff167224 */ /* 0x000fe400078e0029 */
[-C--:B------:R-:W-:Y:S02]  /*4f500*/  IMAD R41, R13, R5.reuse, RZ ;  /* 0x000000050d297224 */ /* 0x080fe400078e02ff */
[----:B------:R-:W-:Y:S02]  /*4f510*/  IMAD.MOV.U32 R24, RZ, RZ, R39 ;  /* 0x000000ffff187224 */ /* 0x000fe400078e0027 */
[----:B------:R-:W-:Y:S01]  /*4f520*/  IMAD.X R39, R29, 0x1, R46, P6 ;  /* 0x000000011d277824 */ /* 0x000fe200030e062e */
[----:B------:R-:W-:Y:S01]  /*4f530*/  IADD3 RZ, P6, PT, R21, R42, RZ ;  /* 0x0000002a15ff7210 */ /* 0x000fe20007fde0ff */
[----:B------:R-:W-:Y:S01]  /*4f540*/  IMAD.X R35, RZ, RZ, RZ, P5 ;  /* 0x000000ffff237224 */ /* 0x000fe200028e06ff */
[----:B------:R-:W-:Y:S01]  /*4f550*/  ISETP.GE.U32.AND P5, PT, R38, R44, PT ;  /* 0x0000002c2600720c */ /* 0x000fe20003fa6070 */
[----:B------:R-:W-:Y:S01]  /*4f560*/  IMAD.WIDE.U32 R20, R12, R5, R32 ;  /* 0x000000050c147225 */ /* 0x000fe200078e0020 */
[----:B------:R-:W-:-:S02]  /*4f570*/  SEL R44, RZ, 0x1, P0 ;  /* 0x00000001ff2c7807 */ /* 0x000fc40000000000 */
[----:B------:R-:W-:Y:S01]  /*4f580*/  ISETP.GE.U32.AND.EX P5, PT, R39, R29, PT, P5 ;  /* 0x0000001d2700720c */ /* 0x000fe20003fa6150 */
[----:B------:R-:W-:Y:S01]  /*4f590*/  IMAD R41, R12, R6, R41 ;  /* 0x000000060c297224 */ /* 0x000fe200078e0229 */
[----:B------:R-:W-:Y:S01]  /*4f5a0*/  ISETP.GE.U32.AND P0, PT, R20, R32, PT ;  /* 0x000000201400720c */ /* 0x000fe20003f06070 */
[----:B------:R-:W-:Y:S01]  /*4f5b0*/  IMAD.MOV.U32 R34, RZ, RZ, R43 ;  /* 0x000000ffff227224 */ /* 0x000fe200078e002b */
[----:B------:R-:W-:Y:S01]  /*4f5c0*/  SEL R49, RZ, 0x1, P5 ;  /* 0x00000001ff317807 */ /* 0x000fe20002800000 */
[----:B------:R-:W-:Y:S02]  /*4f5d0*/  IMAD.IADD R29, R21, 0x1, R41 ;  /* 0x00000001151d7824 */ /* 0x000fe400078e0229 */
[----:B------:R-:W-:-:S03]  /*4f5e0*/  IMAD.WIDE.U32.X R42, R17, R0, R34, P6 ;  /* 0x00000000112a7225 */ /* 0x000fc600030e0422 */
[----:B------:R-:W-:Y:S01]  /*4f5f0*/  ISETP.GE.U32.AND.EX P0, PT, R29, R33, PT, P0 ;  /* 0x000000211d00720c */ /* 0x000fe20003f06100 */
[----:B------:R-:W-:Y:S01]  /*4f600*/  IMAD R35, R15, R5, RZ ;  /* 0x000000050f237224 */ /* 0x000fe200078e02ff */
[----:B------:R-:W-:Y:S01]  /*4f610*/  IADD3 R49, P5, P6, R49, R42, R44 ;  /* 0x0000002a31317210 */ /* 0x000fe20007ebe02c */
[----:B------:R-:W-:Y:S01]  /*4f620*/  IMAD.WIDE.U32 R40, R0, R18, RZ ;  /* 0x0000001200287225 */ /* 0x000fe200078e00ff */
[----:B------:R-:W-:-:S03]  /*4f630*/  SEL R47, RZ, 0x1, P0 ;  /* 0x00000001ff2f7807 */ /* 0x000fc60000000000 */
[-C--:B------:R-:W-:Y:S02]  /*4f640*/  IMAD R53, R14, R6.reuse, R35 ;  /* 0x000000060e357224 */ /* 0x080fe400078e0223 */
[----:B------:R-:W-:-:S04]  /*4f650*/  IMAD.WIDE.U32.X R36, R13, R6, R36, P2 ;  /* 0x000000060d247225 */ /* 0x000fc800010e0424 */
[----:B------:R-:W-:-:S04]  /*4f660*/  IMAD.WIDE.U32 R34, R14, R5, R38 ;  /* 0x000000050e227225 */ /* 0x000fc800078e0026 */
[----:B------:R-:W-:-:S04]  /*4f670*/  IMAD.WIDE.U32 R40, P2, R19, R3, R40 ;  /* 0x0000000313287225 */ /* 0x000fc80007840028 */
[-C--:B------:R-:W-:Y:S02]  /*4f680*/  IMAD R51, R19, R3.reuse, RZ ;  /* 0x0000000313337224 */ /* 0x080fe400078e02ff */
[----:B------:R-:W-:-:S04]  /*4f690*/  IMAD.WIDE.U32 R32, R18, R3, R30 ;  /* 0x0000000312207225 */ /* 0x000fc800078e001e */
[----:B------:R-:W-:Y:S01]  /*4f6a0*/  IMAD.WIDE.U32 R44, R3, R18, RZ ;  /* 0x00000012032c7225 */ /* 0x000fe200078e00ff */
[----:B------:R-:W-:Y:S02]  /*4f6b0*/  IADD3.X R44, PT, PT, RZ, R43, RZ, P5, P6 ;  /* 0x0000002bff2c7210 */ /* 0x000fe40002fec4ff */
[C---:B------:R-:W-:Y:S01]  /*4f6c0*/  IADD3 R36, P5, P6, R34.reuse, R36, R47 ;  /* 0x0000002422247210 */ /* 0x040fe20007ebe02f */
[----:B------:R-:W-:Y:S01]  /*4f6d0*/  IMAD.IADD R3, R35, 0x1, R53 ;  /* 0x0000000123037824 */ /* 0x000fe200078e0235 */
[----:B------:R-:W-:Y:S01]  /*4f6e0*/  IADD3 RZ, P0, PT, R45, R40, RZ ;  /* 0x000000282dff7210 */ /* 0x000fe20007f1e0ff */
[----:B------:R-:W-:Y:S01]  /*4f6f0*/  IMAD.X R43, RZ, RZ, RZ, P2 ;  /* 0x000000ffff2b7224 */ /* 0x000fe200010e06ff */
[----:B------:R-:W-:Y:S01]  /*4f700*/  ISETP.GE.U32.AND P2, PT, R34, R38, PT ;  /* 0x000000262200720c */ /* 0x000fe20003f46070 */
[----:B------:R-:W-:Y:S01]  /*4f710*/  IMAD R51, R18, R0, R51 ;  /* 0x0000000012337224 */ /* 0x000fe200078e0233 */
[----:B------:R-:W-:Y:S01]  /*4f720*/  IADD3.X R37, PT, PT, R3, R37, RZ, P5, P6 ;  /* 0x0000002503257210 */ /* 0x000fe20002fec4ff */
[----:B------:R-:W-:Y:S01]  /*4f730*/  IMAD.MOV.U32 R42, RZ, RZ, R41 ;  /* 0x000000ffff2a7224 */ /* 0x000fe200078e0029 */
[----:B------:R-:W-:Y:S01]  /*4f740*/  IADD3 R38, P6, PT, R49, R32, RZ ;  /* 0x0000002031267210 */ /* 0x000fe20007fde0ff */
[----:B------:R-:W-:Y:S01]  /*4f750*/  IMAD.IADD R35, R33, 0x1, R51 ;  /* 0x0000000121237824 */ /* 0x000fe200078e0233 */
[----:B------:R-:W-:Y:S01]  /*4f760*/  ISETP.GE.U32.AND P5, PT, R36, R34, PT ;  /* 0x000000222400720c */ /* 0x000fe20003fa6070 */
[----:B------:R-:W-:Y:S01]  /*4f770*/  IMAD.WIDE.U32.X R26, R15, R6, R26, P1 ;  /* 0x000000060f1a7225 */ /* 0x000fe200008e041a */
[----:B------:R-:W-:-:S02]  /*4f780*/  ISETP.GE.U32.AND.EX P2, PT, R3, R39, PT, P2 ;  /* 0x000000270300720c */ /* 0x000fc40003f46120 */
[----:B------:R-:W-:Y:S01]  /*4f790*/  ISETP.GE.U32.AND.EX P5, PT, R37, R3, PT, P5 ;  /* 0x000000032500720c */ /* 0x000fe20003fa6150 */
[----:B------:R-:W-:Y:S01]  /*4f7a0*/  IMAD.X R39, R35, 0x1, R44, P6 ;  /* 0x0000000123277824 */ /* 0x000fe200030e062c */
[----:B------:R-:W-:Y:S01]  /*4f7b0*/  SEL R3, RZ, 0x1, P2 ;  /* 0x00000001ff037807 */ /* 0x000fe20001000000 */
[----:B------:R-:W-:Y:S01]  /*4f7c0*/  IMAD.WIDE.U32 R44, R6, R18, RZ ;  /* 0x00000012062c7225 */ /* 0x000fe200078e00ff */
[----:B------:R-:W-:Y:S02]  /*4f7d0*/  ISETP.GE.U32.AND P6, PT, R32, R30, PT ;  /* 0x0000001e2000720c */ /* 0x000fe40003fc6070 */
[----:B------:R-:W-:Y:S01]  /*4f7e0*/  ISETP.GE.U32.AND P2, PT, R38, R32, PT ;  /* 0x000000202600720c */ /* 0x000fe20003f46070 */
[----:B------:R-:W-:Y:S01]  /*4f7f0*/  IMAD.WIDE.U32.X R32, R19, R0, R42, P0 ;  /* 0x0000000013207225 */ /* 0x000fe200000e042a */
[----:B------:R-:W-:Y:S02]  /*4f800*/  SEL R51, RZ, 0x1, P5 ;  /* 0x00000001ff337807 */ /* 0x000fe40002800000 */
[----:B------:R-:W-:Y:S01]  /*4f810*/  ISETP.GE.U32.AND.EX P6, PT, R35, R31, PT, P6 ;  /* 0x0000001f2300720c */ /* 0x000fe20003fc6160 */
[----:B------:R-:W-:Y:S01]  /*4f820*/  IMAD.WIDE.U32 R42, R8, R16, RZ ;  /* 0x00000010082a7225 */ /* 0x000fe200078e00ff */
[----:B------:R-:W-:-:S02]  /*4f830*/  ISETP.GE.U32.AND.EX P2, PT, R39, R35, PT, P2 ;  /* 0x000000232700720c */ /* 0x000fc40003f46120 */
[----:B------:R-:W-:Y:S01]  /*4f840*/  IADD3 R51, P0, P1, R51, R26, R3 ;  /* 0x0000001a33337210 */ /* 0x000fe2000791e003 */
[-C--:B------:R-:W-:Y:S01]  /*4f850*/  IMAD.WIDE.U32 R34, R6, R16.reuse, RZ ;  /* 0x0000001006227225 */ /* 0x080fe200078e00ff */
[----:B------:R-:W-:Y:S02]  /*4f860*/  SEL R40, RZ, 0x1, P6 ;  /* 0x00000001ff287807 */ /* 0x000fe40003000000 */
[----:B------:R-:W-:Y:S01]  /*4f870*/  SEL R3, RZ, 0x1, P2 ;  /* 0x00000001ff037807 */ /* 0x000fe20001000000 */
[----:B------:R-:W-:Y:S01]  /*4f880*/  IMAD.WIDE.U32 R30, R5, R16, RZ ;  /* 0x00000010051e7225 */ /* 0x000fe200078e00ff */
[----:B------:R-:W-:Y:S02]  /*4f890*/  IADD3.X R0, PT, PT, RZ, R27, RZ, P0, P1 ;  /* 0x0000001bff007210 */ /* 0x000fe400007e24ff */
[----:B------:R-:W-:Y:S01]  /*4f8a0*/  IADD3 R30, P2, P5, R3, R32, R40 ;  /* 0x00000020031e7210 */ /* 0x000fe20007d5e028 */
[----:B------:R-:W-:-:S04]  /*4f8b0*/  IMAD.WIDE.U32 R26, P0, R17, R5, R34 ;  /* 0x00000005111a7225 */ /* 0x000fc80007800022 */
[----:B------:R-:W-:Y:S01]  /*4f8c0*/  IMAD.WIDE.U32 R40, R7, R16, RZ ;  /* 0x0000001007287225 */ /* 0x000fe200078e00ff */
[----:B------:R-:W-:Y:S02]  /*4f8d0*/  IADD3 RZ, P6, PT, R31, R26, RZ ;  /* 0x0000001a1fff7210 */ /* 0x000fe40007fde0ff */
[----:B------:R-:W-:Y:S01]  /*4f8e0*/  IADD3.X R31, PT, PT, RZ, R33, RZ, P2, P5 ;  /* 0x00000021ff1f7210 */ /* 0x000fe200017ea4ff */
        /* <DEDUP_REMOVED lines=15> */
[-C--:B------:R-:W-:Y:S02]  /*4f9e0*/  IMAD R53, R13, R7.reuse, RZ ;  /* 0x000000070d357224 */ /* 0x080fe400078e02ff */
[----:B------:R-:W-:Y:S02]  /*4f9f0*/  IMAD.MOV.U32 R32, RZ, RZ, R35 ;  /* 0x000000ffff207224 */ /* 0x000fe400078e0023 */
[----:B------:R-:W-:Y:S01]  /*4fa00*/  IMAD.X R35, RZ, RZ, RZ, P0 ;  /* 0x000000ffff237224 */ /* 0x000fe200000e06ff */
[----:B------:R-:W-:Y:S01]  /*4fa10*/  IADD3 R44, P0, PT, R51, R48, RZ ;  /* 0x00000030332c7210 */ /* 0x000fe20007f1e0ff */
[----:B------:R-:W-:Y:S02]  /*4fa20*/  IMAD.MOV.U32 R40, RZ, RZ, R27 ;  /* 0x000000ffff287224 */ /* 0x000fe400078e001b */
[----:B------:R-:W-:-:S04]  /*4fa30*/  IMAD.WIDE.U32 R26, R12, R7, R36 ;  /* 0x000000070c1a7225 */ /* 0x000fc800078e0024 */
[----:B------:R-:W-:Y:S02]  /*4fa40*/  IMAD.IADD R3, R49, 0x1, R3 ;  /* 0x0000000131037824 */ /* 0x000fe400078e0203 */
[-C--:B------:R-:W-:Y:S02]  /*4fa50*/  IMAD R53, R12, R8.reuse, R53 ;  /* 0x000000080c357224 */ /* 0x080fe400078e0235 */
[----:B------:R-:W-:Y:S02]  /*4fa60*/  IMAD.MOV.U32 R34, RZ, RZ, R47 ;  /* 0x000000ffff227224 */ /* 0x000fe400078e002f */
[----:B------:R-:W-:Y:S02]  /*4fa70*/  IMAD.MOV.U32 R42, RZ, RZ, R45 ;  /* 0x000000ffff2a7224 */ /* 0x000fe400078e002d */
[----:B------:R-:W-:Y:S01]  /*4fa80*/  IMAD.WIDE.U32.X R46, R13, R8, R24, P3 ;  /* 0x000000080d2e7225 */ /* 0x000fe200018e0418 */
[----:B------:R-:W-:-:S03]  /*4fa90*/  ISETP.GE.U32.AND P3, PT, R48, R38, PT ;  /* 0x000000263000720c */ /* 0x000fc60003f66070 */
[----:B------:R-:W-:Y:S01]  /*4faa0*/  IMAD.X R45, R3, 0x1, R0, P0 ;  /* 0x00000001032d7824 */ /* 0x000fe200000e0600 */
[----:B------:R-:W-:Y:S01]  /*4fab0*/  ISETP.GE.U32.AND P0, PT, R26, R36, PT ;  /* 0x000000241a00720c */ /* 0x000fe20003f06070 */
[----:B------:R-:W-:Y:S01]  /*4fac0*/  IMAD.IADD R24, R27, 0x1, R53 ;  /* 0x000000011b187824 */ /* 0x000fe200078e0235 */
[----:B------:R-:W-:Y:S01]  /*4fad0*/  ISETP.GE.U32.AND.EX P3, PT, R3, R39, PT, P3 ;  /* 0x000000270300720c */ /* 0x000fe20003f66130 */
[C---:B------:R-:W-:Y:S01]  /*4fae0*/  IMAD.WIDE.U32.X R22, R15.reuse, R8, R22, P4 ;  /* 0x000000080f167225 */ /* 0x040fe200020e0416 */
[----:B------:R-:W-:Y:S02]  /*4faf0*/  ISETP.GE.U32.AND P4, PT, R44, R48, PT ;  /* 0x000000302c00720c */ /* 0x000fe40003f86070 */
[----:B------:R-:W-:Y:S01]  /*4fb00*/  ISETP.GE.U32.AND.EX P0, PT, R24, R37, PT, P0 ;  /* 0x000000251800720c */ /* 0x000fe20003f06100 */
[----:B------:R-:W-:Y:S01]  /*4fb10*/  IMAD R15, R15, R7, RZ ;  /* 0x000000070f0f7224 */ /* 0x000fe200078e02ff */
[----:B------:R-:W-:Y:S01]  /*4fb20*/  ISETP.GE.U32.AND.EX P4, PT, R45, R3, PT, P4 ;  /* 0x000000032d00720c */ /* 0x000fe20003f86140 */
[----:B------:R-:W-:Y:S01]  /*4fb30*/  IMAD R3, R19, R5, RZ ;  /* 0x0000000513037224 */ /* 0x000fe200078e02ff */
[----:B------:R-:W-:Y:S01]  /*4fb40*/  SEL R0, RZ, 0x1, P3 ;  /* 0x00000001ff007807 */ /* 0x000fe20001800000 */
[C---:B------:R-:W-:Y:S01]  /*4fb50*/  IMAD R49, R14.reuse, R8, R15 ;  /* 0x000000080e317224 */ /* 0x040fe200078e020f */
[----:B------:R-:W-:Y:S01]  /*4fb60*/  SEL R25, RZ, 0x1, P4 ;  /* 0x00000001ff197807 */ /* 0x000fe20002000000 */
[----:B------:R-:W-:-:S04]  /*4fb70*/  IMAD.WIDE.U32 R14, R14, R7, R44 ;  /* 0x000000070e0e7225 */ /* 0x000fc800078e002c */
[----:B------:R-:W-:Y:S01]  /*4fb80*/  IMAD.WIDE.U32 R36, R18, R5, R30 ;  /* 0x0000000512247225 */ /* 0x000fe200078e001e */
[----:B------:R-:W-:Y:S02]  /*4fb90*/  SEL R5, RZ, 0x1, P0 ;  /* 0x00000001ff057807 */ /* 0x000fe40000000000 */
[C---:B------:R-:W-:Y:S01]  /*4fba0*/  ISETP.GE.U32.AND P0, PT, R14.reuse, R44, PT ;  /* 0x0000002c0e00720c */ /* 0x040fe20003f06070 */
[----:B------:R-:W-:Y:S01]  /*4fbb0*/  IMAD.WIDE.U32.X R40, R17, R6, R40, P6 ;  /* 0x0000000611287225 */ /* 0x000fe200030e0428 */
[----:B------:R-:W-:-:S03]  /*4fbc0*/  IADD3 R5, P3, P4, R14, R46, R5 ;  /* 0x0000002e0e057210 */ /* 0x000fc60007c7e005 */
[-C--:B------:R-:W-:Y:S02]  /*4fbd0*/  IMAD R39, R18, R6.reuse, R3 ;  /* 0x0000000612277224 */ /* 0x080fe400078e0203 */
[----:B------:R-:W-:Y:S02]  /*4fbe0*/  IMAD.IADD R3, R15, 0x1, R49 ;  /* 0x000000010f037824 */ /* 0x000fe400078e0231 */
[----:B------:R-:W-:Y:S01]  /*4fbf0*/  IMAD.WIDE.U32.X R42, R19, R6, R42, P1 ;  /* 0x00000006132a7225 */ /* 0x000fe200008e042a */
[----:B------:R-:W-:Y:S02]  /*4fc00*/  IADD3 R15, P6, P1, R25, R40, R0 ;  /* 0x00000028190f7210 */ /* 0x000fe400079de000 */
[----:B------:R-:W-:Y:S01]  /*4fc10*/  IADD3.X R6, PT, PT, R3, R47, RZ, P3, P4 ;  /* 0x0000002f03067210 */ /* 0x000fe20001fe84ff */
[----:B------:R-:W-:Y:S01]  /*4fc20*/  IMAD R25, R17, R7, RZ ;  /* 0x0000000711197224 */ /* 0x000fe200078e02ff */
[----:B------:R-:W-:Y:S01]  /*4fc30*/  ISETP.GE.U32.AND P3, PT, R5, R14, PT ;  /* 0x0000000e0500720c */ /* 0x000fe20003f66070 */
[----:B------:R-:W-:Y:S01]  /*4fc40*/  IMAD.WIDE.U32.X R32, R17, R8, R32, P2 ;  /* 0x0000000811207225 */ /* 0x000fe200010e0420 */
[----:B------:R-:W-:-:S02]  /*4fc50*/  IADD3.X R40, PT, PT, RZ, R41, RZ, P6, P1 ;  /* 0x00000029ff287210 */ /* 0x000fc400037e24ff */
[----:B------:R-:W-:Y:S01]  /*4fc60*/  IADD3 R14, P6, PT, R15, R36, RZ ;  /* 0x000000240f0e7210 */ /* 0x000fe20007fde0ff */
[----:B------:R-:W-:Y:S01]  /*4fc70*/  IMAD R15, R19, R7, RZ ;  /* 0x00000007130f7224 */ /* 0x000fe200078e02ff */
[----:B------:R-:W-:Y:S01]  /*4fc80*/  ISETP.GE.U32.AND.EX P0, PT, R3, R45, PT, P0 ;  /* 0x0000002d0300720c */ /* 0x000fe20003f06100 */
[----:B------:R-:W-:Y:S01]  /*4fc90*/  IMAD.IADD R17, R37, 0x1, R39 ;  /* 0x0000000125117824 */ /* 0x000fe200078e0227 */
[----:B------:R-:W-:Y:S01]  /*4fca0*/  ISETP.GE.U32.AND.EX P3, PT, R6, R3, PT, P3 ;  /* 0x000000030600720c */ /* 0x000fe20003f66130 */
[----:B------:R-:W-:Y:S01]  /*4fcb0*/  IMAD R41, R16, R8, R25 ;  /* 0x0000000810297224 */ /* 0x000fe200078e0219 */
[----:B------:R-:W-:Y:S01]  /*4fcc0*/  ISETP.GE.U32.AND P4, PT, R36, R30, PT ;  /* 0x0000001e2400720c */ /* 0x000fe20003f86070 */
[----:B------:R-:W-:Y:S01]  /*4fcd0*/  IMAD R45, R18, R8, R15 ;  /* 0x00000008122d7224 */ /* 0x000fe200078e020f */
[----:B------:R-:W-:Y:S01]  /*4fce0*/  ISETP.GE.U32.AND P1, PT, R14, R36, PT ;  /* 0x000000240e00720c */ /* 0x000fe20003f26070 */
[----:B------:R-:W-:Y:S01]  /*4fcf0*/  IMAD.WIDE.U32 R38, R6, 0x3d1, RZ ;  /* 0x000003d106267825 */ /* 0x000fe200078e00ff */
[----:B------:R-:W-:-:S02]  /*4fd00*/  SEL R0, RZ, 0x1, P0 ;  /* 0x00000001ff007807 */ /* 0x000fc40000000000 */
[----:B------:R-:W-:Y:S01]  /*4fd10*/  SEL R25, RZ, 0x1, P3 ;  /* 0x00000001ff197807 */ /* 0x000fe20001800000 */
[----:B------:R-:W-:Y:S01]  /*4fd20*/  IMAD.WIDE.U32 R36, R5, 0x3d1, RZ ;  /* 0x000003d105247825 */ /* 0x000fe200078e00ff */
[----:B------:R-:W-:-:S03]  /*4fd30*/  ISETP.GE.U32.AND.EX P4, PT, R17, R31, PT, P4 ;  /* 0x0000001f1100720c */ /* 0x000fc60003f86140 */
[----:B------:R-:W-:Y:S01]  /*4fd40*/  IMAD.X R15, R17, 0x1, R40, P6 ;  /* 0x00000001110f7824 */ /* 0x000fe200030e0628 */
[----:B------:R-:W-:Y:S01]  /*4fd50*/  IADD3 R3, P3, PT, RZ, R36, RZ ;  /* 0x00000024ff037210 */ /* 0x000fe20007f7e0ff */
[----:B------:R-:W-:Y:S01]  /*4fd60*/  IMAD.WIDE.U32.X R34, R19, R8, R34, P5 ;  /* 0x0000000813227225 */ /* 0x000fe200028e0422 */
[----:B------:R-:W-:Y:S02]  /*4fd70*/  IADD3 R25, P0, P5, R25, R22, R0 ;  /* 0x0000001619197210 */ /* 0x000fe40007d1e000 */
[----:B------:R-:W-:Y:S01]  /*4fd80*/  ISETP.GE.U32.AND.EX P1, PT, R15, R17, PT, P1 ;  /* 0x000000110f00720c */ /* 0x000fe20003f26110 */
[----:B------:R-:W-:Y:S01]  /*4fd90*/  IMAD.WIDE.U32 R30, P2, RZ, R5, R38 ;  /* 0x00000005ff1e7225 */ /* 0x000fe20007840026 */
[----:B------:R-:W-:Y:S02]  /*4fda0*/  IADD3.X R0, PT, PT, RZ, R23, RZ, P0, P5 ;  /* 0x00000017ff007210 */ /* 0x000fe400007ea4ff */
[----:B------:R-:W-:Y:S01]  /*4fdb0*/  ISETP.GE.U32.AND P0, PT, R3, R36, PT ;  /* 0x000000240300720c */ /* 0x000fe20003f06070 */
[----:B------:R-:W-:Y:S01]  /*4fdc0*/  IMAD.WIDE.U32 R16, R16, R7, R14 ;  /* 0x0000000710107225 */ /* 0x000fe200078e000e */
[----:B------:R-:W-:-:S02]  /*4fdd0*/  IADD3 R36, P5, PT, R37, R30, RZ ;  /* 0x0000001e25247210 */ /* 0x000fc40007fbe0ff */
[----:B------:R-:W-:Y:S01]  /*4fde0*/  SEL R8, RZ, 0x1, P4 ;  /* 0x00000001ff087807 */ /* 0x000fe20002000000 */
[----:B------:R-:W-:Y:S01]  /*4fdf0*/  IMAD.IADD R19, R17, 0x1, R41 ;  /* 0x0000000111137824 */ /* 0x000fe200078e0229 */
[----:B------:R-:W-:Y:S01]  /*4fe00*/  IADD3 R37, P4, PT, R25, R16, RZ ;  /* 0x0000001019257210 */ /* 0x000fe20007f9e0ff */
[----:B------:R-:W-:Y:S01]  /*4fe10*/  IMAD.X R17, RZ, RZ, RZ, P2 ;  /* 0x000000ffff117224 */ /* 0x000fe200010e06ff */
[----:B------:R-:W-:Y:S01]  /*4fe20*/  SEL R23, RZ, 0x1, P1 ;  /* 0x00000001ff177807 */ /* 0x000fe20000800000 */
[----:B------:R-:W-:Y:S01]  /*4fe30*/  IMAD.X R5, R36, 0x1, R5, P3 ;  /* 0x0000000124057824 */ /* 0x000fe200018e0605 */
[----:B------:R-:W-:Y:S01]  /*4fe40*/  ISETP.GE.U32.AND P2, PT, R16, R14, PT ;  /* 0x0000000e1000720c */ /* 0x000fe20003f46070 */
[----:B------:R-:W-:Y:S01]  /*4fe50*/  IMAD.X R0, R19, 0x1, R0, P4 ;  /* 0x0000000113007824 */ /* 0x000fe200020e0600 */
[----:B------:R-:W-:Y:S01]  /*4fe60*/  ISETP.GE.U32.AND P1, PT, R37, R16, PT ;  /* 0x000000102500720c */ /* 0x000fe20003f26070 */
[----:B------:R-:W-:Y:S01]  /*4fe70*/  IMAD.MOV.U32 R16, RZ, RZ, R31 ;  /* 0x000000ffff107224 */ /* 0x000fe200078e001f */
[----:B------:R-:W-:Y:S01]  /*4fe80*/  ISETP.GE.U32.AND.EX P2, PT, R19, R15, PT, P2 ;  /* 0x0000000f1300720c */ /* 0x000fe20003f46120 */
[C---:B------:R-:W-:Y:S01]  /*4fe90*/  IMAD.WIDE.U32 R30, R0.reuse, 0x3d1, RZ ;  /* 0x000003d1001e7825 */ /* 0x040fe200078e00ff */
[----:B------:R-:W-:-:S02]  /*4fea0*/  ISETP.GE.U32.AND.EX P1, PT, R0, R19, PT, P1 ;  /* 0x000000130000720c */ /* 0x000fc40003f26110 */
[----:B------:R-:W-:Y:S01]  /*4feb0*/  IADD3 R14, P4, P6, R23, R42, R8 ;  /* 0x0000002a170e7210 */ /* 0x000fe20007e9e008 */
[----:B------:R-:W-:Y:S01]  /*4fec0*/  IMAD.WIDE.U32.X R16, RZ, R6, R16, P5 ;  /* 0x00000006ff107225 */ /* 0x000fe200028e0410 */
[----:B------:R-:W-:Y:S02]  /*4fed0*/  SEL R8, RZ, 0x1, P2 ;  /* 0x00000001ff087807 */ /* 0x000fe40001000000 */
[----:B------:R-:W-:Y:S01]  /*4fee0*/  SEL R41, RZ, 0x1, P1 ;  /* 0x00000001ff297807 */ /* 0x000fe20000800000 */
[----:B------:R-:W-:Y:S01]  /*4fef0*/  IMAD.WIDE.U32 R22, R37, 0x3d1, RZ ;  /* 0x000003d125167825 */ /* 0x000fe200078e00ff */
[----:B------:R-:W-:Y:S02]  /*4ff00*/  IADD3.X R15, PT, PT, RZ, R43, RZ, P4, P6 ;  /* 0x0000002bff0f7210 */ /* 0x000fe400027ec4ff */
[----:B------:R-:W-:Y:S01]  /*4ff10*/  IADD3 R41, P3, P4, R41, R32, R8 ;  /* 0x0000002029297210 */ /* 0x000fe20007c7e008 */
[----:B------:R-:W-:Y:S01]  /*4ff20*/  IMAD R13, R13, R2, RZ ;  /* 0x000000020d0d7224 */ /* 0x000fe200078e02ff */
[----:B------:R-:W-:Y:S01]  /*4ff30*/  ISETP.GE.U32.AND.EX P0, PT, R5, R36, PT, P0 ;  /* 0x000000240500720c */ /* 0x000fe20003f06100 */
[----:B------:R-:W-:Y:S01]  /*4ff40*/  IMAD.WIDE.U32 R18, R18, R7, R14 ;  /* 0x0000000712127225 */ /* 0x000fe200078e000e */
[----:B------:R-:W-:-:S02]  /*4ff50*/  IADD3.X R36, PT, PT, RZ, R33, RZ, P3, P4 ;  /* 0x00000021ff247210 */ /* 0x000fc40001fe84ff */
[----:B------:R-:W-:Y:S01]  /*4ff60*/  IADD3 R25, P2, PT, R16, R22, RZ ;  /* 0x0000001610197210 */ /* 0x000fe20007f5e0ff */
[----:B------:R-:W-:Y:S01]  /*4ff70*/  IMAD.WIDE.U32 R30, P3, RZ, R37, R30 ;  /* 0x00000025ff1e7225 */ /* 0x000fe2000786001e */
[----:B------:R-:W-:Y:S02]  /*4ff80*/  IADD3 R41, P6, PT, R41, R18, RZ ;  /* 0x0000001229297210 */ /* 0x000fe40007fde0ff */
[----:B------:R-:W-:Y:S01]  /*4ff90*/  ISETP.GE.U32.AND P1, PT, R18, R14, PT ;  /* 0x0000000e1200720c */ /* 0x000fe20003f26070 */
[----:B------:R-:W-:Y:S01]  /*4ffa0*/  IMAD.IADD R33, R19, 0x1, R45 ;  /* 0x0000000113217824 */ /* 0x000fe200078e022d */
[----:B------:R-:W-:Y:S01]  /*4ffb0*/  IADD3 R8, P5, PT, R25, R6, RZ ;  /* 0x0000000619087210 */ /* 0x000fe20007fbe0ff */
[----:B------:R-:W-:Y:S01]  /*4ffc0*/  IMAD.X R7, RZ, RZ, RZ, P3 ;  /* 0x000000ffff077224 */ /* 0x000fe200018e06ff */
[----:B------:R-:W-:Y:S01]  /*4ffd0*/  IADD3 R16, P3, PT, R23, R30, RZ ;  /* 0x0000001e17107210 */ /* 0x000fe20007f7e0ff */
[C---:B------:R-:W-:Y:S01]  /*4ffe0*/  IMAD.X R36, R33.reuse, 0x1, R36, P6 ;  /* 0x0000000121247824 */ /* 0x040fe200030e0624 */
[----:B------:R-:W-:Y:S01]  /*4fff0*/  SEL R19, RZ, 0x1, P0 ;  /* 0x00000001ff137807 */ /* 0x000fe20000000000 */
[----:B------:R-:W-:Y:S01]  /*50000*/  IMAD.MOV.U32 R6, RZ, RZ, R31 ;  /* 0x000000ffff067224 */ /* 0x000fe200078e001f */
[----:B------:R-:W-:Y:S01]  /*50010*/  ISETP.GE.U32.AND.EX P1, PT, R33, R15, PT, P1 ;  /* 0x0000000f2100720c */ /* 0x000fe20003f26110 */
[----:B------:R-:W-:Y:S01]  /*50020*/  IMAD.X R31, R16, 0x1, R17, P2 ;  /* 0x00000001101f7824 */ /* 0x000fe200010e0611 */
[C---:B------:R-:W-:Y:S01]  /*50030*/  IADD3 R15, P6, PT, R8.reuse, R19, RZ ;  /* 0x00000013080f7210 */ /* 0x040fe20007fde0ff */
[----:B------:R-:W-:Y:S01]  /*50040*/  IMAD.WIDE.U32.X R6, RZ, R0, R6, P3 ;  /* 0x00000000ff067225 */ /* 0x000fe200018e0406 */
[----:B------:R-:W-:-:S02]  /*50050*/  ISETP.LT.U32.AND P0, PT, R8, R25, PT ;  /* 0x000000190800720c */ /* 0x000fc40003f01070 */
[----:B------:R-:W-:Y:S01]  /*50060*/  ISETP.GE.U32.AND P2, PT, R15, R8, PT ;  /* 0x000000080f00720c */ /* 0x000fe20003f46070 */
[----:B------:R-:W-:Y:S01]  /*50070*/  IMAD.X R8, R31, 0x1, R37, P5 ;  /* 0x000000011f087824 */ /* 0x000fe200028e0625 */
[----:B------:R-:W-:Y:S01]  /*50080*/  ISETP.GE.U32.AND P4, PT, R25, R22, PT ;  /* 0x000000161900720c */ /* 0x000fe20003f86070 */
[C---:B------:R-:W-:Y:S01]  /*50090*/  IMAD.WIDE.U32 R22, R36.reuse, 0x3d1, RZ ;  /* 0x000003d124167825 */ /* 0x040fe200078e00ff */
[----:B------:R-:W-:Y:S02]  /*500a0*/  ISETP.GE.U32.AND P3, PT, R41, R18, PT ;  /* 0x000000122900720c */ /* 0x000fe40003f66070 */
[----:B------:R-:W-:Y:S01]  /*500b0*/  ISETP.GE.U32.AND.EX P4, PT, R31, R16, PT, P4 ;  /* 0x000000101f00720c */ /* 0x000fe20003f86140 */
[----:B------:R-:W-:Y:S01]  /*500c0*/  IMAD.X R17, RZ, RZ, R8, P6 ;  /* 0x000000ffff117224 */ /* 0x000fe200030e0608 */
[----:B------:R-:W-:Y:S01]  /*500d0*/  ISETP.GE.U32.AND.EX P3, PT, R36, R33, PT, P3 ;  /* 0x000000212400720c */ /* 0x000fe20003f66130 */
[----:B------:R-:W-:Y:S01]  /*500e0*/  IMAD.WIDE.U32 R18, R41, 0x3d1, RZ ;  /* 0x000003d129127825 */ /* 0x000fe200078e00ff */
[----:B------:R-:W-:-:S02]  /*500f0*/  SEL R25, RZ, 0x1, P4 ;  /* 0x00000001ff197807 */ /* 0x000fc40002000000 */
[----:B------:R-:W-:Y:S01]  /*50100*/  SEL R16, RZ, 0x1, P1 ;  /* 0x00000001ff107807 */ /* 0x000fe20000800000 */
[----:B------:R-:W-:Y:S01]  /*50110*/  IMAD.WIDE.U32 R22, P1, RZ, R41, R22 ;  /* 0x00000029ff167225 */ /* 0x000fe20007820016 */
[----:B------:R-:W-:Y:S02]  /*50120*/  ISETP.GE.U32.AND.EX P4, PT, R17, R8, PT, P2 ;  /* 0x000000081100720c */ /* 0x000fe40003f86120 */
[----:B------:R-:W-:Y:S01]  /*50130*/  SEL R33, RZ, 0x1, P3 ;  /* 0x00000001ff217807 */ /* 0x000fe20001800000 */
[----:B------:R-:W-:Y:S01]  /*50140*/  IMAD.MOV.U32 R30, RZ, RZ, R23 ;  /* 0x000000ffff1e7224 */ /* 0x000fe200078e0017 */
[----:B------:R-:W-:Y:S01]  /*50150*/  ISETP.LT.U32.OR.EX P0, PT, R8, R31, !P4, P0 ;  /* 0x0000001f0800720c */ /* 0x000fe20006701500 */
[----:B------:R-:W-:Y:S01]  /*50160*/  IMAD.X R31, RZ, RZ, RZ, P1 ;  /* 0x000000ffff1f7224 */ /* 0x000fe200008e06ff */
[----:B------:R-:W-:Y:S02]  /*50170*/  IADD3 R16, P4, P5, R33, R34, R16 ;  /* 0x0000002221107210 */ /* 0x000fe40007d9e010 */
[----:B------:R-:W-:-:S02]  /*50180*/  IADD3 R25, P2, P3, R18, R6, R25 ;  /* 0x0000000612197210 */ /* 0x000fc40007b5e019 */
[----:B------:R-:W-:Y:S01]  /*50190*/  IADD3 R37, P6, PT, R19, R22, RZ ;  /* 0x0000001613257210 */ /* 0x000fe20007fde0ff */
[----:B------:R-:W-:Y:S01]  /*501a0*/  IMAD.WIDE.U32 R22, R16, 0x3d1, RZ ;  /* 0x000003d110167825 */ /* 0x000fe200078e00ff */
[----:B------:R-:W-:Y:S02]  /*501b0*/  IADD3.X R39, PT, PT, RZ, R35, RZ, P4, P5 ;  /* 0x00000023ff277210 */ /* 0x000fe400027ea4ff */
[----:B------:R-:W-:Y:S02]  /*501c0*/  IADD3 R0, P4, PT, R25, R0, RZ ;  /* 0x0000000019007210 */ /* 0x000fe40007f9e0ff */
[----:B------:R-:W-:Y:S01]  /*501d0*/  SEL R19, RZ, 0x1, !P0 ;  /* 0x00000001ff137807 */ /* 0x000fe20004000000 */
[----:B------:R-:W-:Y:S01]  /*501e0*/  IMAD.WIDE.U32 R32, R39, 0x3d1, RZ ;  /* 0x000003d127207825 */ /* 0x000fe200078e00ff */
[----:B------:R-:W-:Y:S02]  /*501f0*/  IADD3.X R14, PT, PT, R37, R7, RZ, P2, P3 ;  /* 0x00000007250e7210 */ /* 0x000fe400017e64ff */
[----:B------:R-:W-:Y:S01]  /*50200*/  ISETP.GE.U32.AND P1, PT, R25, R18, PT ;  /* 0x000000121900720c */ /* 0x000fe20003f26070 */
[----:B------:R-:W-:Y:S01]  /*50210*/  IMAD.WIDE.U32.X R6, RZ, R36, R30, P6 ;  /* 0x00000024ff067225 */ /* 0x000fe200030e041e */
[----:B------:R-:W-:-:S02]  /*50220*/  ISETP.LT.U32.AND P0, PT, R0, R25, PT ;  /* 0x000000190000720c */ /* 0x000fc40003f01070 */
[----:B------:R-:W-:Y:S01]  /*50230*/  IADD3 R19, P3, PT, R0, R19, RZ ;  /* 0x0000001300137210 */ /* 0x000fe20007f7e0ff */
[C---:B------:R-:W-:Y:S01]  /*50240*/  IMAD.X R25, R14.reuse, 0x1, R41, P4 ;  /* 0x000000010e197824 */ /* 0x040fe200020e0629 */
[----:B------:R-:W-:Y:S02]  /*50250*/  ISETP.GE.U32.AND.EX P1, PT, R14, R37, PT, P1 ;  /* 0x000000250e00720c */ /* 0x000fe40003f26110 */
[----:B------:R-:W-:Y:S01]  /*50260*/  ISETP.GE.U32.AND P2, PT, R19, R0, PT ;  /* 0x000000001300720c */ /* 0x000fe20003f46070 */
[----:B------:R-:W-:Y:S01]  /*50270*/  IMAD.X R8, RZ, RZ, R25, P3 ;  /* 0x000000ffff087224 */ /* 0x000fe200018e0619 */
[----:B------:R-:W-:Y:S01]  /*50280*/  SEL R31, RZ, 0x1, P1 ;  /* 0x00000001ff1f7807 */ /* 0x000fe20000800000 */
[----:B------:R-:W-:-:S03]  /*50290*/  IMAD.WIDE.U32 R32, P3, RZ, R16, R32 ;  /* 0x00000010ff207225 */ /* 0x000fc60007860020 */
[----:B------:R-:W-:Y:S02]  /*502a0*/  ISETP.GE.U32.AND.EX P1, PT, R8, R25, PT, P2 ;  /* 0x000000190800720c */ /* 0x000fe40003f26120 */
[----:B------:R-:W-:Y:S02]  /*502b0*/  IADD3 R31, P4, P5, R22, R6, R31 ;  /* 0x00000006161f7210 */ /* 0x000fe40007d9e01f */
[----:B------:R-:W-:Y:S02]  /*502c0*/  ISETP.LT.U32.OR.EX P0, PT, R25, R14, !P1, P0 ;  /* 0x0000000e1900720c */ /* 0x000fe40004f01500 */
[----:B------:R-:W-:Y:S02]  /*502d0*/  IADD3 R6, P2, PT, R23, R32, RZ ;  /* 0x0000002017067210 */ /* 0x000fe40007f5e0ff */
[----:B------:R-:W-:Y:S02]  /*502e0*/  IADD3 R0, P1, PT, R31, R36, RZ ;  /* 0x000000241f007210 */ /* 0x000fe40007f3e0ff */
[----:B------:R-:W-:-:S02]  /*502f0*/  SEL R23, RZ, 0x1, !P0 ;  /* 0x00000001ff177807 */ /* 0x000fc40004000000 */
[----:B------:R-:W-:Y:S01]  /*50300*/  IADD3.X R35, PT, PT, R6, R7, RZ, P4, P5 ;  /* 0x0000000706237210 */ /* 0x000fe200027ea4ff */
[----:B------:R-:W-:Y:S01]  /*50310*/  IMAD.X R7, RZ, RZ, RZ, P3 ;  /* 0x000000ffff077224 */ /* 0x000fe200018e06ff */
[C---:B------:R-:W-:Y:S02]  /*50320*/  IADD3 R23, P4, PT, R0.reuse, R23, RZ ;  /* 0x0000001700177210 */ /* 0x040fe40007f9e0ff */
[----:B------:R-:W-:Y:S01]  /*50330*/  ISETP.GE.U32.AND P0, PT, R31, R22, PT ;  /* 0x000000161f00720c */ /* 0x000fe20003f06070 */
[----:B------:R-:W-:Y:S01]  /*50340*/  IMAD.X R14, R35, 0x1, R16, P1 ;  /* 0x00000001230e7824 */ /* 0x000fe200008e0610 */
[----:B------:R-:W-:Y:S02]  /*50350*/  ISETP.GE.U32.AND P1, PT, R23, R0, PT ;  /* 0x000000001700720c */ /* 0x000fe40003f26070 */
[----:B------:R-:W-:Y:S01]  /*50360*/  ISETP.GE.U32.AND.EX P0, PT, R35, R6, PT, P0 ;  /* 0x000000062300720c */ /* 0x000fe20003f06100 */
[----:B------:R-:W-:Y:S01]  /*50370*/  IMAD.X R25, RZ, RZ, R14, P4 ;  /* 0x000000ffff197224 */ /* 0x000fe200020e060e */
[----:B------:R-:W-:Y:S01]  /*50380*/  ISETP.LT.U32.AND P3, PT, R0, R31, PT ;  /* 0x0000001f0000720c */ /* 0x000fe20003f61070 */
[----:B------:R-:W-:Y:S01]  /*50390*/  IMAD.MOV.U32 R6, RZ, RZ, R33 ;  /* 0x000000ffff067224 */ /* 0x000fe200078e0021 */
[----:B------:R-:W-:-:S02]  /*503a0*/  SEL R31, RZ, 0x1, P0 ;  /* 0x00000001ff1f7807 */ /* 0x000fc40000000000 */
[----:B------:R-:W-:Y:S01]  /*503b0*/  ISETP.GE.U32.AND.EX P1, PT, R25, R14, PT, P1 ;  /* 0x0000000e1900720c */ /* 0x000fe20003f26110 */
[----:B------:R-:W-:-:S03]  /*503c0*/  IMAD.WIDE.U32.X R6, RZ, R39, R6, P2 ;  /* 0x00000027ff067225 */ /* 0x000fc600010e0406 */
[----:B------:R-:W-:Y:S01]  /*503d0*/  ISETP.LT.U32.OR.EX P0, PT, R14, R35, !P1, P3 ;  /* 0x000000230e00720c */ /* 0x000fe20004f01530 */
[----:B------:R-:W-:Y:S01]  /*503e0*/  IMAD R35, R12, R4, R13 ;  /* 0x000000040c237224 */ /* 0x000fe200078e020d */
[----:B------:R-:W-:Y:S01]  /*503f0*/  IADD3 R0, P1, P2, R39, R6, R31 ;  /* 0x0000000627007210 */ /* 0x000fe20007a3e01f */
[----:B------:R-:W-:Y:S01]  /*50400*/  IMAD.MOV.U32 R13, RZ, RZ, RZ ;  /* 0x000000ffff0d7224 */ /* 0x000fe200078e00ff */
        /* <DEDUP_REMOVED lines=59> */
.L_x_321:
[----:B------:R-:W-:Y:S05]  /*507c0*/  BSYNC.RECONVERGENT B11 ;  /* 0x00000000000b7941 */ /* 0x000fea0003800200 */
.L_x_320:
[----:B------:R-:W-:Y:S01]  /*507d0*/  IADD3 R2, P1, PT, R3, R6, RZ ;  /* 0x0000000603027210 */ /* 0x000fe20007f3e0ff */
[----:B------:R-:W-:Y:S01]  /*507e0*/  IMAD.IADD R4, R7, 0x1, R35 ;  /* 0x0000000107047824 */ /* 0x000fe200078e0223 */
[----:B------:R-:W0:Y:S01]  /*507f0*/  LDCU.64 UR12, c[0x3][0x18] ;  /* 0x00c00300ff0c77ac */ /* 0x000e220008000a00 */
[----:B------:R-:W-:Y:S01]  /*50800*/  BSSY.RECONVERGENT B11, `(.L_x_319) ;  /* 0x00000e20000b7945 */ /* 0x000fe20003800200 */
[----:B------:R-:W-:Y:S01]  /*50810*/  ISETP.GE.U32.AND P0, PT, R2, R3, PT ;  /* 0x000000030200720c */ /* 0x000fe20003f06070 */
[----:B------:R-:W-:Y:S01]  /*50820*/  IMAD.X R4, R5, 0x1, R4, P1 ;  /* 0x0000000105047824 */ /* 0x000fe200008e0604 */
[----:B------:R-:W-:Y:S01]  /*50830*/  IADD3 R10, P1, PT, R15, R10, RZ ;  /* 0x0000000a0f0a7210 */ /* 0x000fe20007f3e0ff */
[----:B------:R-:W1:Y:S05]  /*50840*/  BMOV.32.CLEAR R22, B11 ;  /* 0x000000000b167355 */ /* 0x000e6a0000100000 */
        /* <DEDUP_REMOVED lines=34> */
[----:B-1----:R-:W-:Y:S05]  /*50a70*/  @P0 BRA `(.L_x_322) ;  /* 0x0000000000480947 */ /* 0x002fea0003800000 */
[----:B------:R-:W-:-:S04]  /*50a80*/  ISETP.GE.U32.AND P0, PT, R7, UR12, PT ;  /* 0x0000000c07007c0c */ /* 0x000fc8000bf06070 */
[----:B------:R-:W-:-:S13]  /*50a90*/  ISETP.GE.U32.AND.EX P0, PT, R8, UR13, PT, P0 ;  /* 0x0000000d08007c0c */ /* 0x000fda000bf06100 */
        /* <DEDUP_REMOVED lines=15> */
[----:B------:R-:W-:Y:S05]  /*50b90*/  @P0 BRA `(.L_x_323) ;  /* 0x00000008009c0947 */ /* 0x000fea0003800000 */
.L_x_322:
        /* <DEDUP_REMOVED lines=73> */
.L_x_325:
[----:B------:R-:W-:Y:S05]  /*51030*/  BSYNC.RELIABLE B11 ;  /* 0x00000000000b7941 */ /* 0x000fea0003800100 */
.L_x_324:
        /* <DEDUP_REMOVED lines=64> */
.L_x_327:
[----:B------:R-:W-:Y:S05]  /*51440*/  BSYNC.RELIABLE B11 ;  /* 0x00000000000b7941 */ /* 0x000fea0003800100 */
.L_x_326:
        /* <DEDUP_REMOVED lines=26> */
[----:B------:R-:W-:Y:S01]  /*515f0*/  IADD3.X R8, PT, PT, R0, ~UR13, R8, P3, P4 ;  /* 0x8000000d00087c10 */ /* 0x000fe20009fe8408 */
[----:B------:R-:W-:-:S08]  /*51600*/  IMAD.MOV.U32 R0, RZ, RZ, R10 ;  /* 0x000000ffff007224 */ /* 0x000fd000078e000a */
.L_x_323:
[----:B------:R0:W-:Y:S05]  /*51610*/  BMOV.32 B11, R22 ;  /* 0x000000160b007356 */ /* 0x0001ea0000000000 */
[----:B------:R-:W-:Y:S05]  /*51620*/  BSYNC.RECONVERGENT B11 ;  /* 0x00000000000b7941 */ /* 0x000fea0003800200 */
.L_x_319:
[C---:B------:R-:W-:Y:S01]  /*51630*/  ISETP.NE.AND P0, PT, R9.reuse, RZ, PT ;  /* 0x000000ff0900720c */ /* 0x040fe20003f05270 */
[----:B-1----:R-:W-:-:S12]  /*51640*/  VIADD R9, R9, 0xffffffff ;  /* 0xffffffff09097836 */ /* 0x002fd80000000000 */
[----:B------:R-:W-:Y:S05]  /*51650*/  @P0 BRA `(.L_x_328) ;  /* 0xffffff0000200947 */ /* 0x000fea000383ffff */
[----:B------:R-:W-:Y:S05]  /*51660*/  EXIT ;  /* 0x000000000000794d */ /* 0x000fea0003800000 */
.L_x_329:
[----:B------:R-:W-:-:S00]  /*51670*/  BRA `(.L_x_329) ;  /* 0xfffffffc00fc7947 */ /* 0x000fc0000383ffff */
[----:B------:R-:W-:-:S00]  /*51680*/  NOP ;  /* 0x0000000000007918 */ /* 0x000fc00000000000 */
[----:B------:R-:W-:-:S00]  /*51690*/  NOP ;  /* 0x0000000000007918 */ /* 0x000fc00000000000 */
[----:B------:R-:W-:-:S00]  /*516a0*/  NOP ;  /* 0x0000000000007918 */ /* 0x000fc00000000000 */
[----:B------:R-:W-:-:S00]  /*516b0*/  NOP ;  /* 0x0000000000007918 */ /* 0x000fc00000000000 */
[----:B------:R-:W-:-:S00]  /*516c0*/  NOP ;  /* 0x0000000000007918 */ /* 0x000fc00000000000 */
[----:B------:R-:W-:-:S00]  /*516d0*/  NOP ;  /* 0x0000000000007918 */ /* 0x000fc00000000000 */
[----:B------:R-:W-:-:S00]  /*516e0*/  NOP ;  /* 0x0000000000007918 */ /* 0x000fc00000000000 */
[----:B------:R-:W-:-:S00]  /*516f0*/  NOP ;  /* 0x0000000000007918 */ /* 0x000fc00000000000 */
.L_x_579:


//--------------------- .text.test_point_mult     --------------------------
	.section	.text.test_point_mult,"ax",@progbits
	.align	128
        .global         test_point_mult
        .type           test_point_mult,@function
        .size           test_point_mult,(.L_x_580 - test_point_mult)
        .other          test_point_mult,@"STO_CUDA_ENTRY STV_DEFAULT"
test_point_mult:
.text.test_point_mult:
[----:B------:R-:W0:Y:S01]  /*0000*/  LDC R1, c[0x0][0x37c] ;  /* 0x0000df00ff017b82 */ /* 0x000e220000000800 */
[----:B------:R-:W1:Y:S07]  /*0010*/  S2R R0, SR_TID.X ;  /* 0x0000000000007919 */ /* 0x000e6e0000002100 */
[----:B------:R-:W2:Y:S01]  /*0020*/  S2UR UR4, SR_CTAID.X ;  /* 0x00000000000479c3 */ /* 0x000ea20000002500 */
[----:B------:R-:W2:Y:S01]  /*0030*/  LDCU UR5, c[0x0][0x360] ;  /* 0x00006c00ff0577ac */ /* 0x000ea20008000800 */
[----:B0-----:R-:W-:-:S05]  /*0040*/  VIADD R1, R1, 0xffffffc0 ;  /* 0xffffffc001017836 */ /* 0x001fca0000000000 */
[C---:B------:R-:W-:Y:S01]  /*0050*/  R2UR UR18, R1.reuse ;  /* 0x00000000011272ca */ /* 0x040fe200000e0000 */
[----:B--2---:R-:W-:Y:S01]  /*0060*/  UIMAD UR4, UR4, UR5, URZ ;  /* 0x00000005040472a4 */ /* 0x004fe2000f8e02ff */
[----:B------:R-:W-:Y:S01]  /*0070*/  R2UR UR5, R1 ;  /* 0x00000000010572ca */ /* 0x000fe200000e0000 */
[----:B-1----:R-:W-:-:S05]  /*0080*/  IMAD.MOV R0, RZ, RZ, -R0 ;  /* 0x000000ffff007224 */ /* 0x002fca00078e0a00 */
[----:B------:R-:W-:-:S13]  /*0090*/  ISETP.NE.AND P0, PT, R0, UR4, PT ;  /* 0x0000000400007c0c */ /* 0x000fda000bf05270 */
[----:B------:R-:W-:Y:S05]  /*00a0*/  @P0 EXIT ;  /* 0x000000000000094d */ /* 0x000fea0003800000 */
[----:B------:R-:W0:Y:S01]  /*00b0*/  LDC.64 R2, c[0x0][0x380] ;  /* 0x0000e000ff027b82 */ /* 0x000e220000000a00 */
[----:B------:R-:W0:Y:S02]  /*00c0*/  LDCU.64 UR8, c[0x0][0x358] ;  /* 0x00006b00ff0877ac */ /* 0x000e240008000a00 */
[----:B0-----:R-:W2:Y:S04]  /*00d0*/  LDG.E.64 R8, desc[UR8][R2.64] ;  /* 0x0000000802087981 */ /* 0x001ea8000c1e1b00 */
[----:B------:R-:W2:Y:S04]  /*00e0*/  LDG.E.64 R10, desc[UR8][R2.64+0x8] ;  /* 0x00000808020a7981 */ /* 0x000ea8000c1e1b00 */
[----:B------:R-:W3:Y:S04]  /*00f0*/  LDG.E.64 R12, desc[UR8][R2.64+0x10] ;  /* 0x00001008020c7981 */ /* 0x000ee8000c1e1b00 */
[----:B------:R0:W3:Y:S01]  /*0100*/  LDG.E.64 R14, desc[UR8][R2.64+0x18] ;  /* 0x00001808020e7981 */ /* 0x0000e2000c1e1b00 */
[----:B------:R-:W1:Y:S08]  /*0110*/  LDC.64 R4, c[0x0][0x388] ;  /* 0x0000e200ff047b82 */ /* 0x000e700000000a00 */
[----:B------:R-:W4:Y:S01]  /*0120*/  LDC.64 R16, c[0x0][0x390] ;  /* 0x0000e400ff107b82 */ /* 0x000f220000000a00 */
[----:B------:R-:W-:Y:S01]  /*0130*/  PRMT R0, RZ, 0x7610, R0 ;  /* 0x00007610ff007816 */ /* 0x000fe20000000000 */
[----:B0-----:R-:W-:Y:S01]  /*0140*/  IMAD.MOV.U32 R2, RZ, RZ, 0x1 ;  /* 0x00000001ff027424 */ /* 0x001fe200078e00ff */
[----:B------:R-:W-:Y:S01]  /*0150*/  CS2R R6, SRZ ;  /* 0x0000000000067805 */ /* 0x000fe2000001ff00 */
[----:B------:R-:W-:Y:S01]  /*0160*/  IMAD.MOV.U32 R3, RZ, RZ, RZ ;  /* 0x000000ffff037224 */ /* 0x000fe200078e00ff */
[----:B------:R-:W-:Y:S01]  /*0170*/  CS2R R82, SRZ ;  /* 0x0000000000527805 */ /* 0x000fe2000001ff00 */
[----:B------:R-:W-:Y:S01]  /*0180*/  IMAD.MOV.U32 R84, RZ, RZ, RZ ;  /* 0x000000ffff547224 */ /* 0x000fe200078e00ff */
[----:B------:R-:W-:Y:S01]  /*0190*/  CS2R R18, SRZ ;  /* 0x0000000000127805 */ /* 0x000fe2000001ff00 */
[----:B------:R-:W-:-:S02]  /*01a0*/  IMAD.MOV.U32 R117, RZ, RZ, RZ ;  /* 0x000000ffff757224 */ /* 0x000fc400078e00ff */
[----:B------:R-:W-:Y:S02]  /*01b0*/  IMAD.MOV.U32 R122, RZ, RZ, RZ ;  /* 0x000000ffff7a7224 */ /* 0x000fe400078e00ff */
[----:B------:R-:W-:Y:S01]  /*01c0*/  IMAD.MOV.U32 R20, RZ, RZ, RZ ;  /* 0x000000ffff147224 */ /* 0x000fe200078e00ff */
[----:B-1----:R-:W5:Y:S04]  /*01d0*/  LDG.E.64 R56, desc[UR8][R4.64] ;  /* 0x0000000804387981 */ /* 0x002f68000c1e1b00 */
[----:B------:R-:W5:Y:S04]  /*01e0*/  LDG.E.64 R54, desc[UR8][R4.64+0x8] ;  /* 0x0000080804367981 */ /* 0x000f68000c1e1b00 */
[----:B------:R-:W5:Y:S04]  /*01f0*/  LDG.E.64 R52, desc[UR8][R4.64+0x10] ;  /* 0x0000100804347981 */ /* 0x000f68000c1e1b00 */
[----:B------:R0:W5:Y:S04]  /*0200*/  LDG.E.64 R50, desc[UR8][R4.64+0x18] ;  /* 0x0000180804327981 */ /* 0x000168000c1e1b00 */
[----:B----4-:R-:W5:Y:S04]  /*0210*/  LDG.E.64 R48, desc[UR8][R16.64] ;  /* 0x0000000810307981 */ /* 0x010f68000c1e1b00 */
[----:B------:R-:W5:Y:S01]  /*0220*/  LDG.E.64 R46, desc[UR8][R16.64+0x8] ;  /* 0x00000808102e7981 */ /* 0x000f62000c1e1b00 */
[----:B0-----:R-:W-:-:S03]  /*0230*/  CS2R R4, SRZ ;  /* 0x0000000000047805 */ /* 0x001fc6000001ff00 */
[----:B------:R-:W5:Y:S04]  /*0240*/  LDG.E.64 R44, desc[UR8][R16.64+0x10] ;  /* 0x00001008102c7981 */ /* 0x000f68000c1e1b00 */
[----:B------:R0:W5:Y:S01]  /*0250*/  LDG.E.64 R42, desc[UR8][R16.64+0x18] ;  /* 0x00001808102a7981 */ /* 0x000162000c1e1b00 */
[----:B------:R-:W-:Y:S01]  /*0260*/  UIADD3 UR5, UPT, UPT, UR5, 0x20, URZ ;  /* 0x0000002005057890 */ /* 0x000fe2000fffe0ff */
[----:B------:R-:W-:Y:S01]  /*0270*/  UMOV UR6, 0x3 ;  /* 0x0000000300067882 */ /* 0x000fe20000000000 */
[----:B0-----:R-:W-:Y:S01]  /*0280*/  CS2R R16, SRZ ;  /* 0x0000000000107805 */ /* 0x001fe2000001ff00 */
[----:B--2---:R0:W-:Y:S04]  /*0290*/  STL.128 [R1+0x20], R8 ;  /* 0x0000200801007387 */ /* 0x0041e80000100c00 */
[----:B---3--:R1:W-:Y:S01]  /*02a0*/  STL.128 [R1+0x30], R12 ;  /* 0x0000300c01007387 */ /* 0x0083e20000100c00 */
[----:B0-----:R-:W-:-:S02]  /*02b0*/  CS2R R8, SRZ ;  /* 0x0000000000087805 */ /* 0x001fc4000001ff00 */
[----:B------:R-:W-:Y:S02]  /*02c0*/  CS2R R10, SRZ ;  /* 0x00000000000a7805 */ /* 0x000fe4000001ff00 */
[----:B-1----:R-:W-:Y:S02]  /*02d0*/  CS2R R12, SRZ ;  /* 0x00000000000c7805 */ /* 0x002fe4000001ff00 */
[----:B------:R-:W-:-:S07]  /*02e0*/  CS2R R14, SRZ ;  /* 0x00000000000e7805 */ /* 0x000fce000001ff00 */
.L_x_422:
[----:B------:R-:W-:Y:S01]  /*02f0*/  ULEA UR4, UR6, UR5, 0x3 ;  /* 0x0000000506047291 */ /* 0x000fe2000f8e18ff */
[----:B------:R-:W0:Y:S01]  /*0300*/  LDCU.64 UR10, c[0x3][0x10] ;  /* 0x00c00200ff0a77ac */ /* 0x000e220008000a00 */
[----:B------:R-:W1:Y:S07]  /*0310*/  LDCU.128 UR12, c[0x3][URZ] ;  /* 0x00c00000ff0c77ac */ /* 0x000e6e0008000c00 */
[----:B------:R-:W2:Y:S01]  /*0320*/  LDL.64 R22, [UR4] ;  /* 0x00000004ff167983 */ /* 0x000ea20008100a00 */
[----:B------:R-:W-:Y:S01]  /*0330*/  UIADD3 UR6, UPT, UPT, UR6, -0x1, URZ ;  /* 0xffffffff06067890 */ /* 0x000fe2000fffe0ff */
[----:B------:R-:W-:-:S03]  /*0340*/  UMOV UR7, 0x3f ;  /* 0x0000003f00077882 */ /* 0x000fc60000000000 */
[----:B------:R-:W-:Y:S01]  /*0350*/  UISETP.NE.AND UP1, UPT, UR6, -0x1, UPT ;  /* 0xffffffff0600788c */ /* 0x000fe2000bf25270 */
[----:B--2---:R-:W-:Y:S02]  /*0360*/  R2UR UR16, R22 ;  /* 0x00000000161072ca */ /* 0x004fe400000e0000 */
[----:B01----:R-:W-:-:S15]  /*0370*/  R2UR UR17, R23 ;  /* 0x00000000171172ca */ /* 0x003fde00000e0000 */
.L_x_421:
[----:B------:R-:W-:Y:S01]  /*0380*/  LOP3.LUT P0, RZ, R0, 0xff, RZ, 0xc0, !PT ;  /* 0x000000ff00ff7812 */ /* 0x000fe2000780c0ff */
[----:B------:R-:W-:Y:S02]  /*0390*/  USHF.R.U64 UR4, UR16, UR7, UR17 ;  /* 0x0000000710047299 */ /* 0x000fe40008001211 */
[----:B------:R-:W-:Y:S02]  /*03a0*/  UIADD3 UR7, UPT, UPT, UR7, -0x1, URZ ;  /* 0xffffffff07077890 */ /* 0x000fe4000fffe0ff */
[----:B------:R-:W-:Y:S02]  /*03b0*/  ULOP3.LUT UR4, UR4, 0x1, URZ, 0xc0, !UPT ;  /* 0x0000000104047892 */ /* 0x000fe4000f8ec0ff */
[----:B------:R-:W-:-:S06]  /*03c0*/  UISETP.NE.AND UP2, UPT, UR7, -0x1, UPT ;  /* 0xffffffff0700788c */ /* 0x000fcc000bf45270 */
[----:B------:R-:W-:Y:S05]  /*03d0*/  @P0 BRA `(.L_x_330) ;  /* 0x0000000000700947 */ /* 0x000fea0003800000 */
[----:B------:R-:W-:Y:S01]  /*03e0*/  UISETP.NE.U32.AND UP0, UPT, UR4, URZ, UPT ;  /* 0x000000ff0400728c */ /* 0x000fe2000bf05070 */
[----:B------:R-:W-:-:S03]  /*03f0*/  PRMT R0, RZ, 0x7610, R0 ;  /* 0x00007610ff007816 */ /* 0x000fc60000000000 */
[----:B------:R-:W-:-:S09]  /*0400*/  UISETP.NE.AND.EX UP0, UPT, URZ, URZ, UPT, UP0 ;  /* 0x000000ffff00728c */ /* 0x000fd2000bf05300 */
[----:B------:R-:W-:Y:S05]  /*0410*/  BRA.U !UP0, `(.L_x_331) ;  /* 0x000002fd08187547 */ /* 0x000fea000b800000 */
[----:B------:R-:W-:Y:S01]  /*0420*/  IMAD.MOV.U32 R0, RZ, RZ, 0x1 ;  /* 0x00000001ff007424 */ /* 0x000fe200078e00ff */
[----:B------:R-:W-:Y:S01]  /*0430*/  CS2R R14, SRZ ;  /* 0x00000000000e7805 */ /* 0x000fe2000001ff00 */
[----:B------:R-:W-:Y:S01]  /*0440*/  IMAD.MOV.U32 R19, RZ, RZ, 0x1 ;  /* 0x00000001ff137424 */ /* 0x000fe200078e00ff */
[----:B------:R-:W-:Y:S01]  /*0450*/  CS2R R16, SRZ ;  /* 0x0000000000107805 */ /* 0x000fe2000001ff00 */
[----:B------:R-:W-:Y:S02]  /*0460*/  IMAD.MOV.U32 R20, RZ, RZ, RZ ;  /* 0x000000ffff147224 */ /* 0x000fe400078e00ff */
[----:B------:R-:W-:Y:S02]  /*0470*/  IMAD.MOV.U32 R13, RZ, RZ, RZ ;  /* 0x000000ffff0d7224 */ /* 0x000fe400078e00ff */
[----:B-----5:R-:W-:Y:S02]  /*0480*/  IMAD.MOV.U32 R4, RZ, RZ, R50 ;  /* 0x000000ffff047224 */ /* 0x020fe400078e0032 */
[----:B------:R-:W-:-:S02]  /*0490*/  IMAD.MOV.U32 R6, RZ, RZ, R51 ;  /* 0x000000ffff067224 */ /* 0x000fc400078e0033 */
[----:B------:R-:W-:Y:S02]  /*04a0*/  IMAD.MOV.U32 R5, RZ, RZ, R52 ;  /* 0x000000ffff057224 */ /* 0x000fe400078e0034 */
[----:B------:R-:W-:Y:S02]  /*04b0*/  IMAD.MOV.U32 R82, RZ, RZ, R53 ;  /* 0x000000ffff527224 */ /* 0x000fe400078e0035 */
[----:B------:R-:W-:Y:S02]  /*04c0*/  IMAD.MOV.U32 R83, RZ, RZ, R54 ;  /* 0x000000ffff537224 */ /* 0x000fe400078e0036 */
[----:B------:R-:W-:Y:S02]  /*04d0*/  IMAD.MOV.U32 R84, RZ, RZ, R55 ;  /* 0x000000ffff547224 */ /* 0x000fe400078e0037 */
[----:B------:R-:W-:Y:S02]  /*04e0*/  IMAD.MOV.U32 R117, RZ, RZ, R56 ;  /* 0x000000ffff757224 */ /* 0x000fe400078e0038 */
        /* <DEDUP_REMOVED lines=9> */
[----:B------:R-:W-:Y:S01]  /*0580*/  IMAD.MOV.U32 R18, RZ, RZ, RZ ;  /* 0x000000ffff127224 */ /* 0x000fe200078e00ff */
[----:B------:R-:W-:Y:S06]  /*0590*/  BRA `(.L_x_331) ;  /* 0x000002f800b87947 */ /* 0x000fec0003800000 */
.L_x_330:
[----:B------:R-:W-:-:S04]  /*05a0*/  IMAD.WIDE.U32 R22, R3, R11, RZ ;  /* 0x0000000b03167225 */ /* 0x000fc800078e00ff */
        /* <DEDUP_REMOVED lines=12> */
[----:B------:R-:W-:Y:S01]  /*0670*/  IMAD.WIDE.U32 R22, R3, R7, RZ ;  /* 0x0000000703167225 */ /* 0x000fe200078e00ff */
[----:B------:R-:W-:Y:S02]  /*0680*/  IADD3 RZ, P3, PT, R29, R32, RZ ;  /* 0x000000201dff7210 */ /* 0x000fe40007f7e0ff */
[----:B------:R-:W-:Y:S01]  /*0690*/  ISETP.GE.U32.AND P0, PT, R63, R30, PT ;  /* 0x0000001e3f00720c */ /* 0x000fe20003f06070 */
[----:B------:R-:W-:Y:S02]  /*06a0*/  IMAD R21, R9, R3, R0 ;  /* 0x0000000309157224 */ /* 0x000fe400078e0200 */
[----:B------:R-:W-:-:S04]  /*06b0*/  IMAD.WIDE.U32 R28, R12, R9, RZ ;  /* 0x000000090c1c7225 */ /* 0x000fc800078e00ff */
[----:B------:R-:W-:Y:S02]  /*06c0*/  IMAD.IADD R21, R31, 0x1, R21 ;  /* 0x000000011f157824 */ /* 0x000fe400078e0215 */
[----:B------:R-:W-:-:S04]  /*06d0*/  IMAD.WIDE.U32 R26, R2, R7, RZ ;  /* 0x00000007021a7225 */ /* 0x000fc800078e00ff */
[----:B------:R-:W-:-:S04]  /*06e0*/  IMAD.WIDE.U32 R22, P1, R8, R2, R22 ;  /* 0x0000000208167225 */ /* 0x000fc80007820016 */
[----:B------:R-:W-:Y:S01]  /*06f0*/  IMAD.WIDE.U32 R88, R3, R2, RZ ;  /* 0x0000000203587225 */ /* 0x000fe200078e00ff */
[----:B------:R-:W-:-:S03]  /*0700*/  IADD3 RZ, P6, PT, R27, R22, RZ ;  /* 0x000000161bff7210 */ /* 0x000fc60007fde0ff */
[----:B------:R-:W-:Y:S02]  /*0710*/  IMAD.X R58, R21, 0x1, R25, P5 ;  /* 0x00000001153a7824 */ /* 0x000fe400028e0619 */
[----:B------:R-:W-:-:S03]  /*0720*/  IMAD.WIDE.U32 R36, R11, R9, RZ ;  /* 0x000000090b247225 */ /* 0x000fc600078e00ff */
[----:B------:R-:W-:Y:S01]  /*0730*/  ISETP.GE.U32.AND.EX P0, PT, R58, R21, PT, P0 ;  /* 0x000000153a00720c */ /* 0x000fe20003f06100 */
[----:B------:R-:W-:-:S03]  /*0740*/  IMAD.WIDE.U32 R28, P4, R11, R10, R28 ;  /* 0x0000000a0b1c7225 */ /* 0x000fc6000788001c */
[----:B------:R-:W-:Y:S01]  /*0750*/  SEL R21, RZ, 0x1, P0 ;  /* 0x00000001ff157807 */ /* 0x000fe20000000000 */
[----:B------:R-:W-:Y:S01]  /*0760*/  IMAD.X R35, RZ, RZ, RZ, P2 ;  /* 0x000000ffff237224 */ /* 0x000fe200010e06ff */
[----:B------:R-:W-:Y:S01]  /*0770*/  IADD3 RZ, P2, PT, R37, R28, RZ ;  /* 0x0000001c25ff7210 */ /* 0x000fe20007f5e0ff */
[----:B------:R-:W-:Y:S02]  /*0780*/  IMAD.MOV.U32 R34, RZ, RZ, R33 ;  /* 0x000000ffff227224 */ /* 0x000fe400078e0021 */
[-C--:B------:R-:W-:Y:S02]  /*0790*/  IMAD R22, R8, R2.reuse, RZ ;  /* 0x0000000208167224 */ /* 0x080fe400078e02ff */
[----:B------:R-:W-:-:S04]  /*07a0*/  IMAD.WIDE.U32 R32, R2, R2, RZ ;  /* 0x0000000202207225 */ /* 0x000fc800078e00ff */
[----:B------:R-:W-:-:S04]  /*07b0*/  IMAD.WIDE.U32 R88, P5, R2, R3, R88 ;  /* 0x0000000302587225 */ /* 0x000fc800078a0058 */
[----:B------:R-:W-:Y:S01]  /*07c0*/  IMAD R0, R12, R2, RZ ;  /* 0x000000020c007224 */ /* 0x000fe200078e02ff */
[----:B------:R-:W-:Y:S01]  /*07d0*/  IADD3 RZ, P0, PT, R33, R88, RZ ;  /* 0x0000005821ff7210 */ /* 0x000fe20007f1e0ff */
[----:B------:R-:W-:-:S04]  /*07e0*/  IMAD.WIDE.U32 R26, R7, R2, RZ ;  /* 0x00000002071a7225 */ /* 0x000fc800078e00ff */
[-C--:B------:R-:W-:Y:S02]  /*07f0*/  IMAD R61, R7, R3.reuse, R22 ;  /* 0x00000003073d7224 */ /* 0x080fe400078e0216 */
[----:B------:R-:W-:-:S04]  /*0800*/  IMAD.WIDE.U32.X R24, R10, R3, R34, P3 ;  /* 0x000000030a187225 */ /* 0x000fc800018e0422 */
[----:B------:R-:W-:-:S04]  /*0810*/  IMAD.WIDE.U32 R30, R11, R2, RZ ;  /* 0x000000020b1e7225 */ /* 0x000fc800078e00ff */
[----:B------:R-:W-:Y:S02]  /*0820*/  IMAD R37, R11, R3, R0 ;  /* 0x000000030b257224 */ /* 0x000fe400078e0200 */
[----:B------:R-:W-:Y:S01]  /*0830*/  IMAD.X R39, RZ, RZ, RZ, P5 ;  /* 0x000000ffff277224 */ /* 0x000fe200028e06ff */
[----:B------:R-:W-:Y:S01]  /*0840*/  IADD3 R24, P3, P5, R26, R24, R21 ;  /* 0x000000181a187210 */ /* 0x000fe20007d7e015 */
[----:B------:R-:W-:-:S04]  /*0850*/  IMAD.WIDE.U32 R32, R12, R7, RZ ;  /* 0x000000070c207225 */ /* 0x000fc800078e00ff */
[----:B------:R-:W-:Y:S02]  /*0860*/  IMAD.MOV.U32 R38, RZ, RZ, R89 ;  /* 0x000000ffff267224 */ /* 0x000fe400078e0059 */
[----:B------:R-:W-:Y:S02]  /*0870*/  IMAD.IADD R61, R27, 0x1, R61 ;  /* 0x000000011b3d7824 */ /* 0x000fe400078e023d */
[----:B------:R-:W-:-:S03]  /*0880*/  IMAD.WIDE.U32 R34, R12, R11, RZ ;  /* 0x0000000b0c227225 */ /* 0x000fc600078e00ff */
[----:B------:R-:W-:Y:S01]  /*0890*/  IADD3.X R25, PT, PT, R61, R25, RZ, P3, P5 ;  /* 0x000000193d197210 */ /* 0x000fe20001fea4ff */
[----:B------:R-:W-:Y:S02]  /*08a0*/  IMAD.IADD R28, R31, 0x1, R37 ;  /* 0x000000011f1c7824 */ /* 0x000fe400078e0225 */
[C---:B------:R-:W-:Y:S02]  /*08b0*/  IMAD.SHL.U32 R59, R30.reuse, 0x2, RZ ;  /* 0x000000021e3b7824 */ /* 0x040fe400078e00ff */
[----:B------:R-:W-:Y:S01]  /*08c0*/  IMAD.WIDE.U32.X R38, R3, R3, R38, P0 ;  /* 0x0000000303267225 */ /* 0x000fe200000e0426 */
[----:B------:R-:W-:-:S03]  /*08d0*/  SHF.L.U64.HI R22, R30, 0x1, R28 ;  /* 0x000000011e167819 */ /* 0x000fc6000001021c */
[----:B------:R-:W-:-:S04]  /*08e0*/  IMAD.WIDE.U32 R36, P0, R11, R8, R32 ;  /* 0x000000080b247225 */ /* 0x000fc80007800020 */
[----:B------:R-:W-:-:S04]  /*08f0*/  IMAD.WIDE.U32 R32, P5, R11, R12, R34 ;  /* 0x0000000c0b207225 */ /* 0x000fc800078a0022 */
[----:B------:R-:W-:Y:S01]  /*0900*/  IMAD.X R35, RZ, RZ, RZ, P1 ;  /* 0x000000ffff237224 */ /* 0x000fe200008e06ff */
[----:B------:R-:W-:Y:S01]  /*0910*/  IADD3 R0, P1, PT, R59, R38, RZ ;  /* 0x000000263b007210 */ /* 0x000fe20007f3e0ff */
[----:B------:R-:W-:-:S04]  /*0920*/  IMAD.WIDE.U32 R30, R11, R7, RZ ;  /* 0x000000070b1e7225 */ /* 0x000fc800078e00ff */
[----:B------:R-:W-:Y:S01]  /*0930*/  IMAD.WIDE.U32 R40, R11, R11, RZ ;  /* 0x0000000b0b287225 */ /* 0x000fe200078e00ff */
[----:B------:R-:W-:Y:S02]  /*0940*/  IADD3 RZ, P3, PT, R31, R36, RZ ;  /* 0x000000241fff7210 */ /* 0x000fe40007f7e0ff */
[----:B------:R-:W-:Y:S01]  /*0950*/  SHF.L.W.U32.HI R40, R28, 0x1, R63 ;  /* 0x000000011c287819 */ /* 0x000fe20000010e3f */
[----:B------:R-:W-:Y:S01]  /*0960*/  IMAD.X R21, R22, 0x1, R39, P1 ;  /* 0x0000000116157824 */ /* 0x000fe200008e0627 */
[----:B------:R-:W-:Y:S01]  /*0970*/  ISETP.GE.U32.AND P1, PT, R24, R26, PT ;  /* 0x0000001a1800720c */ /* 0x000fe20003f26070 */
[----:B------:R-:W-:Y:S01]  /*0980*/  IMAD.X R27, RZ, RZ, RZ, P0 ;  /* 0x000000ffff1b7224 */ /* 0x000fe200000e06ff */
[----:B------:R-:W-:Y:S01]  /*0990*/  ISETP.GE.U32.AND P0, PT, R0, R59, PT ;  /* 0x0000003b0000720c */ /* 0x000fe20003f06070 */
[----:B------:R-:W-:Y:S01]  /*09a0*/  IMAD.X R31, RZ, RZ, RZ, P4 ;  /* 0x000000ffff1f7224 */ /* 0x000fe200020e06ff */
[----:B------:R-:W-:Y:S01]  /*09b0*/  IADD3 RZ, P4, PT, R41, R32, RZ ;  /* 0x0000002029ff7210 */ /* 0x000fe20007f9e0ff */
[----:B------:R-:W-:Y:S01]  /*09c0*/  IMAD.MOV.U32 R34, RZ, RZ, R23 ;  /* 0x000000ffff227224 */ /* 0x000fe200078e0017 */
[----:B------:R-:W-:Y:S01]  /*09d0*/  SHF.L.W.U32.HI R41, R63, 0x1, R58 ;  /* 0x000000013f297819 */ /* 0x000fe20000010e3a */
[----:B------:R-:W-:Y:S01]  /*09e0*/  IMAD R36, R10, R11, RZ ;  /* 0x0000000b0a247224 */ /* 0x000fe200078e02ff */
[----:B------:R-:W-:Y:S01]  /*09f0*/  ISETP.GE.U32.AND.EX P0, PT, R21, R22, PT, P0 ;  /* 0x000000161500720c */ /* 0x000fe20003f06100 */
[----:B------:R-:W-:Y:S01]  /*0a00*/  IMAD.MOV.U32 R30, RZ, RZ, R29 ;  /* 0x000000ffff1e7224 */ /* 0x000fe200078e001d */
[----:B------:R-:W-:Y:S01]  /*0a10*/  ISETP.GE.U32.AND.EX P1, PT, R25, R61, PT, P1 ;  /* 0x0000003d1900720c */ /* 0x000fe20003f26110 */
[----:B------:R-:W-:Y:S01]  /*0a20*/  IMAD.WIDE.U32 R38, R11, R11, R40 ;  /* 0x0000000b0b267225 */ /* 0x000fe200078e0028 */
[----:B------:R-:W-:-:S02]  /*0a30*/  SEL R23, RZ, 0x1, P0 ;  /* 0x00000001ff177807 */ /* 0x000fc40000000000 */
[----:B------:R-:W-:Y:S01]  /*0a40*/  SEL R59, RZ, 0x1, P1 ;  /* 0x00000001ff3b7807 */ /* 0x000fe20000800000 */
[----:B------:R-:W-:Y:S01]  /*0a50*/  IMAD.WIDE.U32.X R28, R8, R3, R34, P6 ;  /* 0x00000003081c7225 */ /* 0x000fe200030e0422 */
[----:B------:R-:W-:Y:S02]  /*0a60*/  IADD3 R23, P1, PT, R23, R38, RZ ;  /* 0x0000002617177210 */ /* 0x000fe40007f3e0ff */
[----:B------:R-:W-:Y:S01]  /*0a70*/  ISETP.LT.U32.AND P0, PT, R38, R40, PT ;  /* 0x000000282600720c */ /* 0x000fe20003f01070 */
[----:B------:R-:W-:Y:S01]  /*0a80*/  IMAD.IADD R39, R32, 0x1, R39 ;  /* 0x0000000120277824 */ /* 0x000fe200078e0227 */
[----:B------:R-:W-:Y:S01]  /*0a90*/  ISETP.GE.U32.AND P6, PT, R23, R38, PT ;  /* 0x000000261700720c */ /* 0x000fe20003fc6070 */
[----:B------:R-:W-:-:S04]  /*0aa0*/  IMAD.WIDE.U32 R34, R11, R9, R24 ;  /* 0x000000090b227225 */ /* 0x000fc800078e0018 */
[----:B------:R-:W-:Y:S02]  /*0ab0*/  IMAD R61, R12, R9, R36 ;  /* 0x000000090c3d7224 */ /* 0x000fe400078e0224 */
[----:B------:R-:W-:Y:S02]  /*0ac0*/  IMAD.MOV.U32 R26, RZ, RZ, R37 ;  /* 0x000000ffff1a7224 */ /* 0x000fe400078e0025 */
[----:B------:R-:W-:Y:S01]  /*0ad0*/  IMAD.X R37, RZ, RZ, RZ, P5 ;  /* 0x000000ffff257224 */ /* 0x000fe200028e06ff */
[----:B------:R-:W-:Y:S01]  /*0ae0*/  IADD3 R32, P5, PT, R59, R28, RZ ;  /* 0x0000001c3b207210 */ /* 0x000fe20007fbe0ff */
[----:B------:R-:W-:Y:S01]  /*0af0*/  IMAD.X R22, RZ, RZ, R39, P1 ;  /* 0x000000ffff167224 */ /* 0x000fe200008e0627 */
[----:B------:R-:W-:Y:S01]  /*0b00*/  ISETP.GE.U32.AND P1, PT, R34, R24, PT ;  /* 0x000000182200720c */ /* 0x000fe20003f26070 */
[----:B------:R-:W-:Y:S01]  /*0b10*/  IMAD.IADD R59, R35, 0x1, R61 ;  /* 0x00000001233b7824 */ /* 0x000fe200078e023d */
[----:B------:R-:W-:Y:S01]  /*0b20*/  SHF.L.W.U32.HI R35, R58, 0x1, R34 ;  /* 0x000000013a237819 */ /* 0x000fe20000010e22 */
[----:B------:R-:W-:Y:S01]  /*0b30*/  IMAD.MOV.U32 R36, RZ, RZ, R33 ;  /* 0x000000ffff247224 */ /* 0x000fe200078e0021 */
[----:B------:R-:W-:Y:S01]  /*0b40*/  ISETP.GE.U32.AND.EX P6, PT, R22, R39, PT, P6 ;  /* 0x000000271600720c */ /* 0x000fe20003fc6160 */
[----:B------:R-:W-:Y:S01]  /*0b50*/  IMAD R28, R8, R11, RZ ;  /* 0x0000000b081c7224 */ /* 0x000fe200078e02ff */
[----:B------:R-:W-:Y:S01]  /*0b60*/  ISETP.GE.U32.AND.EX P1, PT, R59, R25, PT, P1 ;  /* 0x000000193b00720c */ /* 0x000fe20003f26110 */
[----:B------:R-:W-:Y:S01]  /*0b70*/  IMAD.WIDE.U32.X R24, R12, R12, R36, P4 ;  /* 0x0000000c0c187225 */ /* 0x000fe200020e0424 */
[----:B------:R-:W-:-:S02]  /*0b80*/  SHF.L.W.U32.HI R37, R34, 0x1, R59 ;  /* 0x0000000122257819 */ /* 0x000fc40000010e3b */
[----:B------:R-:W-:Y:S01]  /*0b90*/  ISETP.LT.U32.OR.EX P0, PT, R39, R41, !P6, P0 ;  /* 0x000000292700720c */ /* 0x000fe20007701500 */
[C---:B------:R-:W-:Y:S01]  /*0ba0*/  IMAD.WIDE.U32.X R30, R12.reuse, R10, R30, P2 ;  /* 0x0000000a0c1e7225 */ /* 0x040fe200010e041e */
[----:B------:R-:W-:Y:S02]  /*0bb0*/  IADD3 R34, P2, PT, R35, R24, RZ ;  /* 0x0000001823227210 */ /* 0x000fe40007f5e0ff */
[----:B------:R-:W-:Y:S01]  /*0bc0*/  SEL R41, RZ, 0x1, P1 ;  /* 0x00000001ff297807 */ /* 0x000fe20000800000 */
[----:B------:R-:W-:Y:S02]  /*0bd0*/  IMAD.X R33, RZ, RZ, R29, P5 ;  /* 0x000000ffff217224 */ /* 0x000fe400028e061d */
        /* <DEDUP_REMOVED lines=8> */
[----:B------:R-:W-:Y:S02]  /*0c60*/  IADD3 R24, P5, PT, R34, R25, RZ ;  /* 0x0000001922187210 */ /* 0x000fe40007fbe0ff */
[----:B------:R-:W-:Y:S02]  /*0c70*/  ISETP.GE.U32.AND P2, PT, R28, R32, PT ;  /* 0x000000201c00720c */ /* 0x000fe40003f46070 */
[----:B------:R-:W-:Y:S01]  /*0c80*/  ISETP.GE.U32.AND P4, PT, R41, R28, PT ;  /* 0x0000001c2900720c */ /* 0x000fe20003f86070 */
[----:B------:R-:W-:Y:S01]  /*0c90*/  IMAD.X R25, RZ, RZ, R36, P5 ;  /* 0x000000ffff197224 */ /* 0x000fe200028e0624 */
[----:B------:R-:W-:Y:S01]  /*0ca0*/  IADD3.X R58, PT, PT, R35, R31, RZ, P1, P6 ;  /* 0x0000001f233a7210 */ /* 0x000fe20000fec4ff */
[----:B------:R-:W-:Y:S01]  /*0cb0*/  IMAD.WIDE.U32 R28, R10, R7, RZ ;  /* 0x000000070a1c7225 */ /* 0x000fe200078e00ff */
[----:B------:R-:W-:-:S02]  /*0cc0*/  ISETP.GE.U32.AND P1, PT, R24, R34, PT ;  /* 0x000000221800720c */ /* 0x000fc40003f26070 */
[----:B------:R-:W-:Y:S01]  /*0cd0*/  ISETP.GE.U32.AND.EX P2, PT, R35, R33, PT, P2 ;  /* 0x000000212300720c */ /* 0x000fe20003f46120 */
[----:B------:R-:W-:Y:S01]  /*0ce0*/  IMAD.WIDE.U32 R32, R9, R7, RZ ;  /* 0x0000000709207225 */ /* 0x000fe200078e00ff */
[----:B------:R-:W-:Y:S02]  /*0cf0*/  ISETP.GE.U32.AND.EX P4, PT, R58, R35, PT, P4 ;  /* 0x000000233a00720c */ /* 0x000fe40003f86140 */
[----:B------:R-:W-:Y:S01]  /*0d00*/  ISETP.GE.U32.AND.EX P3, PT, R25, R36, PT, P1 ;  /* 0x000000241900720c */ /* 0x000fe20003f66110 */
[----:B------:R-:W-:Y:S01]  /*0d10*/  IMAD.WIDE.U32 R28, P6, R9, R8, R28 ;  /* 0x00000008091c7225 */ /* 0x000fe200078c001c */
[----:B------:R-:W-:Y:S02]  /*0d20*/  SEL R32, RZ, 0x1, P2 ;  /* 0x00000001ff207807 */ /* 0x000fe40001000000 */
[----:B------:R-:W-:Y:S01]  /*0d30*/  SEL R39, RZ, 0x1, P4 ;  /* 0x00000001ff277807 */ /* 0x000fe20002000000 */
[----:B------:R-:W-:Y:S01]  /*0d40*/  IMAD.WIDE.U32 R30, R10, R9, RZ ;  /* 0x000000090a1e7225 */ /* 0x000fe200078e00ff */
[----:B------:R-:W-:-:S02]  /*0d50*/  ISETP.LT.U32.OR.EX P0, PT, R36, R37, !P3, P0 ;  /* 0x000000252400720c */ /* 0x000fc40005f01500 */
[----:B------:R-:W-:Y:S01]  /*0d60*/  IADD3 R36, P3, P4, R39, R26, R32 ;  /* 0x0000001a27247210 */ /* 0x000fe20007c7e020 */
[----:B------:R-:W-:Y:S01]  /*0d70*/  IMAD.WIDE.U32 R38, R8, R7, RZ ;  /* 0x0000000708267225 */ /* 0x000fe200078e00ff */
[----:B------:R-:W-:Y:S02]  /*0d80*/  SHF.L.W.U32.HI R40, R59, 0x1, R41 ;  /* 0x000000013b287819 */ /* 0x000fe40000010e29 */
[----:B------:R-:W-:Y:S01]  /*0d90*/  SHF.L.W.U32.HI R41, R41, 0x1, R58 ;  /* 0x0000000129297819 */ /* 0x000fe20000010e3a */
[----:B------:R-:W-:Y:S01]  /*0da0*/  IMAD.WIDE.U32 R30, P1, R9, R10, R30 ;  /* 0x0000000a091e7225 */ /* 0x000fe2000782001e */
[----:B------:R-:W-:Y:S02]  /*0db0*/  IADD3 RZ, P2, PT, R33, R28, RZ ;  /* 0x0000001c21ff7210 */ /* 0x000fe40007f5e0ff */
[----:B------:R-:W-:Y:S01]  /*0dc0*/  IADD3.X R37, PT, PT, RZ, R27, RZ, P3, P4 ;  /* 0x0000001bff257210 */ /* 0x000fe20001fe84ff */
[----:B------:R-:W-:Y:S01]  /*0dd0*/  IMAD.WIDE.U32 R32, R7, R7, RZ ;  /* 0x0000000707207225 */ /* 0x000fe200078e00ff */
[----:B------:R-:W-:-:S03]  /*0de0*/  SEL R69, RZ, 0x1, !P0 ;  /* 0x00000001ff457807 */ /* 0x000fc60004000000 */
[----:B------:R-:W-:-:S04]  /*0df0*/  IMAD.WIDE.U32 R26, P4, R7, R8, R38 ;  /* 0x00000008071a7225 */ /* 0x000fc80007880026 */
[----:B------:R-:W-:Y:S01]  /*0e00*/  IMAD.WIDE.U32 R38, R9, R9, R40 ;  /* 0x0000000909267225 */ /* 0x000fe200078e0028 */
[----:B------:R-:W-:-:S03]  /*0e10*/  IADD3 RZ, P3, PT, R33, R26, RZ ;  /* 0x0000001a21ff7210 */ /* 0x000fc60007f7e0ff */
[----:B------:R-:W-:Y:S01]  /*0e20*/  IMAD.X R33, RZ, RZ, RZ, P6 ;  /* 0x000000ffff217224 */ /* 0x000fe200030e06ff */
[----:B------:R-:W-:Y:S01]  /*0e30*/  IADD3 R69, P6, PT, R69, R38, RZ ;  /* 0x0000002645457210 */ /* 0x000fe20007fde0ff */
[----:B------:R-:W-:-:S03]  /*0e40*/  IMAD.WIDE.U32 R34, R9, R9, RZ ;  /* 0x0000000909227225 */ /* 0x000fc600078e00ff */
[----:B------:R-:W-:Y:S01]  /*0e50*/  ISETP.GE.U32.AND P0, PT, R69, R38, PT ;  /* 0x000000264500720c */ /* 0x000fe20003f06070 */
[----:B------:R-:W-:Y:S01]  /*0e60*/  IMAD.IADD R59, R30, 0x1, R39 ;  /* 0x000000011e3b7824 */ /* 0x000fe200078e0227 */
[----:B------:R-:W-:Y:S01]  /*0e70*/  IADD3 RZ, P5, PT, R35, R30, RZ ;  /* 0x0000001e23ff7210 */ /* 0x000fe20007fbe0ff */
[----:B------:R-:W-:Y:S02]  /*0e80*/  IMAD R28, R8, R9, RZ ;  /* 0x00000009081c7224 */ /* 0x000fe400078e02ff */
[----:B------:R-:W-:Y:S01]  /*0e90*/  IMAD.X R60, RZ, RZ, R59, P6 ;  /* 0x000000ffff3c7224 */ /* 0x000fe200030e063b */
[----:B------:R-:W-:Y:S01]  /*0ea0*/  ISETP.LT.U32.AND P6, PT, R38, R40, PT ;  /* 0x000000282600720c */ /* 0x000fe20003fc1070 */
[-C--:B------:R-:W-:Y:S02]  /*0eb0*/  IMAD R61, R10, R7.reuse, R28 ;  /* 0x000000070a3d7224 */ /* 0x080fe400078e021c */
[----:B------:R-:W-:Y:S01]  /*0ec0*/  IMAD.WIDE.U32 R34, R9, R7, R36 ;  /* 0x0000000709227225 */ /* 0x000fe200078e0024 */
[----:B------:R-:W-:-:S03]  /*0ed0*/  ISETP.GE.U32.AND.EX P0, PT, R60, R59, PT, P0 ;  /* 0x0000003b3c00720c */ /* 0x000fc60003f06100 */
[----:B------:R-:W-:Y:S01]  /*0ee0*/  IMAD.IADD R61, R35, 0x1, R61 ;  /* 0x00000001233d7824 */ /* 0x000fe200078e023d */
[----:B------:R-:W-:Y:S01]  /*0ef0*/  ISETP.LT.U32.OR.EX P0, PT, R59, R41, !P0, P6 ;  /* 0x000000293b00720c */ /* 0x000fe20004701560 */
[----:B------:R-:W-:Y:S01]  /*0f00*/  IMAD.X R39, RZ, RZ, RZ, P1 ;  /* 0x000000ffff277224 */ /* 0x000fe200008e06ff */
[C---:B------:R-:W-:Y:S01]  /*0f10*/  ISETP.GE.U32.AND P1, PT, R34.reuse, R36, PT ;  /* 0x000000242200720c */ /* 0x040fe20003f26070 */
[----:B------:R-:W-:Y:S01]  /*0f20*/  IMAD.MOV.U32 R38, RZ, RZ, R31 ;  /* 0x000000ffff267224 */ /* 0x000fe200078e001f */
[----:B------:R-:W-:Y:S01]  /*0f30*/  SHF.L.W.U32.HI R59, R34, 0x1, R61 ;  /* 0x00000001223b7819 */ /* 0x000fe20000010e3d */
[----:B------:R-:W-:Y:S01]  /*0f40*/  IMAD.MOV.U32 R32, RZ, RZ, R29 ;  /* 0x000000ffff207224 */ /* 0x000fe200078e001d */
[----:B------:R-:W-:Y:S01]  /*0f50*/  SHF.L.W.U32.HI R29, R58, 0x1, R34 ;  /* 0x000000013a1d7819 */ /* 0x000fe20000010e22 */
[C---:B------:R-:W-:Y:S01]  /*0f60*/  IMAD.WIDE.U32.X R34, R10.reuse, R10, R38, P5 ;  /* 0x0000000a0a227225 */ /* 0x040fe200028e0426 */
[----:B------:R-:W-:Y:S02]  /*0f70*/  ISETP.GE.U32.AND.EX P1, PT, R61, R37, PT, P1 ;  /* 0x000000253d00720c */ /* 0x000fe40003f26110 */
[----:B------:R-:W-:Y:S01]  /*0f80*/  SEL R63, RZ, 0x1, !P0 ;  /* 0x00000001ff3f7807 */ /* 0x000fe20004000000 */
[----:B------:R-:W-:Y:S01]  /*0f90*/  IMAD.WIDE.U32.X R30, R10, R8, R32, P2 ;  /* 0x000000080a1e7225 */ /* 0x000fe200010e0420 */
[----:B------:R-:W-:-:S02]  /*0fa0*/  SEL R39, RZ, 0x1, P1 ;  /* 0x00000001ff277807 */ /* 0x000fc40000800000 */
[----:B------:R-:W-:Y:S01]  /*0fb0*/  IADD3 R34, P5, PT, R29, R34, RZ ;  /* 0x000000221d227210 */ /* 0x000fe20007fbe0ff */
[----:B------:R-:W-:Y:S01]  /*0fc0*/  IMAD.WIDE.U32 R32, R60, 0x3d1, RZ ;  /* 0x000003d13c207825 */ /* 0x000fe200078e00ff */
[----:B------:R-:W-:Y:S02]  /*0fd0*/  IADD3 R40, P1, PT, R39, R30, RZ ;  /* 0x0000001e27287210 */ /* 0x000fe40007f3e0ff */
[----:B------:R-:W-:Y:S01]  /*0fe0*/  IADD3 R63, P0, PT, R34, R63, RZ ;  /* 0x0000003f223f7210 */ /* 0x000fe20007f1e0ff */
[----:B------:R-:W-:Y:S01]  /*0ff0*/  IMAD.WIDE.U32 R36, R69, 0x3d1, RZ ;  /* 0x000003d145247825 */ /* 0x000fe200078e00ff */
[----:B------:R-:W-:-:S03]  /*1000*/  SHF.L.W.U32.HI R30, R61, 0x1, R40 ;  /* 0x000000013d1e7819 */ /* 0x000fc60000010e28 */
[----:B------:R-:W-:Y:S01]  /*1010*/  IMAD.WIDE.U32 R38, P6, RZ, R69, R32 ;  /* 0x00000045ff267225 */ /* 0x000fe200078c0020 */
[----:B------:R-:W-:-:S03]  /*1020*/  IADD3 R28, P2, PT, RZ, R36, RZ ;  /* 0x00000024ff1c7210 */ /* 0x000fc60007f5e0ff */
[----:B------:R-:W-:Y:S01]  /*1030*/  IMAD.X R32, R59, 0x1, R35, P5 ;  /* 0x000000013b207824 */ /* 0x000fe200028e0623 */
[----:B------:R-:W-:Y:S01]  /*1040*/  IADD3 R58, P5, PT, R37, R38, RZ ;  /* 0x00000026253a7210 */ /* 0x000fe20007fbe0ff */
[----:B------:R-:W-:Y:S01]  /*1050*/  IMAD.X R71, RZ, RZ, R31, P1 ;  /* 0x000000ffff477224 */ /* 0x000fe200008e061f */
[----:B------:R-:W-:Y:S01]  /*1060*/  ISETP.GE.U32.AND P1, PT, R28, R36, PT ;  /* 0x000000241c00720c */ /* 0x000fe20003f26070 */
[----:B------:R-:W-:Y:S01]  /*1070*/  IMAD.X R67, RZ, RZ, R32, P0 ;  /* 0x000000ffff437224 */ /* 0x000fe200000e0620 */
[----:B------:R-:W-:Y:S01]  /*1080*/  ISETP.GE.U32.AND P0, PT, R63, R34, PT ;  /* 0x000000223f00720c */ /* 0x000fe20003f06070 */
[----:B------:R-:W-:Y:S01]  /*1090*/  IMAD.X R33, RZ, RZ, RZ, P4 ;  /* 0x000000ffff217224 */ /* 0x000fe200020e06ff */
[----:B------:R-:W-:Y:S01]  /*10a0*/  ISETP.LT.U32.AND P4, PT, R34, R29, PT ;  /* 0x0000001d2200720c */ /* 0x000fe20003f81070 */
[C---:B------:R-:W-:Y:S01]  /*10b0*/  IMAD.WIDE.U32 R34, R67.reuse, 0x3d1, RZ ;  /* 0x000003d143227825 */ /* 0x040fe200078e00ff */
[----:B------:R-:W-:Y:S02]  /*10c0*/  ISETP.GE.U32.AND.EX P0, PT, R67, R32, PT, P0 ;  /* 0x000000204300720c */ /* 0x000fe40003f06100 */
[----:B------:R-:W-:Y:S01]  /*10d0*/  SHF.L.W.U32.HI R31, R40, 0x1, R71 ;  /* 0x00000001281f7819 */ /* 0x000fe20000010e47 */
[----:B------:R-:W-:Y:S01]  /*10e0*/  IMAD.MOV.U32 R40, RZ, RZ, R39 ;  /* 0x000000ffff287224 */ /* 0x000fe200078e0027 */
[----:B------:R-:W-:Y:S01]  /*10f0*/  ISETP.LT.U32.OR.EX P0, PT, R32, R59, !P0, P4 ;  /* 0x0000003b2000720c */ /* 0x000fe20004701540 */
[----:B------:R-:W-:-:S02]  /*1100*/  IMAD.X R41, RZ, RZ, RZ, P6 ;  /* 0x000000ffff297224 */ /* 0x000fc400030e06ff */
[----:B------:R-:W-:Y:S01]  /*1110*/  IMAD.WIDE.U32 R38, R7, R7, R30 ;  /* 0x0000000707267225 */ /* 0x000fe200078e001e */
[----:B------:R-:W-:-:S03]  /*1120*/  SEL R65, RZ, 0x1, !P0 ;  /* 0x00000001ff417807 */ /* 0x000fc60004000000 */
[----:B------:R-:W-:Y:S01]  /*1130*/  IMAD.X R29, R58, 0x1, R69, P2 ;  /* 0x000000013a1d7824 */ /* 0x000fe200010e0645 */
[----:B------:R-:W-:Y:S01]  /*1140*/  IADD3 R65, P0, PT, R65, R38, RZ ;  /* 0x0000002641417210 */ /* 0x000fe20007f1e0ff */
[----:B------:R-:W-:-:S03]  /*1150*/  IMAD.WIDE.U32.X R40, RZ, R60, R40, P5 ;  /* 0x0000003cff287225 */ /* 0x000fc600028e0428 */
[----:B------:R-:W-:Y:S01]  /*1160*/  ISETP.GE.U32.AND.EX P1, PT, R29, R58, PT, P1 ;  /* 0x0000003a1d00720c */ /* 0x000fe20003f26110 */
[----:B------:R-:W-:Y:S01]  /*1170*/  IMAD.WIDE.U32 R36, R63, 0x3d1, RZ ;  /* 0x000003d13f247825 */ /* 0x000fe200078e00ff */
[----:B------:R-:W-:-:S03]  /*1180*/  ISETP.GE.U32.AND P2, PT, R65, R38, PT ;  /* 0x000000264100720c */ /* 0x000fc60003f46070 */
[----:B------:R-:W-:-:S04]  /*1190*/  IMAD.WIDE.U32 R34, P6, RZ, R63, R34 ;  /* 0x0000003fff227225 */ /* 0x000fc800078c0022 */
[----:B------:R-:W-:Y:S01]  /*11a0*/  IMAD.IADD R61, R26, 0x1, R39 ;  /* 0x000000011a3d7824 */ /* 0x000fe200078e0227 */
[----:B------:R-:W-:Y:S01]  /*11b0*/  IADD3 R39, P5, PT, R40, R36, RZ ;  /* 0x0000002428277210 */ /* 0x000fe20007fbe0ff */
[----:B------:R-:W-:Y:S01]  /*11c0*/  IMAD.MOV.U32 R32, RZ, RZ, R27 ;  /* 0x000000ffff207224 */ /* 0x000fe200078e001b */
[----:B------:R-:W-:Y:S01]  /*11d0*/  IADD3 R59, P4, PT, R37, R34, RZ ;  /* 0x00000022253b7210 */ /* 0x000fe20007f9e0ff */
[----:B------:R-:W-:Y:S01]  /*11e0*/  IMAD.X R58, RZ, RZ, R61, P0 ;  /* 0x000000ffff3a7224 */ /* 0x000fe200000e063d */
[----:B------:R-:W-:Y:S01]  /*11f0*/  ISETP.LT.U32.AND P0, PT, R38, R30, PT ;  /* 0x0000001e2600720c */ /* 0x000fe20003f01070 */
[----:B------:R-:W-:Y:S01]  /*1200*/  IMAD.X R37, RZ, RZ, RZ, P6 ;  /* 0x000000ffff257224 */ /* 0x000fe200030e06ff */
[----:B------:R-:W-:Y:S01]  /*1210*/  SEL R27, RZ, 0x1, P1 ;  /* 0x00000001ff1b7807 */ /* 0x000fe20000800000 */
[----:B------:R-:W-:Y:S01]  /*1220*/  IMAD.X R40, R59, 0x1, R41, P5 ;  /* 0x000000013b287824 */ /* 0x000fe200028e0629 */
[----:B------:R-:W-:Y:S02]  /*1230*/  ISETP.GE.U32.AND.EX P2, PT, R58, R61, PT, P2 ;  /* 0x0000003d3a00720c */ /* 0x000fe40003f46120 */
[----:B------:R-:W-:-:S02]  /*1240*/  IADD3 R30, P5, PT, R39, R60, RZ ;  /* 0x0000003c271e7210 */ /* 0x000fc40007fbe0ff */
[----:B------:R-:W-:Y:S02]  /*1250*/  ISETP.LT.U32.OR.EX P0, PT, R61, R31, !P2, P0 ;  /* 0x0000001f3d00720c */ /* 0x000fe40005701500 */
[----:B------:R-:W-:Y:S01]  /*1260*/  ISETP.GE.U32.AND P1, PT, R39, R36, PT ;  /* 0x000000242700720c */ /* 0x000fe20003f26070 */
[----:B------:R-:W-:Y:S01]  /*1270*/  IMAD.MOV.U32 R36, RZ, RZ, R35 ;  /* 0x000000ffff247224 */ /* 0x000fe200078e0023 */
[----:B------:R-:W-:Y:S01]  /*1280*/  IADD3 R31, P6, PT, R30, R27, RZ ;  /* 0x0000001b1e1f7210 */ /* 0x000fe20007fde0ff */
[----:B------:R-:W-:Y:S01]  /*1290*/  IMAD.WIDE.U32.X R26, R8, R8, R32, P3 ;  /* 0x00000008081a7225 */ /* 0x000fe200018e0420 */
[----:B------:R-:W-:Y:S02]  /*12a0*/  ISETP.LT.U32.AND P2, PT, R30, R39, PT ;  /* 0x000000271e00720c */ /* 0x000fe40003f41070 */
[----:B------:R-:W-:Y:S01]  /*12b0*/  ISETP.GE.U32.AND P3, PT, R31, R30, PT ;  /* 0x0000001e1f00720c */ /* 0x000fe20003f66070 */
[C---:B------:R-:W-:Y:S01]  /*12c0*/  IMAD.X R39, R40.reuse, 0x1, R63, P5 ;  /* 0x0000000128277824 */ /* 0x040fe200028e063f */
[----:B------:R-:W-:Y:S01]  /*12d0*/  ISETP.GE.U32.AND.EX P1, PT, R40, R59, PT, P1 ;  /* 0x0000003b2800720c */ /* 0x000fe20003f26110 */
[----:B------:R-:W-:Y:S01]  /*12e0*/  IMAD.WIDE.U32 R32, R58, 0x3d1, RZ ;  /* 0x000003d13a207825 */ /* 0x000fe200078e00ff */
[----:B------:R-:W-:-:S02]  /*12f0*/  SHF.R.U32.HI R38, RZ, 0x1f, R71 ;  /* 0x0000001fff267819 */ /* 0x000fc40000011647 */
[----:B------:R-:W-:Y:S01]  /*1300*/  SEL R41, RZ, 0x1, P1 ;  /* 0x00000001ff297807 */ /* 0x000fe20000800000 */
[----:B------:R-:W-:Y:S01]  /*1310*/  IMAD.X R30, RZ, RZ, R39, P6 ;  /* 0x000000ffff1e7224 */ /* 0x000fe200030e0627 */
[----:B------:R-:W-:Y:S01]  /*1320*/  SEL R61, RZ, 0x1, !P0 ;  /* 0x00000001ff3d7807 */ /* 0x000fe20004000000 */
[----:B------:R-:W-:-:S03]  /*1330*/  IMAD.WIDE.U32.X R34, RZ, R67, R36, P4 ;  /* 0x00000043ff227225 */ /* 0x000fc600020e0424 */
[----:B------:R-:W-:Y:S01]  /*1340*/  ISETP.GE.U32.AND.EX P3, PT, R30, R39, PT, P3 ;  /* 0x000000271e00720c */ /* 0x000fe20003f66130 */
[----:B------:R-:W-:-:S03]  /*1350*/  IMAD.WIDE.U32 R36, R65, 0x3d1, RZ ;  /* 0x000003d141247825 */ /* 0x000fc600078e00ff */
[----:B------:R-:W-:Y:S01]  /*1360*/  ISETP.LT.U32.OR.EX P0, PT, R39, R40, !P3, P2 ;  /* 0x000000282700720c */ /* 0x000fe20005f01520 */
[----:B------:R-:W-:Y:S01]  /*1370*/  IMAD.WIDE.U32 R32, P1, RZ, R65, R32 ;  /* 0x00000041ff207225 */ /* 0x000fe20007820020 */
[----:B------:R-:W-:Y:S02]  /*1380*/  IADD3 R61, P4, P2, R61, R38, R26 ;  /* 0x000000263d3d7210 */ /* 0x000fe40007a9e01a */
[----:B------:R-:W-:Y:S01]  /*1390*/  IADD3 R34, P5, P3, R36, R34, R41 ;  /* 0x0000002224227210 */ /* 0x000fe20007bbe029 */
[----:B------:R-:W-:Y:S01]  /*13a0*/  IMAD.X R39, RZ, RZ, RZ, P1 ;  /* 0x000000ffff277224 */ /* 0x000fe200008e06ff */
[----:B------:R-:W-:Y:S01]  /*13b0*/  IADD3 R26, P6, PT, R37, R32, RZ ;  /* 0x00000020251a7210 */ /* 0x000fe20007fde0ff */
[----:B------:R-:W-:Y:S01]  /*13c0*/  IMAD.MOV.U32 R38, RZ, RZ, R33 ;  /* 0x000000ffff267224 */ /* 0x000fe200078e0021 */
[----:B------:R-:W-:Y:S02]  /*13d0*/  IADD3 R37, P1, PT, R34, R67, RZ ;  /* 0x0000004322257210 */ /* 0x000fe40007f3e0ff */
[----:B------:R-:W-:-:S02]  /*13e0*/  SEL R32, RZ, 0x1, !P0 ;  /* 0x00000001ff207807 */ /* 0x000fc40004000000 */
[----:B------:R-:W-:Y:S02]  /*13f0*/  IADD3.X R59, PT, PT, R26, R35, RZ, P5, P3 ;  /* 0x000000231a3b7210 */ /* 0x000fe40002fe64ff */
[----:B------:R-:W-:Y:S02]  /*1400*/  IADD3.X R63, PT, PT, RZ, RZ, R27, P4, P2 ;  /* 0x000000ffff3f7210 */ /* 0x000fe400027e441b */
[----:B------:R-:W-:Y:S02]  /*1410*/  ISETP.GE.U32.AND P0, PT, R34, R36, PT ;  /* 0x000000242200720c */ /* 0x000fe40003f06070 */
[----:B------:R-:W-:Y:S01]  /*1420*/  ISETP.LT.U32.AND P3, PT, R37, R34, PT ;  /* 0x000000222500720c */ /* 0x000fe20003f61070 */
[----:B------:R-:W-:Y:S01]  /*1430*/  IMAD.X R34, R59, 0x1, R65, P1 ;  /* 0x000000013b227824 */ /* 0x000fe200008e0641 */
[----:B------:R-:W-:Y:S02]  /*1440*/  IADD3 R32, P2, PT, R37, R32, RZ ;  /* 0x0000002025207210 */ /* 0x000fe40007f5e0ff */
[----:B------:R-:W-:Y:S01]  /*1450*/  ISETP.GE.U32.AND.EX P0, PT, R59, R26, PT, P0 ;  /* 0x0000001a3b00720c */ /* 0x000fe20003f06100 */
[----:B------:R-:W-:Y:S01]  /*1460*/  IMAD.WIDE.U32 R26, R63, 0x3d1, RZ ;  /* 0x000003d13f1a7825 */ /* 0x000fe200078e00ff */
[----:B------:R-:W-:-:S02]  /*1470*/  ISETP.GE.U32.AND P1, PT, R32, R37, PT ;  /* 0x000000252000720c */ /* 0x000fc40003f26070 */
[----:B------:R-:W-:Y:S01]  /*1480*/  SEL R41, RZ, 0x1, P0 ;  /* 0x00000001ff297807 */ /* 0x000fe20000000000 */
[----:B------:R-:W-:Y:S02]  /*1490*/  IMAD.X R35, RZ, RZ, R34, P2 ;  /* 0x000000ffff237224 */ /* 0x000fe400010e0622 */
[----:B------:R-:W-:-:S03]  /*14a0*/  IMAD.WIDE.U32.X R36, RZ, R58, R38, P6 ;  /* 0x0000003aff247225 */ /* 0x000fc600030e0426 */
[----:B------:R-:W-:Y:S01]  /*14b0*/  ISETP.GE.U32.AND.EX P0, PT, R35, R34, PT, P1 ;  /* 0x000000222300720c */ /* 0x000fe20003f06110 */
[----:B------:R-:W-:-:S03]  /*14c0*/  IMAD.WIDE.U32 R38, R61, 0x3d1, RZ ;  /* 0x000003d13d267825 */ /* 0x000fc600078e00ff */
[----:B------:R-:W-:Y:S01]  /*14d0*/  ISETP.LT.U32.OR.EX P3, PT, R34, R59, !P0, P3 ;  /* 0x0000003b2200720c */ /* 0x000fe20004761530 */
[----:B------:R-:W-:Y:S01]  /*14e0*/  IMAD.WIDE.U32 R26, P1, RZ, R61, R26 ;  /* 0x0000003dff1a7225 */ /* 0x000fe2000782001a */
[----:B------:R-:W-:Y:S02]  /*14f0*/  IADD3 R41, P2, P5, R38, R36, R41 ;  /* 0x0000002426297210 */ /* 0x000fe40007d5e029 */
[----:B------:R-:W-:Y:S01]  /*1500*/  SEL R33, RZ, 0x1, !P3 ;  /* 0x00000001ff217807 */ /* 0x000fe20005800000 */
[----:B------:R-:W-:Y:S01]  /*1510*/  IMAD.MOV.U32 R36, RZ, RZ, R27 ;  /* 0x000000ffff247224 */ /* 0x000fe200078e001b */
[----:B------:R-:W-:Y:S02]  /*1520*/  IADD3 R59, P4, PT, R39, R26, RZ ;  /* 0x0000001a273b7210 */ /* 0x000fe40007f9e0ff */
[----:B------:R-:W-:Y:S02]  /*1530*/  IADD3 R26, P0, PT, R41, R58, RZ ;  /* 0x0000003a291a7210 */ /* 0x000fe40007f1e0ff */
[----:B------:R-:W-:Y:S01]  /*1540*/  IADD3.X R40, PT, PT, R59, R37, RZ, P2, P5 ;  /* 0x000000253b287210 */ /* 0x000fe200017ea4ff */
[----:B------:R-:W-:Y:S01]  /*1550*/  IMAD.X R37, RZ, RZ, RZ, P1 ;  /* 0x000000ffff257224 */ /* 0x000fe200008e06ff */
[----:B------:R-:W-:-:S03]  /*1560*/  IADD3 R33, P2, PT, R26, R33, RZ ;  /* 0x000000211a217210 */ /* 0x000fc60007f5e0ff */
[C---:B------:R-:W-:Y:S01]  /*1570*/  IMAD.X R39, R40.reuse, 0x1, R61, P0 ;  /* 0x0000000128277824 */ /* 0x040fe200000e063d */
[----:B------:R-:W-:Y:S02]  /*1580*/  ISETP.GE.U32.AND P0, PT, R41, R38, PT ;  /* 0x000000262900720c */ /* 0x000fe40003f06070 */
[----:B------:R-:W-:Y:S01]  /*1590*/  ISETP.GE.U32.AND P1, PT, R33, R26, PT ;  /* 0x0000001a2100720c */ /* 0x000fe20003f26070 */
[----:B------:R-:W-:Y:S01]  /*15a0*/  IMAD.X R34, RZ, RZ, R39, P2 ;  /* 0x000000ffff227224 */ /* 0x000fe200010e0627 */
[----:B------:R-:W-:Y:S02]  /*15b0*/  ISETP.GE.U32.AND.EX P0, PT, R40, R59, PT, P0 ;  /* 0x0000003b2800720c */ /* 0x000fe40003f06100 */
[----:B------:R-:W-:Y:S01]  /*15c0*/  ISETP.LT.U32.AND P2, PT, R26, R41, PT ;  /* 0x000000291a00720c */ /* 0x000fe20003f41070 */
[----:B------:R-:W-:Y:S01]  /*15d0*/  IMAD.WIDE.U32.X R26, RZ, R63, R36, P4 ;  /* 0x0000003fff1a7225 */ /* 0x000fe200020e0424 */
[----:B------:R-:W-:Y:S02]  /*15e0*/  ISETP.GE.U32.AND.EX P1, PT, R34, R39, PT, P1 ;  /* 0x000000272200720c */ /* 0x000fe40003f26110 */
[----:B------:R-:W-:-:S02]  /*15f0*/  SEL R37, RZ, 0x1, P0 ;  /* 0x00000001ff257807 */ /* 0x000fc40000000000 */
        /* <DEDUP_REMOVED lines=61> */
.L_x_332:
[----:B------:R-:W-:Y:S01]  /*19d0*/  IMAD.WIDE.U32 R26, R2, R2, R28 ;  /* 0x00000002021a7225 */ /* 0x000fe200078e001c */
[----:B------:R-:W-:Y:S01]  /*19e0*/  IADD3 R0, P1, PT, R31, R0, RZ ;  /* 0x000000001f007210 */ /* 0x000fe20007f3e0ff */
[----:B------:R-:W0:Y:S02]  /*19f0*/  LDC.64 R40, c[0x3][0x18] ;  /* 0x00c00600ff287b82 */ /* 0x000e240000000a00 */
        /* <DEDUP_REMOVED lines=31> */
[----:B0-----:R-:W-:Y:S02]  /*1bf0*/  ISETP.GT.U32.AND P0, PT, R23, R40, PT ;  /* 0x000000281700720c */ /* 0x001fe40003f04070 */
        /* <DEDUP_REMOVED lines=23> */
.L_x_333:
[----:B------:R-:W0:Y:S01]  /*1d70*/  LDC.64 R24, c[0x3][RZ] ;  /* 0x00c00000ff187b82 */ /* 0x000e220000000a00 */
[----:B------:R-:W-:-:S07]  /*1d80*/  ISETP.LT.U32.AND P4, PT, R23, R40, PT ;  /* 0x000000281700720c */ /* 0x000fce0003f81070 */
        /* <DEDUP_REMOVED lines=46> */
[----:B------:R-:W-:Y:S05]  /*2070*/  @!P0 BRA `(.L_x_334) ;  /* 0x0000000400908947 */ /* 0x000fea0003800000 */
[----:B------:R-:W-:-:S04]  /*2080*/  ISETP.GT.U32.AND P0, PT, R27, R30, PT ;  /* 0x0000001e1b00720c */ /* 0x000fc80003f04070 */
[----:B------:R-:W-:-:S13]  /*2090*/  ISETP.GT.U32.AND.EX P0, PT, R28, R31, PT, P0 ;  /* 0x0000001f1c00720c */ /* 0x000fda0003f04100 */
        /* <DEDUP_REMOVED lines=13> */
[----:B------:R-:W-:Y:S05]  /*2170*/  @P0 BRA `(.L_x_334) ;  /* 0x0000000400500947 */ /* 0x000fea0003800000 */
.L_x_335:
        /* <DEDUP_REMOVED lines=57> */
.L_x_336:
        /* <DEDUP_REMOVED lines=27> */
.L_x_334:
[----:B------:R-:W-:-:S04]  /*26c0*/  IMAD.WIDE.U32 R24, R88, R87, RZ ;  /* 0x0000005758187225 */ /* 0x000fc800078e00ff */
        /* <DEDUP_REMOVED lines=12> */
[----:B------:R-:W-:Y:S01]  /*2790*/  IMAD R29, R88, R27, R0 ;  /* 0x0000001b581d7224 */ /* 0x000fe200078e0200 */
[----:B------:R-:W-:Y:S01]  /*27a0*/  IADD3 R71, P5, PT, R30, R34, RZ ;  /* 0x000000221e477210 */ /* 0x000fe20007fbe0ff */
[----:B------:R-:W-:-:S03]  /*27b0*/  IMAD.WIDE.U32 R24, R88, R23, RZ ;  /* 0x0000001758187225 */ /* 0x000fc600078e00ff */
[----:B------:R-:W-:Y:S01]  /*27c0*/  ISETP.GE.U32.AND P0, PT, R71, R34, PT ;  /* 0x000000224700720c */ /* 0x000fe20003f06070 */
[----:B------:R-:W-:-:S04]  /*27d0*/  IMAD.WIDE.U32 R60, R86, R27, RZ ;  /* 0x0000001b563c7225 */ /* 0x000fc800078e00ff */
[----:B------:R-:W-:Y:S02]  /*27e0*/  IMAD.IADD R29, R35, 0x1, R29 ;  /* 0x00000001231d7824 */ /* 0x000fe400078e021d */
[----:B------:R-:W-:-:S04]  /*27f0*/  IMAD.WIDE.U32 R38, R21, R23, RZ ;  /* 0x0000001715267225 */ /* 0x000fc800078e00ff */
[----:B------:R-:W-:-:S04]  /*2800*/  IMAD.WIDE.U32 R24, P1, R21, R22, R24 ;  /* 0x0000001615187225 */ /* 0x000fc80007820018 */
[----:B------:R-:W-:Y:S01]  /*2810*/  IMAD.WIDE.U32 R110, R88, R21, RZ ;  /* 0x00000015586e7225 */ /* 0x000fe200078e00ff */
[----:B------:R-:W-:-:S03]  /*2820*/  IADD3 RZ, P6, PT, R39, R24, RZ ;  /* 0x0000001827ff7210 */ /* 0x000fc60007fde0ff */
[----:B------:R-:W-:-:S04]  /*2830*/  IMAD.WIDE.U32 R58, R87, R27, RZ ;  /* 0x0000001b573a7225 */ /* 0x000fc800078e00ff */
[----:B------:R-:W-:-:S04]  /*2840*/  IMAD.WIDE.U32 R32, P4, R87, R28, R60 ;  /* 0x0000001c57207225 */ /* 0x000fc8000788003c */
[----:B------:R-:W-:Y:S02]  /*2850*/  IMAD.X R26, R29, 0x1, R31, P5 ;  /* 0x000000011d1a7824 */ /* 0x000fe400028e061f */
[----:B------:R-:W-:Y:S02]  /*2860*/  IMAD R0, R86, R21, RZ ;  /* 0x0000001556007224 */ /* 0x000fe400078e02ff */
[----:B------:R-:W-:Y:S01]  /*2870*/  IMAD.X R35, RZ, RZ, RZ, P2 ;  /* 0x000000ffff237224 */ /* 0x000fe200010e06ff */
[----:B------:R-:W-:Y:S01]  /*2880*/  IADD3 RZ, P2, PT, R59, R32, RZ ;  /* 0x000000203bff7210 */ /* 0x000fe20007f5e0ff */
[----:B------:R-:W-:Y:S01]  /*2890*/  IMAD.MOV.U32 R34, RZ, RZ, R37 ;  /* 0x000000ffff227224 */ /* 0x000fe200078e0025 */
[----:B------:R-:W-:Y:S01]  /*28a0*/  ISETP.GE.U32.AND.EX P0, PT, R26, R29, PT, P0 ;  /* 0x0000001d1a00720c */ /* 0x000fe20003f06100 */
[----:B------:R-:W-:-:S03]  /*28b0*/  IMAD.WIDE.U32 R38, R21, R21, RZ ;  /* 0x0000001515267225 */ /* 0x000fc600078e00ff */
[----:B------:R-:W-:Y:S01]  /*28c0*/  SEL R29, RZ, 0x1, P0 ;  /* 0x00000001ff1d7807 */ /* 0x000fe20000000000 */
[----:B------:R-:W-:-:S04]  /*28d0*/  IMAD.WIDE.U32 R110, P5, R21, R88, R110 ;  /* 0x00000058156e7225 */ /* 0x000fc800078a006e */
[----:B------:R-:W-:Y:S01]  /*28e0*/  IMAD.WIDE.U32 R36, R87, R21, RZ ;  /* 0x0000001557247225 */ /* 0x000fe200078e00ff */
[----:B------:R-:W-:-:S03]  /*28f0*/  IADD3 RZ, P0, PT, R39, R110, RZ ;  /* 0x0000006e27ff7210 */ /* 0x000fc60007f1e0ff */
[----:B------:R-:W-:Y:S02]  /*2900*/  IMAD R59, R88, R87, R0 ;  /* 0x00000057583b7224 */ /* 0x000fe400078e0200 */
[----:B------:R-:W-:-:S04]  /*2910*/  IMAD.WIDE.U32 R30, R23, R21, RZ ;  /* 0x00000015171e7225 */ /* 0x000fc800078e00ff */
[----:B------:R-:W-:-:S04]  /*2920*/  IMAD.WIDE.U32.X R34, R88, R28, R34, P3 ;  /* 0x0000001c58227225 */ /* 0x000fc800018e0422 */
[----:B------:R-:W-:Y:S02]  /*2930*/  IMAD.IADD R32, R37, 0x1, R59 ;  /* 0x0000000125207824 */ /* 0x000fe400078e023b */
[----:B------:R-:W-:Y:S01]  /*2940*/  IMAD.X R59, RZ, RZ, RZ, P5 ;  /* 0x000000ffff3b7224 */ /* 0x000fe200028e06ff */
[----:B------:R-:W-:Y:S01]  /*2950*/  IADD3 R34, P3, P5, R30, R34, R29 ;  /* 0x000000221e227210 */ /* 0x000fe20007d7e01d */
[----:B------:R-:W-:Y:S01]  /*2960*/  IMAD.MOV.U32 R58, RZ, RZ, R111 ;  /* 0x000000ffff3a7224 */ /* 0x000fe200078e006f */
[----:B------:R-:W-:Y:S01]  /*2970*/  SHF.L.U64.HI R67, R36, 0x1, R32 ;  /* 0x0000000124437819 */ /* 0x000fe20000010220 */
[----:B------:R-:W-:Y:S02]  /*2980*/  IMAD R24, R22, R21, RZ ;  /* 0x0000001516187224 */ /* 0x000fe400078e02ff */
[----:B------:R-:W-:Y:S02]  /*2990*/  IMAD.SHL.U32 R29, R36, 0x2, RZ ;  /* 0x00000002241d7824 */ /* 0x000fe400078e00ff */
[----:B------:R-:W-:-:S04]  /*29a0*/  IMAD.WIDE.U32 R60, R86, R23, RZ ;  /* 0x00000017563c7225 */ /* 0x000fc800078e00ff */
[----:B------:R-:W-:-:S04]  /*29b0*/  IMAD.WIDE.U32.X R58, R88, R88, R58, P0 ;  /* 0x00000058583a7225 */ /* 0x000fc800000e043a */
[----:B------:R-:W-:Y:S02]  /*29c0*/  IMAD R69, R88, R23, R24 ;  /* 0x0000001758457224 */ /* 0x000fe400078e0218 */
[----:B------:R-:W-:Y:S01]  /*29d0*/  IMAD.X R63, RZ, RZ, RZ, P1 ;  /* 0x000000ffff3f7224 */ /* 0x000fe200008e06ff */
[----:B------:R-:W-:Y:S01]  /*29e0*/  IADD3 R24, P1, PT, R29, R58, RZ ;  /* 0x0000003a1d187210 */ /* 0x000fe20007f3e0ff */
[----:B------:R-:W-:Y:S01]  /*29f0*/  IMAD.IADD R69, R31, 0x1, R69 ;  /* 0x000000011f457824 */ /* 0x000fe200078e0245 */
[----:B------:R-:W-:Y:S01]  /*2a00*/  SHF.L.W.U32.HI R58, R32, 0x1, R71 ;  /* 0x00000001203a7819 */ /* 0x000fe20000010e47 */
[----:B------:R-:W-:-:S03]  /*2a10*/  IMAD.WIDE.U32 R38, R86, R87, RZ ;  /* 0x0000005756267225 */ /* 0x000fc600078e00ff */
[----:B------:R-:W-:Y:S01]  /*2a20*/  IADD3.X R35, PT, PT, R69, R35, RZ, P3, P5 ;  /* 0x0000002345237210 */ /* 0x000fe20001fea4ff */
[----:B------:R-:W-:-:S04]  /*2a30*/  IMAD.WIDE.U32 R60, P0, R87, R22, R60 ;  /* 0x00000016573c7225 */ /* 0x000fc8000780003c */
[----:B------:R-:W-:-:S04]  /*2a40*/  IMAD.WIDE.U32 R36, R87, R23, RZ ;  /* 0x0000001757247225 */ /* 0x000fc800078e00ff */
[----:B------:R-:W-:Y:S01]  /*2a50*/  IMAD.X R0, R67, 0x1, R59, P1 ;  /* 0x0000000143007824 */ /* 0x000fe200008e063b */
[----:B------:R-:W-:Y:S01]  /*2a60*/  SHF.L.W.U32.HI R59, R71, 0x1, R26 ;  /* 0x00000001473b7819 */ /* 0x000fe20000010e1a */
[----:B------:R-:W-:Y:S01]  /*2a70*/  IMAD.X R31, RZ, RZ, RZ, P0 ;  /* 0x000000ffff1f7224 */ /* 0x000fe200000e06ff */
[----:B------:R-:W-:Y:S01]  /*2a80*/  ISETP.GE.U32.AND P0, PT, R24, R29, PT ;  /* 0x0000001d1800720c */ /* 0x000fe20003f06070 */
[----:B------:R-:W-:Y:S01]  /*2a90*/  IMAD.WIDE.U32 R64, R87, R87, RZ ;  /* 0x0000005757407225 */ /* 0x000fe200078e00ff */
[----:B------:R-:W-:Y:S02]  /*2aa0*/  ISETP.GE.U32.AND P1, PT, R34, R30, PT ;  /* 0x0000001e2200720c */ /* 0x000fe40003f26070 */
[----:B------:R-:W-:Y:S01]  /*2ab0*/  IADD3 RZ, P3, PT, R37, R60, RZ ;  /* 0x0000003c25ff7210 */ /* 0x000fe20007f7e0ff */
[----:B------:R-:W-:Y:S01]  /*2ac0*/  IMAD.WIDE.U32 R38, P5, R87, R86, R38 ;  /* 0x0000005657267225 */ /* 0x000fe200078a0026 */
[----:B------:R-:W-:Y:S02]  /*2ad0*/  ISETP.GE.U32.AND.EX P0, PT, R0, R67, PT, P0 ;  /* 0x000000430000720c */ /* 0x000fe40003f06100 */
[----:B------:R-:W-:Y:S01]  /*2ae0*/  ISETP.GE.U32.AND.EX P1, PT, R35, R69, PT, P1 ;  /* 0x000000452300720c */ /* 0x000fe20003f26110 */
[----:B------:R-:W-:Y:S01]  /*2af0*/  IMAD.X R37, RZ, RZ, RZ, P4 ;  /* 0x000000ffff257224 */ /* 0x000fe200020e06ff */
[----:B------:R-:W-:Y:S01]  /*2b00*/  IADD3 RZ, P4, PT, R65, R38, RZ ;  /* 0x0000002641ff7210 */ /* 0x000fe20007f9e0ff */
[----:B------:R-:W-:Y:S01]  /*2b10*/  IMAD.WIDE.U32 R64, R87, R87, R58 ;  /* 0x0000005757407225 */ /* 0x000fe200078e003a */
[----:B------:R-:W-:-:S02]  /*2b20*/  SEL R29, RZ, 0x1, P0 ;  /* 0x00000001ff1d7807 */ /* 0x000fc40000000000 */
[----:B------:R-:W-:Y:S01]  /*2b30*/  SEL R67, RZ, 0x1, P1 ;  /* 0x00000001ff437807 */ /* 0x000fe20000800000 */
[----:B------:R-:W-:Y:S01]  /*2b40*/  IMAD.MOV.U32 R62, RZ, RZ, R25 ;  /* 0x000000ffff3e7224 */ /* 0x000fe200078e0019 */
[----:B------:R-:W-:Y:S01]  /*2b50*/  ISETP.LT.U32.AND P0, PT, R64, R58, PT ;  /* 0x0000003a4000720c */ /* 0x000fe20003f01070 */
[----:B------:R-:W-:Y:S01]  /*2b60*/  IMAD R60, R28, R87, RZ ;  /* 0x000000571c3c7224 */ /* 0x000fe200078e02ff */
[----:B------:R-:W-:Y:S01]  /*2b70*/  IADD3 R29, P1, PT, R29, R64, RZ ;  /* 0x000000401d1d7210 */ /* 0x000fe20007f3e0ff */
[----:B------:R-:W-:Y:S02]  /*2b80*/  IMAD.IADD R58, R38, 0x1, R65 ;  /* 0x00000001263a7824 */ /* 0x000fe400078e0241 */
[----:B------:R-:W-:Y:S01]  /*2b90*/  IMAD.WIDE.U32.X R62, R88, R22, R62, P6 ;  /* 0x00000016583e7225 */ /* 0x000fe200030e043e */
[----:B------:R-:W-:-:S03]  /*2ba0*/  ISETP.GE.U32.AND P6, PT, R29, R64, PT ;  /* 0x000000401d00720c */ /* 0x000fc60003fc6070 */
[----:B------:R-:W-:Y:S02]  /*2bb0*/  IMAD.MOV.U32 R36, RZ, RZ, R33 ;  /* 0x000000ffff247224 */ /* 0x000fe400078e0021 */
[----:B------:R-:W-:-:S04]  /*2bc0*/  IMAD.WIDE.U32 R32, R87, R27, R34 ;  /* 0x0000001b57207225 */ /* 0x000fc800078e0022 */
[----:B------:R-:W-:Y:S02]  /*2bd0*/  IMAD R65, R86, R27, R60 ;  /* 0x0000001b56417224 */ /* 0x000fe400078e023c */
[----:B------:R-:W-:Y:S02]  /*2be0*/  IMAD.MOV.U32 R30, RZ, RZ, R61 ;  /* 0x000000ffff1e7224 */ /* 0x000fe400078e003d */
[----:B------:R-:W-:Y:S01]  /*2bf0*/  IMAD.X R25, RZ, RZ, R58, P1 ;  /* 0x000000ffff197224 */ /* 0x000fe200008e063a */
[----:B------:R-:W-:Y:S01]  /*2c00*/  ISETP.GE.U32.AND P1, PT, R32, R34, PT ;  /* 0x000000222000720c */ /* 0x000fe20003f26070 */
[----:B------:R-:W-:Y:S01]  /*2c10*/  IMAD.X R61, RZ, RZ, RZ, P5 ;  /* 0x000000ffff3d7224 */ /* 0x000fe200028e06ff */
[----:B------:R-:W-:Y:S01]  /*2c20*/  IADD3 R38, P5, PT, R67, R62, RZ ;  /* 0x0000003e43267210 */ /* 0x000fe20007fbe0ff */
[----:B------:R-:W-:Y:S01]  /*2c30*/  IMAD.IADD R67, R33, 0x1, R65 ;  /* 0x0000000121437824 */ /* 0x000fe200078e0241 */
[----:B------:R-:W-:Y:S01]  /*2c40*/  ISETP.GE.U32.AND.EX P6, PT, R25, R58, PT, P6 ;  /* 0x0000003a1900720c */ /* 0x000fe20003fc6160 */
[----:B------:R-:W-:-:S02]  /*2c50*/  IMAD.MOV.U32 R60, RZ, RZ, R39 ;  /* 0x000000ffff3c7224 */ /* 0x000fc400078e0027 */
[----:B------:R-:W-:Y:S01]  /*2c60*/  IMAD R33, R22, R87, RZ ;  /* 0x0000005716217224 */ /* 0x000fe200078e02ff */
[----:B------:R-:W-:Y:S01]  /*2c70*/  ISETP.GE.U32.AND.EX P1, PT, R67, R35, PT, P1 ;  /* 0x000000234300720c */ /* 0x000fe20003f26110 */
[----:B------:R-:W-:Y:S01]  /*2c80*/  IMAD.WIDE.U32.X R34, R86, R86, R60, P4 ;  /* 0x0000005656227225 */ /* 0x000fe200020e043c */
[----:B------:R-:W-:Y:S02]  /*2c90*/  ISETP.LT.U32.OR.EX P0, PT, R58, R59, !P6, P0 ;  /* 0x0000003b3a00720c */ /* 0x000fe40007701500 */
[----:B------:R-:W-:Y:S01]  /*2ca0*/  SHF.L.W.U32.HI R59, R26, 0x1, R32 ;  /* 0x000000011a3b7819 */ /* 0x000fe20000010e20 */
[----:B------:R-:W-:Y:S01]  /*2cb0*/  IMAD.WIDE.U32.X R36, R86, R28, R36, P2 ;  /* 0x0000001c56247225 */ /* 0x000fe200010e0424 */
[----:B------:R-:W-:Y:S02]  /*2cc0*/  SHF.L.W.U32.HI R61, R32, 0x1, R67 ;  /* 0x00000001203d7819 */ /* 0x000fe40000010e43 */
[----:B------:R-:W-:Y:S01]  /*2cd0*/  IADD3 R26, P2, PT, R59, R34, RZ ;  /* 0x000000223b1a7210 */ /* 0x000fe20007f5e0ff */
[----:B------:R-:W-:Y:S01]  /*2ce0*/  IMAD.X R39, RZ, RZ, R63, P5 ;  /* 0x000000ffff277224 */ /* 0x000fe200028e063f */
[----:B------:R-:W-:Y:S01]  /*2cf0*/  SEL R65, RZ, 0x1, P1 ;  /* 0x00000001ff417807 */ /* 0x000fe20000800000 */
[----:B------:R-:W-:-:S02]  /*2d00*/  IMAD R63, R86, R23, R33 ;  /* 0x00000017563f7224 */ /* 0x000fc400078e0221 */
        /* <DEDUP_REMOVED lines=8> */
[----:B------:R-:W-:Y:S01]  /*2d90*/  IMAD.WIDE.U32 R34, R28, R23, RZ ;  /* 0x000000171c227225 */ /* 0x000fe200078e00ff */
[----:B------:R-:W-:Y:S02]  /*2da0*/  ISETP.GE.U32.AND P2, PT, R32, R38, PT ;  /* 0x000000262000720c */ /* 0x000fe40003f46070 */
[----:B------:R-:W-:Y:S01]  /*2db0*/  ISETP.GE.U32.AND P4, PT, R65, R32, PT ;  /* 0x000000204100720c */ /* 0x000fe20003f86070 */
[----:B------:R-:W-:Y:S01]  /*2dc0*/  IMAD.X R32, RZ, RZ, R60, P5 ;  /* 0x000000ffff207224 */ /* 0x000fe200028e063c */
[----:B------:R-:W-:Y:S01]  /*2dd0*/  IADD3.X R64, PT, PT, R59, R37, RZ, P1, P6 ;  /* 0x000000253b407210 */ /* 0x000fe20000fec4ff */
[----:B------:R-:W-:Y:S01]  /*2de0*/  IMAD.WIDE.U32 R36, R28, R27, RZ ;  /* 0x0000001b1c247225 */ /* 0x000fe200078e00ff */
[----:B------:R-:W-:-:S02]  /*2df0*/  ISETP.GE.U32.AND P1, PT, R33, R26, PT ;  /* 0x0000001a2100720c */ /* 0x000fc40003f26070 */
[----:B------:R-:W-:Y:S01]  /*2e00*/  ISETP.GE.U32.AND.EX P2, PT, R59, R39, PT, P2 ;  /* 0x000000273b00720c */ /* 0x000fe20003f46120 */
[C---:B------:R-:W-:Y:S01]  /*2e10*/  IMAD.WIDE.U32 R34, P6, R27.reuse, R22, R34 ;  /* 0x000000161b227225 */ /* 0x040fe200078c0022 */
[----:B------:R-:W-:Y:S02]  /*2e20*/  ISETP.GE.U32.AND.EX P4, PT, R64, R59, PT, P4 ;  /* 0x0000003b4000720c */ /* 0x000fe40003f86140 */
[----:B------:R-:W-:Y:S01]  /*2e30*/  ISETP.GE.U32.AND.EX P3, PT, R32, R60, PT, P1 ;  /* 0x0000003c2000720c */ /* 0x000fe20003f66110 */
[C---:B------:R-:W-:Y:S01]  /*2e40*/  IMAD.WIDE.U32 R58, R27.reuse, R23, RZ ;  /* 0x000000171b3a7225 */ /* 0x040fe200078e00ff */
[----:B------:R-:W-:Y:S02]  /*2e50*/  SEL R26, RZ, 0x1, P2 ;  /* 0x00000001ff1a7807 */ /* 0x000fe40001000000 */
[----:B------:R-:W-:Y:S01]  /*2e60*/  SEL R63, RZ, 0x1, P4 ;  /* 0x00000001ff3f7807 */ /* 0x000fe20002000000 */
[----:B------:R-:W-:Y:S01]  /*2e70*/  IMAD.WIDE.U32 R38, R27, R27, RZ ;  /* 0x0000001b1b267225 */ /* 0x000fe200078e00ff */
[----:B------:R-:W-:-:S02]  /*2e80*/  ISETP.LT.U32.OR.EX P0, PT, R60, R61, !P3, P0 ;  /* 0x0000003d3c00720c */ /* 0x000fc40005f01500 */
[----:B------:R-:W-:Y:S01]  /*2e90*/  IADD3 R60, P3, P4, R63, R30, R26 ;  /* 0x0000001e3f3c7210 */ /* 0x000fe20007c7e01a */
[----:B------:R-:W-:Y:S01]  /*2ea0*/  IMAD.WIDE.U32 R36, P1, R27, R28, R36 ;  /* 0x0000001c1b247225 */ /* 0x000fe20007820024 */
[----:B------:R-:W-:Y:S02]  /*2eb0*/  IADD3 RZ, P2, PT, R59, R34, RZ ;  /* 0x000000223bff7210 */ /* 0x000fe40007f5e0ff */
[----:B------:R-:W-:Y:S01]  /*2ec0*/  SHF.L.W.U32.HI R58, R67, 0x1, R65 ;  /* 0x00000001433a7819 */ /* 0x000fe20000010e41 */
[-C--:B------:R-:W-:Y:S01]  /*2ed0*/  IMAD.WIDE.U32 R62, R22, R23.reuse, RZ ;  /* 0x00000017163e7225 */ /* 0x080fe200078e00ff */
        /* <DEDUP_REMOVED lines=10> */
[-C--:B------:R-:W-:Y:S01]  /*2f80*/  IADD3 R69, P6, PT, R69, R62.reuse, RZ ;  /* 0x0000003e45457210 */ /* 0x080fe20007fde0ff */
[-C--:B------:R-:W-:Y:S02]  /*2f90*/  IMAD R73, R28, R23.reuse, R26 ;  /* 0x000000171c497224 */ /* 0x080fe400078e021a */
[----:B------:R-:W-:Y:S01]  /*2fa0*/  IMAD.IADD R26, R36, 0x1, R63 ;  /* 0x00000001241a7824 */ /* 0x000fe200078e023f */
        /* <DEDUP_REMOVED lines=10> */
[----:B------:R-:W-:Y:S01]  /*3050*/  ISETP.LT.U32.OR.EX P0, PT, R26, R59, !P0, P6 ;  /* 0x0000003b1a00720c */ /* 0x000fe20004701560 */
[----:B------:R-:W-:Y:S01]  /*3060*/  IMAD.WIDE.U32.X R58, R28, R28, R62, P5 ;  /* 0x0000001c1c3a7225 */ /* 0x000fe200028e043e */
[----:B------:R-:W-:-:S02]  /*3070*/  ISETP.GE.U32.AND.EX P1, PT, R73, R61, PT, P1 ;  /* 0x0000003d4900720c */ /* 0x000fc40003f26110 */
        /* <DEDUP_REMOVED lines=12> */
[----:B------:R-:W-:Y:S02]  /*3140*/  SHF.L.W.U32.HI R36, R73, 0x1, R62 ;  /* 0x0000000149247819 */ /* 0x000fe40000010e3e */
[----:B------:R-:W-:Y:S01]  /*3150*/  IADD3 R26, P2, PT, RZ, R34, RZ ;  /* 0x00000022ff1a7210 */ /* 0x000fe20007f5e0ff */
[----:B------:R-:W-:Y:S01]  /*3160*/  IMAD.X R75, RZ, RZ, R60, P0 ;  /* 0x000000ffff4b7224 */ /* 0x000fe200000e063c */
[----:B------:R-:W-:Y:S01]  /*3170*/  ISETP.GE.U32.AND P0, PT, R68, R58, PT ;  /* 0x0000003a4400720c */ /* 0x000fe20003f06070 */
[----:B------:R-:W-:Y:S01]  /*3180*/  IMAD.X R77, RZ, RZ, R37, P1 ;  /* 0x000000ffff4d7224 */ /* 0x000fe200008e0625 */
[----:B------:R-:W-:Y:S01]  /*3190*/  IADD3 R64, P5, PT, R35, R38, RZ ;  /* 0x0000002623407210 */ /* 0x000fe20007fbe0ff */
[----:B------:R-:W-:Y:S01]  /*31a0*/  IMAD.X R35, RZ, RZ, RZ, P4 ;  /* 0x000000ffff237224 */ /* 0x000fe200020e06ff */
[----:B------:R-:W-:Y:S01]  /*31b0*/  ISETP.LT.U32.AND P4, PT, R58, R61, PT ;  /* 0x0000003d3a00720c */ /* 0x000fe20003f81070 */
[----:B------:R-:W-:Y:S01]  /*31c0*/  IMAD.X R63, RZ, RZ, RZ, P6 ;  /* 0x000000ffff3f7224 */ /* 0x000fe200030e06ff */
[----:B------:R-:W-:Y:S01]  /*31d0*/  ISETP.GE.U32.AND.EX P0, PT, R75, R60, PT, P0 ;  /* 0x0000003c4b00720c */ /* 0x000fe20003f06100 */
[----:B------:R-:W-:Y:S01]  /*31e0*/  IMAD.WIDE.U32 R58, R68, 0x3d1, RZ ;  /* 0x000003d1443a7825 */ /* 0x000fe200078e00ff */
[----:B------:R-:W-:-:S02]  /*31f0*/  SHF.L.W.U32.HI R37, R62, 0x1, R77 ;  /* 0x000000013e257819 */ /* 0x000fc40000010e4d */
[----:B------:R-:W-:Y:S01]  /*3200*/  ISETP.LT.U32.OR.EX P0, PT, R60, R67, !P0, P4 ;  /* 0x000000433c00720c */ /* 0x000fe20004701540 */
[----:B------:R-:W-:Y:S01]  /*3210*/  IMAD.MOV.U32 R62, RZ, RZ, R39 ;  /* 0x000000ffff3e7224 */ /* 0x000fe200078e0027 */
[----:B------:R-:W-:Y:S01]  /*3220*/  ISETP.GE.U32.AND P1, PT, R26, R34, PT ;  /* 0x000000221a00720c */ /* 0x000fe20003f26070 */
[----:B------:R-:W-:Y:S01]  /*3230*/  IMAD.WIDE.U32 R60, R75, 0x3d1, RZ ;  /* 0x000003d14b3c7825 */ /* 0x000fe200078e00ff */
[----:B------:R-:W-:-:S03]  /*3240*/  SEL R71, RZ, 0x1, !P0 ;  /* 0x00000001ff477807 */ /* 0x000fc60004000000 */
[----:B------:R-:W-:-:S04]  /*3250*/  IMAD.WIDE.U32 R38, R23, R23, R36 ;  /* 0x0000001717267225 */ /* 0x000fc800078e0024 */
[----:B------:R-:W-:Y:S01]  /*3260*/  IMAD.WIDE.U32.X R62, RZ, R65, R62, P5 ;  /* 0x00000041ff3e7225 */ /* 0x000fe200028e043e */
[----:B------:R-:W-:-:S03]  /*3270*/  IADD3 R71, P0, PT, R71, R38, RZ ;  /* 0x0000002647477210 */ /* 0x000fc60007f1e0ff */
[----:B------:R-:W-:Y:S01]  /*3280*/  IMAD.WIDE.U32 R60, P6, RZ, R68, R60 ;  /* 0x00000044ff3c7225 */ /* 0x000fe200078c003c */
[----:B------:R-:W-:-:S03]  /*3290*/  IADD3 R67, P5, PT, R62, R58, RZ ;  /* 0x0000003a3e437210 */ /* 0x000fc60007fbe0ff */
[----:B------:R-:W-:Y:S01]  /*32a0*/  IMAD.IADD R66, R30, 0x1, R39 ;  /* 0x000000011e427824 */ /* 0x000fe200078e0227 */
[----:B------:R-:W-:Y:S01]  /*32b0*/  IADD3 R62, P4, PT, R59, R60, RZ ;  /* 0x0000003c3b3e7210 */ /* 0x000fe20007f9e0ff */
[----:B------:R-:W-:Y:S01]  /*32c0*/  IMAD.X R39, R64, 0x1, R69, P2 ;  /* 0x0000000140277824 */ /* 0x000fe200010e0645 */
[----:B------:R-:W-:Y:S01]  /*32d0*/  ISETP.GE.U32.AND P2, PT, R71, R38, PT ;  /* 0x000000264700720c */ /* 0x000fe20003f46070 */
[----:B------:R-:W-:Y:S01]  /*32e0*/  IMAD.X R73, RZ, RZ, R66, P0 ;  /* 0x000000ffff497224 */ /* 0x000fe200000e0642 */
[----:B------:R-:W-:Y:S01]  /*32f0*/  ISETP.LT.U32.AND P0, PT, R38, R36, PT ;  /* 0x000000242600720c */ /* 0x000fe20003f01070 */
[----:B------:R-:W-:Y:S01]  /*3300*/  IMAD.MOV.U32 R34, RZ, RZ, R31 ;  /* 0x000000ffff227224 */ /* 0x000fe200078e001f */
[----:B------:R-:W-:Y:S01]  /*3310*/  ISETP.GE.U32.AND.EX P1, PT, R39, R64, PT, P1 ;  /* 0x000000402700720c */ /* 0x000fe20003f26110 */
[----:B------:R-:W-:Y:S01]  /*3320*/  IMAD.X R69, R62, 0x1, R63, P5 ;  /* 0x000000013e457824 */ /* 0x000fe200028e063f */
[C---:B------:R-:W-:Y:S01]  /*3330*/  ISETP.GE.U32.AND.EX P2, PT, R73.reuse, R66, PT, P2 ;  /* 0x000000424900720c */ /* 0x040fe20003f46120 */
[----:B------:R-:W-:Y:S01]  /*3340*/  IMAD.MOV.U32 R64, RZ, RZ, R61 ;  /* 0x000000ffff407224 */ /* 0x000fe200078e003d */
[----:B------:R-:W-:Y:S01]  /*3350*/  SEL R31, RZ, 0x1, P1 ;  /* 0x00000001ff1f7807 */ /* 0x000fe20000800000 */
[----:B------:R-:W-:Y:S01]  /*3360*/  IMAD.WIDE.U32 R60, R73, 0x3d1, RZ ;  /* 0x000003d1493c7825 */ /* 0x000fe200078e00ff */
[----:B------:R-:W-:-:S02]  /*3370*/  IADD3 R30, P5, PT, R67, R65, RZ ;  /* 0x00000041431e7210 */ /* 0x000fc40007fbe0ff */
[----:B------:R-:W-:Y:S01]  /*3380*/  ISETP.LT.U32.OR.EX P0, PT, R66, R37, !P2, P0 ;  /* 0x000000254200720c */ /* 0x000fe20005701500 */
[----:B------:R-:W-:Y:S01]  /*3390*/  IMAD.X R65, RZ, RZ, RZ, P6 ;  /* 0x000000ffff417224 */ /* 0x000fe200030e06ff */
[----:B------:R-:W-:Y:S02]  /*33a0*/  IADD3 R37, P6, PT, R30, R31, RZ ;  /* 0x0000001f1e257210 */ /* 0x000fe40007fde0ff */
[----:B------:R-:W-:Y:S01]  /*33b0*/  ISETP.GE.U32.AND P1, PT, R67, R58, PT ;  /* 0x0000003a4300720c */ /* 0x000fe20003f26070 */
[----:B------:R-:W-:Y:S01]  /*33c0*/  IMAD.WIDE.U32.X R58, R22, R22, R34, P3 ;  /* 0x00000016163a7225 */ /* 0x000fe200018e0422 */
[----:B------:R-:W-:Y:S02]  /*33d0*/  ISETP.LT.U32.AND P2, PT, R30, R67, PT ;  /* 0x000000431e00720c */ /* 0x000fe40003f41070 */
[----:B------:R-:W-:Y:S01]  /*33e0*/  ISETP.GE.U32.AND P3, PT, R37, R30, PT ;  /* 0x0000001e2500720c */ /* 0x000fe20003f66070 */
[C---:B------:R-:W-:Y:S01]  /*33f0*/  IMAD.X R30, R69.reuse, 0x1, R68, P5 ;  /* 0x00000001451e7824 */ /* 0x040fe200028e0644 */
[----:B------:R-:W-:Y:S01]  /*3400*/  ISETP.GE.U32.AND.EX P1, PT, R69, R62, PT, P1 ;  /* 0x0000003e4500720c */ /* 0x000fe20003f26110 */
[----:B------:R-:W-:Y:S01]  /*3410*/  IMAD.WIDE.U32.X R64, RZ, R75, R64, P4 ;  /* 0x0000004bff407225 */ /* 0x000fe200020e0440 */
[----:B------:R-:W-:-:S02]  /*3420*/  SHF.R.U32.HI R66, RZ, 0x1f, R77 ;  /* 0x0000001fff427819 */ /* 0x000fc4000001164d */
[----:B------:R-:W-:Y:S01]  /*3430*/  SEL R31, RZ, 0x1, P1 ;  /* 0x00000001ff1f7807 */ /* 0x000fe20000800000 */
[----:B------:R-:W-:Y:S01]  /*3440*/  IMAD.X R35, RZ, RZ, R30, P6 ;  /* 0x000000ffff237224 */ /* 0x000fe200030e061e */
[----:B------:R-:W-:Y:S01]  /*3450*/  SEL R67, RZ, 0x1, !P0 ;  /* 0x00000001ff437807 */ /* 0x000fe20004000000 */
[----:B------:R-:W-:-:S03]  /*3460*/  IMAD.WIDE.U32 R62, R71, 0x3d1, RZ ;  /* 0x000003d1473e7825 */ /* 0x000fc600078e00ff */
[----:B------:R-:W-:Y:S01]  /*3470*/  ISETP.GE.U32.AND.EX P3, PT, R35, R30, PT, P3 ;  /* 0x0000001e2300720c */ /* 0x000fe20003f66130 */
[----:B------:R-:W-:-:S03]  /*3480*/  IMAD.WIDE.U32 R60, P1, RZ, R71, R60 ;  /* 0x00000047ff3c7225 */ /* 0x000fc6000782003c */
[----:B------:R-:W-:Y:S02]  /*3490*/  ISETP.LT.U32.OR.EX P0, PT, R30, R69, !P3, P2 ;  /* 0x000000451e00720c */ /* 0x000fe40005f01520 */
[----:B------:R-:W-:Y:S02]  /*34a0*/  IADD3 R66, P4, P2, R67, R66, R58 ;  /* 0x0000004243427210 */ /* 0x000fe40007a9e03a */
[----:B------:R-:W-:Y:S01]  /*34b0*/  IADD3 R30, P5, P3, R62, R64, R31 ;  /* 0x000000403e1e7210 */ /* 0x000fe20007bbe01f */
[----:B------:R-:W-:Y:S01]  /*34c0*/  IMAD.X R31, RZ, RZ, RZ, P1 ;  /* 0x000000ffff1f7224 */ /* 0x000fe200008e06ff */
[----:B------:R-:W-:Y:S02]  /*34d0*/  IADD3 R67, P6, PT, R63, R60, RZ ;  /* 0x0000003c3f437210 */ /* 0x000fe40007fde0ff */
[----:B------:R-:W-:Y:S02]  /*34e0*/  IADD3 R63, P1, PT, R30, R75, RZ ;  /* 0x0000004b1e3f7210 */ /* 0x000fe40007f3e0ff */
[----:B------:R-:W-:-:S02]  /*34f0*/  SEL R34, RZ, 0x1, !P0 ;  /* 0x00000001ff227807 */ /* 0x000fc40004000000 */
[----:B------:R-:W-:Y:S02]  /*3500*/  IADD3.X R64, PT, PT, R67, R65, RZ, P5, P3 ;  /* 0x0000004143407210 */ /* 0x000fe40002fe64ff */
[----:B------:R-:W-:Y:S01]  /*3510*/  IADD3.X R69, PT, PT, RZ, RZ, R59, P4, P2 ;  /* 0x000000ffff457210 */ /* 0x000fe200027e443b */
[----:B------:R-:W-:Y:S01]  /*3520*/  IMAD.WIDE.U32 R58, R66, 0x3d1, RZ ;  /* 0x000003d1423a7825 */ /* 0x000fe200078e00ff */
[C---:B------:R-:W-:Y:S02]  /*3530*/  IADD3 R34, P2, PT, R63.reuse, R34, RZ ;  /* 0x000000223f227210 */ /* 0x040fe40007f5e0ff */
[----:B------:R-:W-:Y:S01]  /*3540*/  ISETP.GE.U32.AND P0, PT, R30, R62, PT ;  /* 0x0000003e1e00720c */ /* 0x000fe20003f06070 */
[----:B------:R-:W-:Y:S01]  /*3550*/  IMAD.X R65, R64, 0x1, R71, P1 ;  /* 0x0000000140417824 */ /* 0x000fe200008e0647 */
        /* <DEDUP_REMOVED lines=9> */
[----:B------:R-:W-:Y:S01]  /*35f0*/  IMAD.WIDE.U32 R30, P1, RZ, R66, R62 ;  /* 0x00000042ff1e7225 */ /* 0x000fe2000782003e */
[----:B------:R-:W-:Y:S02]  /*3600*/  IADD3 R60, P2, P5, R58, R60, R67 ;  /* 0x0000003c3a3c7210 */ /* 0x000fe40007d5e043 */
[----:B------:R-:W-:Y:S02]  /*3610*/  ISETP.LT.U32.OR.EX P3, PT, R65, R64, !P0, P3 ;  /* 0x000000404100720c */ /* 0x000fe40004761530 */
[----:B------:R-:W-:Y:S02]  /*3620*/  IADD3 R62, P4, PT, R59, R30, RZ ;  /* 0x0000001e3b3e7210 */ /* 0x000fe40007f9e0ff */
[----:B------:R-:W-:Y:S02]  /*3630*/  IADD3 R63, P0, PT, R60, R73, RZ ;  /* 0x000000493c3f7210 */ /* 0x000fe40007f1e0ff */
[----:B------:R-:W-:-:S02]  /*3640*/  SEL R38, RZ, 0x1, !P3 ;  /* 0x00000001ff267807 */ /* 0x000fc40005800000 */
[----:B------:R-:W-:Y:S01]  /*3650*/  IADD3.X R65, PT, PT, R62, R61, RZ, P2, P5 ;  /* 0x0000003d3e417210 */ /* 0x000fe200017ea4ff */
[----:B------:R-:W-:Y:S01]  /*3660*/  IMAD.X R61, RZ, RZ, RZ, P1 ;  /* 0x000000ffff3d7224 */ /* 0x000fe200008e06ff */
[----:B------:R-:W-:-:S03]  /*3670*/  IADD3 R38, P2, PT, R63, R38, RZ ;  /* 0x000000263f267210 */ /* 0x000fc60007f5e0ff */
[----:B------:R-:W-:Y:S01]  /*3680*/  IMAD.X R30, R65, 0x1, R66, P0 ;  /* 0x00000001411e7824 */ /* 0x000fe200000e0642 */
[----:B------:R-:W-:Y:S02]  /*3690*/  ISETP.GE.U32.AND P0, PT, R60, R58, PT ;  /* 0x0000003a3c00720c */ /* 0x000fe40003f06070 */
[----:B------:R-:W-:Y:S01]  /*36a0*/  ISETP.GE.U32.AND P1, PT, R38, R63, PT ;  /* 0x0000003f2600720c */ /* 0x000fe20003f26070 */
[----:B------:R-:W-:Y:S01]  /*36b0*/  IMAD.X R59, RZ, RZ, R30, P2 ;  /* 0x000000ffff3b7224 */ /* 0x000fe200010e061e */
[----:B------:R-:W-:Y:S01]  /*36c0*/  ISETP.LT.U32.AND P2, PT, R63, R60, PT ;  /* 0x0000003c3f00720c */ /* 0x000fe20003f41070 */
[----:B------:R-:W-:Y:S01]  /*36d0*/  IMAD.MOV.U32 R60, RZ, RZ, R31 ;  /* 0x000000ffff3c7224 */ /* 0x000fe200078e001f */
[----:B------:R-:W-:Y:S02]  /*36e0*/  ISETP.GE.U32.AND.EX P0, PT, R65, R62, PT, P0 ;  /* 0x0000003e4100720c */ /* 0x000fe40003f06100 */
[----:B------:R-:W-:Y:S01]  /*36f0*/  ISETP.GE.U32.AND.EX P1, PT, R59, R30, PT, P1 ;  /* 0x0000001e3b00720c */ /* 0x000fe20003f26110 */
[----:B------:R-:W-:Y:S01]  /*3700*/  IMAD.WIDE.U32.X R60, RZ, R69, R60, P4 ;  /* 0x00000045ff3c7225 */ /* 0x000fe200020e043c */
[----:B------:R-:W-:-:S02]  /*3710*/  SEL R31, RZ, 0x1, P0 ;  /* 0x00000001ff1f7807 */ /* 0x000fc40000000000 */
[----:B------:R-:W-:Y:S02]  /*3720*/  ISETP.LT.U32.OR.EX P0, PT, R30, R65, !P1, P2 ;  /* 0x000000411e00720c */ /* 0x000fe40004f01520 */
[----:B------:R-:W-:Y:S02]  /*3730*/  IADD3 R30, P1, P2, R69, R60, R31 ;  /* 0x0000003c451e7210 */ /* 0x000fe40007a3e01f */
[----:B------:R-:W-:Y:S02]  /*3740*/  SEL R31, RZ, 0x1, !P0 ;  /* 0x00000001ff1f7807 */ /* 0x000fe40004000000 */
[----:B------:R-:W-:Y:S01]  /*3750*/  IADD3.X R60, PT, PT, RZ, R61, RZ, P1, P2 ;  /* 0x0000003dff3c7210 */ /* 0x000fe20000fe44ff */
[----:B------:R-:W-:Y:S01]  /*3760*/  IMAD.MOV.U32 R61, RZ, RZ, RZ ;  /* 0x000000ffff3d7224 */ /* 0x000fe200078e00ff */
        /* <DEDUP_REMOVED lines=56> */
.L_x_337:
[----:B------:R-:W-:Y:S01]  /*3af0*/  IMAD.MOV.U32 R30, RZ, RZ, R26 ;  /* 0x000000ffff1e7224 */ /* 0x000fe200078e001a */
[----:B------:R-:W-:Y:S01]  /*3b00*/  IADD3 R24, P1, PT, R37, R24, RZ ;  /* 0x0000001825187210 */ /* 0x000fe20007f3e0ff */
[----:B------:R-:W-:Y:S02]  /*3b10*/  IMAD.MOV.U32 R31, RZ, RZ, R39 ;  /* 0x000000ffff1f7224 */ /* 0x000fe400078e0027 */
[----:B------:R-:W-:-:S04]  /*3b20*/  IMAD.WIDE.U32 R30, R21, R21, R30 ;  /* 0x00000015151e7225 */ /* 0x000fc800078e001e */
[----:B------:R-:W-:Y:S01]  /*3b30*/  IMAD.IADD R110, R110, 0x1, R31 ;  /* 0x000000016e6e7824 */ /* 0x000fe200078e021f */
[----:B------:R-:W-:Y:S01]  /*3b40*/  ISETP.GE.U32.AND P0, PT, R30, R26, PT ;  /* 0x0000001a1e00720c */ /* 0x000fe20003f06070 */
[----:B------:R-:W-:Y:S01]  /*3b50*/  IMAD.X R0, R35, 0x1, R0, P1 ;  /* 0x0000000123007824 */ /* 0x000fe200008e0600 */
[----:B------:R-:W-:Y:S01]  /*3b60*/  ISETP.LT.U32.AND P1, PT, R24, R37, PT ;  /* 0x000000251800720c */ /* 0x000fe20003f21070 */
[----:B------:R-:W-:Y:S01]  /*3b70*/  IMAD.MOV.U32 R31, RZ, RZ, RZ ;  /* 0x000000ffff1f7224 */ /* 0x000fe200078e00ff */
[----:B------:R-:W-:Y:S01]  /*3b80*/  ISETP.GE.U32.AND.EX P0, PT, R110, R39, PT, P0 ;  /* 0x000000276e00720c */ /* 0x000fe20003f06100 */
[----:B------:R-:W-:-:S03]  /*3b90*/  IMAD.MOV.U32 R85, RZ, RZ, R30 ;  /* 0x000000ffff557224 */ /* 0x000fc600078e001e */
        /* <DEDUP_REMOVED lines=48> */
.L_x_338:
        /* <DEDUP_REMOVED lines=62> */
.L_x_340:
        /* <DEDUP_REMOVED lines=57> */
.L_x_341:
        /* <DEDUP_REMOVED lines=27> */
.L_x_339:
[----:B------:R-:W-:-:S04]  /*47c0*/  IMAD.WIDE.U32 R30, R122, R21, RZ ;  /* 0x000000157a1e7225 */ /* 0x000fc800078e00ff */
[-C--:B------:R-:W-:Y:S02]  /*47d0*/  IMAD R0, R86, R117.reuse, RZ ;  /* 0x0000007556007224 */ /* 0x080fe400078e02ff */
[----:B------:R-:W-:-:S04]  /*47e0*/  IMAD.WIDE.U32 R32, P0, R88, R117, R30 ;  /* 0x0000007558207225 */ /* 0x000fc8000780001e */
[----:B------:R-:W-:-:S04]  /*47f0*/  IMAD.WIDE.U32 R30, R117, R21, RZ ;  /* 0x00000015751e7225 */ /* 0x000fc800078e00ff */
[----:B------:R-:W-:Y:S01]  /*4800*/  IMAD.X R35, RZ, RZ, RZ, P0 ;  /* 0x000000ffff237224 */ /* 0x000fe200000e06ff */
[----:B------:R-:W-:Y:S01]  /*4810*/  IADD3 RZ, P0, PT, R31, R32, RZ ;  /* 0x000000201fff7210 */ /* 0x000fe20007f1e0ff */
[----:B------:R-:W-:Y:S02]  /*4820*/  IMAD.MOV.U32 R34, RZ, RZ, R33 ;  /* 0x000000ffff227224 */ /* 0x000fe400078e0021 */
[----:B------:R-:W-:-:S04]  /*4830*/  IMAD.WIDE.U32 R38, R122, R87, RZ ;  /* 0x000000577a267225 */ /* 0x000fc800078e00ff */
[----:B------:R-:W-:-:S04]  /*4840*/  IMAD.WIDE.U32 R36, R87, R117, RZ ;  /* 0x0000007557247225 */ /* 0x000fc800078e00ff */
[----:B------:R-:W-:-:S04]  /*4850*/  IMAD.WIDE.U32.X R30, R88, R122, R34, P0 ;  /* 0x0000007a581e7225 */ /* 0x000fc800000e0422 */
[----:B------:R-:W-:Y:S02]  /*4860*/  IMAD R63, R87, R122, R0 ;  /* 0x0000007a573f7224 */ /* 0x000fe400078e0200 */
[----:B------:R-:W-:-:S04]  /*4870*/  IMAD.WIDE.U32 R58, R122, R27, RZ ;  /* 0x0000001b7a3a7225 */ /* 0x000fc800078e00ff */
[----:B------:R-:W-:Y:S01]  /*4880*/  IMAD.WIDE.U32 R32, R117, R87, RZ ;  /* 0x0000005775207225 */ /* 0x000fe200078e00ff */
[----:B------:R-:W-:-:S03]  /*4890*/  IADD3 R32, P3, PT, R30, R36, RZ ;  /* 0x000000241e207210 */ /* 0x000fc60007f7e0ff */
[----:B------:R-:W-:-:S04]  /*48a0*/  IMAD.WIDE.U32 R38, P0, R86, R117, R38 ;  /* 0x0000007556267225 */ /* 0x000fc80007800026 */
[----:B------:R-:W-:Y:S01]  /*48b0*/  IMAD.IADD R37, R37, 0x1, R63 ;  /* 0x0000000125257824 */ /* 0x000fe200078e023f */
[----:B------:R-:W-:Y:S01]  /*48c0*/  IADD3 RZ, P1, PT, R33, R38, RZ ;  /* 0x0000002621ff7210 */ /* 0x000fe20007f3e0ff */
[----:B------:R-:W-:-:S04]  /*48d0*/  IMAD.WIDE.U32 R34, P2, R28, R117, R58 ;  /* 0x000000751c227225 */ /* 0x000fc8000784003a */
[----:B------:R-:W-:Y:S01]  /*48e0*/  IMAD.X R59, RZ, RZ, RZ, P0 ;  /* 0x000000ffff3b7224 */ /* 0x000fe200000e06ff */
[----:B------:R-:W-:Y:S01]  /*48f0*/  ISETP.GE.U32.AND P0, PT, R32, R36, PT ;  /* 0x000000242000720c */ /* 0x000fe20003f06070 */
[----:B------:R-:W-:Y:S02]  /*4900*/  IMAD.X R33, R37, 0x1, R31, P3 ;  /* 0x0000000125217824 */ /* 0x000fe400018e061f */
[----:B------:R-:W-:Y:S02]  /*4910*/  IMAD.MOV.U32 R58, RZ, RZ, R39 ;  /* 0x000000ffff3a7224 */ /* 0x000fe400078e0027 */
[----:B------:R-:W-:Y:S01]  /*4920*/  IMAD R0, R28, R117, RZ ;  /* 0x000000751c007224 */ /* 0x000fe200078e02ff */
[----:B------:R-:W-:Y:S01]  /*4930*/  ISETP.GE.U32.AND.EX P0, PT, R33, R37, PT, P0 ;  /* 0x000000252100720c */ /* 0x000fe20003f06100 */
[----:B------:R-:W-:-:S03]  /*4940*/  IMAD.WIDE.U32 R36, R27, R117, RZ ;  /* 0x000000751b247225 */ /* 0x000fc600078e00ff */
[----:B------:R-:W-:Y:S01]  /*4950*/  SEL R63, RZ, 0x1, P0 ;  /* 0x00000001ff3f7807 */ /* 0x000fe20000000000 */
[-C--:B------:R-:W-:Y:S02]  /*4960*/  IMAD R31, R27, R122.reuse, R0 ;  /* 0x0000007a1b1f7224 */ /* 0x080fe400078e0200 */
[----:B------:R-:W-:-:S04]  /*4970*/  IMAD.WIDE.U32.X R38, R86, R122, R58, P1 ;  /* 0x0000007a56267225 */ /* 0x000fc800008e043a */
[----:B------:R-:W-:Y:S01]  /*4980*/  IMAD.IADD R59, R37, 0x1, R31 ;  /* 0x00000001253b7824 */ /* 0x000fe200078e021f */
[----:B------:R-:W-:Y:S01]  /*4990*/  IADD3 R62, P0, P5, R36, R38, R63 ;  /* 0x00000026243e7210 */ /* 0x000fe20007d1e03f */
[----:B------:R-:W-:-:S03]  /*49a0*/  IMAD.WIDE.U32 R30, R21, R83, R32 ;  /* 0x00000053151e7225 */ /* 0x000fc600078e0020 */
[----:B------:R-:W-:Y:S01]  /*49b0*/  IADD3.X R63, PT, PT, R59, R39, RZ, P0, P5 ;  /* 0x000000273b3f7210 */ /* 0x000fe200007ea4ff */
[----:B------:R-:W-:Y:S01]  /*49c0*/  IMAD.WIDE.U32 R60, R117, R27, RZ ;  /* 0x0000001b753c7225 */ /* 0x000fe200078e00ff */
[----:B------:R-:W-:-:S03]  /*49d0*/  ISETP.GE.U32.AND P0, PT, R30, R32, PT ;  /* 0x000000201e00720c */ /* 0x000fc60003f06070 */
[----:B------:R-:W-:Y:S01]  /*49e0*/  IMAD.WIDE.U32 R68, R122, R23, RZ ;  /* 0x000000177a447225 */ /* 0x000fe200078e00ff */
[----:B------:R-:W-:-:S03]  /*49f0*/  IADD3 RZ, P4, PT, R61, R34, RZ ;  /* 0x000000223dff7210 */ /* 0x000fc60007f9e0ff */
[----:B------:R-:W-:-:S04]  /*4a00*/  IMAD.WIDE.U32 R38, R84, R21, RZ ;  /* 0x0000001554267225 */ /* 0x000fc800078e00ff */
[----:B------:R-:W-:Y:S02]  /*4a10*/  IMAD R32, R88, R83, RZ ;  /* 0x0000005358207224 */ /* 0x000fe400078e02ff */
[----:B------:R-:W-:Y:S01]  /*4a20*/  IMAD.X R37, RZ, RZ, RZ, P2 ;  /* 0x000000ffff257224 */ /* 0x000fe200010e06ff */
[----:B------:R-:W-:Y:S01]  /*4a30*/  ISETP.GE.U32.AND P2, PT, R62, R36, PT ;  /* 0x000000243e00720c */ /* 0x000fe20003f46070 */
[----:B------:R-:W-:Y:S02]  /*4a40*/  IMAD R0, R22, R117, RZ ;  /* 0x0000007516007224 */ /* 0x000fe400078e02ff */
[----:B------:R-:W-:Y:S01]  /*4a50*/  IMAD.WIDE.U32 R60, R117, R23, RZ ;  /* 0x00000017753c7225 */ /* 0x000fe200078e00ff */
[----:B------:R-:W-:-:S03]  /*4a60*/  ISETP.GE.U32.AND.EX P2, PT, R63, R59, PT, P2 ;  /* 0x0000003b3f00720c */ /* 0x000fc60003f46120 */
[----:B------:R-:W-:-:S04]  /*4a70*/  IMAD.WIDE.U32 R68, P1, R22, R117, R68 ;  /* 0x0000007516447225 */ /* 0x000fc80007820044 */
[----:B------:R-:W-:Y:S01]  /*4a80*/  IMAD R65, R21, R84, R32 ;  /* 0x0000005415417224 */ /* 0x000fe200078e0220 */
[----:B------:R-:W-:Y:S01]  /*4a90*/  IADD3 RZ, P3, PT, R61, R68, RZ ;  /* 0x000000443dff7210 */ /* 0x000fe20007f7e0ff */
[----:B------:R-:W-:Y:S01]  /*4aa0*/  IMAD.MOV.U32 R36, RZ, RZ, R35 ;  /* 0x000000ffff247224 */ /* 0x000fe200078e0023 */
[----:B------:R-:W-:Y:S01]  /*4ab0*/  SEL R61, RZ, 0x1, P2 ;  /* 0x00000001ff3d7807 */ /* 0x000fe20001000000 */
[----:B------:R-:W-:-:S04]  /*4ac0*/  IMAD.WIDE.U32 R34, R83, R21, RZ ;  /* 0x0000001553227225 */ /* 0x000fc800078e00ff */
[----:B------:R-:W-:-:S04]  /*4ad0*/  IMAD.WIDE.U32 R38, P5, R88, R83, R38 ;  /* 0x0000005358267225 */ /* 0x000fc800078a0026 */
[----:B------:R-:W-:-:S04]  /*4ae0*/  IMAD.WIDE.U32 R58, R23, R117, RZ ;  /* 0x00000075173a7225 */ /* 0x000fc800078e00ff */
[-C--:B------:R-:W-:Y:S02]  /*4af0*/  IMAD R79, R23, R122.reuse, R0 ;  /* 0x0000007a174f7224 */ /* 0x080fe400078e0200 */
[----:B------:R-:W-:Y:S02]  /*4b00*/  IMAD.IADD R0, R31, 0x1, R65 ;  /* 0x000000011f007824 */ /* 0x000fe400078e0241 */
[----:B------:R-:W-:-:S03]  /*4b10*/  IMAD.WIDE.U32.X R36, R28, R122, R36, P4 ;  /* 0x0000007a1c247225 */ /* 0x000fc600020e0424 */
[----:B------:R-:W-:Y:S01]  /*4b20*/  ISETP.GE.U32.AND.EX P0, PT, R0, R33, PT, P0 ;  /* 0x000000210000720c */ /* 0x000fe20003f06100 */
[----:B------:R-:W-:Y:S01]  /*4b30*/  IMAD.X R71, RZ, RZ, RZ, P5 ;  /* 0x000000ffff477224 */ /* 0x000fe200028e06ff */
[----:B------:R-:W-:Y:S01]  /*4b40*/  IADD3 RZ, P5, PT, R35, R38, RZ ;  /* 0x0000002623ff7210 */ /* 0x000fe20007fbe0ff */
[----:B------:R-:W-:Y:S01]  /*4b50*/  IMAD.IADD R79, R59, 0x1, R79 ;  /* 0x000000013b4f7824 */ /* 0x000fe200078e024f */
[----:B------:R-:W-:Y:S01]  /*4b60*/  IADD3 R36, P2, P4, R58, R36, R61 ;  /* 0x000000243a247210 */ /* 0x000fe20007c5e03d */
[----:B------:R-:W-:Y:S02]  /*4b70*/  IMAD.MOV.U32 R70, RZ, RZ, R39 ;  /* 0x000000ffff467224 */ /* 0x000fe400078e0027 */
[----:B------:R-:W-:Y:S01]  /*4b80*/  IMAD R59, R86, R83, RZ ;  /* 0x00000053563b7224 */ /* 0x000fe200078e02ff */
[----:B------:R-:W-:Y:S01]  /*4b90*/  IADD3.X R37, PT, PT, R79, R37, RZ, P2, P4 ;  /* 0x000000254f257210 */ /* 0x000fe200017e84ff */
[----:B------:R-:W-:-:S04]  /*4ba0*/  IMAD.WIDE.U32 R74, R84, R87, RZ ;  /* 0x00000057544a7225 */ /* 0x000fc800078e00ff */
[----:B------:R-:W-:-:S04]  /*4bb0*/  IMAD.WIDE.U32 R66, R84, R27, RZ ;  /* 0x0000001b54427225 */ /* 0x000fc800078e00ff */
[C---:B------:R-:W-:Y:S01]  /*4bc0*/  IMAD R81, R87.reuse, R84, R59 ;  /* 0x0000005457517224 */ /* 0x040fe200078e023b */
[----:B------:R-:W-:Y:S01]  /*4bd0*/  SEL R59, RZ, 0x1, P0 ;  /* 0x00000001ff3b7807 */ /* 0x000fe20000000000 */
[----:B------:R-:W-:-:S04]  /*4be0*/  IMAD.WIDE.U32 R60, R87, R83, R62 ;  /* 0x00000053573c7225 */ /* 0x000fc800078e003e */
[----:B------:R-:W-:-:S04]  /*4bf0*/  IMAD.WIDE.U32.X R70, R88, R84, R70, P5 ;  /* 0x0000005458467225 */ /* 0x000fc800028e0446 */
[----:B------:R-:W-:Y:S01]  /*4c00*/  IMAD.WIDE.U32 R38, R83, R87, RZ ;  /* 0x0000005753267225 */ /* 0x000fe200078e00ff */
[----:B------:R-:W-:-:S03]  /*4c10*/  IADD3 R38, P4, P5, R60, R70, R59 ;  /* 0x000000463c267210 */ /* 0x000fc60007d9e03b */
[----:B------:R-:W-:-:S04]  /*4c20*/  IMAD.WIDE.U32 R74, P2, R86, R83, R74 ;  /* 0x00000053564a7225 */ /* 0x000fc8000784004a */
[----:B------:R-:W-:Y:S02]  /*4c30*/  IMAD.IADD R81, R61, 0x1, R81 ;  /* 0x000000013d517824 */ /* 0x000fe400078e0251 */
[----:B------:R-:W-:-:S04]  /*4c40*/  IMAD.WIDE.U32 R32, R83, R27, RZ ;  /* 0x0000001b53207225 */ /* 0x000fc800078e00ff */
[----:B------:R-:W-:-:S04]  /*4c50*/  IMAD.WIDE.U32 R64, R84, R23, RZ ;  /* 0x0000001754407225 */ /* 0x000fc800078e00ff */
[----:B------:R-:W-:-:S04]  /*4c60*/  IMAD.WIDE.U32 R66, P6, R28, R83, R66 ;  /* 0x000000531c427225 */ /* 0x000fc800078c0042 */
[----:B------:R-:W-:Y:S01]  /*4c70*/  IMAD.X R77, RZ, RZ, RZ, P1 ;  /* 0x000000ffff4d7224 */ /* 0x000fe200008e06ff */
[----:B------:R-:W-:Y:S01]  /*4c80*/  IADD3 RZ, P1, PT, R39, R74, RZ ;  /* 0x0000004a27ff7210 */ /* 0x000fe20007f3e0ff */
[----:B------:R-:W-:Y:S01]  /*4c90*/  IMAD.WIDE.U32 R34, R83, R23, RZ ;  /* 0x0000001753227225 */ /* 0x000fe200078e00ff */
[----:B------:R-:W-:Y:S02]  /*4ca0*/  IADD3.X R39, PT, PT, R81, R71, RZ, P4, P5 ;  /* 0x0000004751277210 */ /* 0x000fe400027ea4ff */
[----:B------:R-:W-:Y:S01]  /*4cb0*/  IADD3 RZ, P5, PT, R33, R66, RZ ;  /* 0x0000004221ff7210 */ /* 0x000fe20007fbe0ff */
[----:B------:R-:W-:-:S04]  /*4cc0*/  IMAD.WIDE.U32 R64, P0, R22, R83, R64 ;  /* 0x0000005316407225 */ /* 0x000fc80007800040 */
[----:B------:R-:W-:Y:S01]  /*4cd0*/  IMAD.WIDE.U32 R32, R82, R21, RZ ;  /* 0x0000001552207225 */ /* 0x000fe200078e00ff */
[----:B------:R-:W-:-:S03]  /*4ce0*/  IADD3 RZ, P4, PT, R35, R64, RZ ;  /* 0x0000004023ff7210 */ /* 0x000fc60007f9e0ff */
[----:B------:R-:W-:Y:S02]  /*4cf0*/  IMAD.MOV.U32 R76, RZ, RZ, R69 ;  /* 0x000000ffff4c7224 */ /* 0x000fe400078e0045 */
[----:B------:R-:W-:-:S04]  /*4d00*/  IMAD.WIDE.U32 R34, R5, R21, RZ ;  /* 0x0000001505227225 */ /* 0x000fc800078e00ff */
[----:B------:R-:W-:-:S04]  /*4d10*/  IMAD.WIDE.U32.X R76, R22, R122, R76, P3 ;  /* 0x0000007a164c7225 */ /* 0x000fc800018e044c */
[----:B------:R-:W-:-:S04]  /*4d20*/  IMAD.WIDE.U32 R32, P3, R88, R5, R32 ;  /* 0x0000000558207225 */ /* 0x000fc80007860020 */
[----:B------:R-:W-:-:S04]  /*4d30*/  IMAD.WIDE.U32 R70, R82, R87, RZ ;  /* 0x0000005752467225 */ /* 0x000fc800078e00ff */
[----:B------:R-:W-:Y:S01]  /*4d40*/  IMAD.X R59, RZ, RZ, RZ, P6 ;  /* 0x000000ffff3b7224 */ /* 0x000fe200030e06ff */
[----:B------:R-:W-:Y:S01]  /*4d50*/  IADD3 RZ, P6, PT, R35, R32, RZ ;  /* 0x0000002023ff7210 */ /* 0x000fe20007fde0ff */
[----:B------:R-:W-:Y:S01]  /*4d60*/  IMAD.X R35, RZ, RZ, RZ, P0 ;  /* 0x000000ffff237224 */ /* 0x000fe200000e06ff */
[----:B------:R-:W-:Y:S01]  /*4d70*/  ISETP.GE.U32.AND P0, PT, R36, R58, PT ;  /* 0x0000003a2400720c */ /* 0x000fe20003f06070 */
[----:B------:R-:W-:Y:S02]  /*4d80*/  IMAD.X R73, RZ, RZ, RZ, P2 ;  /* 0x000000ffff497224 */ /* 0x000fe400010e06ff */
[----:B------:R-:W-:Y:S01]  /*4d90*/  IMAD.WIDE.U32 R68, R5, R87, RZ ;  /* 0x0000005705447225 */ /* 0x000fe200078e00ff */
[----:B------:R-:W-:-:S03]  /*4da0*/  ISETP.GE.U32.AND.EX P0, PT, R37, R79, PT, P0 ;  /* 0x0000004f2500720c */ /* 0x000fc60003f06100 */
[----:B------:R-:W-:-:S04]  /*4db0*/  IMAD.WIDE.U32 R70, P2, R86, R5, R70 ;  /* 0x0000000556467225 */ /* 0x000fc80007840046 */
[----:B------:R-:W-:Y:S01]  /*4dc0*/  IMAD.X R61, RZ, RZ, RZ, P3 ;  /* 0x000000ffff3d7224 */ /* 0x000fe200018e06ff */
[----:B------:R-:W-:Y:S01]  /*4dd0*/  IADD3 RZ, P3, PT, R69, R70, RZ ;  /* 0x0000004645ff7210 */ /* 0x000fe20007f7e0ff */
[----:B------:R-:W-:Y:S01]  /*4de0*/  IMAD.MOV.U32 R34, RZ, RZ, R65 ;  /* 0x000000ffff227224 */ /* 0x000fe200078e0041 */
[----:B------:R-:W-:Y:S01]  /*4df0*/  SEL R69, RZ, 0x1, P0 ;  /* 0x00000001ff457807 */ /* 0x000fe20000000000 */
[----:B------:R-:W-:Y:S01]  /*4e00*/  IMAD.X R65, RZ, RZ, RZ, P2 ;  /* 0x000000ffff417224 */ /* 0x000fe200010e06ff */
[----:B------:R-:W-:Y:S01]  /*4e10*/  ISETP.GE.U32.AND P0, PT, R60, R62, PT ;  /* 0x0000003e3c00720c */ /* 0x000fe20003f06070 */
[----:B------:R-:W-:Y:S01]  /*4e20*/  IMAD.MOV.U32 R72, RZ, RZ, R75 ;  /* 0x000000ffff487224 */ /* 0x000fe200078e004b */
[----:B------:R-:W-:Y:S01]  /*4e30*/  ISETP.GE.U32.AND P2, PT, R38, R60, PT ;  /* 0x0000003c2600720c */ /* 0x000fe20003f46070 */
[----:B------:R-:W-:Y:S01]  /*4e40*/  IMAD.MOV.U32 R58, RZ, RZ, R67 ;  /* 0x000000ffff3a7224 */ /* 0x000fe200078e0043 */
[----:B------:R-:W-:Y:S01]  /*4e50*/  ISETP.GE.U32.AND.EX P0, PT, R81, R63, PT, P0 ;  /* 0x0000003f5100720c */ /* 0x000fe20003f06100 */
[----:B------:R-:W-:Y:S01]  /*4e60*/  IMAD.WIDE.U32.X R72, R86, R84, R72, P1 ;  /* 0x0000005456487225 */ /* 0x000fe200008e0448 */
[----:B------:R-:W-:-:S02]  /*4e70*/  ISETP.GE.U32.AND.EX P2, PT, R39, R81, PT, P2 ;  /* 0x000000512700720c */ /* 0x000fc40003f46120 */
[----:B------:R-:W-:Y:S01]  /*4e80*/  SEL R32, RZ, 0x1, P0 ;  /* 0x00000001ff207807 */ /* 0x000fe20000000000 */
[----:B------:R-:W-:Y:S01]  /*4e90*/  IMAD.MOV.U32 R60, RZ, RZ, R33 ;  /* 0x000000ffff3c7224 */ /* 0x000fe200078e0021 */
[----:B------:R-:W-:Y:S01]  /*4ea0*/  SEL R67, RZ, 0x1, P2 ;  /* 0x00000001ff437807 */ /* 0x000fe20001000000 */
[-C--:B------:R-:W-:Y:S01]  /*4eb0*/  IMAD R33, R28, R83.reuse, RZ ;  /* 0x000000531c217224 */ /* 0x080fe200078e02ff */
[----:B------:R-:W-:Y:S01]  /*4ec0*/  IADD3 R62, P0, PT, R69, R76, RZ ;  /* 0x0000004c453e7210 */ /* 0x000fe20007f1e0ff */
[----:B------:R-:W-:Y:S01]  /*4ed0*/  IMAD.WIDE.U32 R68, R27, R83, R36 ;  /* 0x000000531b447225 */ /* 0x000fe200078e0024 */
[----:B------:R-:W-:-:S03]  /*4ee0*/  IADD3 R67, P1, P2, R67, R72, R32 ;  /* 0x0000004843437210 */ /* 0x000fc60007a3e020 */
[----:B------:R-:W-:Y:S01]  /*4ef0*/  IMAD R66, R88, R5, RZ ;  /* 0x0000000558427224 */ /* 0x000fe200078e02ff */
[----:B------:R-:W-:Y:S01]  /*4f00*/  IADD3.X R72, PT, PT, RZ, R73, RZ, P1, P2 ;  /* 0x00000049ff487210 */ /* 0x000fe20000fe44ff */
[----:B------:R-:W-:Y:S02]  /*4f10*/  IMAD.MOV.U32 R64, RZ, RZ, R71 ;  /* 0x000000ffff407224 */ /* 0x000fe400078e0047 */
[----:B------:R-:W-:Y:S02]  /*4f20*/  IMAD R71, R27, R84, R33 ;  /* 0x000000541b477224 */ /* 0x000fe400078e0221 */
[----:B------:R-:W-:Y:S01]  /*4f30*/  IMAD R89, R21, R82, R66 ;  /* 0x0000005215597224 */ /* 0x000fe200078e0242 */
[----:B------:R-:W-:Y:S01]  /*4f40*/  IADD3 R66, P2, PT, R67, R68, RZ ;  /* 0x0000004443427210 */ /* 0x000fe20007f5e0ff */
[----:B------:R-:W-:Y:S02]  /*4f50*/  IMAD.IADD R69, R69, 0x1, R71 ;  /* 0x0000000145457824 */ /* 0x000fe400078e0247 */
[----:B------:R-:W-:-:S04]  /*4f60*/  IMAD.WIDE.U32 R32, R21, R5, R38 ;  /* 0x0000000515207225 */ /* 0x000fc800078e0026 */
[----:B------:R-:W-:Y:S01]  /*4f70*/  IMAD.X R63, RZ, RZ, R77, P0 ;  /* 0x000000ffff3f7224 */ /* 0x000fe200000e064d */
[----:B------:R-:W-:Y:S01]  /*4f80*/  ISETP.GE.U32.AND P0, PT, R68, R36, PT ;  /* 0x000000244400720c */ /* 0x000fe20003f06070 */
[----:B------:R-:W-:Y:S01]  /*4f90*/  IMAD.X R67, R69, 0x1, R72, P2 ;  /* 0x0000000145437824 */ /* 0x000fe200010e0648 */
[----:B------:R-:W-:Y:S01]  /*4fa0*/  ISETP.GE.U32.AND P2, PT, R66, R68, PT ;  /* 0x000000444200720c */ /* 0x000fe20003f46070 */
[----:B------:R-:W-:Y:S01]  /*4fb0*/  IMAD.IADD R89, R33, 0x1, R89 ;  /* 0x0000000121597824 */ /* 0x000fe200078e0259 */
[----:B------:R-:W-:Y:S01]  /*4fc0*/  ISETP.GE.U32.AND P1, PT, R32, R38, PT ;  /* 0x000000262000720c */ /* 0x000fe20003f26070 */
[----:B------:R-:W-:Y:S01]  /*4fd0*/  IMAD R38, R86, R5, RZ ;  /* 0x0000000556267224 */ /* 0x000fe200078e02ff */
[----:B------:R-:W-:Y:S01]  /*4fe0*/  ISETP.GE.U32.AND.EX P0, PT, R69, R37, PT, P0 ;  /* 0x000000254500720c */ /* 0x000fe20003f06100 */
[----:B------:R-:W-:Y:S01]  /*4ff0*/  IMAD.WIDE.U32 R36, R23, R83, R62 ;  /* 0x0000005317247225 */ /* 0x000fe200078e003e */
[----:B------:R-:W-:Y:S02]  /*5000*/  ISETP.GE.U32.AND.EX P2, PT, R67, R69, PT, P2 ;  /* 0x000000454300720c */ /* 0x000fe40003f46120 */
[----:B------:R-:W-:Y:S01]  /*5010*/  ISETP.GE.U32.AND.EX P1, PT, R89, R39, PT, P1 ;  /* 0x000000275900720c */ /* 0x000fe20003f26110 */
[----:B------:R-:W-:Y:S01]  /*5020*/  IMAD.WIDE.U32.X R58, R28, R84, R58, P5 ;  /* 0x000000541c3a7225 */ /* 0x000fe200028e043a */
[----:B------:R-:W-:-:S02]  /*5030*/  SEL R68, RZ, 0x1, P0 ;  /* 0x00000001ff447807 */ /* 0x000fc40000000000 */
[----:B------:R-:W-:Y:S01]  /*5040*/  SEL R71, RZ, 0x1, P2 ;  /* 0x00000001ff477807 */ /* 0x000fe20001000000 */
[C---:B------:R-:W-:Y:S01]  /*5050*/  IMAD R73, R87.reuse, R82, R38 ;  /* 0x0000005257497224 */ /* 0x040fe200078e0226 */
[----:B------:R-:W-:Y:S01]  /*5060*/  SEL R69, RZ, 0x1, P1 ;  /* 0x00000001ff457807 */ /* 0x000fe20000800000 */
[----:B------:R-:W-:Y:S01]  /*5070*/  IMAD.WIDE.U32 R38, R87, R5, R66 ;  /* 0x0000000557267225 */ /* 0x000fe200078e0042 */
[----:B------:R-:W-:-:S03]  /*5080*/  ISETP.GE.U32.AND P0, PT, R36, R62, PT ;  /* 0x0000003e2400720c */ /* 0x000fc60003f06070 */
[----:B------:R-:W-:Y:S01]  /*5090*/  IMAD.WIDE.U32.X R60, R88, R82, R60, P6 ;  /* 0x00000052583c7225 */ /* 0x000fe200030e043c */
[----:B------:R-:W-:-:S03]  /*50a0*/  IADD3 R71, P5, P6, R71, R58, R68 ;  /* 0x0000003a47477210 */ /* 0x000fc60007ebe044 */
[----:B------:R-:W-:Y:S01]  /*50b0*/  IMAD R62, R22, R83, RZ ;  /* 0x00000053163e7224 */ /* 0x000fe200078e02ff */
[C---:B------:R-:W-:Y:S01]  /*50c0*/  IADD3 R60, P1, P2, R38.reuse, R60, R69 ;  /* 0x0000003c263c7210 */ /* 0x040fe20007a3e045 */
[----:B------:R-:W-:Y:S01]  /*50d0*/  IMAD.IADD R39, R39, 0x1, R73 ;  /* 0x0000000127277824 */ /* 0x000fe200078e0249 */
[----:B------:R-:W-:Y:S01]  /*50e0*/  IADD3.X R58, PT, PT, RZ, R59, RZ, P5, P6 ;  /* 0x0000003bff3a7210 */ /* 0x000fe20002fec4ff */
[----:B------:R-:W-:Y:S01]  /*50f0*/  IMAD R59, R23, R84, R62 ;  /* 0x00000054173b7224 */ /* 0x000fe200078e023e */
[----:B------:R-:W-:Y:S01]  /*5100*/  ISETP.GE.U32.AND P5, PT, R38, R66, PT ;  /* 0x000000422600720c */ /* 0x000fe20003fa6070 */
[----:B------:R-:W-:Y:S01]  /*5110*/  IMAD.WIDE.U32.X R34, R22, R84, R34, P4 ;  /* 0x0000005416227225 */ /* 0x000fe200020e0422 */
[----:B------:R-:W-:Y:S02]  /*5120*/  IADD3.X R61, PT, PT, R39, R61, RZ, P1, P2 ;  /* 0x0000003d273d7210 */ /* 0x000fe40000fe44ff */
[----:B------:R-:W-:Y:S01]  /*5130*/  IADD3 R66, P6, PT, R71, R36, RZ ;  /* 0x0000002447427210 */ /* 0x000fe20007fde0ff */
[----:B------:R-:W-:Y:S01]  /*5140*/  IMAD.IADD R59, R37, 0x1, R59 ;  /* 0x00000001253b7824 */ /* 0x000fe200078e023b */
[----:B------:R-:W-:Y:S01]  /*5150*/  ISETP.GE.U32.AND P1, PT, R60, R38, PT ;  /* 0x000000263c00720c */ /* 0x000fe20003f26070 */
[----:B------:R-:W-:Y:S01]  /*5160*/  IMAD.WIDE.U32 R76, R6, R23, RZ ;  /* 0x00000017064c7225 */ /* 0x000fe200078e00ff */
[----:B------:R-:W-:-:S02]  /*5170*/  ISETP.GE.U32.AND.EX P5, PT, R39, R67, PT, P5 ;  /* 0x000000432700720c */ /* 0x000fc40003fa6150 */
[----:B------:R-:W-:Y:S01]  /*5180*/  ISETP.GE.U32.AND.EX P1, PT, R61, R39, PT, P1 ;  /* 0x000000273d00720c */ /* 0x000fe20003f26110 */
[C---:B------:R-:W-:Y:S01]  /*5190*/  IMAD.X R67, R59.reuse, 0x1, R58, P6 ;  /* 0x000000013b437824 */ /* 0x040fe200030e063a */
[----:B------:R-:W-:Y:S01]  /*51a0*/  ISETP.GE.U32.AND P2, PT, R66, R36, PT ;  /* 0x000000244200720c */ /* 0x000fe20003f46070 */
[----:B------:R-:W-:Y:S01]  /*51b0*/  IMAD.WIDE.U32.X R38, R86, R82, R64, P3 ;  /* 0x0000005256267225 */ /* 0x000fe200018e0440 */
[----:B------:R-:W-:Y:S02]  /*51c0*/  SEL R58, RZ, 0x1, P5 ;  /* 0x00000001ff3a7807 */ /* 0x000fe40002800000 */
[----:B------:R-:W-:Y:S01]  /*51d0*/  SEL R69, RZ, 0x1, P1 ;  /* 0x00000001ff457807 */ /* 0x000fe20000800000 */
[----:B------:R-:W-:Y:S01]  /*51e0*/  IMAD.WIDE.U32 R36, R82, R27, RZ ;  /* 0x0000001b52247225 */ /* 0x000fe200078e00ff */
[----:B------:R-:W-:Y:S02]  /*51f0*/  ISETP.GE.U32.AND.EX P1, PT, R59, R63, PT, P0 ;  /* 0x0000003f3b00720c */ /* 0x000fe40003f26100 */
[----:B------:R-:W-:Y:S01]  /*5200*/  ISETP.GE.U32.AND.EX P2, PT, R67, R59, PT, P2 ;  /* 0x0000003b4300720c */ /* 0x000fe20003f46120 */
[----:B------:R-:W-:Y:S01]  /*5210*/  IMAD.WIDE.U32 R64, R27, R5, R66 ;  /* 0x000000051b407225 */ /* 0x000fe200078e0042 */
[----:B------:R-:W-:-:S02]  /*5220*/  IADD3 R69, P5, P6, R69, R38, R58 ;  /* 0x0000002645457210 */ /* 0x000fc40007ebe03a */
[----:B------:R-:W-:Y:S01]  /*5230*/  SEL R63, RZ, 0x1, P2 ;  /* 0x00000001ff3f7807 */ /* 0x000fe20001000000 */
[----:B------:R-:W-:Y:S01]  /*5240*/  IMAD.WIDE.U32 R58, R5, R27, RZ ;  /* 0x0000001b053a7225 */ /* 0x000fe200078e00ff */
[----:B------:R-:W-:Y:S02]  /*5250*/  SEL R58, RZ, 0x1, P1 ;  /* 0x00000001ff3a7807 */ /* 0x000fe40000800000 */
[----:B------:R-:W-:Y:S01]  /*5260*/  ISETP.GE.U32.AND P1, PT, R64, R66, PT ;  /* 0x000000424000720c */ /* 0x000fe20003f26070 */
[----:B------:R-:W-:Y:S01]  /*5270*/  IMAD.WIDE.U32 R36, P0, R28, R5, R36 ;  /* 0x000000051c247225 */ /* 0x000fe20007800024 */
[----:B------:R-:W-:-:S03]  /*5280*/  IADD3 R58, P2, P4, R63, R34, R58 ;  /* 0x000000223f3a7210 */ /* 0x000fc60007c5e03a */
[----:B------:R-:W-:Y:S01]  /*5290*/  IMAD R38, R28, R5, RZ ;  /* 0x000000051c267224 */ /* 0x000fe200078e02ff */
[----:B------:R-:W-:Y:S01]  /*52a0*/  IADD3 RZ, P3, PT, R59, R36, RZ ;  /* 0x000000243bff7210 */ /* 0x000fe20007f7e0ff */
[----:B------:R-:W-:Y:S01]  /*52b0*/  IMAD.WIDE.U32 R62, R82, R23, RZ ;  /* 0x00000017523e7225 */ /* 0x000fe200078e00ff */
[----:B------:R-:W-:Y:S02]  /*52c0*/  IADD3.X R36, PT, PT, RZ, R39, RZ, P5, P6 ;  /* 0x00000027ff247210 */ /* 0x000fe40002fec4ff */
[----:B------:R-:W-:Y:S01]  /*52d0*/  IADD3.X R59, PT, PT, RZ, R35, RZ, P2, P4 ;  /* 0x00000023ff3b7210 */ /* 0x000fe200017e84ff */
[----:B------:R-:W-:Y:S01]  /*52e0*/  IMAD R71, R27, R82, R38 ;  /* 0x000000521b477224 */ /* 0x000fe200078e0226 */
[----:B------:R-:W-:Y:S01]  /*52f0*/  IADD3 R34, P4, PT, R69, R64, RZ ;  /* 0x0000004045227210 */ /* 0x000fe20007f9e0ff */
[----:B------:R-:W-:-:S03]  /*5300*/  IMAD.WIDE.U32 R38, R6, R87, RZ ;  /* 0x0000005706267225 */ /* 0x000fc600078e00ff */
[----:B------:R-:W-:Y:S01]  /*5310*/  ISETP.GE.U32.AND P5, PT, R34, R64, PT ;  /* 0x000000402200720c */ /* 0x000fe20003fa6070 */
[----:B------:R-:W-:Y:S02]  /*5320*/  IMAD.IADD R65, R65, 0x1, R71 ;  /* 0x0000000141417824 */ /* 0x000fe400078e0247 */
[----:B------:R-:W-:-:S03]  /*5330*/  IMAD.WIDE.U32 R68, R4, R87, RZ ;  /* 0x0000005704447225 */ /* 0x000fc600078e00ff */
[----:B------:R-:W-:Y:S01]  /*5340*/  ISETP.GE.U32.AND.EX P1, PT, R65, R67, PT, P1 ;  /* 0x000000434100720c */ /* 0x000fe20003f26110 */
[----:B------:R-:W-:-:S03]  /*5350*/  IMAD.WIDE.U32 R38, P2, R86, R4, R38 ;  /* 0x0000000456267225 */ /* 0x000fc60007840026 */
[----:B------:R-:W-:Y:S01]  /*5360*/  SEL R93, RZ, 0x1, P1 ;  /* 0x00000001ff5d7807 */ /* 0x000fe20000800000 */
[----:B------:R-:W-:Y:S01]  /*5370*/  IMAD.X R35, R65, 0x1, R36, P4 ;  /* 0x0000000141237824 */ /* 0x000fe200020e0624 */
[----:B------:R-:W-:Y:S01]  /*5380*/  IADD3 RZ, P4, PT, R69, R38, RZ ;  /* 0x0000002645ff7210 */ /* 0x000fe20007f9e0ff */
[----:B------:R-:W-:-:S03]  /*5390*/  IMAD.WIDE.U32 R66, R5, R23, RZ ;  /* 0x0000001705427225 */ /* 0x000fc600078e00ff */
[----:B------:R-:W-:Y:S01]  /*53a0*/  ISETP.GE.U32.AND.EX P5, PT, R35, R65, PT, P5 ;  /* 0x000000412300720c */ /* 0x000fe20003fa6150 */
[----:B------:R-:W-:-:S04]  /*53b0*/  IMAD.WIDE.U32 R62, P6, R22, R5, R62 ;  /* 0x00000005163e7225 */ /* 0x000fc800078c003e */
[----:B------:R-:W-:Y:S01]  /*53c0*/  IMAD.WIDE.U32 R68, R6, R21, RZ ;  /* 0x0000001506447225 */ /* 0x000fe200078e00ff */
[----:B------:R-:W-:Y:S02]  /*53d0*/  IADD3 RZ, P1, PT, R67, R62, RZ ;  /* 0x0000003e43ff7210 */ /* 0x000fe40007f3e0ff */
[----:B------:R-:W-:Y:S01]  /*53e0*/  SEL R62, RZ, 0x1, P5 ;  /* 0x00000001ff3e7807 */ /* 0x000fe20002800000 */
[----:B------:R-:W-:Y:S02]  /*53f0*/  IMAD R38, R88, R4, RZ ;  /* 0x0000000458267224 */ /* 0x000fe400078e02ff */
[----:B------:R-:W-:-:S04]  /*5400*/  IMAD.WIDE.U32 R72, R6, R27, RZ ;  /* 0x0000001b06487225 */ /* 0x000fc800078e00ff */
[----:B------:R-:W-:Y:S02]  /*5410*/  IMAD.X R75, RZ, RZ, RZ, P6 ;  /* 0x000000ffff4b7224 */ /* 0x000fe400030e06ff */
[----:B------:R-:W-:Y:S02]  /*5420*/  IMAD.MOV.U32 R70, RZ, RZ, R37 ;  /* 0x000000ffff467224 */ /* 0x000fe400078e0025 */
[----:B------:R-:W-:-:S04]  /*5430*/  IMAD.WIDE.U32 R76, P6, R22, R4, R76 ;  /* 0x00000004164c7225 */ /* 0x000fc800078c004c */
[----:B------:R-:W-:-:S04]  /*5440*/  IMAD.WIDE.U32 R36, R21, R4, R60 ;  /* 0x0000000415247225 */ /* 0x000fc800078e003c */
[----:B------:R-:W-:Y:S02]  /*5450*/  IMAD R91, R21, R6, R38 ;  /* 0x00000006155b7224 */ /* 0x000fe400078e0226 */
[----:B------:R-:W-:-:S04]  /*5460*/  IMAD.WIDE.U32 R80, R4, R21, RZ ;  /* 0x0000001504507225 */ /* 0x000fc800078e00ff */
[----:B------:R-:W-:-:S04]  /*5470*/  IMAD.WIDE.U32 R68, P5, R88, R4, R68 ;  /* 0x0000000458447225 */ /* 0x000fc800078a0044 */
[----:B------:R-:W-:Y:S02]  /*5480*/  IMAD.X R71, RZ, RZ, RZ, P0 ;  /* 0x000000ffff477224 */ /* 0x000fe400000e06ff */
[----:B------:R-:W-:Y:S02]  /*5490*/  IMAD.MOV.U32 R78, RZ, RZ, R39 ;  /* 0x000000ffff4e7224 */ /* 0x000fe400078e0027 */
[----:B------:R-:W-:Y:S01]  /*54a0*/  IMAD.X R39, RZ, RZ, RZ, P6 ;  /* 0x000000ffff277224 */ /* 0x000fe200030e06ff */
[----:B------:R-:W-:Y:S01]  /*54b0*/  ISETP.GE.U32.AND P6, PT, R36, R60, PT ;  /* 0x0000003c2400720c */ /* 0x000fe20003fc6070 */
[----:B------:R-:W-:Y:S02]  /*54c0*/  IMAD.IADD R91, R37, 0x1, R91 ;  /* 0x00000001255b7824 */ /* 0x000fe400078e025b */
[----:B------:R-:W-:-:S03]  /*54d0*/  IMAD.WIDE.U32 R64, R4, R27, RZ ;  /* 0x0000001b04407225 */ /* 0x000fc600078e00ff */
[----:B------:R-:W-:Y:S01]  /*54e0*/  ISETP.GE.U32.AND.EX P6, PT, R91, R61, PT, P6 ;  /* 0x0000003d5b00720c */ /* 0x000fe20003fc6160 */
[----:B------:R-:W-:-:S04]  /*54f0*/  IMAD.WIDE.U32 R72, P0, R28, R4, R72 ;  /* 0x000000041c487225 */ /* 0x000fc80007800048 */
[----:B------:R-:W-:Y:S01]  /*5500*/  IMAD.X R79, RZ, RZ, RZ, P2 ;  /* 0x000000ffff4f7224 */ /* 0x000fe200010e06ff */
[----:B------:R-:W-:Y:S01]  /*5510*/  IADD3 RZ, P2, PT, R81, R68, RZ ;  /* 0x0000004451ff7210 */ /* 0x000fe20007f5e0ff */
[----:B------:R-:W-:-:S04]  /*5520*/  IMAD.WIDE.U32 R66, R4, R23, RZ ;  /* 0x0000001704427225 */ /* 0x000fc800078e00ff */
[----:B------:R-:W-:Y:S01]  /*5530*/  IMAD.X R81, RZ, RZ, RZ, P5 ;  /* 0x000000ffff517224 */ /* 0x000fe200028e06ff */
[----:B------:R-:W-:Y:S01]  /*5540*/  IADD3 RZ, P5, PT, R65, R72, RZ ;  /* 0x0000004841ff7210 */ /* 0x000fe20007fbe0ff */
[----:B------:R-:W-:Y:S02]  /*5550*/  IMAD.MOV.U32 R80, RZ, RZ, R69 ;  /* 0x000000ffff507224 */ /* 0x000fe400078e0045 */
[----:B------:R-:W-:Y:S02]  /*5560*/  IMAD R60, R86, R4, RZ ;  /* 0x00000004563c7224 */ /* 0x000fe400078e02ff */
[----:B------:R-:W-:-:S04]  /*5570*/  IMAD.WIDE.U32.X R70, R28, R82, R70, P3 ;  /* 0x000000521c467225 */ /* 0x000fc800018e0446 */
[----:B------:R-:W-:Y:S02]  /*5580*/  IMAD.MOV.U32 R64, RZ, RZ, R73 ;  /* 0x000000ffff407224 */ /* 0x000fe400078e0049 */
[----:B------:R-:W-:Y:S01]  /*5590*/  IMAD.X R65, RZ, RZ, RZ, P0 ;  /* 0x000000ffff417224 */ /* 0x000fe200000e06ff */
[----:B------:R-:W-:Y:S01]  /*55a0*/  IADD3 RZ, P0, PT, R67, R76, RZ ;  /* 0x0000004c43ff7210 */ /* 0x000fe20007f1e0ff */
[-C--:B------:R-:W-:Y:S01]  /*55b0*/  IMAD R73, R87, R6.reuse, R60 ;  /* 0x0000000657497224 */ /* 0x080fe200078e023c */
[----:B------:R-:W-:Y:S01]  /*55c0*/  SEL R67, RZ, 0x1, P6 ;  /* 0x00000001ff437807 */ /* 0x000fe20003000000 */
[----:B------:R-:W-:Y:S01]  /*55d0*/  IMAD.WIDE.U32.X R80, R88, R6, R80, P2 ;  /* 0x0000000658507225 */ /* 0x000fe200010e0450 */
[----:B------:R-:W-:-:S03]  /*55e0*/  IADD3 R93, P2, P3, R62, R70, R93 ;  /* 0x000000463e5d7210 */ /* 0x000fc60007b5e05d */
[----:B------:R-:W-:Y:S01]  /*55f0*/  IMAD.WIDE.U32 R60, R87, R4, R34 ;  /* 0x00000004573c7225 */ /* 0x000fe200078e0022 */
[----:B------:R-:W-:-:S03]  /*5600*/  IADD3.X R70, PT, PT, RZ, R71, RZ, P2, P3 ;  /* 0x00000047ff467210 */ /* 0x000fc600017e64ff */
[----:B------:R-:W-:Y:S01]  /*5610*/  IMAD.MOV.U32 R74, RZ, RZ, R63 ;  /* 0x000000ffff4a7224 */ /* 0x000fe200078e003f */
[----:B------:R-:W-:Y:S01]  /*5620*/  ISETP.GE.U32.AND P3, PT, R60, R34, PT ;  /* 0x000000223c00720c */ /* 0x000fe20003f66070 */
[----:B------:R-:W-:Y:S02]  /*5630*/  IMAD R63, R22, R5, RZ ;  /* 0x00000005163f7224 */ /* 0x000fe400078e02ff */
[----:B------:R-:W-:Y:S01]  /*5640*/  IMAD.WIDE.U32.X R78, R86, R6, R78, P4 ;  /* 0x00000006564e7225 */ /* 0x000fe200020e044e */
[----:B------:R-:W-:-:S03]  /*5650*/  IADD3 R71, P4, P6, R60, R80, R67 ;  /* 0x000000503c477210 */ /* 0x000fc60007e9e043 */
[----:B------:R-:W-:Y:S02]  /*5660*/  IMAD.IADD R61, R61, 0x1, R73 ;  /* 0x000000013d3d7824 */ /* 0x000fe400078e0249 */
[C---:B------:R-:W-:Y:S02]  /*5670*/  IMAD R69, R23.reuse, R82, R63 ;  /* 0x0000005217457224 */ /* 0x040fe400078e023f */
[----:B------:R-:W-:Y:S01]  /*5680*/  IMAD.WIDE.U32 R62, R23, R5, R58 ;  /* 0x00000005173e7225 */ /* 0x000fe200078e003a */
[----:B------:R-:W-:Y:S02]  /*5690*/  IADD3.X R81, PT, PT, R61, R81, RZ, P4, P6 ;  /* 0x000000513d517210 */ /* 0x000fe400027ec4ff */
[----:B------:R-:W-:Y:S01]  /*56a0*/  ISETP.GE.U32.AND P4, PT, R71, R60, PT ;  /* 0x0000003c4700720c */ /* 0x000fe20003f86070 */
[----:B------:R-:W-:Y:S01]  /*56b0*/  IMAD.IADD R63, R63, 0x1, R69 ;  /* 0x000000013f3f7824 */ /* 0x000fe200078e0245 */
[----:B------:R-:W-:Y:S01]  /*56c0*/  IADD3 R66, P2, PT, R93, R62, RZ ;  /* 0x0000003e5d427210 */ /* 0x000fe20007f5e0ff */
[----:B------:R-:W-:Y:S01]  /*56d0*/  IMAD.MOV.U32 R38, RZ, RZ, R77 ;  /* 0x000000ffff267224 */ /* 0x000fe200078e004d */
[----:B------:R-:W-:Y:S01]  /*56e0*/  ISETP.GE.U32.AND.EX P3, PT, R61, R35, PT, P3 ;  /* 0x000000233d00720c */ /* 0x000fe20003f66130 */
[----:B------:R-:W-:Y:S01]  /*56f0*/  IMAD.WIDE.U32.X R64, R28, R6, R64, P5 ;  /* 0x000000061c407225 */ /* 0x000fe200028e0440 */
[----:B------:R-:W-:-:S02]  /*5700*/  ISETP.GE.U32.AND.EX P6, PT, R81, R61, PT, P4 ;  /* 0x0000003d5100720c */ /* 0x000fc40003fc6140 */
[----:B------:R-:W-:Y:S01]  /*5710*/  SEL R34, RZ, 0x1, P3 ;  /* 0x00000001ff227807 */ /* 0x000fe20001800000 */
[----:B------:R-:W-:Y:S01]  /*5720*/  IMAD.X R67, R63, 0x1, R70, P2 ;  /* 0x000000013f437824 */ /* 0x000fe200010e0646 */
[----:B------:R-:W-:Y:S01]  /*5730*/  SEL R77, RZ, 0x1, P6 ;  /* 0x00000001ff4d7807 */ /* 0x000fe20003000000 */
[----:B------:R-:W-:Y:S01]  /*5740*/  IMAD R28, R28, R4, RZ ;  /* 0x000000041c1c7224 */ /* 0x000fe200078e02ff */
[----:B------:R-:W-:Y:S01]  /*5750*/  ISETP.GE.U32.AND P2, PT, R62, R58, PT ;  /* 0x0000003a3e00720c */ /* 0x000fe20003f46070 */
[----:B------:R-:W-:Y:S01]  /*5760*/  IMAD.WIDE.U32 R60, R81, 0x3d1, RZ ;  /* 0x000003d1513c7825 */ /* 0x000fe200078e00ff */
[----:B------:R-:W-:Y:S02]  /*5770*/  IADD3 R77, P3, P5, R77, R78, R34 ;  /* 0x0000004e4d4d7210 */ /* 0x000fe40007d7e022 */
[----:B------:R-:W-:Y:S01]  /*5780*/  ISETP.GE.U32.AND P4, PT, R66, R62, PT ;  /* 0x0000003e4200720c */ /* 0x000fe20003f86070 */
[----:B------:R-:W-:Y:S01]  /*5790*/  IMAD.WIDE.U32 R34, R27, R4, R66 ;  /* 0x000000041b227225 */ /* 0x000fe200078e0042 */
[----:B------:R-:W-:-:S02]  /*57a0*/  ISETP.GE.U32.AND.EX P2, PT, R63, R59, PT, P2 ;  /* 0x0000003b3f00720c */ /* 0x000fc40003f46120 */
[----:B------:R-:W-:Y:S01]  /*57b0*/  ISETP.GE.U32.AND.EX P4, PT, R67, R63, PT, P4 ;  /* 0x0000003f4300720c */ /* 0x000fe20003f86140 */
[----:B------:R-:W-:Y:S01]  /*57c0*/  IMAD R69, R27, R6, R28 ;  /* 0x000000061b457224 */ /* 0x000fe200078e021c */
[----:B------:R-:W-:Y:S01]  /*57d0*/  SEL R68, RZ, 0x1, P2 ;  /* 0x00000001ff447807 */ /* 0x000fe20001000000 */
[----:B------:R-:W-:Y:S01]  /*57e0*/  IMAD.WIDE.U32 R58, R71, 0x3d1, RZ ;  /* 0x000003d1473a7825 */ /* 0x000fe200078e00ff */
[----:B------:R-:W-:Y:S02]  /*57f0*/  IADD3.X R78, PT, PT, RZ, R79, RZ, P3, P5 ;  /* 0x0000004fff4e7210 */ /* 0x000fe40001fea4ff */
[----:B------:R-:W-:Y:S01]  /*5800*/  IADD3 R77, P2, PT, R77, R34, RZ ;  /* 0x000000224d4d7210 */ /* 0x000fe20007f5e0ff */
[----:B------:R-:W-:Y:S01]  /*5810*/  IMAD.IADD R35, R35, 0x1, R69 ;  /* 0x0000000123237824 */ /* 0x000fe200078e0245 */
[----:B------:R-:W-:Y:S01]  /*5820*/  IADD3 R27, P3, PT, RZ, R58, RZ ;  /* 0x0000003aff1b7210 */ /* 0x000fe20007f7e0ff */
[----:B------:R-:W-:Y:S01]  /*5830*/  IMAD.WIDE.U32.X R74, R22, R82, R74, P1 ;  /* 0x00000052164a7225 */ /* 0x000fe200008e044a */
[----:B------:R-:W-:-:S02]  /*5840*/  SEL R73, RZ, 0x1, P4 ;  /* 0x00000001ff497807 */ /* 0x000fc40002000000 */
[----:B------:R-:W-:Y:S01]  /*5850*/  ISETP.GE.U32.AND P1, PT, R27, R58, PT ;  /* 0x0000003a1b00720c */ /* 0x000fe20003f26070 */
[----:B------:R-:W-:-:S04]  /*5860*/  IMAD.WIDE.U32 R62, P5, RZ, R71, R60 ;  /* 0x00000047ff3e7225 */ /* 0x000fc800078a003c */
[----:B------:R-:W-:Y:S01]  /*5870*/  IMAD.X R69, R35, 0x1, R78, P2 ;  /* 0x0000000123457824 */ /* 0x000fe200010e064e */
[----:B------:R-:W-:Y:S01]  /*5880*/  ISETP.GE.U32.AND P2, PT, R34, R66, PT ;  /* 0x000000422200720c */ /* 0x000fe20003f46070 */
[C---:B------:R-:W-:Y:S01]  /*5890*/  IMAD.WIDE.U32.X R38, R22.reuse, R6, R38, P0 ;  /* 0x0000000616267225 */ /* 0x040fe200000e0426 */
[----:B------:R-:W-:Y:S02]  /*58a0*/  ISETP.GE.U32.AND P0, PT, R77, R34, PT ;  /* 0x000000224d00720c */ /* 0x000fe40003f06070 */
[----:B------:R-:W-:Y:S01]  /*58b0*/  IADD3 R28, P4, PT, R59, R62, RZ ;  /* 0x0000003e3b1c7210 */ /* 0x000fe20007f9e0ff */
[----:B------:R-:W-:Y:S01]  /*58c0*/  IMAD.X R61, RZ, RZ, RZ, P5 ;  /* 0x000000ffff3d7224 */ /* 0x000fe200028e06ff */
[----:B------:R-:W-:Y:S01]  /*58d0*/  IADD3 R58, P5, P6, R73, R74, R68 ;  /* 0x0000004a493a7210 */ /* 0x000fe20007ebe044 */
[----:B------:R-:W-:Y:S01]  /*58e0*/  IMAD R22, R22, R4, RZ ;  /* 0x0000000416167224 */ /* 0x000fe200078e02ff */
[----:B------:R-:W-:Y:S01]  /*58f0*/  ISETP.GE.U32.AND.EX P2, PT, R35, R67, PT, P2 ;  /* 0x000000432300720c */ /* 0x000fe20003f46120 */
[----:B------:R-:W-:Y:S01]  /*5900*/  IMAD.MOV.U32 R60, RZ, RZ, R63 ;  /* 0x000000ffff3c7224 */ /* 0x000fe200078e003f */
[----:B------:R-:W-:Y:S01]  /*5910*/  ISETP.GE.U32.AND.EX P0, PT, R69, R35, PT, P0 ;  /* 0x000000234500720c */ /* 0x000fe20003f06100 */
[----:B------:R-:W-:Y:S01]  /*5920*/  IMAD R73, R23, R6, R22 ;  /* 0x0000000617497224 */ /* 0x000fe200078e0216 */
[----:B------:R-:W-:Y:S01]  /*5930*/  IADD3.X R59, PT, PT, RZ, R75, RZ, P5, P6 ;  /* 0x0000004bff3b7210 */ /* 0x000fe20002fec4ff */
[----:B------:R-:W-:Y:S01]  /*5940*/  IMAD.X R63, R28, 0x1, R71, P3 ;  /* 0x000000011c3f7824 */ /* 0x000fe200018e0647 */
[----:B------:R-:W-:Y:S01]  /*5950*/  SEL R62, RZ, 0x1, P2 ;  /* 0x00000001ff3e7807 */ /* 0x000fe20001000000 */
[----:B------:R-:W-:Y:S01]  /*5960*/  IMAD.WIDE.U32.X R60, RZ, R81, R60, P4 ;  /* 0x00000051ff3c7225 */ /* 0x000fe200020e043c */
[----:B------:R-:W-:-:S02]  /*5970*/  SEL R79, RZ, 0x1, P0 ;  /* 0x00000001ff4f7807 */ /* 0x000fc40000000000 */
[----:B------:R-:W-:Y:S01]  /*5980*/  ISETP.GE.U32.AND.EX P0, PT, R63, R28, PT, P1 ;  /* 0x0000001c3f00720c */ /* 0x000fe20003f06110 */
[----:B------:R-:W-:Y:S01]  /*5990*/  IMAD.WIDE.U32 R22, R23, R4, R58 ;  /* 0x0000000417167225 */ /* 0x000fe200078e003a */
[----:B------:R-:W-:-:S03]  /*59a0*/  IADD3 R79, P3, P4, R79, R64, R62 ;  /* 0x000000404f4f7210 */ /* 0x000fc60007c7e03e */
[----:B------:R-:W-:Y:S01]  /*59b0*/  IMAD.WIDE.U32 R66, R69, 0x3d1, RZ ;  /* 0x000003d145427825 */ /* 0x000fe200078e00ff */
[----:B------:R-:W-:Y:S02]  /*59c0*/  ISETP.GE.U32.AND P1, PT, R22, R58, PT ;  /* 0x0000003a1600720c */ /* 0x000fe40003f26070 */
[----:B------:R-:W-:Y:S01]  /*59d0*/  IADD3.X R58, PT, PT, RZ, R65, RZ, P3, P4 ;  /* 0x00000041ff3a7210 */ /* 0x000fe20001fe84ff */
[----:B------:R-:W-:Y:S01]  /*59e0*/  IMAD.WIDE.U32 R34, R77, 0x3d1, RZ ;  /* 0x000003d14d227825 */ /* 0x000fe200078e00ff */
[----:B------:R-:W-:-:S03]  /*59f0*/  IADD3 R79, P6, PT, R79, R22, RZ ;  /* 0x000000164f4f7210 */ /* 0x000fc60007fde0ff */
[----:B------:R-:W-:Y:S01]  /*5a00*/  IMAD.WIDE.U32 R64, P3, RZ, R77, R66 ;  /* 0x0000004dff407225 */ /* 0x000fe20007860042 */
[----:B------:R-:W-:-:S03]  /*5a10*/  IADD3 R71, P2, PT, R60, R34, RZ ;  /* 0x000000223c477210 */ /* 0x000fc60007f5e0ff */
[----:B------:R-:W-:Y:S01]  /*5a20*/  IMAD.X R67, RZ, RZ, RZ, P3 ;  /* 0x000000ffff437224 */ /* 0x000fe200018e06ff */
[----:B------:R-:W-:Y:S01]  /*5a30*/  ISETP.GE.U32.AND P4, PT, R71, R34, PT ;  /* 0x000000224700720c */ /* 0x000fe20003f86070 */
[----:B------:R-:W-:Y:S01]  /*5a40*/  IMAD.IADD R73, R23, 0x1, R73 ;  /* 0x0000000117497824 */ /* 0x000fe200078e0249 */
[----:B------:R-:W-:Y:S01]  /*5a50*/  IADD3 R34, P3, PT, R35, R64, RZ ;  /* 0x0000004023227210 */ /* 0x000fe20007f7e0ff */
[----:B------:R-:W-:Y:S01]  /*5a60*/  IMAD.MOV.U32 R66, RZ, RZ, R65 ;  /* 0x000000ffff427224 */ /* 0x000fe200078e0041 */
[----:B------:R-:W-:Y:S01]  /*5a70*/  IADD3 R28, P5, PT, R71, R81, RZ ;  /* 0x00000051471c7210 */ /* 0x000fe20007fbe0ff */
[C---:B------:R-:W-:Y:S01]  /*5a80*/  IMAD.X R58, R73.reuse, 0x1, R58, P6 ;  /* 0x00000001493a7824 */ /* 0x040fe200030e063a */
        /* <DEDUP_REMOVED lines=19> */
[----:B------:R-:W-:Y:S01]  /*5bc0*/  IMAD R88, R88, R117, RZ ;  /* 0x0000007558587224 */ /* 0x000fe200078e02ff */
[----:B------:R-:W-:Y:S01]  /*5bd0*/  ISETP.LT.U32.OR.EX P0, PT, R22, R23, !P4, P0 ;  /* 0x000000171600720c */ /* 0x000fe20006701500 */
[----:B------:R-:W-:Y:S01]  /*5be0*/  IMAD.X R23, RZ, RZ, RZ, P1 ;  /* 0x000000ffff177224 */ /* 0x000fe200008e06ff */
        /* <DEDUP_REMOVED lines=21> */
[----:B------:R-:W-:Y:S01]  /*5d40*/  IADD3 R71, P4, P5, R60, R64, R71 ;  /* 0x000000403c477210 */ /* 0x000fe20007d9e047 */
[----:B------:R-:W-:Y:S01]  /*5d50*/  IMAD.MOV.U32 R64, RZ, RZ, R23 ;  /* 0x000000ffff407224 */ /* 0x000fe200078e0017 */
[----:B------:R-:W-:Y:S02]  /*5d60*/  ISETP.LT.U32.OR.EX P0, PT, R69, R38, !P1, P0 ;  /* 0x000000264500720c */ /* 0x000fe40004f01500 */
[----:B------:R-:W-:Y:S02]  /*5d70*/  IADD3 R69, P2, PT, R61, R22, RZ ;  /* 0x000000163d457210 */ /* 0x000fe40007f5e0ff */
[----:B------:R-:W-:Y:S01]  /*5d80*/  IADD3 R22, P1, PT, R71, R58, RZ ;  /* 0x0000003a47167210 */ /* 0x000fe20007f3e0ff */
[----:B------:R-:W-:Y:S01]  /*5d90*/  IMAD.MOV.U32 R58, RZ, RZ, RZ ;  /* 0x000000ffff3a7224 */ /* 0x000fe200078e00ff */
[----:B------:R-:W-:-:S02]  /*5da0*/  SEL R61, RZ, 0x1, !P0 ;  /* 0x00000001ff3d7807 */ /* 0x000fc40004000000 */
[----:B------:R-:W-:Y:S01]  /*5db0*/  IADD3.X R28, PT, PT, R69, R65, RZ, P4, P5 ;  /* 0x00000041451c7210 */ /* 0x000fe200027ea4ff */
[----:B------:R-:W-:Y:S01]  /*5dc0*/  IMAD.X R65, RZ, RZ, RZ, P3 ;  /* 0x000000ffff417224 */ /* 0x000fe200018e06ff */
[----:B------:R-:W-:Y:S02]  /*5dd0*/  IADD3 R61, P4, PT, R22, R61, RZ ;  /* 0x0000003d163d7210 */ /* 0x000fe40007f9e0ff */
[----:B------:R-:W-:Y:S01]  /*5de0*/  ISETP.GE.U32.AND P0, PT, R71, R60, PT ;  /* 0x0000003c4700720c */ /* 0x000fe20003f06070 */
[C---:B------:R-:W-:Y:S01]  /*5df0*/  IMAD.X R67, R28.reuse, 0x1, R75, P1 ;  /* 0x000000011c437824 */ /* 0x040fe200008e064b */
[----:B------:R-:W-:Y:S01]  /*5e00*/  ISETP.GE.U32.AND P1, PT, R61, R22, PT ;  /* 0x000000163d00720c */ /* 0x000fe20003f26070 */
[----:B------:R-:W-:Y:S01]  /*5e10*/  IMAD.WIDE.U32.X R64, RZ, R77, R64, P2 ;  /* 0x0000004dff407225 */ /* 0x000fe200010e0440 */
[----:B------:R-:W-:Y:S02]  /*5e20*/  ISETP.GE.U32.AND.EX P0, PT, R28, R69, PT, P0 ;  /* 0x000000451c00720c */ /* 0x000fe40003f06100 */
[----:B------:R-:W-:Y:S01]  /*5e30*/  ISETP.LT.U32.AND P3, PT, R22, R71, PT ;  /* 0x000000471600720c */ /* 0x000fe20003f61070 */
[----:B------:R-:W-:Y:S01]  /*5e40*/  IMAD.X R38, RZ, RZ, R67, P4 ;  /* 0x000000ffff267224 */ /* 0x000fe200020e0643 */
[----:B------:R-:W-:-:S04]  /*5e50*/  SEL R23, RZ, 0x1, P0 ;  /* 0x00000001ff177807 */ /* 0x000fc80000000000 */
        /* <DEDUP_REMOVED lines=61> */
.L_x_342:
[----:B------:R-:W-:Y:S01]  /*6230*/  IMAD.MOV.U32 R62, RZ, RZ, R27 ;  /* 0x000000ffff3e7224 */ /* 0x000fe200078e001b */
[----:B------:R-:W-:-:S03]  /*6240*/  IADD3 R30, P1, PT, R35, R30, RZ ;  /* 0x0000001e231e7210 */ /* 0x000fc60007f3e0ff */
[----:B------:R-:W-:-:S04]  /*6250*/  IMAD.WIDE.U32 R22, R21, R117, R62 ;  /* 0x0000007515167225 */ /* 0x000fc800078e003e */
[----:B------:R-:W-:Y:S01]  /*6260*/  IMAD R21, R21, R122, R88 ;  /* 0x0000007a15157224 */ /* 0x000fe200078e0258 */
[----:B------:R-:W-:Y:S01]  /*6270*/  ISETP.GE.U32.AND P0, PT, R22, R27, PT ;  /* 0x0000001b1600720c */ /* 0x000fe20003f06070 */
[----:B------:R-:W-:Y:S02]  /*6280*/  IMAD.MOV.U32 R71, RZ, RZ, R22 ;  /* 0x000000ffff477224 */ /* 0x000fe400078e0016 */
[----:B------:R-:W-:Y:S02]  /*6290*/  IMAD.IADD R28, R23, 0x1, R21 ;  /* 0x00000001171c7824 */ /* 0x000fe400078e0215 */
[----:B------:R-:W-:Y:S01]  /*62a0*/  IMAD.X R23, R59, 0x1, R0, P1 ;  /* 0x000000013b177824 */ /* 0x000fe200008e0600 */
[----:B------:R-:W-:Y:S02]  /*62b0*/  ISETP.LT.U32.AND P1, PT, R30, R35, PT ;  /* 0x000000231e00720c */ /* 0x000fe40003f21070 */
[----:B------:R-:W-:-:S04]  /*62c0*/  ISETP.GE.U32.AND.EX P0, PT, R28, R63, PT, P0 ;  /* 0x0000003f1c00720c */ /* 0x000fc80003f06100 */
[----:B------:R-:W-:-:S04]  /*62d0*/  SEL R21, RZ, 0x1, P0 ;  /* 0x00000001ff157807 */ /* 0x000fc80000000000 */
[----:B------:R-:W-:-:S04]  /*62e0*/  IADD3 R21, P2, PT, R30, R21, RZ ;  /* 0x000000151e157210 */ /* 0x000fc80007f5e0ff */
[----:B------:R-:W-:Y:S01]  /*62f0*/  ISETP.GE.U32.AND P0, PT, R21, R30, PT ;  /* 0x0000001e1500720c */ /* 0x000fe20003f06070 */
[----:B------:R-:W-:Y:S02]  /*6300*/  IMAD.X R0, RZ, RZ, R23, P2 ;  /* 0x000000ffff007224 */ /* 0x000fe400010e0617 */
[----:B------:R-:W-:-:S03]  /*6310*/  IMAD.MOV.U32 R30, RZ, RZ, RZ ;  /* 0x000000ffff1e7224 */ /* 0x000fc600078e00ff */
        /* <DEDUP_REMOVED lines=44> */
.L_x_343:
        /* <DEDUP_REMOVED lines=12> */
[----:B------:R-:W-:Y:S02]  /*66a0*/  ISETP.GE.U32.AND.EX P1, PT, R59, RZ, PT, P1 ;  /* 0x000000ff3b00720c */ /* 0x000fe40003f26110 */
[----:B------:R-:W-:Y:S02]  /*66b0*/  SEL R34, RZ, 0xffffffff, P0 ;  /* 0xffffffffff227807 */ /* 0x000fe40000000000 */
        /* <DEDUP_REMOVED lines=51> */
.L_x_345:
        /* <DEDUP_REMOVED lines=26> */
[----:B------:R-:W-:Y:S02]  /*6b90*/  IADD3 R69, P3, PT, R21, R27, RZ ;  /* 0x0000001b15457210 */ /* 0x000fe40007f7e0ff */
        /* <DEDUP_REMOVED lines=33> */
.L_x_346:
        /* <DEDUP_REMOVED lines=28> */
.L_x_344:
[----:B------:R-:W-:-:S04]  /*6f70*/  IMAD.WIDE.U32 R22, R122, R83, RZ ;  /* 0x000000537a167225 */ /* 0x000fc800078e00ff */
[----:B------:R-:W-:Y:S02]  /*6f80*/  IMAD R36, R82, R117, RZ ;  /* 0x0000007552247224 */ /* 0x000fe400078e02ff */
        /* <DEDUP_REMOVED lines=8> */
[-C--:B------:R-:W-:Y:S01]  /*7010*/  IMAD R61, R122, R5.reuse, R36 ;  /* 0x000000057a3d7224 */ /* 0x080fe200078e0224 */
[----:B------:R-:W-:Y:S01]  /*7020*/  IADD3 R74, P2, PT, R34, R30, RZ ;  /* 0x0000001e224a7210 */ /* 0x000fe20007f5e0ff */
[----:B------:R-:W-:-:S04]  /*7030*/  IMAD.WIDE.U32 R22, R117, R5, RZ ;  /* 0x0000000575167225 */ /* 0x000fc800078e00ff */
        /* <DEDUP_REMOVED lines=8> */
[----:B------:R-:W-:Y:S02]  /*70c0*/  IMAD.MOV.U32 R30, RZ, RZ, R37 ;  /* 0x000000ffff1e7224 */ /* 0x000fe400078e0025 */
[----:B------:R-:W-:Y:S02]  /*70d0*/  IMAD R23, R6, R117, RZ ;  /* 0x0000007506177224 */ /* 0x000fe400078e02ff */
[----:B------:R-:W-:-:S04]  /*70e0*/  IMAD.WIDE.U32 R38, R117, R4, RZ ;  /* 0x0000000475267225 */ /* 0x000fc800078e00ff */
[----:B------:R-:W-:Y:S01]  /*70f0*/  IMAD.WIDE.U32 R32, P4, R117, R6, R58 ;  /* 0x0000000675207225 */ /* 0x000fe2000788003a */
[----:B------:R-:W-:-:S03]  /*7100*/  SEL R59, RZ, 0x1, P0 ;  /* 0x00000001ff3b7807 */ /* 0x000fc60000000000 */
[----:B------:R-:W-:Y:S01]  /*7110*/  IMAD.WIDE.U32 R36, R84, R5, RZ ;  /* 0x0000000554247225 */ /* 0x000fe200078e00ff */
[----:B------:R-:W-:-:S03]  /*7120*/  IADD3 RZ, P3, PT, R39, R32, RZ ;  /* 0x0000002027ff7210 */ /* 0x000fc60007f7e0ff */
[----:B------:R-:W-:-:S04]  /*7130*/  IMAD.WIDE.U32 R34, R4, R117, RZ ;  /* 0x0000007504227225 */ /* 0x000fc800078e00ff */
[C---:B------:R-:W-:Y:S02]  /*7140*/  IMAD R61, R122.reuse, R4, R23 ;  /* 0x000000047a3d7224 */ /* 0x040fe400078e0217 */
[----:B------:R-:W-:-:S04]  /*7150*/  IMAD.WIDE.U32.X R30, R122, R82, R30, P1 ;  /* 0x000000527a1e7225 */ /* 0x000fc800008e041e */
[----:B------:R-:W-:Y:S01]  /*7160*/  IMAD.WIDE.U32 R22, R122, R117, RZ ;  /* 0x000000757a167225 */ /* 0x000fe200078e00ff */
[----:B------:R-:W-:-:S03]  /*7170*/  IADD3 R30, P5, P6, R34, R30, R59 ;  /* 0x0000001e221e7210 */ /* 0x000fc60007ebe03b */
[----:B------:R-:W-:Y:S02]  /*7180*/  IMAD.IADD R35, R35, 0x1, R61 ;  /* 0x0000000123237824 */ /* 0x000fe400078e023d */
[----:B------:R-:W-:-:S03]  /*7190*/  IMAD.WIDE.U32 R38, R83, R5, RZ ;  /* 0x0000000553267225 */ /* 0x000fc600078e00ff */
[----:B------:R-:W-:Y:S01]  /*71a0*/  IADD3.X R31, PT, PT, R35, R31, RZ, P5, P6 ;  /* 0x0000001f231f7210 */ /* 0x000fe20002fec4ff */
[----:B------:R-:W-:-:S04]  /*71b0*/  IMAD.WIDE.U32 R36, P2, R83, R82, R36 ;  /* 0x0000005253247225 */ /* 0x000fc80007840024 */
[----:B------:R-:W-:Y:S01]  /*71c0*/  IMAD.WIDE.U32 R62, R84, R4, RZ ;  /* 0x00000004543e7225 */ /* 0x000fe200078e00ff */
[----:B------:R-:W-:-:S03]  /*71d0*/  IADD3 RZ, P0, PT, R39, R36, RZ ;  /* 0x0000002427ff7210 */ /* 0x000fc60007f1e0ff */
[----:B------:R-:W-:Y:S02]  /*71e0*/  IMAD R32, R84, R117, RZ ;  /* 0x0000007554207224 */ /* 0x000fe400078e02ff */
[----:B------:R-:W-:-:S04]  /*71f0*/  IMAD.WIDE.U32 R22, P6, R117, R122, R22 ;  /* 0x0000007a75167225 */ /* 0x000fc800078c0016 */
[----:B------:R-:W-:-:S04]  /*7200*/  IMAD.WIDE.U32 R60, R117, R117, RZ ;  /* 0x00000075753c7225 */ /* 0x000fc800078e00ff */
[----:B------:R-:W-:-:S04]  /*7210*/  IMAD.WIDE.U32 R38, R83, R4, RZ ;  /* 0x0000000453267225 */ /* 0x000fc800078e00ff */
[----:B------:R-:W-:-:S04]  /*7220*/  IMAD.WIDE.U32 R62, P1, R83, R6, R62 ;  /* 0x00000006533e7225 */ /* 0x000fc8000782003e */
[----:B------:R-:W-:Y:S01]  /*7230*/  IMAD.MOV.U32 R58, RZ, RZ, R33 ;  /* 0x000000ffff3a7224 */ /* 0x000fe200078e0021 */
[----:B------:R-:W-:Y:S01]  /*7240*/  IADD3 RZ, P5, PT, R39, R62, RZ ;  /* 0x0000003e27ff7210 */ /* 0x000fe20007fbe0ff */
        /* <DEDUP_REMOVED lines=21> */
[----:B------:R-:W-:Y:S01]  /*73a0*/  IMAD.MOV.U32 R58, RZ, RZ, R37 ;  /* 0x000000ffff3a7224 */ /* 0x000fe200078e0025 */
[----:B------:R-:W-:Y:S01]  /*73b0*/  SHF.L.W.U32.HI R37, R74, 0x1, R75 ;  /* 0x000000014a257819 */ /* 0x000fe20000010e4b */
[----:B------:R-:W-:Y:S02]  /*73c0*/  IMAD.X R59, RZ, RZ, RZ, P2 ;  /* 0x000000ffff3b7224 */ /* 0x000fe400010e06ff */
[----:B------:R-:W-:-:S04]  /*73d0*/  IMAD.WIDE.U32 R60, P2, R83, R84, R60 ;  /* 0x00000054533c7225 */ /* 0x000fc8000784003c */
[----:B------:R-:W-:Y:S01]  /*73e0*/  IMAD.X R72, R77, 0x1, R73, P6 ;  /* 0x000000014d487824 */ /* 0x000fe200030e0649 */
[----:B------:R-:W-:Y:S01]  /*73f0*/  ISETP.GE.U32.AND P6, PT, R32, R67, PT ;  /* 0x000000432000720c */ /* 0x000fe20003fc6070 */
[----:B------:R-:W-:Y:S02]  /*7400*/  IMAD.MOV.U32 R34, RZ, RZ, R63 ;  /* 0x000000ffff227224 */ /* 0x000fe400078e003f */
[----:B------:R-:W-:Y:S01]  /*7410*/  IMAD.X R67, RZ, RZ, RZ, P2 ;  /* 0x000000ffff437224 */ /* 0x000fe200010e06ff */
[----:B------:R-:W-:Y:S01]  /*7420*/  ISETP.GE.U32.AND.EX P2, PT, R72, R77, PT, P6 ;  /* 0x0000004d4800720c */ /* 0x000fe20003f46160 */
[----:B------:R-:W-:Y:S01]  /*7430*/  IMAD.WIDE.U32 R62, R83, R83, R36 ;  /* 0x00000053533e7225 */ /* 0x000fe200078e0024 */
[----:B------:R-:W-:-:S03]  /*7440*/  IADD3 R38, P6, PT, R79, R38, RZ ;  /* 0x000000264f267210 */ /* 0x000fc60007fde0ff */
[----:B------:R-:W-:-:S04]  /*7450*/  IMAD.WIDE.U32 R64, R83, R83, RZ ;  /* 0x0000005353407225 */ /* 0x000fc800078e00ff */
[----:B------:R-:W-:Y:S01]  /*7460*/  IMAD.IADD R73, R60, 0x1, R63 ;  /* 0x000000013c497824 */ /* 0x000fe200078e023f */
[----:B------:R-:W-:Y:S01]  /*7470*/  SEL R63, RZ, 0x1, P2 ;  /* 0x00000001ff3f7807 */ /* 0x000fe20001000000 */
[----:B------:R-:W-:Y:S02]  /*7480*/  IMAD R74, R82, R83, RZ ;  /* 0x00000053524a7224 */ /* 0x000fe400078e02ff */
[----:B------:R-:W-:Y:S01]  /*7490*/  IMAD.X R35, RZ, RZ, RZ, P1 ;  /* 0x000000ffff237224 */ /* 0x000fe200008e06ff */
[----:B------:R-:W-:Y:S01]  /*74a0*/  IADD3 RZ, P1, PT, R65, R60, RZ ;  /* 0x0000003c41ff7210 */ /* 0x000fe20007f3e0ff */
[----:B------:R-:W-:Y:S02]  /*74b0*/  IMAD.MOV.U32 R66, RZ, RZ, R61 ;  /* 0x000000ffff427224 */ /* 0x000fe400078e003d */
[----:B------:R-:W-:Y:S01]  /*74c0*/  IMAD.X R39, RZ, RZ, R39, P6 ;  /* 0x000000ffff277224 */ /* 0x000fe200030e0627 */
[----:B------:R-:W-:Y:S01]  /*74d0*/  IADD3 R63, P6, PT, R63, R62, RZ ;  /* 0x0000003e3f3f7210 */ /* 0x000fe20007fde0ff */
[----:B------:R-:W-:-:S04]  /*74e0*/  IMAD.WIDE.U32 R64, R83, R5, R30 ;  /* 0x0000000553407225 */ /* 0x000fc800078e001e */
[----:B------:R-:W-:Y:S01]  /*74f0*/  IMAD R77, R84, R5, R74 ;  /* 0x00000005544d7224 */ /* 0x000fe200078e024a */
[----:B------:R-:W-:Y:S01]  /*7500*/  ISETP.GE.U32.AND P2, PT, R64, R30, PT ;  /* 0x0000001e4000720c */ /* 0x000fe20003f46070 */
[----:B------:R-:W-:Y:S01]  /*7510*/  IMAD.WIDE.U32.X R58, R84, R82, R58, P0 ;  /* 0x00000052543a7225 */ /* 0x000fe200000e043a */
[----:B------:R-:W-:Y:S02]  /*7520*/  ISETP.LT.U32.AND P0, PT, R62, R36, PT ;  /* 0x000000243e00720c */ /* 0x000fe40003f01070 */
[----:B------:R-:W-:Y:S01]  /*7530*/  SHF.L.W.U32.HI R75, R75, 0x1, R64 ;  /* 0x000000014b4b7819 */ /* 0x000fe20000010e40 */
[----:B------:R-:W-:Y:S01]  /*7540*/  IMAD.WIDE.U32.X R66, R84, R84, R66, P1 ;  /* 0x0000005454427225 */ /* 0x000fe200008e0442 */
[----:B------:R-:W-:-:S03]  /*7550*/  ISETP.GE.U32.AND P1, PT, R63, R62, PT ;  /* 0x0000003e3f00720c */ /* 0x000fc60003f26070 */
[----:B------:R-:W-:Y:S02]  /*7560*/  IMAD.IADD R77, R65, 0x1, R77 ;  /* 0x00000001414d7824 */ /* 0x000fe400078e024d */
[----:B------:R-:W-:Y:S02]  /*7570*/  IMAD.X R62, RZ, RZ, R73, P6 ;  /* 0x000000ffff3e7224 */ /* 0x000fe400030e0649 */
[----:B------:R-:W-:Y:S01]  /*7580*/  IMAD R65, R6, R83, RZ ;  /* 0x0000005306417224 */ /* 0x000fe200078e02ff */
[----:B------:R-:W-:Y:S01]  /*7590*/  ISETP.GE.U32.AND.EX P2, PT, R77, R31, PT, P2 ;  /* 0x0000001f4d00720c */ /* 0x000fe20003f46120 */
[-C--:B------:R-:W-:Y:S01]  /*75a0*/  IMAD.WIDE.U32 R30, R83, R4.reuse, R38 ;  /* 0x00000004531e7225 */ /* 0x080fe200078e0026 */
[----:B------:R-:W-:Y:S02]  /*75b0*/  ISETP.GE.U32.AND.EX P6, PT, R62, R73, PT, P1 ;  /* 0x000000493e00720c */ /* 0x000fe40003fc6110 */
[----:B------:R-:W-:Y:S01]  /*75c0*/  SHF.L.W.U32.HI R61, R64, 0x1, R77 ;  /* 0x00000001403d7819 */ /* 0x000fe20000010e4d */
[C---:B------:R-:W-:Y:S01]  /*75d0*/  IMAD R79, R84.reuse, R4, R65 ;  /* 0x00000004544f7224 */ /* 0x040fe200078e0241 */
[----:B------:R-:W-:Y:S01]  /*75e0*/  IADD3 R36, P1, PT, R75, R66, RZ ;  /* 0x000000424b247210 */ /* 0x000fe20007f3e0ff */
[----:B------:R-:W-:Y:S01]  /*75f0*/  IMAD.WIDE.U32.X R34, R84, R6, R34, P5 ;  /* 0x0000000654227225 */ /* 0x000fe200028e0422 */
[----:B------:R-:W-:-:S02]  /*7600*/  SEL R65, RZ, 0x1, P2 ;  /* 0x00000001ff417807 */ /* 0x000fc40001000000 */
[----:B------:R-:W-:Y:S01]  /*7610*/  ISETP.LT.U32.OR.EX P0, PT, R73, R37, !P6, P0 ;  /* 0x000000254900720c */ /* 0x000fe20007701500 */
[----:B------:R-:W-:Y:S01]  /*7620*/  IMAD.X R66, R61, 0x1, R67, P1 ;  /* 0x000000013d427824 */ /* 0x000fe200008e0643 */
[C---:B------:R-:W-:Y:S01]  /*7630*/  IADD3 R73, P1, P5, R30.reuse, R58, R65 ;  /* 0x0000003a1e497210 */ /* 0x040fe20007d3e041 */
[----:B------:R-:W-:Y:S01]  /*7640*/  IMAD.IADD R37, R31, 0x1, R79 ;  /* 0x000000011f257824 */ /* 0x000fe200078e024f */
[----:B------:R-:W-:Y:S01]  /*7650*/  SEL R31, RZ, 0x1, !P0 ;  /* 0x00000001ff1f7807 */ /* 0x000fe20004000000 */
[----:B------:R-:W-:Y:S01]  /*7660*/  IMAD.MOV.U32 R60, RZ, RZ, R33 ;  /* 0x000000ffff3c7224 */ /* 0x000fe200078e0021 */
[----:B------:R-:W-:Y:S02]  /*7670*/  ISETP.GE.U32.AND P2, PT, R30, R38, PT ;  /* 0x000000261e00720c */ /* 0x000fe40003f46070 */
[----:B------:R-:W-:Y:S01]  /*7680*/  IADD3.X R76, PT, PT, R37, R59, RZ, P1, P5 ;  /* 0x0000003b254c7210 */ /* 0x000fe20000fea4ff */
[----:B------:R-:W-:Y:S01]  /*7690*/  IMAD.WIDE.U32 R58, R82, R5, RZ ;  /* 0x00000005523a7225 */ /* 0x000fe200078e00ff */
[----:B------:R-:W-:-:S02]  /*76a0*/  IADD3 R64, P5, PT, R36, R31, RZ ;  /* 0x0000001f24407210 */ /* 0x000fc40007fbe0ff */
[----:B------:R-:W-:Y:S01]  /*76b0*/  ISETP.GE.U32.AND P0, PT, R73, R30, PT ;  /* 0x0000001e4900720c */ /* 0x000fe20003f06070 */
[----:B------:R-:W-:Y:S01]  /*76c0*/  IMAD.WIDE.U32 R30, R5, R5, RZ ;  /* 0x00000005051e7225 */ /* 0x000fe200078e00ff */
[----:B------:R-:W-:Y:S02]  /*76d0*/  ISETP.GE.U32.AND.EX P2, PT, R37, R39, PT, P2 ;  /* 0x000000272500720c */ /* 0x000fe40003f46120 */
[----:B------:R-:W-:Y:S01]  /*76e0*/  ISETP.GE.U32.AND P1, PT, R64, R36, PT ;  /* 0x000000244000720c */ /* 0x000fe20003f26070 */
[----:B------:R-:W-:Y:S01]  /*76f0*/  IMAD.X R65, RZ, RZ, R66, P5 ;  /* 0x000000ffff417224 */ /* 0x000fe200028e0642 */
[----:B------:R-:W-:Y:S01]  /*7700*/  ISETP.GE.U32.AND.EX P0, PT, R76, R37, PT, P0 ;  /* 0x000000254c00720c */ /* 0x000fe20003f06100 */
[----:B------:R-:W-:Y:S01]  /*7710*/  IMAD.WIDE.U32 R58, P5, R5, R82, R58 ;  /* 0x00000052053a7225 */ /* 0x000fe200078a003a */
[----:B------:R-:W-:Y:S02]  /*7720*/  SEL R30, RZ, 0x1, P2 ;  /* 0x00000001ff1e7807 */ /* 0x000fe40001000000 */
[----:B------:R-:W-:Y:S01]  /*7730*/  ISETP.LT.U32.AND P2, PT, R36, R75, PT ;  /* 0x0000004b2400720c */ /* 0x000fe20003f41070 */
[----:B------:R-:W-:Y:S01]  /*7740*/  IMAD.WIDE.U32 R36, R6, R4, RZ ;  /* 0x0000000406247225 */ /* 0x000fe200078e00ff */
[----:B------:R-:W-:-:S02]  /*7750*/  ISETP.GE.U32.AND.EX P1, PT, R65, R66, PT, P1 ;  /* 0x000000424100720c */ /* 0x000fc40003f26110 */
[----:B------:R-:W-:Y:S01]  /*7760*/  SEL R39, RZ, 0x1, P0 ;  /* 0x00000001ff277807 */ /* 0x000fe20000000000 */
[----:B------:R-:W-:Y:S01]  /*7770*/  IMAD R75, R6, R5, RZ ;  /* 0x00000005064b7224 */ /* 0x000fe200078e02ff */
[----:B------:R-:W-:Y:S01]  /*7780*/  ISETP.LT.U32.OR.EX P2, PT, R66, R61, !P1, P2 ;  /* 0x0000003d4200720c */ /* 0x000fe20004f41520 */
[----:B------:R-:W-:Y:S01]  /*7790*/  IMAD.X R61, RZ, RZ, RZ, P4 ;  /* 0x000000ffff3d7224 */ /* 0x000fe200020e06ff */
[----:B------:R-:W-:Y:S01]  /*77a0*/  IADD3 RZ, P0, PT, R31, R58, RZ ;  /* 0x0000003a1fff7210 */ /* 0x000fe20007f1e0ff */
[----:B------:R-:W-:Y:S01]  /*77b0*/  IMAD.WIDE.U32 R66, R4, R4, RZ ;  /* 0x0000000404427225 */ /* 0x000fe200078e00ff */
[----:B------:R-:W-:-:S03]  /*77c0*/  IADD3 R34, P4, P6, R39, R34, R30 ;  /* 0x0000002227227210 */ /* 0x000fc60007e9e01e */
[----:B------:R-:W-:Y:S01]  /*77d0*/  IMAD.WIDE.U32 R30, P1, R4, R6, R36 ;  /* 0x00000006041e7225 */ /* 0x000fe20007820024 */
[----:B------:R-:W-:Y:S02]  /*77e0*/  SHF.L.W.U32.HI R36, R77, 0x1, R73 ;  /* 0x000000014d247819 */ /* 0x000fe40000010e49 */
[----:B------:R-:W-:Y:S01]  /*77f0*/  SHF.L.W.U32.HI R37, R73, 0x1, R76 ;  /* 0x0000000149257819 */ /* 0x000fe20000010e4c */
[----:B------:R-:W-:Y:S01]  /*7800*/  IMAD.X R39, RZ, RZ, RZ, P5 ;  /* 0x000000ffff277224 */ /* 0x000fe200028e06ff */
[----:B------:R-:W-:Y:S01]  /*7810*/  IADD3 RZ, P5, PT, R67, R30, RZ ;  /* 0x0000001e43ff7210 */ /* 0x000fe20007fbe0ff */
[----:B------:R-:W-:Y:S01]  /*7820*/  IMAD.MOV.U32 R38, RZ, RZ, R59 ;  /* 0x000000ffff267224 */ /* 0x000fe200078e003b */
[----:B------:R-:W-:Y:S01]  /*7830*/  SEL R73, RZ, 0x1, !P2 ;  /* 0x00000001ff497807 */ /* 0x000fe20005000000 */
[----:B------:R-:W-:Y:S01]  /*7840*/  IMAD.WIDE.U32 R66, R5, R5, R36 ;  /* 0x0000000505427225 */ /* 0x000fe200078e0024 */
[----:B------:R-:W-:-:S03]  /*7850*/  IADD3.X R35, PT, PT, RZ, R35, RZ, P4, P6 ;  /* 0x00000023ff237210 */ /* 0x000fc600027ec4ff */
[----:B------:R-:W-:Y:S01]  /*7860*/  IMAD.IADD R33, R58, 0x1, R67 ;  /* 0x000000013a217824 */ /* 0x000fe200078e0243 */
[----:B------:R-:W-:Y:S01]  /*7870*/  IADD3 R73, P2, PT, R73, R66, RZ ;  /* 0x0000004249497210 */ /* 0x000fe20007f5e0ff */
[C---:B------:R-:W-:Y:S02]  /*7880*/  IMAD R77, R82.reuse, R4, R75 ;  /* 0x00000004524d7224 */ /* 0x040fe400078e024b */
[----:B------:R-:W-:Y:S01]  /*7890*/  IMAD.WIDE.U32.X R74, R82, R82, R38, P0 ;  /* 0x00000052524a7225 */ /* 0x000fe200000e0426 */
[----:B------:R-:W-:-:S03]  /*78a0*/  ISETP.GE.U32.AND P0, PT, R73, R66, PT ;  /* 0x000000424900720c */ /* 0x000fc60003f06070 */
        /* <DEDUP_REMOVED lines=9> */
[-C--:B------:R-:W-:Y:S01]  /*7940*/  IMAD.WIDE.U32.X R60, R82, R6.reuse, R60, P3 ;  /* 0x00000006523c7225 */ /* 0x080fe200018e043c */
        /* <DEDUP_REMOVED lines=16> */
[----:B------:R-:W-:-:S02]  /*7a50*/  IADD3 R6, P3, PT, RZ, R58, RZ ;  /* 0x0000003aff067210 */ /* 0x000fc40007f7e0ff */
[----:B------:R-:W-:Y:S01]  /*7a60*/  ISETP.GE.U32.AND.EX P1, PT, R79, R76, PT, P1 ;  /* 0x0000004c4f00720c */ /* 0x000fe20003f26110 */
[----:B------:R-:W-:Y:S01]  /*7a70*/  IMAD.X R80, RZ, RZ, R61, P2 ;  /* 0x000000ffff507224 */ /* 0x000fe200010e063d */
[----:B------:R-:W-:Y:S01]  /*7a80*/  SHF.L.W.U32.HI R34, R34, 0x1, R5 ;  /* 0x0000000122227819 */ /* 0x000fe20000010e05 */
[----:B------:R-:W-:Y:S01]  /*7a90*/  IMAD.X R37, RZ, RZ, RZ, P4 ;  /* 0x000000ffff257224 */ /* 0x000fe200020e06ff */
[----:B------:R-:W-:Y:S01]  /*7aa0*/  IADD3 R66, P4, PT, R59, R66, RZ ;  /* 0x000000423b427210 */ /* 0x000fe20007f9e0ff */
[----:B------:R-:W-:Y:S01]  /*7ab0*/  IMAD.MOV.U32 R36, RZ, RZ, R67 ;  /* 0x000000ffff247224 */ /* 0x000fe200078e0043 */
[----:B------:R-:W-:Y:S01]  /*7ac0*/  SHF.L.W.U32.HI R35, R5, 0x1, R80 ;  /* 0x0000000105237819 */ /* 0x000fe20000010e50 */
[----:B------:R-:W-:Y:S01]  /*7ad0*/  IMAD.WIDE.U32 R60, R79, 0x3d1, RZ ;  /* 0x000003d14f3c7825 */ /* 0x000fe200078e00ff */
[----:B------:R-:W-:Y:S02]  /*7ae0*/  ISETP.LT.U32.OR.EX P0, PT, R76, R31, !P1, P0 ;  /* 0x0000001f4c00720c */ /* 0x000fe40004f01500 */
[----:B------:R-:W-:Y:S01]  /*7af0*/  ISETP.GE.U32.AND P2, PT, R6, R58, PT ;  /* 0x0000003a0600720c */ /* 0x000fe20003f46070 */
[----:B------:R-:W-:Y:S01]  /*7b00*/  IMAD.WIDE.U32 R58, R4, R4, R34 ;  /* 0x00000004043a7225 */ /* 0x000fe200078e0022 */
[----:B------:R-:W-:-:S03]  /*7b10*/  SEL R75, RZ, 0x1, !P0 ;  /* 0x00000001ff4b7807 */ /* 0x000fc60004000000 */
[----:B------:R-:W-:Y:S01]  /*7b20*/  IMAD.WIDE.U32.X R4, RZ, R78, R36, P4 ;  /* 0x0000004eff047225 */ /* 0x000fe200020e0424 */
[----:B------:R-:W-:Y:S02]  /*7b30*/  IADD3 R75, P4, PT, R75, R58, RZ ;  /* 0x0000003a4b4b7210 */ /* 0x000fe40007f9e0ff */
[----:B------:R-:W-:Y:S01]  /*7b40*/  ISETP.LT.U32.AND P0, PT, R58, R34, PT ;  /* 0x000000223a00720c */ /* 0x000fe20003f01070 */
[----:B------:R-:W-:Y:S01]  /*7b50*/  IMAD.X R33, R66, 0x1, R73, P3 ;  /* 0x0000000142217824 */ /* 0x000fe200018e0649 */
[----:B------:R-:W-:Y:S01]  /*7b60*/  ISETP.GE.U32.AND P1, PT, R75, R58, PT ;  /* 0x0000003a4b00720c */ /* 0x000fe20003f26070 */
[----:B------:R-:W-:-:S03]  /*7b70*/  IMAD.WIDE.U32 R36, R74, 0x3d1, RZ ;  /* 0x000003d14a247825 */ /* 0x000fc600078e00ff */
[----:B------:R-:W-:Y:S01]  /*7b80*/  ISETP.GE.U32.AND.EX P2, PT, R33, R66, PT, P2 ;  /* 0x000000422100720c */ /* 0x000fe20003f46120 */
[----:B------:R-:W-:Y:S01]  /*7b90*/  IMAD.IADD R77, R30, 0x1, R59 ;  /* 0x000000011e4d7824 */ /* 0x000fe200078e023b */
[----:B------:R-:W-:Y:S01]  /*7ba0*/  IADD3 R67, P3, PT, R4, R36, RZ ;  /* 0x0000002404437210 */ /* 0x000fe20007f7e0ff */
[----:B------:R-:W-:Y:S01]  /*7bb0*/  IMAD.WIDE.U32 R30, P6, RZ, R74, R60 ;  /* 0x0000004aff1e7225 */ /* 0x000fe200078c003c */
[----:B------:R-:W-:Y:S02]  /*7bc0*/  SEL R59, RZ, 0x1, P2 ;  /* 0x00000001ff3b7807 */ /* 0x000fe40001000000 */
[C---:B------:R-:W-:Y:S01]  /*7bd0*/  ISETP.GE.U32.AND P2, PT, R67.reuse, R36, PT ;  /* 0x000000244300720c */ /* 0x040fe20003f46070 */
[----:B------:R-:W-:Y:S01]  /*7be0*/  IMAD.X R58, RZ, RZ, R77, P4 ;  /* 0x000000ffff3a7224 */ /* 0x000fe200020e064d */
[----:B------:R-:W-:Y:S01]  /*7bf0*/  IADD3 R4, P4, PT, R67, R78, RZ ;  /* 0x0000004e43047210 */ /* 0x000fe20007f9e0ff */
[----:B------:R-:W-:Y:S01]  /*7c00*/  IMAD.MOV.U32 R36, RZ, RZ, R31 ;  /* 0x000000ffff247224 */ /* 0x000fe200078e001f */
[----:B------:R-:W-:Y:S01]  /*7c10*/  IADD3 R30, P5, PT, R37, R30, RZ ;  /* 0x0000001e251e7210 */ /* 0x000fe20007fbe0ff */
[----:B------:R-:W-:Y:S01]  /*7c20*/  IMAD.X R37, RZ, RZ, RZ, P6 ;  /* 0x000000ffff257224 */ /* 0x000fe200030e06ff */
[----:B------:R-:W-:-:S02]  /*7c30*/  ISETP.GE.U32.AND.EX P1, PT, R58, R77, PT, P1 ;  /* 0x0000004d3a00720c */ /* 0x000fc40003f26110 */
[----:B------:R-:W-:Y:S01]  /*7c40*/  IADD3 R59, P6, PT, R4, R59, RZ ;  /* 0x0000003b043b7210 */ /* 0x000fe20007fde0ff */
[----:B------:R-:W-:Y:S01]  /*7c50*/  IMAD.X R73, R30, 0x1, R5, P3 ;  /* 0x000000011e497824 */ /* 0x000fe200018e0605 */
[----:B------:R-:W-:Y:S01]  /*7c60*/  ISETP.LT.U32.OR.EX P0, PT, R77, R35, !P1, P0 ;  /* 0x000000234d00720c */ /* 0x000fe20004f01500 */
[----:B------:R-:W-:Y:S01]  /*7c70*/  IMAD.WIDE.U32.X R36, RZ, R79, R36, P5 ;  /* 0x0000004fff247225 */ /* 0x000fe200028e0424 */
[----:B------:R-:W-:Y:S02]  /*7c80*/  ISETP.LT.U32.AND P1, PT, R4, R67, PT ;  /* 0x000000430400720c */ /* 0x000fe40003f21070 */
[----:B------:R-:W-:Y:S01]  /*7c90*/  ISETP.GE.U32.AND P3, PT, R59, R4, PT ;  /* 0x000000043b00720c */ /* 0x000fe20003f66070 */
[C---:B------:R-:W-:Y:S01]  /*7ca0*/  IMAD.X R4, R73.reuse, 0x1, R74, P4 ;  /* 0x0000000149047824 */ /* 0x040fe200020e064a */
[----:B------:R-:W-:Y:S01]  /*7cb0*/  ISETP.GE.U32.AND.EX P2, PT, R73, R30, PT, P2 ;  /* 0x0000001e4900720c */ /* 0x000fe20003f46120 */
[----:B------:R-:W-:Y:S01]  /*7cc0*/  IMAD.WIDE.U32 R30, R58, 0x3d1, RZ ;  /* 0x000003d13a1e7825 */ /* 0x000fe200078e00ff */
[----:B------:R-:W-:-:S02]  /*7cd0*/  SEL R77, RZ, 0x1, !P0 ;  /* 0x00000001ff4d7807 */ /* 0x000fc40004000000 */
        /* <DEDUP_REMOVED lines=10> */
[----:B------:R-:W-:Y:S02]  /*7d80*/  IADD3 R77, P4, P1, R77, R60, R38 ;  /* 0x0000003c4d4d7210 */ /* 0x000fe4000799e026 */
[----:B------:R-:W-:Y:S02]  /*7d90*/  IADD3 R35, P2, PT, R4, R79, RZ ;  /* 0x0000004f04237210 */ /* 0x000fe40007f5e0ff */
[----:B------:R-:W-:-:S02]  /*7da0*/  SEL R74, RZ, 0x1, !P0 ;  /* 0x00000001ff4a7807 */ /* 0x000fc40004000000 */
[----:B------:R-:W-:Y:S02]  /*7db0*/  IADD3.X R67, PT, PT, R36, R37, RZ, P5, P3 ;  /* 0x0000002524437210 */ /* 0x000fe40002fe64ff */
[----:B------:R-:W-:Y:S02]  /*7dc0*/  IADD3.X R79, PT, PT, RZ, RZ, R39, P4, P1 ;  /* 0x000000ffff4f7210 */ /* 0x000fe400027e2427 */
[----:B------:R-:W-:Y:S01]  /*7dd0*/  ISETP.GE.U32.AND P0, PT, R4, R34, PT ;  /* 0x000000220400720c */ /* 0x000fe20003f06070 */
[----:B------:R-:W-:Y:S01]  /*7de0*/  IMAD.X R38, R67, 0x1, R75, P2 ;  /* 0x0000000143267824 */ /* 0x000fe200010e064b */
[----:B------:R-:W-:Y:S02]  /*7df0*/  IADD3 R74, P4, PT, R35, R74, RZ ;  /* 0x0000004a234a7210 */ /* 0x000fe40007f9e0ff */
[----:B------:R-:W-:Y:S01]  /*7e00*/  ISETP.GE.U32.AND.EX P0, PT, R67, R36, PT, P0 ;  /* 0x000000244300720c */ /* 0x000fe20003f06100 */
[----:B------:R-:W-:Y:S01]  /*7e10*/  IMAD.WIDE.U32 R36, R79, 0x3d1, RZ ;  /* 0x000003d14f247825 */ /* 0x000fe200078e00ff */
[----:B------:R-:W-:-:S02]  /*7e20*/  ISETP.LT.U32.AND P3, PT, R35, R4, PT ;  /* 0x000000042300720c */ /* 0x000fc40003f61070 */
[----:B------:R-:W-:Y:S01]  /*7e30*/  ISETP.GE.U32.AND P1, PT, R74, R35, PT ;  /* 0x000000234a00720c */ /* 0x000fe20003f26070 */
[----:B------:R-:W-:Y:S01]  /*7e40*/  IMAD.X R75, RZ, RZ, R38, P4 ;  /* 0x000000ffff4b7224 */ /* 0x000fe200020e0626 */
[----:B------:R-:W-:Y:S01]  /*7e50*/  SEL R39, RZ, 0x1, P0 ;  /* 0x00000001ff277807 */ /* 0x000fe20000000000 */
[----:B------:R-:W-:Y:S02]  /*7e60*/  IMAD.MOV.U32 R4, RZ, RZ, R31 ;  /* 0x000000ffff047224 */ /* 0x000fe400078e001f */
[----:B------:R-:W-:Y:S01]  /*7e70*/  IMAD.WIDE.U32 R30, R77, 0x3d1, RZ ;  /* 0x000003d14d1e7825 */ /* 0x000fe200078e00ff */
[----:B------:R-:W-:-:S03]  /*7e80*/  ISETP.GE.U32.AND.EX P0, PT, R75, R38, PT, P1 ;  /* 0x000000264b00720c */ /* 0x000fc60003f06110 */
[----:B------:R-:W-:Y:S01]  /*7e90*/  IMAD.WIDE.U32.X R34, RZ, R58, R4, P6 ;  /* 0x0000003aff227225 */ /* 0x000fe200030e0404 */
[----:B------:R-:W-:-:S03]  /*7ea0*/  ISETP.LT.U32.OR.EX P3, PT, R38, R67, !P0, P3 ;  /* 0x000000432600720c */ /* 0x000fc60004761530 */
[----:B------:R-:W-:Y:S01]  /*7eb0*/  IMAD.WIDE.U32 R4, P1, RZ, R77, R36 ;  /* 0x0000004dff047225 */ /* 0x000fe20007820024 */
[----:B------:R-:W-:Y:S02]  /*7ec0*/  IADD3 R37, P2, P5, R30, R34, R39 ;  /* 0x000000221e257210 */ /* 0x000fe40007d5e027 */
[----:B------:R-:W-:Y:S02]  /*7ed0*/  SEL R73, RZ, 0x1, !P3 ;  /* 0x00000001ff497807 */ /* 0x000fe40005800000 */
        /* <DEDUP_REMOVED lines=10> */
[----:B------:R-:W-:Y:S02]  /*7f80*/  ISETP.GE.U32.AND.EX P0, PT, R34, R39, PT, P0 ;  /* 0x000000272200720c */ /* 0x000fe40003f06100 */
[----:B------:R-:W-:Y:S01]  /*7f90*/  ISETP.LT.U32.AND P2, PT, R4, R37, PT ;  /* 0x000000250400720c */ /* 0x000fe20003f41070 */
[----:B------:R-:W-:Y:S01]  /*7fa0*/  IMAD.WIDE.U32.X R4, RZ, R79, R30, P4 ;  /* 0x0000004fff047225 */ /* 0x000fe200020e041e */
[----:B------:R-:W-:Y:S01]  /*7fb0*/  ISETP.GE.U32.AND.EX P1, PT, R76, R35, PT, P1 ;  /* 0x000000234c00720c */ /* 0x000fe20003f26110 */
[----:B------:R-:W0:Y:S01]  /*7fc0*/  LDC.64 R38, c[0x3][RZ] ;  /* 0x00c00000ff267b82 */ /* 0x000e220000000a00 */
[----:B------:R-:W-:-:S02]  /*7fd0*/  SEL R31, RZ, 0x1, P0 ;  /* 0x00000001ff1f7807 */ /* 0x000fc40000000000 */
[----:B------:R-:W-:Y:S02]  /*7fe0*/  ISETP.LT.U32.OR.EX P0, PT, R35, R34, !P1, P2 ;  /* 0x000000222300720c */ /* 0x000fe40004f01520 */
[----:B------:R-:W-:Y:S01]  /*7ff0*/  IADD3 R4, P1, P2, R79, R4, R31 ;  /* 0x000000044f047210 */ /* 0x000fe20007a3e01f */
[----:B------:R-:W-:Y:S01]  /*8000*/  IMAD.MOV.U32 R79, RZ, RZ, RZ ;  /* 0x000000ffff4f7224 */ /* 0x000fe200078e00ff */
[----:B------:R-:W-:Y:S01]  /*8010*/  SEL R31, RZ, 0x1, !P0 ;  /* 0x00000001ff1f7807 */ /* 0x000fe20004000000 */
[----:B------:R-:W1:Y:S01]  /*8020*/  LDC.64 R36, c[0x3][0x8] ;  /* 0x00c00200ff247b82 */ /* 0x000e620000000a00 */
[----:B------:R-:W-:Y:S02]  /*8030*/  IADD3.X R5, PT, PT, RZ, R5, RZ, P1, P2 ;  /* 0x00000005ff057210 */ /* 0x000fe40000fe44ff */
[----:B------:R-:W-:Y:S02]  /*8040*/  IADD3 R67, P0, PT, R4, R31, RZ ;  /* 0x0000001f04437210 */ /* 0x000fe40007f1e0ff */
[----:B------:R-:W-:-:S02]  /*8050*/  LEA.HI R4, P5, R28, R21, RZ, 0x1 ;  /* 0x000000151c047211 */ /* 0x000fc400078b08ff */
[----:B------:R-:W-:Y:S01]  /*8060*/  ISETP.NE.U32.AND P2, PT, R67, RZ, PT ;  /* 0x000000ff4300720c */ /* 0x000fe20003f45070 */
[----:B------:R-:W-:Y:S01]  /*8070*/  IMAD.X R81, RZ, RZ, R5, P0 ;  /* 0x000000ffff517224 */ /* 0x000fe200000e0605 */
[-C--:B------:R-:W-:Y:S02]  /*8080*/  IADD3 R77, P6, PT, R21, R4.reuse, RZ ;  /* 0x00000004154d7210 */ /* 0x080fe40007fde0ff */
[----:B------:R-:W-:Y:S02]  /*8090*/  ISETP.GE.U32.AND P0, PT, R4, R21, PT ;  /* 0x000000150400720c */ /* 0x000fe40003f06070 */
[----:B------:R-:W-:Y:S02]  /*80a0*/  ISETP.NE.AND.EX P2, PT, R81, RZ, PT, P2 ;  /* 0x000000ff5100720c */ /* 0x000fe40003f45320 */
[----:B------:R-:W-:-:S11]  /*80b0*/  ISETP.GE.U32.AND P1, PT, R77, R4, PT ;  /* 0x000000044d00720c */ /* 0x000fd60003f26070 */
        /* <DEDUP_REMOVED lines=9> */
[----:B------:R-:W-:Y:S02]  /*8150*/  IMAD.IADD R4, R30, 0x1, R35 ;  /* 0x000000011e047824 */ /* 0x000fe400078e0223 */
[----:B------:R-:W-:Y:S01]  /*8160*/  IMAD.X R35, RZ, RZ, RZ, P2 ;  /* 0x000000ffff237224 */ /* 0x000fe200010e06ff */
[----:B------:R-:W-:Y:S01]  /*8170*/  ISETP.GE.U32.AND P2, PT, R6, R34, PT ;  /* 0x000000220600720c */ /* 0x000fe20003f46070 */
[C---:B------:R-:W-:Y:S01]  /*8180*/  IMAD.X R33, R4.reuse, 0x1, R33, P4 ;  /* 0x0000000104217824 */ /* 0x040fe200020e0621 */
[----:B------:R-:W-:Y:S01]  /*8190*/  IADD3 RZ, P4, PT, R5, R30, RZ ;  /* 0x0000001e05ff7210 */ /* 0x000fe20007f9e0ff */
[----:B------:R-:W-:Y:S01]  /*81a0*/  IMAD.MOV.U32 R34, RZ, RZ, R31 ;  /* 0x000000ffff227224 */ /* 0x000fe200078e001f */
[----:B------:R-:W-:-:S02]  /*81b0*/  ISETP.GE.U32.AND.EX P3, PT, R4, R67, PT, P3 ;  /* 0x000000430400720c */ /* 0x000fc40003f66130 */
[----:B------:R-:W-:Y:S01]  /*81c0*/  ISETP.GE.U32.AND.EX P2, PT, R33, R4, PT, P2 ;  /* 0x000000042100720c */ /* 0x000fe20003f46120 */
[----:B------:R-:W-:Y:S01]  /*81d0*/  IMAD.WIDE.U32.X R4, RZ, R81, R34, P4 ;  /* 0x00000051ff047225 */ /* 0x000fe200020e0422 */
[----:B------:R-:W-:Y:S02]  /*81e0*/  SEL R30, RZ, 0x1, P3 ;  /* 0x00000001ff1e7807 */ /* 0x000fe40001800000 */
[----:B------:R-:W-:-:S04]  /*81f0*/  SEL R21, RZ, 0x1, P2 ;  /* 0x00000001ff157807 */ /* 0x000fc80001000000 */
[----:B------:R-:W-:Y:S02]  /*8200*/  IADD3 R21, P3, PT, R21, R30, RZ ;  /* 0x0000001e15157210 */ /* 0x000fe40007f7e0ff */
[----:B------:R-:W-:-:S03]  /*8210*/  IADD3 R30, P2, PT, R81, R4, RZ ;  /* 0x00000004511e7210 */ /* 0x000fc60007f5e0ff */
[----:B------:R-:W-:Y:S01]  /*8220*/  IMAD.X R31, RZ, RZ, RZ, P3 ;  /* 0x000000ffff1f7224 */ /* 0x000fe200018e06ff */
[-C--:B------:R-:W-:Y:S01]  /*8230*/  IADD3 R34, P3, P4, R21, R59.reuse, R30 ;  /* 0x0000003b15227210 */ /* 0x080fe20007c7e01e */
[----:B------:R-:W-:Y:S01]  /*8240*/  IMAD.X R60, RZ, RZ, R5, P2 ;  /* 0x000000ffff3c7224 */ /* 0x000fe200010e0605 */
[----:B------:R-:W-:Y:S02]  /*8250*/  LOP3.LUT R4, RZ, R30, RZ, 0x33, !PT ;  /* 0x0000001eff047212 */ /* 0x000fe400078e33ff */
[----:B------:R-:W-:Y:S01]  /*8260*/  ISETP.GE.U32.AND P2, PT, R34, R59, PT ;  /* 0x0000003b2200720c */ /* 0x000fe20003f46070 */
[----:B------:R-:W-:Y:S01]  /*8270*/  IMAD.MOV.U32 R59, RZ, RZ, R34 ;  /* 0x000000ffff3b7224 */ /* 0x000fe200078e0022 */
[----:B------:R-:W-:Y:S02]  /*8280*/  IADD3.X R58, PT, PT, R31, R61, R60, P3, P4 ;  /* 0x0000003d1f3a7210 */ /* 0x000fe40001fe843c */
[----:B------:R-:W-:Y:S02]  /*8290*/  ISETP.GT.U32.AND P3, PT, R21, R4, PT ;  /* 0x000000041500720c */ /* 0x000fe40003f64070 */
[----:B------:R-:W-:-:S02]  /*82a0*/  ISETP.GE.U32.AND P4, PT, R30, R81, PT ;  /* 0x000000511e00720c */ /* 0x000fc40003f86070 */
[----:B------:R-:W-:Y:S01]  /*82b0*/  ISETP.GE.U32.AND.EX P2, PT, R58, R61, PT, P2 ;  /* 0x0000003d3a00720c */ /* 0x000fe20003f46120 */
[----:B------:R-:W-:Y:S01]  /*82c0*/  IMAD.MOV.U32 R61, RZ, RZ, R58 ;  /* 0x000000ffff3d7224 */ /* 0x000fe200078e003a */
[----:B------:R-:W-:Y:S02]  /*82d0*/  LOP3.LUT R4, RZ, R60, RZ, 0x33, !PT ;  /* 0x0000003cff047212 */ /* 0x000fe400078e33ff */
        /* <DEDUP_REMOVED lines=18> */
.L_x_347:
[----:B------:R-:W-:Y:S01]  /*8400*/  IMAD.X R21, RZ, RZ, R0, P5 ;  /* 0x000000ffff157224 */ /* 0x000fe200028e0600 */
[----:B------:R-:W-:Y:S01]  /*8410*/  SHF.L.U64.HI R28, R71, 0x1, R28 ;  /* 0x00000001471c7819 */ /* 0x000fe2000001021c */
[----:B------:R-:W-:Y:S01]  /*8420*/  IMAD.MOV.U32 R4, RZ, RZ, R6 ;  /* 0x000000ffff047224 */ /* 0x000fe200078e0006 */
[----:B-1----:R-:W-:Y:S01]  /*8430*/  IADD3 R80, P4, PT, R77, -R36, RZ ;  /* 0x800000244d507210 */ /* 0x002fe20007f9e0ff */
[----:B------:R-:W-:Y:S01]  /*8440*/  IMAD.MOV.U32 R5, RZ, RZ, R33 ;  /* 0x000000ffff057224 */ /* 0x000fe200078e0021 */
[----:B------:R-:W-:Y:S01]  /*8450*/  ISETP.GE.U32.AND.EX P2, PT, R21, R0, PT, P0 ;  /* 0x000000001500720c */ /* 0x000fe20003f46100 */
[----:B------:R-:W-:Y:S01]  /*8460*/  IMAD.SHL.U32 R23, R71, 0x2, RZ ;  /* 0x0000000247177824 */ /* 0x000fe200078e00ff */
[----:B------:R-:W1:Y:S01]  /*8470*/  LDC.64 R34, c[0x3][0x10] ;  /* 0x00c00400ff227b82 */ /* 0x000e620000000a00 */
[----:B------:R-:W-:Y:S01]  /*8480*/  IMAD.X R78, R0, 0x1, R21, P6 ;  /* 0x00000001004e7824 */ /* 0x000fe200030e0615 */
[----:B------:R-:W-:Y:S01]  /*8490*/  ISETP.LT.U32.AND P6, PT, R77, R36, PT ;  /* 0x000000244d00720c */ /* 0x000fe20003fc1070 */
[----:B------:R-:W-:Y:S01]  /*84a0*/  IMAD.WIDE.U32 R4, R117, R117, R4 ;  /* 0x0000007575047225 */ /* 0x000fe200078e0004 */
[----:B0-----:R-:W-:-:S02]  /*84b0*/  ISETP.GE.U32.AND P3, PT, R23, R38, PT ;  /* 0x000000261700720c */ /* 0x001fc40003f66070 */
[----:B------:R-:W-:Y:S01]  /*84c0*/  ISETP.GE.U32.AND.EX P1, PT, R78, R21, PT, P1 ;  /* 0x000000154e00720c */ /* 0x000fe20003f26110 */
[----:B------:R-:W-:Y:S01]  /*84d0*/  IMAD.IADD R66, R22, 0x1, R5 ;  /* 0x0000000116427824 */ /* 0x000fe200078e0205 */
[----:B------:R-:W-:Y:S01]  /*84e0*/  SEL R21, RZ, 0x1, P2 ;  /* 0x00000001ff157807 */ /* 0x000fe20001000000 */
[----:B------:R-:W-:Y:S01]  /*84f0*/  IMAD.X R82, R78, 0x1, ~R37, P4 ;  /* 0x000000014e527824 */ /* 0x000fe200020e0e25 */
[----:B------:R-:W-:Y:S02]  /*8500*/  ISETP.GE.U32.AND P2, PT, R4, R6, PT ;  /* 0x000000060400720c */ /* 0x000fe40003f46070 */
[----:B------:R-:W-:Y:S02]  /*8510*/  ISETP.GE.U32.AND.EX P0, PT, R28, R39, PT, P3 ;  /* 0x000000271c00720c */ /* 0x000fe40003f06130 */
[----:B------:R-:W-:Y:S02]  /*8520*/  SEL R0, RZ, 0x1, P1 ;  /* 0x00000001ff007807 */ /* 0x000fe40000800000 */
[----:B------:R-:W-:-:S02]  /*8530*/  ISETP.GE.U32.AND.EX P2, PT, R66, R33, PT, P2 ;  /* 0x000000214200720c */ /* 0x000fc40003f46120 */
[----:B------:R-:W-:Y:S02]  /*8540*/  SEL R5, RZ, 0x1, P0 ;  /* 0x00000001ff057807 */ /* 0x000fe40000000000 */
[----:B------:R-:W-:Y:S02]  /*8550*/  IADD3 R0, P5, P3, R27, R0, R21 ;  /* 0x000000001b007210 */ /* 0x000fe40007bbe015 */
[----:B------:R-:W-:Y:S02]  /*8560*/  IADD3 R32, P4, PT, R59, R32, RZ ;  /* 0x000000203b207210 */ /* 0x000fe40007f9e0ff */
[----:B------:R-:W-:Y:S02]  /*8570*/  SEL R67, RZ, 0x1, P2 ;  /* 0x00000001ff437807 */ /* 0x000fe40001000000 */
[----:B------:R-:W-:Y:S01]  /*8580*/  ISETP.GE.U32.AND P1, PT, R80, R5, PT ;  /* 0x000000055000720c */ /* 0x000fe20003f26070 */
[----:B------:R-:W-:Y:S01]  /*8590*/  IMAD.X R72, R61, 0x1, R72, P4 ;  /* 0x000000013d487824 */ /* 0x000fe200020e0648 */
[----:B------:R-:W-:-:S02]  /*85a0*/  IADD3.X R5, PT, PT, R68, RZ, RZ, P5, P3 ;  /* 0x000000ff44057210 */ /* 0x000fc40002fe64ff */
[----:B------:R-:W-:Y:S02]  /*85b0*/  IADD3 R67, P3, PT, R32, R67, RZ ;  /* 0x0000004320437210 */ /* 0x000fe40007f7e0ff */
[----:B------:R-:W-:Y:S02]  /*85c0*/  IADD3 R81, P4, PT, R27, R0, RZ ;  /* 0x000000001b517210 */ /* 0x000fe40007f9e0ff */
[----:B------:R-:W-:Y:S01]  /*85d0*/  ISETP.GE.U32.AND P5, PT, R67, R32, PT ;  /* 0x000000204300720c */ /* 0x000fe20003fa6070 */
[----:B------:R-:W-:Y:S01]  /*85e0*/  IMAD.X R58, RZ, RZ, R72, P3 ;  /* 0x000000ffff3a7224 */ /* 0x000fe200018e0648 */
[----:B------:R-:W-:Y:S01]  /*85f0*/  ISETP.GE.U32.AND.EX P1, PT, R82, RZ, PT, P1 ;  /* 0x000000ff5200720c */ /* 0x000fe20003f26110 */
[----:B------:R-:W-:Y:S01]  /*8600*/  IMAD.X R22, R68, 0x1, R5, P4 ;  /* 0x0000000144167824 */ /* 0x000fe200020e0605 */
[----:B------:R-:W-:Y:S02]  /*8610*/  ISETP.LT.U32.AND P4, PT, R32, R59, PT ;  /* 0x0000003b2000720c */ /* 0x000fe40003f81070 */
[----:B------:R-:W-:-:S02]  /*8620*/  ISETP.GE.U32.AND.EX P5, PT, R58, R72, PT, P5 ;  /* 0x000000483a00720c */ /* 0x000fc40003fa6150 */
[----:B------:R-:W-:Y:S02]  /*8630*/  ISETP.GE.U32.AND P2, PT, R0, R27, PT ;  /* 0x0000001b0000720c */ /* 0x000fe40003f46070 */
[----:B------:R-:W-:Y:S02]  /*8640*/  ISETP.LT.U32.OR.EX P5, PT, R72, R61, !P5, P4 ;  /* 0x0000003d4800720c */ /* 0x000fe40006fa1540 */
[----:B------:R-:W-:Y:S02]  /*8650*/  ISETP.LT.U32.OR.EX P1, PT, R78, R37, !P1, P6 ;  /* 0x000000254e00720c */ /* 0x000fe40004f21560 */
[C---:B-1----:R-:W-:Y:S02]  /*8660*/  IADD3 R27, P6, PT, R81.reuse, -R34, RZ ;  /* 0x80000022511b7210 */ /* 0x042fe40007fde0ff */
[----:B------:R-:W-:Y:S02]  /*8670*/  ISETP.GE.U32.AND P3, PT, R81, R0, PT ;  /* 0x000000005100720c */ /* 0x000fe40003f66070 */
[----:B------:R-:W-:Y:S01]  /*8680*/  IADD3 R63, P4, PT, R74, R63, RZ ;  /* 0x0000003f4a3f7210 */ /* 0x000fe20007f9e0ff */
[----:B------:R-:W-:Y:S01]  /*8690*/  IMAD.X R59, R22, 0x1, ~R35, P6 ;  /* 0x00000001163b7824 */ /* 0x000fe200030e0e23 */
[----:B------:R-:W-:-:S02]  /*86a0*/  SEL R0, RZ, 0x1, !P5 ;  /* 0x00000001ff007807 */ /* 0x000fc40006800000 */
[----:B------:R-:W-:Y:S01]  /*86b0*/  SEL R6, RZ, 0x1, !P1 ;  /* 0x00000001ff067807 */ /* 0x000fe20004800000 */
[----:B------:R-:W-:Y:S01]  /*86c0*/  IMAD.X R62, R75, 0x1, R62, P4 ;  /* 0x000000014b3e7824 */ /* 0x000fe200020e063e */
[----:B------:R-:W-:Y:S02]  /*86d0*/  IADD3 R33, P6, PT, R63, R0, RZ ;  /* 0x000000003f217210 */ /* 0x000fe40007fde0ff */
[----:B------:R-:W-:Y:S02]  /*86e0*/  ISETP.GE.U32.AND.EX P2, PT, R5, R68, PT, P2 ;  /* 0x000000440500720c */ /* 0x000fe40003f46120 */
[----:B------:R-:W-:Y:S01]  /*86f0*/  ISETP.GE.U32.AND P5, PT, R27, R6, PT ;  /* 0x000000061b00720c */ /* 0x000fe20003fa6070 */
[----:B------:R-:W-:Y:S01]  /*8700*/  IMAD.X R60, RZ, RZ, R62, P6 ;  /* 0x000000ffff3c7224 */ /* 0x000fe200030e063e */
[----:B------:R-:W-:Y:S02]  /*8710*/  ISETP.GE.U32.AND.EX P3, PT, R22, R5, PT, P3 ;  /* 0x000000051600720c */ /* 0x000fe40003f66130 */
[----:B------:R-:W-:-:S02]  /*8720*/  SEL R5, RZ, 0x1, P2 ;  /* 0x00000001ff057807 */ /* 0x000fc40001000000 */
[----:B------:R-:W-:Y:S02]  /*8730*/  ISETP.LT.U32.AND P2, PT, R81, R34, PT ;  /* 0x000000225100720c */ /* 0x000fe40003f41070 */
[----:B------:R-:W-:Y:S02]  /*8740*/  ISETP.GE.U32.AND.EX P5, PT, R59, RZ, PT, P5 ;  /* 0x000000ff3b00720c */ /* 0x000fe40003fa6150 */
[----:B------:R-:W-:Y:S02]  /*8750*/  ISETP.GE.U32.AND P4, PT, R33, R63, PT ;  /* 0x0000003f2100720c */ /* 0x000fe40003f86070 */
[----:B------:R-:W-:Y:S02]  /*8760*/  SEL R0, RZ, 0x1, P3 ;  /* 0x00000001ff007807 */ /* 0x000fe40001800000 */
[----:B------:R-:W-:Y:S02]  /*8770*/  ISETP.LT.U32.AND P3, PT, R63, R74, PT ;  /* 0x0000004a3f00720c */ /* 0x000fe40003f61070 */
[----:B------:R-:W-:-:S02]  /*8780*/  ISETP.LT.U32.OR.EX P2, PT, R22, R35, !P5, P2 ;  /* 0x000000231600720c */ /* 0x000fc40006f41520 */
[----:B------:R-:W-:Y:S02]  /*8790*/  ISETP.GE.U32.AND.EX P6, PT, R60, R62, PT, P4 ;  /* 0x0000003e3c00720c */ /* 0x000fe40003fc6140 */
[C---:B------:R-:W-:Y:S02]  /*87a0*/  IADD3 R0, P4, P5, R69.reuse, R0, R5 ;  /* 0x0000000045007210 */ /* 0x040fe40007d9e005 */
[----:B------:R-:W-:Y:S02]  /*87b0*/  ISETP.LT.U32.OR.EX P3, PT, R62, R75, !P6, P3 ;  /* 0x0000004b3e00720c */ /* 0x000fe40007761530 */
[----:B------:R-:W-:Y:S02]  /*87c0*/  IADD3.X R21, PT, PT, R70, RZ, RZ, P4, P5 ;  /* 0x000000ff46157210 */ /* 0x000fe400027ea4ff */
[----:B------:R-:W-:Y:S02]  /*87d0*/  IADD3 R71, P4, PT, R69, R0, RZ ;  /* 0x0000000045477210 */ /* 0x000fe40007f9e0ff */
[----:B------:R-:W-:-:S02]  /*87e0*/  IADD3 R64, P5, PT, R73, R64, RZ ;  /* 0x0000004049407210 */ /* 0x000fc40007fbe0ff */
[----:B------:R-:W-:Y:S01]  /*87f0*/  SEL R31, RZ, 0x1, !P3 ;  /* 0x00000001ff1f7807 */ /* 0x000fe20005800000 */
[----:B------:R-:W-:Y:S01]  /*8800*/  IMAD.X R68, R70, 0x1, R21, P4 ;  /* 0x0000000146447824 */ /* 0x000fe200020e0615 */
[----:B------:R-:W-:Y:S01]  /*8810*/  ISETP.GE.U32.AND P3, PT, R0, R69, PT ;  /* 0x000000450000720c */ /* 0x000fe20003f66070 */
[----:B------:R-:W-:Y:S01]  /*8820*/  IMAD.X R65, R76, 0x1, R65, P5 ;  /* 0x000000014c417824 */ /* 0x000fe200028e0641 */
[----:B------:R-:W-:Y:S02]  /*8830*/  IADD3 R31, P4, PT, R64, R31, RZ ;  /* 0x0000001f401f7210 */ /* 0x000fe40007f9e0ff */
[----:B------:R-:W-:Y:S02]  /*8840*/  IADD3 R6, P6, PT, R71, -R40, RZ ;  /* 0x8000002847067210 */ /* 0x000fe40007fde0ff */
[----:B------:R-:W-:Y:S01]  /*8850*/  ISETP.GE.U32.AND.EX P3, PT, R21, R70, PT, P3 ;  /* 0x000000461500720c */ /* 0x000fe20003f66130 */
[----:B------:R-:W-:Y:S01]  /*8860*/  IMAD.X R30, RZ, RZ, R65, P4 ;  /* 0x000000ffff1e7224 */ /* 0x000fe200020e0641 */
[----:B------:R-:W-:Y:S01]  /*8870*/  ISETP.GE.U32.AND P5, PT, R31, R64, PT ;  /* 0x000000401f00720c */ /* 0x000fe20003fa6070 */
[----:B------:R-:W-:Y:S01]  /*8880*/  IMAD.X R32, R68, 0x1, ~R41, P6 ;  /* 0x0000000144207824 */ /* 0x000fe200030e0e29 */
[----:B------:R-:W-:-:S02]  /*8890*/  SEL R5, RZ, 0x1, !P2 ;  /* 0x00000001ff057807 */ /* 0x000fc40005000000 */
[----:B------:R-:W-:Y:S02]  /*88a0*/  ISETP.LT.U32.AND P4, PT, R64, R73, PT ;  /* 0x000000494000720c */ /* 0x000fe40003f81070 */
[----:B------:R-:W-:Y:S02]  /*88b0*/  ISETP.GE.U32.AND.EX P5, PT, R30, R65, PT, P5 ;  /* 0x000000411e00720c */ /* 0x000fe40003fa6150 */
[----:B------:R-:W-:Y:S02]  /*88c0*/  SEL R62, RZ, 0x1, P3 ;  /* 0x00000001ff3e7807 */ /* 0x000fe40001800000 */
[----:B------:R-:W-:Y:S02]  /*88d0*/  ISETP.GE.U32.AND P6, PT, R71, R0, PT ;  /* 0x000000004700720c */ /* 0x000fe40003fc6070 */
[----:B------:R-:W-:Y:S02]  /*88e0*/  ISETP.GE.U32.AND P3, PT, R6, R5, PT ;  /* 0x000000050600720c */ /* 0x000fe40003f66070 */
[----:B------:R-:W-:-:S02]  /*88f0*/  ISETP.LT.U32.OR.EX P4, PT, R65, R76, !P5, P4 ;  /* 0x0000004c4100720c */ /* 0x000fc40006f81540 */
[----:B------:R-:W-:Y:S01]  /*8900*/  ISETP.GE.U32.AND.EX P6, PT, R68, R21, PT, P6 ;  /* 0x000000154400720c */ /* 0x000fe20003fc6160 */
[----:B------:R-:W-:Y:S01]  /*8910*/  IMAD.MOV.U32 R21, RZ, RZ, R4 ;  /* 0x000000ffff157224 */ /* 0x000fe200078e0004 */
[----:B------:R-:W-:Y:S02]  /*8920*/  ISETP.GE.U32.AND P5, PT, R71, R40, PT ;  /* 0x000000284700720c */ /* 0x000fe40003fa6070 */
[----:B------:R-:W-:Y:S02]  /*8930*/  ISETP.GE.U32.AND.EX P3, PT, R32, RZ, PT, P3 ;  /* 0x000000ff2000720c */ /* 0x000fe40003f66130 */
[----:B------:R-:W-:Y:S02]  /*8940*/  SEL R0, RZ, 0x1, !P4 ;  /* 0x00000001ff007807 */ /* 0x000fe40006000000 */
[----:B------:R-:W-:Y:S02]  /*8950*/  SEL R5, RZ, 0x1, P6 ;  /* 0x00000001ff057807 */ /* 0x000fe40003000000 */
[----:B------:R-:W-:-:S02]  /*8960*/  ISETP.GE.U32.AND.EX P3, PT, R68, R41, P3, P5 ;  /* 0x000000294400720c */ /* 0x000fc40001f66150 */
[----:B------:R-:W-:Y:S02]  /*8970*/  IADD3 R79, P5, PT, R79, R0, RZ ;  /* 0x000000004f4f7210 */ /* 0x000fe40007fbe0ff */
[----:B------:R-:W-:Y:S02]  /*8980*/  IADD3 R5, P4, PT, R5, R62, RZ ;  /* 0x0000003e05057210 */ /* 0x000fe40007f9e0ff */
[----:B------:R-:W-:Y:S02]  /*8990*/  SEL R64, RZ, 0xffffffff, !P1 ;  /* 0xffffffffff407807 */ /* 0x000fe40004800000 */
[----:B------:R-:W-:Y:S02]  /*89a0*/  SEL R0, RZ, 0x1, !P3 ;  /* 0x00000001ff007807 */ /* 0x000fe40005800000 */
[----:B------:R-:W-:Y:S02]  /*89b0*/  SEL R61, RZ, 0xffffffff, !P2 ;  /* 0xffffffffff3d7807 */ /* 0x000fe40005000000 */
[----:B------:R-:W-:-:S02]  /*89c0*/  IADD3 R62, P1, PT, R64, R27, RZ ;  /* 0x0000001b403e7210 */ /* 0x000fc40007f3e0ff */
[----:B------:R-:W-:Y:S02]  /*89d0*/  LOP3.LUT R0, R5, R0, RZ, 0xfc, !PT ;  /* 0x0000000005007212 */ /* 0x000fe400078efcff */
[----:B------:R-:W-:Y:S01]  /*89e0*/  SEL R65, RZ, 0xffffffff, P0 ;  /* 0xffffffffff417807 */ /* 0x000fe20000000000 */
[----:B------:R-:W-:Y:S01]  /*89f0*/  IMAD.X R64, R64, 0x1, R59, P1 ;  /* 0x0000000140407824 */ /* 0x000fe200008e063b */
[----:B------:R-:W-:Y:S02]  /*8a00*/  IADD3 R27, P2, PT, R61, R6, RZ ;  /* 0x000000063d1b7210 */ /* 0x000fe40007f5e0ff */
[----:B------:R-:W-:Y:S02]  /*8a10*/  IADD3 R6, P3, PT, R0, -0x1, RZ ;  /* 0xffffffff00067810 */ /* 0x000fe40007f7e0ff */
[----:B------:R-:W-:Y:S01]  /*8a20*/  IADD3 R63, P0, PT, R65, R80, RZ ;  /* 0x00000050413f7210 */ /* 0x000fe20007f1e0ff */
[----:B------:R-:W-:Y:S01]  /*8a30*/  IMAD.X R61, R61, 0x1, R32, P2 ;  /* 0x000000013d3d7824 */ /* 0x000fe200010e0620 */
[----:B------:R-:W-:-:S02]  /*8a40*/  IADD3 R32, P2, PT, RZ, -R0, RZ ;  /* 0x80000000ff207210 */ /* 0x000fc40007f5e0ff */
[-C--:B------:R-:W-:Y:S01]  /*8a50*/  LOP3.LUT R0, R23, R6.reuse, RZ, 0xc0, !PT ;  /* 0x0000000617007212 */ /* 0x080fe200078ec0ff */
[----:B------:R-:W-:Y:S01]  /*8a60*/  IMAD.X R65, R65, 0x1, R82, P0 ;  /* 0x0000000141417824 */ /* 0x000fe200000e0652 */
[-C--:B------:R-:W-:Y:S02]  /*8a70*/  LOP3.LUT R4, R77, R6.reuse, RZ, 0xc0, !PT ;  /* 0x000000064d047212 */ /* 0x080fe400078ec0ff */
[----:B------:R-:W-:Y:S02]  /*8a80*/  LOP3.LUT R5, R81, R6, RZ, 0xc0, !PT ;  /* 0x0000000651057212 */ /* 0x000fe400078ec0ff */
[----:B------:R-:W-:Y:S01]  /*8a90*/  IADD3 R59, P1, PT, R23, -R38, RZ ;  /* 0x80000026173b7210 */ /* 0x000fe20007f3e0ff */
[----:B------:R-:W-:Y:S01]  /*8aa0*/  IMAD.MOV.U32 R23, RZ, RZ, RZ ;  /* 0x000000ffff177224 */ /* 0x000fe200078e00ff */
[----:B------:R-:W-:Y:S02]  /*8ab0*/  LOP3.LUT R6, R71, R6, RZ, 0xc0, !PT ;  /* 0x0000000647067212 */ /* 0x000fe400078ec0ff */
[----:B------:R-:W-:Y:S01]  /*8ac0*/  ISETP.GT.U32.AND P0, PT, R31, R40, PT ;  /* 0x000000281f00720c */ /* 0x000fe20003f04070 */
[----:B------:R-:W-:Y:S01]  /*8ad0*/  IMAD.X R71, RZ, RZ, R23, P5 ;  /* 0x000000ffff477224 */ /* 0x000fe200028e0617 */
[----:B------:R-:W-:-:S02]  /*8ae0*/  LOP3.LUT R0, R0, R59, R32, 0xf8, !PT ;  /* 0x0000003b00007212 */ /* 0x000fc400078ef820 */
[--C-:B------:R-:W-:Y:S02]  /*8af0*/  LOP3.LUT R4, R4, R63, R32.reuse, 0xf8, !PT ;  /* 0x0000003f04047212 */ /* 0x100fe400078ef820 */
[--C-:B------:R-:W-:Y:S02]  /*8b00*/  LOP3.LUT R5, R5, R62, R32.reuse, 0xf8, !PT ;  /* 0x0000003e05057212 */ /* 0x100fe400078ef820 */
[----:B------:R-:W-:Y:S01]  /*8b10*/  LOP3.LUT R6, R6, R27, R32, 0xf8, !PT ;  /* 0x0000001b06067212 */ /* 0x000fe200078ef820 */
[----:B------:R-:W-:Y:S01]  /*8b20*/  IMAD.X R32, R28, 0x1, ~R39, P1 ;  /* 0x000000011c207824 */ /* 0x000fe200008e0e27 */
[----:B------:R-:W-:Y:S01]  /*8b30*/  ISETP.GT.U32.AND.EX P0, PT, R30, R41, PT, P0 ;  /* 0x000000291e00720c */ /* 0x000fe20003f04100 */
[----:B------:R-:W-:Y:S01]  /*8b40*/  IMAD.X R27, RZ, RZ, RZ, P4 ;  /* 0x000000ffff1b7224 */ /* 0x000fe200020e06ff */
[----:B------:R-:W-:-:S03]  /*8b50*/  ISETP.NE.U32.AND P1, PT, R79, RZ, PT ;  /* 0x000000ff4f00720c */ /* 0x000fc60003f25070 */
[----:B------:R-:W-:Y:S01]  /*8b60*/  IMAD.X R62, RZ, RZ, ~R27, P2 ;  /* 0x000000ffff3e7224 */ /* 0x000fe200010e0e1b */
[----:B------:R-:W-:Y:S02]  /*8b70*/  ISETP.NE.OR.EX P0, PT, R71, RZ, P0, P1 ;  /* 0x000000ff4700720c */ /* 0x000fe40000705710 */
[----:B------:R-:W-:-:S04]  /*8b80*/  IADD3.X R59, PT, PT, R27, -0x1, RZ, P3, !PT ;  /* 0xffffffff1b3b7810 */ /* 0x000fc80001ffe4ff */
[-C--:B------:R-:W-:Y:S02]  /*8b90*/  LOP3.LUT R23, R28, R59.reuse, RZ, 0xc0, !PT ;  /* 0x0000003b1c177212 */ /* 0x080fe400078ec0ff */
[-C--:B------:R-:W-:Y:S02]  /*8ba0*/  LOP3.LUT R78, R78, R59.reuse, RZ, 0xc0, !PT ;  /* 0x0000003b4e4e7212 */ /* 0x080fe400078ec0ff */
[-C--:B------:R-:W-:Y:S02]  /*8bb0*/  LOP3.LUT R27, R22, R59.reuse, RZ, 0xc0, !PT ;  /* 0x0000003b161b7212 */ /* 0x080fe400078ec0ff */
[----:B------:R-:W-:Y:S02]  /*8bc0*/  LOP3.LUT R28, R68, R59, RZ, 0xc0, !PT ;  /* 0x0000003b441c7212 */ /* 0x000fe400078ec0ff */
[--C-:B------:R-:W-:Y:S02]  /*8bd0*/  LOP3.LUT R23, R23, R32, R62.reuse, 0xf8, !PT ;  /* 0x0000002017177212 */ /* 0x100fe400078ef83e */
[----:B------:R-:W-:-:S02]  /*8be0*/  LOP3.LUT R22, R78, R65, R62, 0xf8, !PT ;  /* 0x000000414e167212 */ /* 0x000fc400078ef83e */
[--C-:B------:R-:W-:Y:S02]  /*8bf0*/  LOP3.LUT R27, R27, R64, R62.reuse, 0xf8, !PT ;  /* 0x000000401b1b7212 */ /* 0x100fe400078ef83e */
[----:B------:R-:W-:Y:S01]  /*8c00*/  LOP3.LUT R28, R28, R61, R62, 0xf8, !PT ;  /* 0x0000003d1c1c7212 */ /* 0x000fe200078ef83e */
[----:B------:R-:W-:Y:S06]  /*8c10*/  @P0 BRA `(.L_x_348) ;  /* 0x0000000000400947 */ /* 0x000fec0003800000 */
        /* <DEDUP_REMOVED lines=15> */
[----:B------:R-:W-:Y:S05]  /*8d10*/  @P0 BRA `(.L_x_349) ;  /* 0x0000000800580947 */ /* 0x000fea0003800000 */
.L_x_348:
        /* <DEDUP_REMOVED lines=24> */
[----:B------:R-:W-:Y:S02]  /*8ea0*/  ISETP.GE.U32.AND.EX P3, PT, R59, RZ, PT, P3 ;  /* 0x000000ff3b00720c */ /* 0x000fe40003f66130 */
[----:B------:R-:W-:Y:S02]  /*8eb0*/  IADD3 R31, P2, PT, R32, R33, RZ ;  /* 0x00000021201f7210 */ /* 0x000fe40007f5e0ff */
[----:B------:R-:W-:Y:S02]  /*8ec0*/  ISETP.LT.U32.OR.EX P3, PT, R30, R41, !P3, P4 ;  /* 0x000000291e00720c */ /* 0x000fe40005f61540 */
[----:B------:R-:W-:Y:S01]  /*8ed0*/  ISETP.GT.U32.AND P0, PT, R31, R40, PT ;  /* 0x000000281f00720c */ /* 0x000fe20003f04070 */
[----:B------:R-:W-:Y:S01]  /*8ee0*/  IMAD.X R32, R32, 0x1, R59, P2 ;  /* 0x0000000120207824 */ /* 0x000fe200010e063b */
[----:B------:R-:W-:Y:S02]  /*8ef0*/  SEL R30, RZ, 0xffffffff, !P3 ;  /* 0xffffffffff1e7807 */ /* 0x000fe40005800000 */
[----:B------:R-:W-:-:S02]  /*8f00*/  IADD3 R59, P2, PT, R21, -R38, RZ ;  /* 0x80000026153b7210 */ /* 0x000fc40007f5e0ff */
[----:B------:R-:W-:Y:S02]  /*8f10*/  IADD3 R62, P3, PT, R30, R79, RZ ;  /* 0x0000004f1e3e7210 */ /* 0x000fe40007f7e0ff */
[----:B------:R-:W-:Y:S01]  /*8f20*/  ISETP.GT.U32.AND.EX P0, PT, R32, R41, PT, P0 ;  /* 0x000000292000720c */ /* 0x000fe20003f04100 */
[----:B------:R-:W-:Y:S01]  /*8f30*/  IMAD.X R66, R66, 0x1, ~R39, P2 ;  /* 0x0000000142427824 */ /* 0x000fe200010e0e27 */
[----:B------:R-:W-:Y:S01]  /*8f40*/  ISETP.NE.U32.AND P1, PT, R62, RZ, PT ;  /* 0x000000ff3e00720c */ /* 0x000fe20003f25070 */
[----:B------:R-:W-:Y:S01]  /*8f50*/  IMAD.X R71, R30, 0x1, R71, P3 ;  /* 0x000000011e477824 */ /* 0x000fe200018e0647 */
[----:B------:R-:W-:Y:S01]  /*8f60*/  IADD3 R67, P3, PT, R58, R65, RZ ;  /* 0x000000413a437210 */ /* 0x000fe20007f7e0ff */
[----:B------:R-:W-:Y:S01]  /*8f70*/  IMAD.MOV.U32 R30, RZ, RZ, R32 ;  /* 0x000000ffff1e7224 */ /* 0x000fe200078e0020 */
[----:B------:R-:W-:Y:S02]  /*8f80*/  IADD3 R33, P4, PT, R60, R61, RZ ;  /* 0x0000003d3c217210 */ /* 0x000fe40007f9e0ff */
[----:B------:R-:W-:Y:S01]  /*8f90*/  ISETP.NE.OR.EX P0, PT, R71, RZ, P0, P1 ;  /* 0x000000ff4700720c */ /* 0x000fe20000705710 */
[----:B------:R-:W-:-:S02]  /*8fa0*/  IMAD.X R58, R58, 0x1, R69, P3 ;  /* 0x000000013a3a7824 */ /* 0x000fc400018e0645 */
[----:B------:R-:W-:-:S10]  /*8fb0*/  IMAD.X R60, R60, 0x1, R63, P4 ;  /* 0x000000013c3c7824 */ /* 0x000fd400020e063f */
        /* <DEDUP_REMOVED lines=21> */
.L_x_350:
        /* <DEDUP_REMOVED lines=60> */
.L_x_351:
        /* <DEDUP_REMOVED lines=27> */
.L_x_349:
[-C--:B------:R-:W-:Y:S01]  /*9680*/  LEA.HI R32, P0, R66, R67.reuse, RZ, 0x1 ;  /* 0x0000004342207211 */ /* 0x080fe200078108ff */
[C---:B------:R-:W-:Y:S01]  /*9690*/  IMAD.SHL.U32 R65, R21.reuse, 0x2, RZ ;  /* 0x0000000215417824 */ /* 0x040fe200078e00ff */
[----:B------:R-:W-:Y:S02]  /*96a0*/  SHF.L.U64.HI R86, R21, 0x1, R66 ;  /* 0x0000000115567819 */ /* 0x000fe40000010242 */
[-C--:B------:R-:W-:Y:S01]  /*96b0*/  IADD3 R69, P3, PT, R67, R32.reuse, RZ ;  /* 0x0000002043457210 */ /* 0x080fe20007f7e0ff */
[----:B------:R-:W-:Y:S01]  /*96c0*/  IMAD.X R59, RZ, RZ, R58, P0 ;  /* 0x000000ffff3b7224 */ /* 0x000fe200000e063a */
[----:B------:R-:W-:Y:S02]  /*96d0*/  ISETP.GE.U32.AND P0, PT, R32, R67, PT ;  /* 0x000000432000720c */ /* 0x000fe40003f06070 */
[----:B------:R-:W-:Y:S01]  /*96e0*/  ISETP.GE.U32.AND P1, PT, R69, R32, PT ;  /* 0x000000204500720c */ /* 0x000fe20003f26070 */
[----:B------:R-:W-:Y:S01]  /*96f0*/  IMAD.X R84, R58, 0x1, R59, P3 ;  /* 0x000000013a547824 */ /* 0x000fe200018e063b */
[----:B------:R-:W-:-:S02]  /*9700*/  ISETP.GE.U32.AND P2, PT, R65, R38, PT ;  /* 0x000000264100720c */ /* 0x000fc40003f46070 */
[----:B------:R-:W-:Y:S02]  /*9710*/  ISETP.GE.U32.AND.EX P0, PT, R59, R58, PT, P0 ;  /* 0x0000003a3b00720c */ /* 0x000fe40003f06100 */
[----:B------:R-:W-:Y:S02]  /*9720*/  ISETP.GE.U32.AND.EX P1, PT, R84, R59, PT, P1 ;  /* 0x0000003b5400720c */ /* 0x000fe40003f26110 */
[----:B------:R-:W-:Y:S02]  /*9730*/  ISETP.GE.U32.AND.EX P2, PT, R86, R39, PT, P2 ;  /* 0x000000275600720c */ /* 0x000fe40003f46120 */
[----:B------:R-:W-:Y:S02]  /*9740*/  IADD3 R80, P3, PT, R69, -R36, RZ ;  /* 0x8000002445507210 */ /* 0x000fe40007f7e0ff */
[----:B------:R-:W-:Y:S02]  /*9750*/  SEL R61, RZ, 0x1, P0 ;  /* 0x00000001ff3d7807 */ /* 0x000fe40000000000 */
[----:B------:R-:W-:Y:S01]  /*9760*/  SEL R32, RZ, 0x1, P1 ;  /* 0x00000001ff207807 */ /* 0x000fe20000800000 */
[----:B------:R-:W-:Y:S01]  /*9770*/  IMAD.X R82, R84, 0x1, ~R37, P3 ;  /* 0x0000000154527824 */ /* 0x000fe200018e0e25 */
[----:B------:R-:W-:-:S02]  /*9780*/  SEL R59, RZ, 0x1, P2 ;  /* 0x00000001ff3b7807 */ /* 0x000fc40001000000 */
[C---:B------:R-:W-:Y:S02]  /*9790*/  IADD3 R32, P3, P1, R33.reuse, R32, R61 ;  /* 0x0000002021207210 */ /* 0x040fe4000797e03d */
[----:B------:R-:W-:Y:S02]  /*97a0*/  ISETP.GE.U32.AND P0, PT, R80, R59, PT ;  /* 0x0000003b5000720c */ /* 0x000fe40003f06070 */
[----:B------:R-:W-:Y:S02]  /*97b0*/  IADD3 R77, P4, PT, R33, R32, RZ ;  /* 0x00000020214d7210 */ /* 0x000fe40007f9e0ff */
[----:B------:R-:W-:Y:S02]  /*97c0*/  IADD3.X R61, PT, PT, R60, RZ, RZ, P3, P1 ;  /* 0x000000ff3c3d7210 */ /* 0x000fe40001fe24ff */
[----:B------:R-:W-:Y:S02]  /*97d0*/  ISETP.LT.U32.AND P5, PT, R69, R36, PT ;  /* 0x000000244500720c */ /* 0x000fe40003fa1070 */
[----:B------:R-:W-:Y:S01]  /*97e0*/  ISETP.GE.U32.AND.EX P0, PT, R82, RZ, PT, P0 ;  /* 0x000000ff5200720c */ /* 0x000fe20003f06100 */
[----:B------:R-:W-:Y:S01]  /*97f0*/  IMAD.X R64, R60, 0x1, R61, P4 ;  /* 0x000000013c407824 */ /* 0x000fe200020e063d */
[----:B------:R-:W-:-:S02]  /*9800*/  ISETP.GE.U32.AND P1, PT, R32, R33, PT ;  /* 0x000000212000720c */ /* 0x000fc40003f26070 */
[----:B------:R-:W-:Y:S02]  /*9810*/  ISETP.LT.U32.OR.EX P0, PT, R84, R37, !P0, P5 ;  /* 0x000000255400720c */ /* 0x000fe40004701550 */
[C---:B------:R-:W-:Y:S02]  /*9820*/  ISETP.GE.U32.AND P3, PT, R77.reuse, R32, PT ;  /* 0x000000204d00720c */ /* 0x040fe40003f66070 */
[----:B------:R-:W-:Y:S02]  /*9830*/  IADD3 R72, P4, PT, R77, -R34, RZ ;  /* 0x800000224d487210 */ /* 0x000fe40007f9e0ff */
[----:B------:R-:W-:Y:S02]  /*9840*/  SEL R59, RZ, 0x1, !P0 ;  /* 0x00000001ff3b7807 */ /* 0x000fe40004000000 */
[----:B------:R-:W-:Y:S01]  /*9850*/  ISETP.GE.U32.AND.EX P1, PT, R61, R60, PT, P1 ;  /* 0x0000003c3d00720c */ /* 0x000fe20003f26110 */
[C---:B------:R-:W-:Y:S01]  /*9860*/  IMAD.X R76, R64.reuse, 0x1, ~R35, P4 ;  /* 0x00000001404c7824 */ /* 0x040fe200020e0e23 */
[----:B------:R-:W-:-:S02]  /*9870*/  ISETP.GE.U32.AND.EX P3, PT, R64, R61, PT, P3 ;  /* 0x0000003d4000720c */ /* 0x000fc40003f66130 */
[----:B------:R-:W-:Y:S02]  /*9880*/  ISETP.GE.U32.AND P5, PT, R72, R59, PT ;  /* 0x0000003b4800720c */ /* 0x000fe40003fa6070 */
[----:B------:R-:W-:Y:S02]  /*9890*/  SEL R59, RZ, 0x1, P1 ;  /* 0x00000001ff3b7807 */ /* 0x000fe40000800000 */
[----:B------:R-:W-:Y:S02]  /*98a0*/  SEL R32, RZ, 0x1, P3 ;  /* 0x00000001ff207807 */ /* 0x000fe40001800000 */
[----:B------:R-:W-:Y:S02]  /*98b0*/  ISETP.LT.U32.AND P3, PT, R77, R34, PT ;  /* 0x000000224d00720c */ /* 0x000fe40003f61070 */
[----:B------:R-:W-:Y:S02]  /*98c0*/  ISETP.GE.U32.AND.EX P1, PT, R76, RZ, PT, P5 ;  /* 0x000000ff4c00720c */ /* 0x000fe40003f26150 */
[----:B------:R-:W-:-:S02]  /*98d0*/  IADD3 R32, P4, P5, R31, R32, R59 ;  /* 0x000000201f207210 */ /* 0x000fc40007d9e03b */
[----:B------:R-:W-:Y:S02]  /*98e0*/  ISETP.LT.U32.OR.EX P1, PT, R64, R35, !P1, P3 ;  /* 0x000000234000720c */ /* 0x000fe40004f21530 */
[----:B------:R-:W-:Y:S02]  /*98f0*/  IADD3 R61, P3, PT, R31, R32, RZ ;  /* 0x000000201f3d7210 */ /* 0x000fe40007f7e0ff */
[C---:B------:R-:W-:Y:S02]  /*9900*/  IADD3.X R63, PT, PT, R30.reuse, RZ, RZ, P4, P5 ;  /* 0x000000ff1e3f7210 */ /* 0x040fe400027ea4ff */
[----:B------:R-:W-:Y:S02]  /*9910*/  IADD3 R78, P5, PT, R61, -R40, RZ ;  /* 0x800000283d4e7210 */ /* 0x000fe40007fbe0ff */
[----:B------:R-:W-:Y:S01]  /*9920*/  SEL R59, RZ, 0x1, !P1 ;  /* 0x00000001ff3b7807 */ /* 0x000fe20004800000 */
[----:B------:R-:W-:Y:S01]  /*9930*/  IMAD.X R62, R30, 0x1, R63, P3 ;  /* 0x000000011e3e7824 */ /* 0x000fe200018e063f */
[----:B------:R-:W-:-:S02]  /*9940*/  ISETP.GE.U32.AND P4, PT, R32, R31, PT ;  /* 0x0000001f2000720c */ /* 0x000fc40003f86070 */
[----:B------:R-:W-:Y:S01]  /*9950*/  ISETP.GE.U32.AND P6, PT, R61, R32, PT ;  /* 0x000000203d00720c */ /* 0x000fe20003fc6070 */
[----:B------:R-:W-:Y:S01]  /*9960*/  IMAD.X R70, R62, 0x1, ~R41, P5 ;  /* 0x000000013e467824 */ /* 0x000fe200028e0e29 */
[----:B------:R-:W-:Y:S02]  /*9970*/  ISETP.GE.U32.AND P3, PT, R78, R59, PT ;  /* 0x0000003b4e00720c */ /* 0x000fe40003f66070 */
[----:B------:R-:W-:Y:S02]  /*9980*/  ISETP.GE.U32.AND.EX P4, PT, R63, R30, PT, P4 ;  /* 0x0000001e3f00720c */ /* 0x000fe40003f86140 */
[----:B------:R-:W-:Y:S02]  /*9990*/  ISETP.GE.U32.AND.EX P6, PT, R62, R63, PT, P6 ;  /* 0x0000003f3e00720c */ /* 0x000fe40003fc6160 */
[----:B------:R-:W-:Y:S02]  /*99a0*/  ISETP.GE.U32.AND P5, PT, R61, R40, PT ;  /* 0x000000283d00720c */ /* 0x000fe40003fa6070 */
[----:B------:R-:W-:-:S02]  /*99b0*/  ISETP.GE.U32.AND.EX P3, PT, R70, RZ, PT, P3 ;  /* 0x000000ff4600720c */ /* 0x000fc40003f66130 */
[----:B------:R-:W-:Y:S02]  /*99c0*/  SEL R32, RZ, 0x1, P4 ;  /* 0x00000001ff207807 */ /* 0x000fe40002000000 */
[----:B------:R-:W-:Y:S02]  /*99d0*/  SEL R59, RZ, 0x1, P6 ;  /* 0x00000001ff3b7807 */ /* 0x000fe40003000000 */
[----:B------:R-:W-:Y:S02]  /*99e0*/  ISETP.GE.U32.AND.EX P3, PT, R62, R41, P3, P5 ;  /* 0x000000293e00720c */ /* 0x000fe40001f66150 */
[----:B------:R-:W-:Y:S02]  /*99f0*/  IADD3 R59, P4, PT, R59, R32, RZ ;  /* 0x000000203b3b7210 */ /* 0x000fe40007f9e0ff */
[----:B------:R-:W-:Y:S02]  /*9a00*/  SEL R32, RZ, 0x1, !P3 ;  /* 0x00000001ff207807 */ /* 0x000fe40005800000 */
[----:B------:R-:W-:Y:S01]  /*9a10*/  IADD3 R63, P3, PT, R65, -R38, RZ ;  /* 0x80000026413f7210 */ /* 0x000fe20007f7e0ff */
[----:B------:R-:W-:Y:S01]  /*9a20*/  IMAD.X R68, RZ, RZ, RZ, P4 ;  /* 0x000000ffff447224 */ /* 0x000fe200020e06ff */
[----:B------:R-:W-:-:S02]  /*9a30*/  LOP3.LUT R32, R59, R32, RZ, 0xfc, !PT ;  /* 0x000000203b207212 */ /* 0x000fc400078efcff */
[----:B------:R-:W-:Y:S02]  /*9a40*/  SEL R71, RZ, 0xffffffff, P2 ;  /* 0xffffffffff477807 */ /* 0x000fe40001000000 */
[----:B------:R-:W-:Y:S02]  /*9a50*/  IADD3 R74, P5, PT, R32, -0x1, RZ ;  /* 0xffffffff204a7810 */ /* 0x000fe40007fbe0ff */
[----:B------:R-:W-:Y:S02]  /*9a60*/  IADD3 R79, P4, PT, RZ, -R32, RZ ;  /* 0x80000020ff4f7210 */ /* 0x000fe40007f9e0ff */
[----:B------:R-:W-:Y:S01]  /*9a70*/  LOP3.LUT R32, R65, R74, RZ, 0xc0, !PT ;  /* 0x0000004a41207212 */ /* 0x000fe200078ec0ff */
[----:B------:R-:W-:Y:S01]  /*9a80*/  IMAD.X R65, R86, 0x1, ~R39, P3 ;  /* 0x0000000156417824 */ /* 0x000fe200018e0e27 */
[----:B------:R-:W-:Y:S02]  /*9a90*/  IADD3.X R59, PT, PT, R68, -0x1, RZ, P5, !PT ;  /* 0xffffffff443b7810 */ /* 0x000fe40002ffe4ff */
[----:B------:R-:W-:Y:S01]  /*9aa0*/  LOP3.LUT R32, R32, R63, R79, 0xf8, !PT ;  /* 0x0000003f20207212 */ /* 0x000fe200078ef84f */
[----:B------:R-:W-:Y:S01]  /*9ab0*/  IMAD.X R63, RZ, RZ, ~R68, P4 ;  /* 0x000000ffff3f7224 */ /* 0x000fe200020e0e44 */
[----:B------:R-:W-:-:S02]  /*9ac0*/  LOP3.LUT R68, R86, R59, RZ, 0xc0, !PT ;  /* 0x0000003b56447212 */ /* 0x000fc400078ec0ff */
[-C--:B------:R-:W-:Y:S02]  /*9ad0*/  IADD3 R21, P4, PT, R21, R32.reuse, RZ ;  /* 0x0000002015157210 */ /* 0x080fe40007f9e0ff */
[----:B------:R-:W-:Y:S02]  /*9ae0*/  LOP3.LUT R65, R68, R65, R63, 0xf8, !PT ;  /* 0x0000004144417212 */ /* 0x000fe400078ef83f */
[----:B------:R-:W-:Y:S02]  /*9af0*/  ISETP.GE.U32.AND P2, PT, R21, R32, PT ;  /* 0x000000201500720c */ /* 0x000fe40003f46070 */
[----:B------:R-:W-:Y:S01]  /*9b00*/  IADD3 R68, P3, PT, R71, R80, RZ ;  /* 0x0000005047447210 */ /* 0x000fe20007f7e0ff */
[----:B------:R-:W-:Y:S01]  /*9b10*/  IMAD.X R32, R66, 0x1, R65, P4 ;  /* 0x0000000142207824 */ /* 0x000fe200020e0641 */
[----:B------:R-:W-:Y:S02]  /*9b20*/  LOP3.LUT R69, R69, R74, RZ, 0xc0, !PT ;  /* 0x0000004a45457212 */ /* 0x000fe400078ec0ff */
[----:B------:R-:W-:Y:S01]  /*9b30*/  SEL R75, RZ, 0xffffffff, !P0 ;  /* 0xffffffffff4b7807 */ /* 0x000fe20004000000 */
[----:B------:R-:W-:Y:S01]  /*9b40*/  IMAD.X R71, R71, 0x1, R82, P3 ;  /* 0x0000000147477824 */ /* 0x000fe200018e0652 */
[----:B------:R-:W-:-:S02]  /*9b50*/  ISETP.GE.U32.AND.EX P2, PT, R32, R65, PT, P2 ;  /* 0x000000412000720c */ /* 0x000fc40003f46120 */
[----:B------:R-:W-:Y:S02]  /*9b60*/  LOP3.LUT R69, R69, R68, R79, 0xf8, !PT ;  /* 0x0000004445457212 */ /* 0x000fe400078ef84f */
[----:B------:R-:W-:Y:S02]  /*9b70*/  SEL R66, RZ, 0x1, P2 ;  /* 0x00000001ff427807 */ /* 0x000fe40001000000 */
[----:B------:R-:W-:Y:S02]  /*9b80*/  LOP3.LUT R68, R84, R59, RZ, 0xc0, !PT ;  /* 0x0000003b54447212 */ /* 0x000fe400078ec0ff */
[----:B------:R-:W-:Y:S02]  /*9b90*/  SEL R73, RZ, 0xffffffff, !P1 ;  /* 0xffffffffff497807 */ /* 0x000fe40004800000 */
[----:B------:R-:W-:Y:S02]  /*9ba0*/  IADD3 R66, P2, PT, R66, R69, RZ ;  /* 0x0000004542427210 */ /* 0x000fe40007f5e0ff */
[----:B------:R-:W-:-:S02]  /*9bb0*/  LOP3.LUT R68, R68, R71, R63, 0xf8, !PT ;  /* 0x0000004744447212 */ /* 0x000fc400078ef83f */
[----:B------:R-:W-:Y:S02]  /*9bc0*/  IADD3 R72, P0, PT, R75, R72, RZ ;  /* 0x000000484b487210 */ /* 0x000fe40007f1e0ff */
[----:B------:R-:W-:Y:S01]  /*9bd0*/  IADD3 R78, P1, PT, R73, R78, RZ ;  /* 0x0000004e494e7210 */ /* 0x000fe20007f3e0ff */
[----:B------:R-:W-:Y:S01]  /*9be0*/  IMAD.X R65, RZ, RZ, R68, P2 ;  /* 0x000000ffff417224 */ /* 0x000fe200010e0644 */
[-C--:B------:R-:W-:Y:S01]  /*9bf0*/  IADD3 R67, P3, PT, R67, R66.reuse, RZ ;  /* 0x0000004243437210 */ /* 0x080fe20007f7e0ff */
[----:B------:R-:W-:Y:S01]  /*9c00*/  IMAD.X R75, R75, 0x1, R76, P0 ;  /* 0x000000014b4b7824 */ /* 0x000fe200000e064c */
[----:B------:R-:W-:Y:S01]  /*9c10*/  ISETP.GE.U32.AND P0, PT, R66, R69, PT ;  /* 0x000000454200720c */ /* 0x000fe20003f06070 */
[----:B------:R-:W-:Y:S01]  /*9c20*/  IMAD.X R73, R73, 0x1, R70, P1 ;  /* 0x0000000149497824 */ /* 0x000fe200008e0646 */
[----:B------:R-:W-:Y:S01]  /*9c30*/  ISETP.GE.U32.AND P1, PT, R67, R66, PT ;  /* 0x000000424300720c */ /* 0x000fe20003f26070 */
[----:B------:R-:W-:Y:S01]  /*9c40*/  IMAD.X R58, R58, 0x1, R65, P3 ;  /* 0x000000013a3a7824 */ /* 0x000fe200018e0641 */
[----:B------:R-:W-:-:S02]  /*9c50*/  ISETP.GE.U32.AND P2, PT, R21, R38, PT ;  /* 0x000000261500720c */ /* 0x000fc40003f46070 */
[----:B------:R-:W-:Y:S02]  /*9c60*/  ISETP.GE.U32.AND.EX P0, PT, R65, R68, PT, P0 ;  /* 0x000000444100720c */ /* 0x000fe40003f06100 */
[----:B------:R-:W-:Y:S02]  /*9c70*/  LOP3.LUT R71, R77, R74, RZ, 0xc0, !PT ;  /* 0x0000004a4d477212 */ /* 0x000fe400078ec0ff */
[----:B------:R-:W-:Y:S02]  /*9c80*/  ISETP.GE.U32.AND.EX P1, PT, R58, R65, PT, P1 ;  /* 0x000000413a00720c */ /* 0x000fe40003f26110 */
[----:B------:R-:W-:Y:S02]  /*9c90*/  ISETP.GE.U32.AND.EX P2, PT, R32, R39, PT, P2 ;  /* 0x000000272000720c */ /* 0x000fe40003f46120 */
[----:B------:R-:W-:Y:S02]  /*9ca0*/  IADD3 R68, P3, PT, R67, -R36, RZ ;  /* 0x8000002443447210 */ /* 0x000fe40007f7e0ff */
[----:B------:R-:W-:-:S02]  /*9cb0*/  LOP3.LUT R71, R71, R72, R79, 0xf8, !PT ;  /* 0x0000004847477212 */ /* 0x000fc400078ef84f */
[----:B------:R-:W-:Y:S01]  /*9cc0*/  SEL R69, RZ, 0x1, P0 ;  /* 0x00000001ff457807 */ /* 0x000fe20000000000 */
[----:B------:R-:W-:Y:S01]  /*9cd0*/  IMAD.X R70, R58, 0x1, ~R37, P3 ;  /* 0x000000013a467824 */ /* 0x000fe200018e0e25 */
[----:B------:R-:W-:Y:S02]  /*9ce0*/  SEL R66, RZ, 0x1, P1 ;  /* 0x00000001ff427807 */ /* 0x000fe40000800000 */
[----:B------:R-:W-:Y:S02]  /*9cf0*/  LOP3.LUT R72, R64, R59, RZ, 0xc0, !PT ;  /* 0x0000003b40487212 */ /* 0x000fe400078ec0ff */
[----:B------:R-:W-:Y:S02]  /*9d00*/  SEL R65, RZ, 0x1, P2 ;  /* 0x00000001ff417807 */ /* 0x000fe40001000000 */
[----:B------:R-:W-:Y:S02]  /*9d10*/  IADD3 R64, P3, P0, R71, R66, R69 ;  /* 0x0000004247407210 */ /* 0x000fe4000787e045 */
[----:B------:R-:W-:-:S02]  /*9d20*/  LOP3.LUT R66, R72, R75, R63, 0xf8, !PT ;  /* 0x0000004b48427212 */ /* 0x000fc400078ef83f */
[----:B------:R-:W-:Y:S02]  /*9d30*/  ISETP.GE.U32.AND P1, PT, R68, R65, PT ;  /* 0x000000414400720c */ /* 0x000fe40003f26070 */
[----:B------:R-:W-:Y:S02]  /*9d40*/  IADD3 R89, P4, PT, R33, R64, RZ ;  /* 0x0000004021597210 */ /* 0x000fe40007f9e0ff */
[----:B------:R-:W-:Y:S02]  /*9d50*/  IADD3.X R33, PT, PT, R66, RZ, RZ, P3, P0 ;  /* 0x000000ff42217210 */ /* 0x000fe40001fe04ff */
[----:B------:R-:W-:Y:S02]  /*9d60*/  ISETP.LT.U32.AND P5, PT, R67, R36, PT ;  /* 0x000000244300720c */ /* 0x000fe40003fa1070 */
[----:B------:R-:W-:Y:S01]  /*9d70*/  ISETP.GE.U32.AND.EX P1, PT, R70, RZ, PT, P1 ;  /* 0x000000ff4600720c */ /* 0x000fe20003f26110 */
[----:B------:R-:W-:Y:S01]  /*9d80*/  IMAD.X R76, R60, 0x1, R33, P4 ;  /* 0x000000013c4c7824 */ /* 0x000fe200020e0621 */
[----:B------:R-:W-:-:S02]  /*9d90*/  LOP3.LUT R69, R61, R74, RZ, 0xc0, !PT ;  /* 0x0000004a3d457212 */ /* 0x000fc400078ec0ff */
[----:B------:R-:W-:Y:S02]  /*9da0*/  ISETP.LT.U32.OR.EX P1, PT, R58, R37, !P1, P5 ;  /* 0x000000253a00720c */ /* 0x000fe40004f21550 */
[----:B------:R-:W-:Y:S02]  /*9db0*/  ISETP.GE.U32.AND P0, PT, R64, R71, PT ;  /* 0x000000474000720c */ /* 0x000fe40003f06070 */
[C---:B------:R-:W-:Y:S02]  /*9dc0*/  ISETP.GE.U32.AND P3, PT, R89.reuse, R64, PT ;  /* 0x000000405900720c */ /* 0x040fe40003f66070 */
[----:B------:R-:W-:Y:S02]  /*9dd0*/  IADD3 R61, P4, PT, R89, -R34, RZ ;  /* 0x80000022593d7210 */ /* 0x000fe40007f9e0ff */
[----:B------:R-:W-:Y:S02]  /*9de0*/  SEL R64, RZ, 0x1, !P1 ;  /* 0x00000001ff407807 */ /* 0x000fe40004800000 */
[----:B------:R-:W-:Y:S01]  /*9df0*/  ISETP.GE.U32.AND.EX P0, PT, R33, R66, PT, P0 ;  /* 0x000000422100720c */ /* 0x000fe20003f06100 */
[C---:B------:R-:W-:Y:S01]  /*9e00*/  IMAD.X R65, R76.reuse, 0x1, ~R35, P4 ;  /* 0x000000014c417824 */ /* 0x040fe200020e0e23 */
[----:B------:R-:W-:-:S02]  /*9e10*/  ISETP.GE.U32.AND.EX P3, PT, R76, R33, PT, P3 ;  /* 0x000000214c00720c */ /* 0x000fc40003f66130 */
[----:B------:R-:W-:Y:S02]  /*9e20*/  ISETP.GE.U32.AND P5, PT, R61, R64, PT ;  /* 0x000000403d00720c */ /* 0x000fe40003fa6070 */
[----:B------:R-:W-:Y:S02]  /*9e30*/  LOP3.LUT R69, R69, R78, R79, 0xf8, !PT ;  /* 0x0000004e45457212 */ /* 0x000fe400078ef84f */
[----:B------:R-:W-:Y:S02]  /*9e40*/  SEL R60, RZ, 0x1, P0 ;  /* 0x00000001ff3c7807 */ /* 0x000fe40000000000 */
[----:B------:R-:W-:Y:S02]  /*9e50*/  SEL R33, RZ, 0x1, P3 ;  /* 0x00000001ff217807 */ /* 0x000fe40001800000 */
[----:B------:R-:W-:Y:S02]  /*9e60*/  LOP3.LUT R64, R62, R59, RZ, 0xc0, !PT ;  /* 0x0000003b3e407212 */ /* 0x000fe400078ec0ff */
[----:B------:R-:W-:-:S02]  /*9e70*/  ISETP.LT.U32.AND P3, PT, R89, R34, PT ;  /* 0x000000225900720c */ /* 0x000fc40003f61070 */
[----:B------:R-:W-:Y:S02]  /*9e80*/  ISETP.GE.U32.AND.EX P0, PT, R65, RZ, PT, P5 ;  /* 0x000000ff4100720c */ /* 0x000fe40003f06150 */
[----:B------:R-:W-:Y:S02]  /*9e90*/  IADD3 R62, P4, P5, R69, R33, R60 ;  /* 0x00000021453e7210 */ /* 0x000fe40007d9e03c */
[----:B------:R-:W-:Y:S02]  /*9ea0*/  LOP3.LUT R64, R64, R73, R63, 0xf8, !PT ;  /* 0x0000004940407212 */ /* 0x000fe400078ef83f */
[----:B------:R-:W-:Y:S02]  /*9eb0*/  ISETP.LT.U32.OR.EX P0, PT, R76, R35, !P0, P3 ;  /* 0x000000234c00720c */ /* 0x000fe40004701530 */
[----:B------:R-:W-:Y:S02]  /*9ec0*/  IADD3 R91, P3, PT, R31, R62, RZ ;  /* 0x0000003e1f5b7210 */ /* 0x000fe40007f7e0ff */
[----:B------:R-:W-:-:S02]  /*9ed0*/  IADD3.X R59, PT, PT, R64, RZ, RZ, P4, P5 ;  /* 0x000000ff403b7210 */ /* 0x000fc400027ea4ff */
[C---:B------:R-:W-:Y:S02]  /*9ee0*/  IADD3 R31, P5, PT, R91.reuse, -R40, RZ ;  /* 0x800000285b1f7210 */ /* 0x040fe40007fbe0ff */
[----:B------:R-:W-:Y:S01]  /*9ef0*/  SEL R60, RZ, 0x1, !P0 ;  /* 0x00000001ff3c7807 */ /* 0x000fe20004000000 */
[----:B------:R-:W-:Y:S01]  /*9f00*/  IMAD.X R74, R30, 0x1, R59, P3 ;  /* 0x000000011e4a7824 */ /* 0x000fe200018e063b */
[----:B------:R-:W-:Y:S02]  /*9f10*/  ISETP.GE.U32.AND P4, PT, R62, R69, PT ;  /* 0x000000453e00720c */ /* 0x000fe40003f86070 */
[----:B------:R-:W-:Y:S01]  /*9f20*/  ISETP.GE.U32.AND P6, PT, R91, R62, PT ;  /* 0x0000003e5b00720c */ /* 0x000fe20003fc6070 */
[----:B------:R-:W-:Y:S01]  /*9f30*/  IMAD.X R33, R74, 0x1, ~R41, P5 ;  /* 0x000000014a217824 */ /* 0x000fe200028e0e29 */
[----:B------:R-:W-:Y:S02]  /*9f40*/  ISETP.GE.U32.AND P3, PT, R31, R60, PT ;  /* 0x0000003c1f00720c */ /* 0x000fe40003f66070 */
[----:B------:R-:W-:-:S02]  /*9f50*/  ISETP.GE.U32.AND.EX P4, PT, R59, R64, PT, P4 ;  /* 0x000000403b00720c */ /* 0x000fc40003f86140 */
[C---:B------:R-:W-:Y:S02]  /*9f60*/  ISETP.GE.U32.AND.EX P6, PT, R74.reuse, R59, PT, P6 ;  /* 0x0000003b4a00720c */ /* 0x040fe40003fc6160 */
[----:B------:R-:W-:Y:S02]  /*9f70*/  ISETP.GE.U32.AND P5, PT, R91, R40, PT ;  /* 0x000000285b00720c */ /* 0x000fe40003fa6070 */
[----:B------:R-:W-:Y:S02]  /*9f80*/  ISETP.GE.U32.AND.EX P3, PT, R33, RZ, PT, P3 ;  /* 0x000000ff2100720c */ /* 0x000fe40003f66130 */
[----:B------:R-:W-:Y:S02]  /*9f90*/  SEL R30, RZ, 0x1, P4 ;  /* 0x00000001ff1e7807 */ /* 0x000fe40002000000 */
[----:B------:R-:W-:Y:S02]  /*9fa0*/  SEL R59, RZ, 0x1, P6 ;  /* 0x00000001ff3b7807 */ /* 0x000fe40003000000 */
[----:B------:R-:W-:-:S02]  /*9fb0*/  ISETP.GE.U32.AND.EX P3, PT, R74, R41, P3, P5 ;  /* 0x000000294a00720c */ /* 0x000fc40001f66150 */
[----:B------:R-:W-:Y:S02]  /*9fc0*/  IADD3 R59, P4, PT, R59, R30, RZ ;  /* 0x0000001e3b3b7210 */ /* 0x000fe40007f9e0ff */
[----:B------:R-:W-:Y:S02]  /*9fd0*/  SEL R30, RZ, 0x1, !P3 ;  /* 0x00000001ff1e7807 */ /* 0x000fe40005800000 */
[----:B------:R-:W-:Y:S01]  /*9fe0*/  IADD3 R72, P3, PT, R21, -R38, RZ ;  /* 0x8000002615487210 */ /* 0x000fe20007f7e0ff */
[----:B------:R-:W-:Y:S01]  /*9ff0*/  IMAD.X R69, RZ, RZ, RZ, P4 ;  /* 0x000000ffff457224 */ /* 0x000fe200020e06ff */
[----:B------:R-:W-:Y:S02]  /*a000*/  LOP3.LUT R30, R59, R30, RZ, 0xfc, !PT ;  /* 0x0000001e3b1e7212 */ /* 0x000fe400078efcff */
[----:B------:R-:W-:Y:S01]  /*a010*/  SEL R63, RZ, 0xffffffff, P2 ;  /* 0xffffffffff3f7807 */ /* 0x000fe20001000000 */
[----:B------:R-:W-:Y:S01]  /*a020*/  IMAD.X R64, R32, 0x1, ~R39, P3 ;  /* 0x0000000120407824 */ /* 0x000fe200018e0e27 */
[----:B------:R-:W-:-:S02]  /*a030*/  IADD3 R60, P2, PT, R30, -0x1, RZ ;  /* 0xffffffff1e3c7810 */ /* 0x000fc40007f5e0ff */
[----:B------:R-:W-:Y:S02]  /*a040*/  IADD3 R71, P3, PT, RZ, -R30, RZ ;  /* 0x8000001eff477210 */ /* 0x000fe40007f7e0ff */
[----:B------:R-:W-:Y:S02]  /*a050*/  IADD3.X R59, PT, PT, R69, -0x1, RZ, P2, !PT ;  /* 0xffffffff453b7810 */ /* 0x000fe400017fe4ff */
[----:B------:R-:W-:Y:S01]  /*a060*/  SEL R66, RZ, 0xffffffff, !P1 ;  /* 0xffffffffff427807 */ /* 0x000fe20004800000 */
[----:B------:R-:W-:Y:S01]  /*a070*/  IMAD.X R69, RZ, RZ, ~R69, P3 ;  /* 0x000000ffff457224 */ /* 0x000fe200018e0e45 */
[----:B------:R-:W-:Y:S02]  /*a080*/  LOP3.LUT R95, R32, R59, RZ, 0xc0, !PT ;  /* 0x0000003b205f7212 */ /* 0x000fe400078ec0ff */
[----:B------:R-:W-:Y:S02]  /*a090*/  IADD3 R62, P1, PT, R63, R68, RZ ;  /* 0x000000443f3e7210 */ /* 0x000fe40007f3e0ff */
[----:B------:R-:W-:-:S02]  /*a0a0*/  LOP3.LUT R87, R67, R60, RZ, 0xc0, !PT ;  /* 0x0000003c43577212 */ /* 0x000fc400078ec0ff */
[----:B------:R-:W-:Y:S01]  /*a0b0*/  LOP3.LUT R95, R95, R64, R69, 0xf8, !PT ;  /* 0x000000405f5f7212 */ /* 0x000fe200078ef845 */
[----:B------:R-:W-:Y:S01]  /*a0c0*/  IMAD.X R32, R63, 0x1, R70, P1 ;  /* 0x000000013f207824 */ /* 0x000fe200008e0646 */
[----:B------:R-:W-:Y:S02]  /*a0d0*/  SEL R64, RZ, 0xffffffff, !P0 ;  /* 0xffffffffff407807 */ /* 0x000fe40004000000 */
[C---:B------:R-:W-:Y:S02]  /*a0e0*/  IADD3 R30, P2, PT, R66.reuse, R61, RZ ;  /* 0x0000003d421e7210 */ /* 0x040fe40007f5e0ff */
[----:B------:R-:W-:Y:S02]  /*a0f0*/  LOP3.LUT R89, R89, R60, RZ, 0xc0, !PT ;  /* 0x0000003c59597212 */ /* 0x000fe400078ec0ff */
[----:B------:R-:W-:Y:S01]  /*a100*/  LOP3.LUT R87, R87, R62, R71, 0xf8, !PT ;  /* 0x0000003e57577212 */ /* 0x000fe200078ef847 */
[----:B------:R-:W-:Y:S01]  /*a110*/  IMAD.X R66, R66, 0x1, R65, P2 ;  /* 0x0000000142427824 */ /* 0x000fe200010e0641 */
[----:B------:R-:W-:-:S02]  /*a120*/  IADD3 R62, P0, PT, R64, R31, RZ ;  /* 0x0000001f403e7210 */ /* 0x000fc40007f1e0ff */
[----:B------:R-:W-:Y:S02]  /*a130*/  LOP3.LUT R93, R21, R60, RZ, 0xc0, !PT ;  /* 0x0000003c155d7212 */ /* 0x000fe400078ec0ff */
[----:B------:R-:W-:Y:S01]  /*a140*/  LOP3.LUT R99, R58, R59, RZ, 0xc0, !PT ;  /* 0x0000003b3a637212 */ /* 0x000fe200078ec0ff */
[----:B------:R-:W-:Y:S01]  /*a150*/  IMAD.X R64, R64, 0x1, R33, P0 ;  /* 0x0000000140407824 */ /* 0x000fe200000e0621 */
[--C-:B------:R-:W-:Y:S01]  /*a160*/  LOP3.LUT R89, R89, R30, R71.reuse, 0xf8, !PT ;  /* 0x0000001e59597212 */ /* 0x100fe200078ef847 */
[----:B------:R-:W-:Y:S01]  /*a170*/  IMAD.WIDE.U32 R30, R95, R87, RZ ;  /* 0x000000575f1e7225 */ /* 0x000fe200078e00ff */
[----:B------:R-:W-:Y:S02]  /*a180*/  LOP3.LUT R97, R76, R59, RZ, 0xc0, !PT ;  /* 0x0000003b4c617212 */ /* 0x000fe400078ec0ff */
[----:B------:R-:W-:Y:S02]  /*a190*/  LOP3.LUT R93, R93, R72, R71, 0xf8, !PT ;  /* 0x000000485d5d7212 */ /* 0x000fe400078ef847 */
[--C-:B------:R-:W-:Y:S01]  /*a1a0*/  LOP3.LUT R99, R99, R32, R69.reuse, 0xf8, !PT ;  /* 0x0000002063637212 */ /* 0x100fe200078ef845 */
[----:B------:R-:W-:Y:S01]  /*a1b0*/  IMAD.WIDE.U32 R32, R95, R89, RZ ;  /* 0x000000595f207225 */ /* 0x000fe200078e00ff */
[----:B------:R-:W-:-:S02]  /*a1c0*/  LOP3.LUT R97, R97, R66, R69, 0xf8, !PT ;  /* 0x0000004261617212 */ /* 0x000fc400078ef845 */
[----:B------:R-:W-:Y:S01]  /*a1d0*/  LOP3.LUT R21, R74, R59, RZ, 0xc0, !PT ;  /* 0x0000003b4a157212 */ /* 0x000fe200078ec0ff */
[----:B------:R-:W-:Y:S01]  /*a1e0*/  IMAD.WIDE.U32 R30, P0, R99, R93, R30 ;  /* 0x0000005d631e7225 */ /* 0x000fe2000780001e */
[----:B------:R-:W-:Y:S02]  /*a1f0*/  LOP3.LUT R91, R91, R60, RZ, 0xc0, !PT ;  /* 0x0000003c5b5b7212 */ /* 0x000fe400078ec0ff */
[----:B------:R-:W-:Y:S01]  /*a200*/  LOP3.LUT R21, R21, R64, R69, 0xf8, !PT ;  /* 0x0000004015157212 */ /* 0x000fe200078ef845 */
[----:B------:R-:W-:Y:S01]  /*a210*/  IMAD.WIDE.U32 R58, R93, R87, RZ ;  /* 0x000000575d3a7225 */ /* 0x000fe200078e00ff */
[----:B------:R-:W-:-:S03]  /*a220*/  LOP3.LUT R91, R91, R62, R71, 0xf8, !PT ;  /* 0x0000003e5b5b7212 */ /* 0x000fc600078ef847 */
        /* <DEDUP_REMOVED lines=15> */
[----:B------:R-:W-:Y:S02]  /*a320*/  IMAD.X R77, R62, 0x1, R63, P5 ;  /* 0x000000013e4d7824 */ /* 0x000fe400028e063f */
[----:B------:R-:W-:Y:S02]  /*a330*/  IMAD.MOV.U32 R30, RZ, RZ, R33 ;  /* 0x000000ffff1e7224 */ /* 0x000fe400078e0021 */
[----:B------:R-:W-:Y:S01]  /*a340*/  IMAD.WIDE.U32 R60, R87, R89, RZ ;  /* 0x00000059573c7225 */ /* 0x000fe200078e00ff */
[----:B------:R-:W-:-:S03]  /*a350*/  ISETP.GE.U32.AND.EX P0, PT, R77, R62, PT, P0 ;  /* 0x0000003e4d00720c */ /* 0x000fc60003f06100 */
[----:B------:R-:W-:Y:S01]  /*a360*/  IMAD.WIDE.U32 R72, P4, R97, R87, R72 ;  /* 0x0000005761487225 */ /* 0x000fe20007880048 */
[----:B------:R-:W-:-:S03]  /*a370*/  SEL R65, RZ, 0x1, P0 ;  /* 0x00000001ff417807 */ /* 0x000fc60000000000 */
[----:B------:R-:W-:-:S04]  /*a380*/  IMAD.WIDE.U32 R32, R95, R93, RZ ;  /* 0x0000005d5f207225 */ /* 0x000fc800078e00ff */
[----:B------:R-:W-:Y:S02]  /*a390*/  IMAD R64, R99, R93, RZ ;  /* 0x0000005d63407224 */ /* 0x000fe400078e02ff */
[----:B------:R-:W-:-:S04]  /*a3a0*/  IMAD.WIDE.U32 R58, R93, R91, RZ ;  /* 0x0000005b5d3a7225 */ /* 0x000fc800078e00ff */
[----:B------:R-:W-:-:S04]  /*a3b0*/  IMAD.WIDE.U32 R74, P1, R21, R93, R74 ;  /* 0x0000005d154a7225 */ /* 0x000fc8000782004a */
[----:B------:R-:W-:Y:S01]  /*a3c0*/  IMAD.X R31, RZ, RZ, RZ, P2 ;  /* 0x000000ffff1f7224 */ /* 0x000fe200010e06ff */
[----:B------:R-:W-:Y:S01]  /*a3d0*/  IADD3 RZ, P2, PT, R61, R72, RZ ;  /* 0x000000483dff7210 */ /* 0x000fe20007f5e0ff */
[----:B------:R-:W-:Y:S01]  /*a3e0*/  IMAD.WIDE.U32 R62, R87, R93, RZ ;  /* 0x0000005d573e7225 */ /* 0x000fe200078e00ff */
[----:B------:R-:W-:-:S03]  /*a3f0*/  IADD3 RZ, P6, PT, R59, R74, RZ ;  /* 0x0000004a3bff7210 */ /* 0x000fc60007fde0ff */
[----:B------:R-:W-:Y:S02]  /*a400*/  IMAD R83, R87, R95, R64 ;  /* 0x0000005f57537224 */ /* 0x000fe400078e0240 */
[-C--:B------:R-:W-:Y:S02]  /*a410*/  IMAD R66, R21, R93.reuse, RZ ;  /* 0x0000005d15427224 */ /* 0x080fe400078e02ff */
[----:B------:R-:W-:-:S04]  /*a420*/  IMAD.WIDE.U32 R60, R93, R93, RZ ;  /* 0x0000005d5d3c7225 */ /* 0x000fc800078e00ff */
[----:B------:R-:W-:-:S04]  /*a430*/  IMAD.WIDE.U32 R32, P5, R93, R95, R32 ;  /* 0x0000005f5d207225 */ /* 0x000fc800078a0020 */
[----:B------:R-:W-:Y:S01]  /*a440*/  IMAD.IADD R83, R63, 0x1, R83 ;  /* 0x000000013f537824 */ /* 0x000fe200078e0253 */
[----:B------:R-:W-:Y:S01]  /*a450*/  IADD3 RZ, P0, PT, R61, R32, RZ ;  /* 0x000000203dff7210 */ /* 0x000fe20007f1e0ff */
[----:B------:R-:W-:-:S03]  /*a460*/  IMAD.WIDE.U32 R58, R91, R93, RZ ;  /* 0x0000005d5b3a7225 */ /* 0x000fc600078e00ff */
[----:B------:R-:W-:Y:S01]  /*a470*/  SHF.L.U64.HI R72, R62, 0x1, R83 ;  /* 0x000000013e487819 */ /* 0x000fe20000010253 */
[-C--:B------:R-:W-:Y:S02]  /*a480*/  IMAD R81, R91, R95.reuse, R66 ;  /* 0x0000005f5b517224 */ /* 0x080fe400078e0242 */
[----:B------:R-:W-:-:S04]  /*a490*/  IMAD.WIDE.U32.X R30, R97, R95, R30, P3 ;  /* 0x0000005f611e7225 */ /* 0x000fc800018e041e */
[----:B------:R-:W-:Y:S01]  /*a4a0*/  IMAD.X R67, RZ, RZ, RZ, P5 ;  /* 0x000000ffff437224 */ /* 0x000fe200028e06ff */
[----:B------:R-:W-:Y:S01]  /*a4b0*/  IADD3 R60, P3, P5, R58, R30, R65 ;  /* 0x0000001e3a3c7210 */ /* 0x000fe20007d7e041 */
[----:B------:R-:W-:-:S04]  /*a4c0*/  IMAD.WIDE.U32 R68, R99, R91, RZ ;  /* 0x0000005b63447225 */ /* 0x000fc800078e00ff */
[----:B------:R-:W-:Y:S02]  /*a4d0*/  IMAD.MOV.U32 R66, RZ, RZ, R33 ;  /* 0x000000ffff427224 */ /* 0x000fe400078e0021 */
[----:B------:R-:W-:Y:S02]  /*a4e0*/  IMAD.SHL.U32 R79, R62, 0x2, RZ ;  /* 0x000000023e4f7824 */ /* 0x000fe400078e00ff */
[----:B------:R-:W-:Y:S02]  /*a4f0*/  IMAD.IADD R81, R59, 0x1, R81 ;  /* 0x000000013b517824 */ /* 0x000fe400078e0251 */
[----:B------:R-:W-:-:S03]  /*a500*/  IMAD.WIDE.U32 R62, R99, R87, RZ ;  /* 0x00000057633e7225 */ /* 0x000fc600078e00ff */
[----:B------:R-:W-:Y:S01]  /*a510*/  IADD3.X R61, PT, PT, R81, R31, RZ, P3, P5 ;  /* 0x0000001f513d7210 */ /* 0x000fe20001fea4ff */
        /* <DEDUP_REMOVED lines=18> */
[----:B------:R-:W-:Y:S01]  /*a640*/  IMAD.MOV.U32 R58, RZ, RZ, R69 ;  /* 0x000000ffff3a7224 */ /* 0x000fe200078e0045 */
[----:B------:R-:W-:Y:S01]  /*a650*/  ISETP.GE.U32.AND.EX P0, PT, R31, R72, PT, P0 ;  /* 0x000000481f00720c */ /* 0x000fe20003f06100 */
[----:B------:R-:W-:Y:S01]  /*a660*/  IMAD.WIDE.U32 R72, R87, R87, R66 ;  /* 0x0000005757487225 */ /* 0x000fe200078e0042 */
[----:B------:R-:W-:-:S03]  /*a670*/  ISETP.GE.U32.AND.EX P1, PT, R61, R81, PT, P1 ;  /* 0x000000513d00720c */ /* 0x000fc60003f26110 */
[----:B------:R-:W-:Y:S01]  /*a680*/  IMAD.WIDE.U32.X R68, R21, R95, R70, P6 ;  /* 0x0000005f15447225 */ /* 0x000fe200030e0446 */
[----:B------:R-:W-:Y:S02]  /*a690*/  SEL R71, RZ, 0x1, P0 ;  /* 0x00000001ff477807 */ /* 0x000fe40000000000 */
[----:B------:R-:W-:Y:S01]  /*a6a0*/  SEL R79, RZ, 0x1, P1 ;  /* 0x00000001ff4f7807 */ /* 0x000fe20000800000 */
[-C--:B------:R-:W-:Y:S01]  /*a6b0*/  IMAD R76, R97, R87.reuse, RZ ;  /* 0x00000057614c7224 */ /* 0x080fe200078e02ff */
[----:B------:R-:W-:Y:S01]  /*a6c0*/  ISETP.LT.U32.AND P0, PT, R72, R66, PT ;  /* 0x000000424800720c */ /* 0x000fe20003f01070 */
[----:B------:R-:W-:Y:S01]  /*a6d0*/  IMAD.IADD R66, R62, 0x1, R73 ;  /* 0x000000013e427824 */ /* 0x000fe200078e0249 */
[----:B------:R-:W-:Y:S01]  /*a6e0*/  IADD3 R74, P1, PT, R71, R72, RZ ;  /* 0x00000048474a7210 */ /* 0x000fe20007f3e0ff */
[----:B------:R-:W-:-:S03]  /*a6f0*/  IMAD.WIDE.U32 R70, R89, R87, R60 ;  /* 0x0000005759467225 */ /* 0x000fc600078e003c */
[----:B------:R-:W-:Y:S01]  /*a700*/  ISETP.GE.U32.AND P6, PT, R74, R72, PT ;  /* 0x000000484a00720c */ /* 0x000fe20003fc6070 */
[-C--:B------:R-:W-:Y:S01]  /*a710*/  IMAD R81, R89, R99.reuse, R76 ;  /* 0x0000006359517224 */ /* 0x080fe200078e024c */
        /* <DEDUP_REMOVED lines=11> */
[----:B------:R-:W-:Y:S01]  /*a7d0*/  IMAD R60, R21, R87, RZ ;  /* 0x00000057153c7224 */ /* 0x000fe200078e02ff */
[----:B------:R-:W-:Y:S01]  /*a7e0*/  SHF.L.W.U32.HI R67, R70, 0x1, R79 ;  /* 0x0000000146437819 */ /* 0x000fe20000010e4f */
[----:B------:R-:W-:Y:S01]  /*a7f0*/  IMAD.X R63, RZ, RZ, R69, P5 ;  /* 0x000000ffff3f7224 */ /* 0x000fe200028e0645 */
[----:B------:R-:W-:Y:S01]  /*a800*/  SEL R71, RZ, 0x1, P1 ;  /* 0x00000001ff477807 */ /* 0x000fe20000800000 */
[-C--:B------:R-:W-:Y:S01]  /*a810*/  IMAD.WIDE.U32.X R64, R97, R99.reuse, R64, P2 ;  /* 0x0000006361407225 */ /* 0x080fe200010e0440 */
[----:B------:R-:W-:Y:S02]  /*a820*/  IADD3 R66, P2, PT, R77, R72, RZ ;  /* 0x000000484d427210 */ /* 0x000fe40007f5e0ff */
[----:B------:R-:W-:Y:S01]  /*a830*/  SEL R69, RZ, 0x1, !P0 ;  /* 0x00000001ff457807 */ /* 0x000fe20004000000 */
[C---:B------:R-:W-:Y:S01]  /*a840*/  IMAD R81, R91.reuse, R99, R60 ;  /* 0x000000635b517224 */ /* 0x040fe200078e023c */
[C---:B------:R-:W-:Y:S01]  /*a850*/  ISETP.LT.U32.AND P0, PT, R66.reuse, R77, PT ;  /* 0x0000004d4200720c */ /* 0x040fe20003f01070 */
[----:B------:R-:W-:Y:S01]  /*a860*/  IMAD.WIDE.U32 R60, R91, R87, R62 ;  /* 0x000000575b3c7225 */ /* 0x000fe200078e003e */
[----:B------:R-:W-:-:S03]  /*a870*/  IADD3 R76, P5, PT, R66, R69, RZ ;  /* 0x00000045424c7210 */ /* 0x000fc60007fbe0ff */
[----:B------:R-:W-:Y:S01]  /*a880*/  IMAD.X R72, R67, 0x1, R73, P2 ;  /* 0x0000000143487824 */ /* 0x000fe200010e0649 */
[C---:B------:R-:W-:Y:S01]  /*a890*/  IADD3 R73, P1, P6, R60.reuse, R64, R71 ;  /* 0x000000403c497210 */ /* 0x040fe20007e3e047 */
[----:B------:R-:W-:Y:S01]  /*a8a0*/  IMAD.IADD R71, R61, 0x1, R81 ;  /* 0x000000013d477824 */ /* 0x000fe200078e0251 */
[----:B------:R-:W-:Y:S01]  /*a8b0*/  ISETP.GE.U32.AND P2, PT, R60, R62, PT ;  /* 0x0000003e3c00720c */ /* 0x000fe20003f46070 */
[----:B------:R-:W-:Y:S01]  /*a8c0*/  IMAD.X R77, RZ, RZ, R72, P5 ;  /* 0x000000ffff4d7224 */ /* 0x000fe200028e0648 */
[----:B------:R-:W-:Y:S01]  /*a8d0*/  ISETP.GE.U32.AND P4, PT, R73, R60, PT ;  /* 0x0000003c4900720c */ /* 0x000fe20003f86070 */
[----:B------:R-:W-:Y:S01]  /*a8e0*/  IMAD.WIDE.U32 R60, R97, R91, RZ ;  /* 0x0000005b613c7225 */ /* 0x000fe200078e00ff */
[----:B------:R-:W-:Y:S02]  /*a8f0*/  IADD3.X R78, PT, PT, R71, R65, RZ, P1, P6 ;  /* 0x00000041474e7210 */ /* 0x000fe40000fec4ff */
[----:B------:R-:W-:Y:S01]  /*a900*/  ISETP.GE.U32.AND P1, PT, R76, R66, PT ;  /* 0x000000424c00720c */ /* 0x000fe20003f26070 */
[----:B------:R-:W-:Y:S01]  /*a910*/  IMAD.WIDE.U32 R64, R89, R91, RZ ;  /* 0x0000005b59407225 */ /* 0x000fe200078e00ff */
[----:B------:R-:W-:-:S02]  /*a920*/  ISETP.GE.U32.AND.EX P2, PT, R71, R63, PT, P2 ;  /* 0x0000003f4700720c */ /* 0x000fc40003f46120 */
[----:B------:R-:W-:Y:S01]  /*a930*/  ISETP.GE.U32.AND.EX P4, PT, R78, R71, PT, P4 ;  /* 0x000000474e00720c */ /* 0x000fe20003f86140 */
[C---:B------:R-:W-:Y:S01]  /*a940*/  IMAD.WIDE.U32 R60, P6, R21.reuse, R89, R60 ;  /* 0x00000059153c7225 */ /* 0x040fe200078c003c */
[----:B------:R-:W-:Y:S02]  /*a950*/  SEL R66, RZ, 0x1, P2 ;  /* 0x00000001ff427807 */ /* 0x000fe40001000000 */
[----:B------:R-:W-:Y:S01]  /*a960*/  SEL R69, RZ, 0x1, P4 ;  /* 0x00000001ff457807 */ /* 0x000fe20002000000 */
[----:B------:R-:W-:Y:S01]  /*a970*/  IMAD.WIDE.U32.X R58, R21, R99, R58, P3 ;  /* 0x00000063153a7225 */ /* 0x000fe200018e043a */
[----:B------:R-:W-:Y:S02]  /*a980*/  ISETP.GE.U32.AND.EX P3, PT, R77, R72, PT, P1 ;  /* 0x000000484d00720c */ /* 0x000fe40003f66110 */
[----:B------:R-:W-:Y:S01]  /*a990*/  IADD3 RZ, P2, PT, R65, R60, RZ ;  /* 0x0000003c41ff7210 */ /* 0x000fe20007f5e0ff */
[----:B------:R-:W-:Y:S01]  /*a9a0*/  IMAD.WIDE.U32 R64, R21, R91, RZ ;  /* 0x0000005b15407225 */ /* 0x000fe200078e00ff */
[----:B------:R-:W-:-:S02]  /*a9b0*/  ISETP.LT.U32.OR.EX P0, PT, R72, R67, !P3, P0 ;  /* 0x000000434800720c */ /* 0x000fc40005f01500 */
[----:B------:R-:W-:Y:S01]  /*a9c0*/  IADD3 R66, P3, P4, R69, R58, R66 ;  /* 0x0000003a45427210 */ /* 0x000fe20007c7e042 */
[-C--:B------:R-:W-:Y:S01]  /*a9d0*/  IMAD.WIDE.U32 R70, R97, R89.reuse, RZ ;  /* 0x0000005961467225 */ /* 0x080fe200078e00ff */
[----:B------:R-:W-:Y:S02]  /*a9e0*/  SHF.L.W.U32.HI R68, R79, 0x1, R73 ;  /* 0x000000014f447819 */ /* 0x000fe40000010e49 */
        /* <DEDUP_REMOVED lines=9> */
[----:B------:R-:W-:Y:S01]  /*aa80*/  IMAD R58, R21, R89, RZ ;  /* 0x00000059153a7224 */ /* 0x000fe200078e02ff */
[----:B------:R-:W-:Y:S01]  /*aa90*/  IADD3 RZ, P5, PT, R63, R70, RZ ;  /* 0x000000463fff7210 */ /* 0x000fe20007fbe0ff */
[----:B------:R-:W-:Y:S01]  /*aaa0*/  IMAD.X R59, RZ, RZ, RZ, P6 ;  /* 0x000000ffff3b7224 */ /* 0x000fe200030e06ff */
[-C--:B------:R-:W-:Y:S01]  /*aab0*/  IADD3 R101, P6, PT, R101, R72.reuse, RZ ;  /* 0x0000004865657210 */ /* 0x080fe20007fde0ff */
        /* <DEDUP_REMOVED lines=14> */
[----:B------:R-:W-:-:S02]  /*aba0*/  SHF.L.W.U32.HI R67, R78, 0x1, R62 ;  /* 0x000000014e437819 */ /* 0x000fc40000010e3e */
[----:B------:R-:W-:Y:S01]  /*abb0*/  ISETP.LT.U32.OR.EX P0, PT, R60, R69, !P0, P6 ;  /* 0x000000453c00720c */ /* 0x000fe20004701560 */
[----:B------:R-:W-:Y:S01]  /*abc0*/  IMAD.WIDE.U32.X R58, R21, R97, R58, P2 ;  /* 0x00000061153a7225 */ /* 0x000fe200010e043a */
[----:B------:R-:W-:Y:S02]  /*abd0*/  SEL R71, RZ, 0x1, P1 ;  /* 0x00000001ff477807 */ /* 0x000fe40000800000 */
[----:B------:R-:W-:Y:S01]  /*abe0*/  SHF.L.W.U32.HI R69, R62, 0x1, R107 ;  /* 0x000000013e457819 */ /* 0x000fe20000010e6b */
[----:B------:R-:W-:Y:S01]  /*abf0*/  IMAD.WIDE.U32 R60, R81, 0x3d1, RZ ;  /* 0x000003d1513c7825 */ /* 0x000fe200078e00ff */
[----:B------:R-:W-:Y:S02]  /*ac00*/  IADD3 R66, P1, PT, R67, R72, RZ ;  /* 0x0000004843427210 */ /* 0x000fe40007f3e0ff */
[----:B------:R-:W-:Y:S01]  /*ac10*/  SEL R105, RZ, 0x1, !P0 ;  /* 0x00000001ff697807 */ /* 0x000fe20004000000 */
[----:B------:R-:W-:Y:S01]  /*ac20*/  IMAD.WIDE.U32 R62, R101, 0x3d1, RZ ;  /* 0x000003d1653e7825 */ /* 0x000fe200078e00ff */
[----:B------:R-:W-:-:S03]  /*ac30*/  IADD3 R71, P0, PT, R71, R58, RZ ;  /* 0x0000003a47477210 */ /* 0x000fc60007f1e0ff */
[----:B------:R-:W-:Y:S01]  /*ac40*/  IMAD.X R72, R69, 0x1, R73, P1 ;  /* 0x0000000145487824 */ /* 0x000fe200008e0649 */
[C---:B------:R-:W-:Y:S01]  /*ac50*/  IADD3 R105, P1, PT, R66.reuse, R105, RZ ;  /* 0x0000006942697210 */ /* 0x040fe20007f3e0ff */
[----:B------:R-:W-:Y:S01]  /*ac60*/  IMAD.X R78, RZ, RZ, R59, P0 ;  /* 0x000000ffff4e7224 */ /* 0x000fe200000e063b */
[----:B------:R-:W-:Y:S01]  /*ac70*/  IADD3 R79, P2, PT, RZ, R62, RZ ;  /* 0x0000003eff4f7210 */ /* 0x000fe20007f5e0ff */
[----:B------:R-:W-:Y:S01]  /*ac80*/  IMAD.X R59, RZ, RZ, RZ, P4 ;  /* 0x000000ffff3b7224 */ /* 0x000fe200020e06ff */
[----:B------:R-:W-:Y:S01]  /*ac90*/  ISETP.LT.U32.AND P4, PT, R66, R67, PT ;  /* 0x000000434200720c */ /* 0x000fe20003f81070 */
[----:B------:R-:W-:Y:S01]  /*aca0*/  IMAD.X R83, RZ, RZ, R72, P1 ;  /* 0x000000ffff537224 */ /* 0x000fe200008e0648 */
[----:B------:R-:W-:Y:S01]  /*acb0*/  ISETP.GE.U32.AND P1, PT, R105, R66, PT ;  /* 0x000000426900720c */ /* 0x000fe20003f26070 */
[----:B------:R-:W-:Y:S01]  /*acc0*/  IMAD.WIDE.U32 R60, P6, RZ, R101, R60 ;  /* 0x00000065ff3c7225 */ /* 0x000fe200078c003c */
[----:B------:R-:W-:Y:S02]  /*acd0*/  SHF.L.W.U32.HI R66, R107, 0x1, R71 ;  /* 0x000000016b427819 */ /* 0x000fe40000010e47 */
[----:B------:R-:W-:Y:S01]  /*ace0*/  ISETP.GE.U32.AND.EX P1, PT, R83, R72, PT, P1 ;  /* 0x000000485300720c */ /* 0x000fe20003f26110 */
[----:B------:R-:W-:Y:S01]  /*acf0*/  IMAD.MOV.U32 R58, RZ, RZ, R65 ;  /* 0x000000ffff3a7224 */ /* 0x000fe200078e0041 */
[----:B------:R-:W-:Y:S01]  /*ad00*/  SHF.L.W.U32.HI R67, R71, 0x1, R78 ;  /* 0x0000000147437819 */ /* 0x000fe20000010e4e */
[----:B------:R-:W-:Y:S01]  /*ad10*/  IMAD.WIDE.U32 R70, R83, 0x3d1, RZ ;  /* 0x000003d153467825 */ /* 0x000fe200078e00ff */
[----:B------:R-:W-:-:S02]  /*ad20*/  ISETP.LT.U32.OR.EX P1, PT, R72, R69, !P1, P4 ;  /* 0x000000454800720c */ /* 0x000fc40004f21540 */
[----:B------:R-:W-:Y:S01]  /*ad30*/  ISETP.GE.U32.AND P0, PT, R79, R62, PT ;  /* 0x0000003e4f00720c */ /* 0x000fe20003f06070 */
[----:B------:R-:W-:Y:S01]  /*ad40*/  IMAD.MOV.U32 R62, RZ, RZ, R61 ;  /* 0x000000ffff3e7224 */ /* 0x000fe200078e003d */
[----:B------:R-:W-:Y:S01]  /*ad50*/  IADD3 R73, P5, PT, R63, R60, RZ ;  /* 0x0000003c3f497210 */ /* 0x000fe20007fbe0ff */
[----:B------:R-:W-:Y:S01]  /*ad60*/  IMAD.WIDE.U32 R60, R91, R91, R66 ;  /* 0x0000005b5b3c7225 */ /* 0x000fe200078e0042 */
[----:B------:R-:W-:Y:S02]  /*ad70*/  SEL R65, RZ, 0x1, !P1 ;  /* 0x00000001ff417807 */ /* 0x000fe40004800000 */
[----:B------:R-:W-:Y:S01]  /*ad80*/  SHF.R.U32.HI R78, RZ, 0x1f, R78 ;  /* 0x0000001fff4e7819 */ /* 0x000fe2000001164e */
[----:B------:R-:W-:Y:S02]  /*ad90*/  IMAD.X R63, RZ, RZ, RZ, P6 ;  /* 0x000000ffff3f7224 */ /* 0x000fe400030e06ff */
[----:B------:R-:W-:Y:S01]  /*ada0*/  IMAD.X R72, R73, 0x1, R101, P2 ;  /* 0x0000000149487824 */ /* 0x000fe200010e0665 */
[----:B------:R-:W-:Y:S01]  /*adb0*/  IADD3 R101, P1, PT, R65, R60, RZ ;  /* 0x0000003c41657210 */ /* 0x000fe20007f3e0ff */
[----:B------:R-:W-:-:S03]  /*adc0*/  IMAD.WIDE.U32.X R62, RZ, R81, R62, P5 ;  /* 0x00000051ff3e7225 */ /* 0x000fc600028e043e */
[----:B------:R-:W-:Y:S01]  /*add0*/  ISETP.GE.U32.AND.EX P0, PT, R72, R73, PT, P0 ;  /* 0x000000494800720c */ /* 0x000fe20003f06100 */
[----:B------:R-:W-:Y:S01]  /*ade0*/  IMAD.WIDE.U32 R68, R105, 0x3d1, RZ ;  /* 0x000003d169447825 */ /* 0x000fe200078e00ff */
[----:B------:R-:W-:-:S03]  /*adf0*/  ISETP.GE.U32.AND P2, PT, R101, R60, PT ;  /* 0x0000003c6500720c */ /* 0x000fc60003f46070 */
[----:B------:R-:W-:Y:S01]  /*ae00*/  IMAD.WIDE.U32 R70, P6, RZ, R105, R70 ;  /* 0x00000069ff467225 */ /* 0x000fe200078c0046 */
[----:B------:R-:W-:-:S03]  /*ae10*/  IADD3 R65, P5, PT, R62, R68, RZ ;  /* 0x000000443e417210 */ /* 0x000fc60007fbe0ff */
[----:B------:R-:W-:Y:S01]  /*ae20*/  IMAD.IADD R64, R64, 0x1, R61 ;  /* 0x0000000140407824 */ /* 0x000fe200078e023d */
[----:B------:R-:W-:Y:S01]  /*ae30*/  IADD3 R69, P4, PT, R69, R70, RZ ;  /* 0x0000004645457210 */ /* 0x000fe20007f9e0ff */
[----:B------:R-:W-:Y:S02]  /*ae40*/  IMAD.X R61, RZ, RZ, RZ, P6 ;  /* 0x000000ffff3d7224 */ /* 0x000fe400030e06ff */
[----:B------:R-:W-:Y:S01]  /*ae50*/  IMAD.X R73, RZ, RZ, R64, P1 ;  /* 0x000000ffff497224 */ /* 0x000fe200008e0640 */
[----:B------:R-:W-:Y:S01]  /*ae60*/  ISETP.LT.U32.AND P1, PT, R60, R66, PT ;  /* 0x000000423c00720c */ /* 0x000fe20003f21070 */
[----:B------:R-:W-:Y:S01]  /*ae70*/  IMAD.X R70, R69, 0x1, R63, P5 ;  /* 0x0000000145467824 */ /* 0x000fe200028e063f */
[----:B------:R-:W-:Y:S01]  /*ae80*/  SEL R63, RZ, 0x1, P0 ;  /* 0x00000001ff3f7807 */ /* 0x000fe20000000000 */
[----:B------:R-:W-:Y:S01]  /*ae90*/  IMAD.WIDE.U32.X R58, R21, R21, R58, P3 ;  /* 0x00000015153a7225 */ /* 0x000fe200018e043a */
[----:B------:R-:W-:Y:S02]  /*aea0*/  ISETP.GE.U32.AND.EX P2, PT, R73, R64, PT, P2 ;  /* 0x000000404900720c */ /* 0x000fe40003f46120 */
[----:B------:R-:W-:Y:S01]  /*aeb0*/  IADD3 R62, P5, PT, R65, R81, RZ ;  /* 0x00000051413e7210 */ /* 0x000fe20007fbe0ff */
[----:B------:R-:W-:Y:S01]  /*aec0*/  IMAD.MOV.U32 R60, RZ, RZ, R71 ;  /* 0x000000ffff3c7224 */ /* 0x000fe200078e0047 */
[----:B------:R-:W-:-:S02]  /*aed0*/  ISETP.LT.U32.OR.EX P1, PT, R64, R67, !P2, P1 ;  /* 0x000000434000720c */ /* 0x000fc40005721510 */
[----:B------:R-:W-:Y:S01]  /*aee0*/  IADD3 R67, P6, PT, R62, R63, RZ ;  /* 0x0000003f3e437210 */ /* 0x000fe20007fde0ff */
[----:B------:R-:W-:Y:S01]  /*aef0*/  IMAD.X R105, R70, 0x1, R105, P5 ;  /* 0x0000000146697824 */ /* 0x000fe200028e0669 */
[----:B------:R-:W-:Y:S02]  /*af00*/  ISETP.GE.U32.AND P0, PT, R65, R68, PT ;  /* 0x000000444100720c */ /* 0x000fe40003f06070 */
[----:B------:R-:W-:Y:S01]  /*af10*/  ISETP.LT.U32.AND P2, PT, R62, R65, PT ;  /* 0x000000413e00720c */ /* 0x000fe20003f41070 */
[----:B------:R-:W-:Y:S01]  /*af20*/  IMAD.X R66, RZ, RZ, R105, P6 ;  /* 0x000000ffff427224 */ /* 0x000fe200030e0669 */
[----:B------:R-:W-:Y:S01]  /*af30*/  ISETP.GE.U32.AND P3, PT, R67, R62, PT ;  /* 0x0000003e4300720c */ /* 0x000fe20003f66070 */
[----:B------:R-:W-:Y:S01]  /*af40*/  IMAD.WIDE.U32 R62, R73, 0x3d1, RZ ;  /* 0x000003d1493e7825 */ /* 0x000fe200078e00ff */
[----:B------:R-:W-:Y:S02]  /*af50*/  ISETP.GE.U32.AND.EX P0, PT, R70, R69, PT, P0 ;  /* 0x000000454600720c */ /* 0x000fe40003f06100 */
[----:B------:R-:W-:Y:S01]  /*af60*/  ISETP.GE.U32.AND.EX P3, PT, R66, R105, PT, P3 ;  /* 0x000000694200720c */ /* 0x000fe20003f66130 */
[----:B------:R-:W-:Y:S01]  /*af70*/  IMAD.WIDE.U32.X R64, RZ, R83, R60, P4 ;  /* 0x00000053ff407225 */ /* 0x000fe200020e043c */
[----:B------:R-:W-:-:S02]  /*af80*/  SEL R71, RZ, 0x1, P0 ;  /* 0x00000001ff477807 */ /* 0x000fc40000000000 */
[----:B------:R-:W-:Y:S01]  /*af90*/  SEL R69, RZ, 0x1, !P1 ;  /* 0x00000001ff457807 */ /* 0x000fe20004800000 */
[----:B------:R-:W-:Y:S01]  /*afa0*/  IMAD.WIDE.U32 R60, R101, 0x3d1, RZ ;  /* 0x000003d1653c7825 */ /* 0x000fe200078e00ff */
[----:B------:R-:W-:Y:S02]  /*afb0*/  ISETP.LT.U32.OR.EX P2, PT, R105, R70, !P3, P2 ;  /* 0x000000466900720c */ /* 0x000fe40005f41520 */
[----:B------:R-:W-:Y:S01]  /*afc0*/  IADD3 R105, P3, P6, R69, R78, R58 ;  /* 0x0000004e45697210 */ /* 0x000fe20007e7e03a */
[----:B------:R-:W-:Y:S01]  /*afd0*/  IMAD.WIDE.U32 R62, P4, RZ, R101, R62 ;  /* 0x00000065ff3e7225 */ /* 0x000fe2000788003e */
[----:B------:R-:W-:Y:S02]  /*afe0*/  IADD3 R71, P0, P5, R60, R64, R71 ;  /* 0x000000403c477210 */ /* 0x000fe40007d1e047 */
[----:B------:R-:W-:Y:S01]  /*aff0*/  SEL R69, RZ, 0x1, !P2 ;  /* 0x00000001ff457807 */ /* 0x000fe20005000000 */
[----:B------:R-:W-:Y:S01]  /*b000*/  IMAD.MOV.U32 R70, RZ, RZ, RZ ;  /* 0x000000ffff467224 */ /* 0x000fe200078e00ff */
[----:B------:R-:W-:Y:S01]  /*b010*/  IADD3 R81, P1, PT, R61, R62, RZ ;  /* 0x0000003e3d517210 */ /* 0x000fe20007f3e0ff */
[----:B------:R-:W-:Y:S01]  /*b020*/  IMAD.X R61, RZ, RZ, RZ, P4 ;  /* 0x000000ffff3d7224 */ /* 0x000fe200020e06ff */
[----:B------:R-:W-:Y:S01]  /*b030*/  ISETP.GE.U32.AND P4, PT, R71, R60, PT ;  /* 0x0000003c4700720c */ /* 0x000fe20003f86070 */
[----:B------:R-:W-:Y:S01]  /*b040*/  IMAD.MOV.U32 R60, RZ, RZ, R63 ;  /* 0x000000ffff3c7224 */ /* 0x000fe200078e003f */
[----:B------:R-:W-:-:S02]  /*b050*/  IADD3.X R68, PT, PT, R81, R65, RZ, P0, P5 ;  /* 0x0000004151447210 */ /* 0x000fc400007ea4ff */
[----:B------:R-:W-:Y:S02]  /*b060*/  IADD3 R62, P5, PT, R71, R83, RZ ;  /* 0x00000053473e7210 */ /* 0x000fe40007fbe0ff */
[----:B------:R-:W-:Y:S02]  /*b070*/  IADD3.X R83, PT, PT, RZ, RZ, R59, P3, P6 ;  /* 0x000000ffff537210 */ /* 0x000fe40001fec43b */
        /* <DEDUP_REMOVED lines=90> */
.L_x_352:
[----:B------:R-:W-:Y:S01]  /*b620*/  IMAD.MOV.U32 R58, RZ, RZ, R79 ;  /* 0x000000ffff3a7224 */ /* 0x000fe200078e004f */
[----:B------:R-:W-:Y:S01]  /*b630*/  IADD3 R30, P1, PT, R67, R30, RZ ;  /* 0x0000001e431e7210 */ /* 0x000fe20007f3e0ff */
[----:B------:R-:W-:Y:S02]  /*b640*/  IMAD.MOV.U32 R59, RZ, RZ, R72 ;  /* 0x000000ffff3b7224 */ /* 0x000fe400078e0048 */
[----:B------:R-:W-:Y:S02]  /*b650*/  IMAD.MOV.U32 R33, RZ, RZ, RZ ;  /* 0x000000ffff217224 */ /* 0x000fe400078e00ff */
        /* <DEDUP_REMOVED lines=54> */
.L_x_353:
        /* <DEDUP_REMOVED lines=19> */
[----:B------:R-:W-:Y:S02]  /*baf0*/  SEL R60, RZ, 0x1, !P2 ;  /* 0x00000001ff3c7807 */ /* 0x000fe40005000000 */
[----:B------:R-:W-:Y:S01]  /*bb00*/  SEL R64, RZ, 0xffffffff, !P2 ;  /* 0xffffffffff407807 */ /* 0x000fe20005000000 */
[----:B------:R-:W-:Y:S01]  /*bb10*/  IMAD.X R33, R30, 0x1, ~R41, P3 ;  /* 0x000000011e217824 */ /* 0x000fe200018e0e29 */
[----:B------:R-:W-:Y:S02]  /*bb20*/  ISETP.GE.U32.AND P3, PT, R31, R60, PT ;  /* 0x0000003c1f00720c */ /* 0x000fe40003f66070 */
[----:B------:R-:W-:-:S02]  /*bb30*/  IADD3 R61, P2, PT, R64, R31, RZ ;  /* 0x0000001f403d7210 */ /* 0x000fc40007f5e0ff */
[----:B------:R-:W-:Y:S02]  /*bb40*/  ISETP.GE.U32.AND.EX P3, PT, R33, RZ, PT, P3 ;  /* 0x000000ff2100720c */ /* 0x000fe40003f66130 */
[----:B------:R-:W-:Y:S01]  /*bb50*/  ISETP.GT.U32.AND P0, PT, R61, R40, PT ;  /* 0x000000283d00720c */ /* 0x000fe20003f04070 */
[----:B------:R-:W-:Y:S01]  /*bb60*/  IMAD.X R64, R64, 0x1, R33, P2 ;  /* 0x0000000140407824 */ /* 0x000fe200010e0621 */
[-C--:B------:R-:W-:Y:S02]  /*bb70*/  ISETP.LT.U32.OR.EX P3, PT, R30, R41.reuse, !P3, P4 ;  /* 0x000000291e00720c */ /* 0x080fe40005f61540 */
[----:B------:R-:W-:Y:S02]  /*bb80*/  SEL R60, RZ, 0xffffffff, !P1 ;  /* 0xffffffffff3c7807 */ /* 0x000fe40004800000 */
[----:B------:R-:W-:Y:S02]  /*bb90*/  SEL R30, RZ, 0xffffffff, !P3 ;  /* 0xffffffffff1e7807 */ /* 0x000fe40005800000 */
[----:B------:R-:W-:-:S02]  /*bba0*/  ISETP.GT.U32.AND.EX P0, PT, R64, R41, PT, P0 ;  /* 0x000000294000720c */ /* 0x000fc40003f04100 */
[----:B------:R-:W-:Y:S02]  /*bbb0*/  IADD3 R71, P3, PT, R30, R71, RZ ;  /* 0x000000471e477210 */ /* 0x000fe40007f7e0ff */
[----:B------:R-:W-:Y:S02]  /*bbc0*/  IADD3 R63, P4, PT, R60, R59, RZ ;  /* 0x0000003b3c3f7210 */ /* 0x000fe40007f9e0ff */
[----:B------:R-:W-:Y:S01]  /*bbd0*/  ISETP.NE.U32.AND P1, PT, R71, RZ, PT ;  /* 0x000000ff4700720c */ /* 0x000fe20003f25070 */
[----:B------:R-:W-:Y:S01]  /*bbe0*/  IMAD.X R73, R30, 0x1, R73, P3 ;  /* 0x000000011e497824 */ /* 0x000fe200018e0649 */
[----:B------:R-:W-:Y:S01]  /*bbf0*/  IADD3 R30, P3, PT, R62, R67, RZ ;  /* 0x000000433e1e7210 */ /* 0x000fe20007f7e0ff */
[----:B------:R-:W-:Y:S01]  /*bc00*/  IMAD.X R60, R60, 0x1, R65, P4 ;  /* 0x000000013c3c7824 */ /* 0x000fe200020e0641 */
[----:B------:R-:W-:Y:S02]  /*bc10*/  IADD3 R58, P2, PT, R58, -R38, RZ ;  /* 0x800000263a3a7210 */ /* 0x000fe40007f5e0ff */
[----:B------:R-:W-:Y:S01]  /*bc20*/  ISETP.NE.OR.EX P0, PT, R73, RZ, P0, P1 ;  /* 0x000000ff4900720c */ /* 0x000fe20000705710 */
[----:B------:R-:W-:-:S02]  /*bc30*/  IMAD.MOV.U32 R65, RZ, RZ, R30 ;  /* 0x000000ffff417224 */ /* 0x000fc400078e001e */
[----:B------:R-:W-:Y:S02]  /*bc40*/  IMAD.X R62, R62, 0x1, R69, P3 ;  /* 0x000000013e3e7824 */ /* 0x000fe400018e0645 */
[----:B------:R-:W-:Y:S02]  /*bc50*/  IMAD.X R66, R32, 0x1, ~R39, P2 ;  /* 0x0000000120427824 */ /* 0x000fe400010e0e27 */
[----:B------:R-:W-:-:S06]  /*bc60*/  IMAD.MOV.U32 R30, RZ, RZ, R64 ;  /* 0x000000ffff1e7224 */ /* 0x000fcc00078e0040 */
        /* <DEDUP_REMOVED lines=21> */
.L_x_355:
        /* <DEDUP_REMOVED lines=24> */
[-C--:B------:R-:W-:Y:S02]  /*bf40*/  ISETP.LT.U32.OR.EX P2, PT, R30, R41.reuse, !P3, P4 ;  /* 0x000000291e00720c */ /* 0x080fe40005f41540 */
[C---:B------:R-:W-:Y:S02]  /*bf50*/  IADD3 R61, P3, PT, R32.reuse, R60, RZ ;  /* 0x0000003c203d7210 */ /* 0x040fe40007f7e0ff */
[----:B------:R-:W-:Y:S02]  /*bf60*/  SEL R30, RZ, 0x1, !P2 ;  /* 0x00000001ff1e7807 */ /* 0x000fe40005000000 */
[----:B------:R-:W-:Y:S01]  /*bf70*/  ISETP.GT.U32.AND P0, PT, R61, R40, PT ;  /* 0x000000283d00720c */ /* 0x000fe20003f04070 */
[----:B------:R-:W-:Y:S01]  /*bf80*/  IMAD.X R32, R32, 0x1, R63, P3 ;  /* 0x0000000120207824 */ /* 0x000fe200018e063f */
[----:B------:R-:W-:Y:S02]  /*bf90*/  SEL R60, RZ, 0xffffffff, !P1 ;  /* 0xffffffffff3c7807 */ /* 0x000fe40004800000 */
[----:B------:R-:W-:Y:S01]  /*bfa0*/  ISETP.NE.U32.AND P1, PT, R71, R30, PT ;  /* 0x0000001e4700720c */ /* 0x000fe20003f25070 */
[----:B------:R-:W-:Y:S01]  /*bfb0*/  IMAD.MOV.U32 R30, RZ, RZ, R32 ;  /* 0x000000ffff1e7224 */ /* 0x000fe200078e0020 */
[----:B------:R-:W-:-:S02]  /*bfc0*/  ISETP.GT.U32.AND.EX P0, PT, R32, R41, PT, P0 ;  /* 0x000000292000720c */ /* 0x000fc40003f04100 */
        /* <DEDUP_REMOVED lines=28> */
.L_x_356:
        /* <DEDUP_REMOVED lines=20> */
[----:B------:R-:W-:Y:S01]  /*c2d0*/  IADD3 R65, P1, PT, R62, R32, RZ ;  /* 0x000000203e417210 */ /* 0x000fe20007f3e0ff */
[----:B------:R-:W-:Y:S01]  /*c2e0*/  IMAD.X R32, R66, 0x1, ~R39, P0 ;  /* 0x0000000142207824 */ /* 0x000fe200000e0e27 */
[----:B------:R-:W-:Y:S02]  /*c2f0*/  IADD3 R63, P2, PT, R60, R59, RZ ;  /* 0x0000003b3c3f7210 */ /* 0x000fe40007f5e0ff */
[----:B------:R-:W-:Y:S01]  /*c300*/  IADD3 R61, P3, P4, R31, -R40, R61 ;  /* 0x800000281f3d7210 */ /* 0x000fe20007c7e03d */
[----:B------:R-:W-:-:S02]  /*c310*/  IMAD.X R62, R62, 0x1, R33, P1 ;  /* 0x000000013e3e7824 */ /* 0x000fc400008e0621 */
[----:B------:R-:W-:Y:S01]  /*c320*/  IMAD.X R60, R60, 0x1, R67, P2 ;  /* 0x000000013c3c7824 */ /* 0x000fe200010e0643 */
[----:B------:R-:W-:-:S09]  /*c330*/  IADD3.X R30, PT, PT, R31, ~R41, R30, P3, P4 ;  /* 0x800000291f1e7210 */ /* 0x000fd20001fe841e */
.L_x_354:
[-C--:B------:R-:W-:Y:S01]  /*c340*/  LEA.HI R31, P0, R23, R4.reuse, RZ, 0x1 ;  /* 0x00000004171f7211 */ /* 0x080fe200078108ff */
[C---:B------:R-:W-:Y:S01]  /*c350*/  IMAD.SHL.U32 R77, R0.reuse, 0x2, RZ ;  /* 0x00000002004d7824 */ /* 0x040fe200078e00ff */
[----:B------:R-:W-:Y:S02]  /*c360*/  SHF.L.U64.HI R74, R0, 0x1, R23 ;  /* 0x00000001004a7819 */ /* 0x000fe40000010217 */
[CC--:B------:R-:W-:Y:S01]  /*c370*/  IADD3 R67, P3, PT, R31.reuse, R4.reuse, RZ ;  /* 0x000000041f437210 */ /* 0x0c0fe20007f7e0ff */
[--C-:B------:R-:W-:Y:S01]  /*c380*/  IMAD.X R23, RZ, RZ, R22.reuse, P0 ;  /* 0x000000ffff177224 */ /* 0x100fe200000e0616 */
        /* <DEDUP_REMOVED lines=12> */
[----:B------:R-:W-:Y:S02]  /*c450*/  IADD3 R0, P2, P5, R5, R4, R0 ;  /* 0x0000000405007210 */ /* 0x000fe40007d5e000 */
[----:B------:R-:W-:Y:S02]  /*c460*/  ISETP.GE.U32.AND P3, PT, R70, R23, PT ;  /* 0x000000174600720c */ /* 0x000fe40003f66070 */
[-C--:B------:R-:W-:Y:S02]  /*c470*/  IADD3 R71, P4, PT, R0, R5.reuse, RZ ;  /* 0x0000000500477210 */ /* 0x080fe40007f9e0ff */
        /* <DEDUP_REMOVED lines=20> */
[----:B------:R-:W-:Y:S02]  /*c5c0*/  IADD3.X R23, PT, PT, R28, RZ, RZ, P4, P5 ;  /* 0x000000ff1c177210 */ /* 0x000fe400027ea4ff */
[----:B------:R-:W-:Y:S02]  /*c5d0*/  IADD3 R73, P5, PT, R27, -R40, RZ ;  /* 0x800000281b497210 */ /* 0x000fe40007fbe0ff */
[----:B------:R-:W-:Y:S01]  /*c5e0*/  SEL R0, RZ, 0x1, !P2 ;  /* 0x00000001ff007807 */ /* 0x000fe20005000000 */
[----:B------:R-:W-:Y:S01]  /*c5f0*/  IMAD.X R22, R23, 0x1, R28, P3 ;  /* 0x0000000117167824 */ /* 0x000fe200018e061c */
[----:B------:R-:W-:-:S02]  /*c600*/  ISETP.GE.U32.AND P4, PT, R5, R6, PT ;  /* 0x000000060500720c */ /* 0x000fc40003f86070 */
[----:B------:R-:W-:Y:S01]  /*c610*/  ISETP.GE.U32.AND P6, PT, R27, R5, PT ;  /* 0x000000051b00720c */ /* 0x000fe20003fc6070 */
[C---:B------:R-:W-:Y:S01]  /*c620*/  IMAD.X R33, R22.reuse, 0x1, ~R41, P5 ;  /* 0x0000000116217824 */ /* 0x040fe200028e0e29 */
        /* <DEDUP_REMOVED lines=8> */
[----:B------:R-:W-:Y:S02]  /*c6b0*/  SEL R59, RZ, 0xffffffff, P0 ;  /* 0xffffffffff3b7807 */ /* 0x000fe40000000000 */
[----:B------:R-:W-:Y:S02]  /*c6c0*/  IADD3 R4, P0, PT, R4, R5, RZ ;  /* 0x0000000504047210 */ /* 0x000fe40007f1e0ff */
[----:B------:R-:W-:-:S02]  /*c6d0*/  SEL R5, RZ, 0x1, !P3 ;  /* 0x00000001ff057807 */ /* 0x000fc40005800000 */
[----:B------:R-:W-:Y:S01]  /*c6e0*/  SEL R69, RZ, 0xffffffff, !P1 ;  /* 0xffffffffff457807 */ /* 0x000fe20004800000 */
[----:B------:R-:W-:Y:S01]  /*c6f0*/  IMAD.X R31, RZ, RZ, RZ, P0 ;  /* 0x000000ffff1f7224 */ /* 0x000fe200000e06ff */
[----:B------:R-:W-:Y:S02]  /*c700*/  LOP3.LUT R4, R4, R5, RZ, 0xfc, !PT ;  /* 0x0000000504047212 */ /* 0x000fe400078efcff */
[----:B------:R-:W-:Y:S02]  /*c710*/  IADD3 R28, P1, PT, R69, R64, RZ ;  /* 0x00000040451c7210 */ /* 0x000fe40007f3e0ff */
[----:B------:R-:W-:Y:S02]  /*c720*/  IADD3 R76, P0, PT, R4, -0x1, RZ ;  /* 0xffffffff044c7810 */ /* 0x000fe40007f1e0ff */
[----:B------:R-:W-:Y:S01]  /*c730*/  IADD3 R0, P3, PT, R77, -R38, RZ ;  /* 0x800000264d007210 */ /* 0x000fe20007f7e0ff */
[----:B------:R-:W-:Y:S01]  /*c740*/  IMAD.X R69, R69, 0x1, R68, P1 ;  /* 0x0000000145457824 */ /* 0x000fe200008e0644 */
[----:B------:R-:W-:-:S02]  /*c750*/  IADD3 R79, P1, PT, RZ, -R4, RZ ;  /* 0x80000004ff4f7210 */ /* 0x000fc40007f3e0ff */
[----:B------:R-:W-:Y:S01]  /*c760*/  IADD3.X R75, PT, PT, R31, -0x1, RZ, P0, !PT ;  /* 0xffffffff1f4b7810 */ /* 0x000fe200007fe4ff */
[C---:B------:R-:W-:Y:S01]  /*c770*/  IMAD.X R23, R74.reuse, 0x1, ~R39, P3 ;  /* 0x000000014a177824 */ /* 0x040fe200018e0e27 */
[----:B------:R-:W-:Y:S01]  /*c780*/  IADD3 R6, P4, PT, R59, R70, RZ ;  /* 0x000000463b067210 */ /* 0x000fe20007f9e0ff */
[----:B------:R-:W-:Y:S01]  /*c790*/  IMAD.X R80, RZ, RZ, ~R31, P1 ;  /* 0x000000ffff507224 */ /* 0x000fe200008e0e1f */
[----:B------:R-:W-:Y:S02]  /*c7a0*/  LOP3.LUT R4, R74, R75, RZ, 0xc0, !PT ;  /* 0x0000004b4a047212 */ /* 0x000fe400078ec0ff */
[-C--:B------:R-:W-:Y:S01]  /*c7b0*/  LOP3.LUT R5, R67, R76.reuse, RZ, 0xc0, !PT ;  /* 0x0000004c43057212 */ /* 0x080fe200078ec0ff */
[----:B------:R-:W-:Y:S01]  /*c7c0*/  IMAD.X R59, R59, 0x1, R72, P4 ;  /* 0x000000013b3b7824 */ /* 0x000fe200020e0648 */
[----:B------:R-:W-:Y:S02]  /*c7d0*/  LOP3.LUT R31, R77, R76, RZ, 0xc0, !PT ;  /* 0x0000004c4d1f7212 */ /* 0x000fe400078ec0ff */
[----:B------:R-:W-:-:S02]  /*c7e0*/  LOP3.LUT R23, R4, R23, R80, 0xf8, !PT ;  /* 0x0000001704177212 */ /* 0x000fc400078ef850 */
[--C-:B------:R-:W-:Y:S02]  /*c7f0*/  LOP3.LUT R6, R5, R6, R79.reuse, 0xf8, !PT ;  /* 0x0000000605067212 */ /* 0x100fe400078ef84f */
[----:B------:R-:W-:Y:S02]  /*c800*/  LOP3.LUT R4, R78, R75, RZ, 0xc0, !PT ;  /* 0x0000004b4e047212 */ /* 0x000fe400078ec0ff */
[----:B------:R-:W-:Y:S02]  /*c810*/  LOP3.LUT R0, R31, R0, R79, 0xf8, !PT ;  /* 0x000000001f007212 */ /* 0x000fe400078ef84f */
[----:B------:R-:W-:Y:S02]  /*c820*/  SEL R74, RZ, 0xffffffff, !P2 ;  /* 0xffffffffff4a7807 */ /* 0x000fe40005000000 */
[----:B------:R-:W-:Y:S01]  /*c830*/  LEA.HI R31, P1, R23, R6, RZ, 0x1 ;  /* 0x00000006171f7211 */ /* 0x000fe200078308ff */
[----:B------:R-:W-:Y:S01]  /*c840*/  IMAD.SHL.U32 R67, R0, 0x2, RZ ;  /* 0x0000000200437824 */ /* 0x000fe200078e00ff */
[----:B------:R-:W-:-:S02]  /*c850*/  LOP3.LUT R59, R4, R59, R80, 0xf8, !PT ;  /* 0x0000003b043b7212 */ /* 0x000fc400078ef850 */
[C---:B------:R-:W-:Y:S02]  /*c860*/  IADD3 R73, P0, PT, R74.reuse, R73, RZ ;  /* 0x000000494a497210 */ /* 0x040fe40007f1e0ff */
[----:B------:R-:W-:Y:S01]  /*c870*/  IADD3 R5, P3, PT, R31, R6, RZ ;  /* 0x000000061f057210 */ /* 0x000fe20007f7e0ff */
[----:B------:R-:W-:Y:S01]  /*c880*/  IMAD.X R4, RZ, RZ, R59, P1 ;  /* 0x000000ffff047224 */ /* 0x000fe200008e063b */
[----:B------:R-:W-:Y:S01]  /*c890*/  ISETP.GE.U32.AND P2, PT, R67, R38, PT ;  /* 0x000000264300720c */ /* 0x000fe20003f46070 */
[----:B------:R-:W-:Y:S01]  /*c8a0*/  IMAD.X R74, R74, 0x1, R33, P0 ;  /* 0x000000014a4a7824 */ /* 0x000fe200000e0621 */
[----:B------:R-:W-:Y:S01]  /*c8b0*/  SHF.L.U64.HI R68, R0, 0x1, R23 ;  /* 0x0000000100447819 */ /* 0x000fe20000010217 */
[----:B------:R-:W-:Y:S01]  /*c8c0*/  IMAD.X R64, R4, 0x1, R59, P3 ;  /* 0x0000000104407824 */ /* 0x000fe200018e063b */
[----:B------:R-:W-:Y:S02]  /*c8d0*/  ISETP.GE.U32.AND P0, PT, R31, R6, PT ;  /* 0x000000061f00720c */ /* 0x000fe40003f06070 */
[----:B------:R-:W-:-:S02]  /*c8e0*/  ISETP.GE.U32.AND P1, PT, R5, R31, PT ;  /* 0x0000001f0500720c */ /* 0x000fc40003f26070 */
[----:B------:R-:W-:Y:S02]  /*c8f0*/  ISETP.GE.U32.AND.EX P2, PT, R68, R39, PT, P2 ;  /* 0x000000274400720c */ /* 0x000fe40003f46120 */
[----:B------:R-:W-:Y:S02]  /*c900*/  LOP3.LUT R33, R71, R76, RZ, 0xc0, !PT ;  /* 0x0000004c47217212 */ /* 0x000fe400078ec0ff */
[----:B------:R-:W-:Y:S02]  /*c910*/  ISETP.GE.U32.AND.EX P0, PT, R4, R59, PT, P0 ;  /* 0x0000003b0400720c */ /* 0x000fe40003f06100 */
[----:B------:R-:W-:Y:S02]  /*c920*/  ISETP.GE.U32.AND.EX P1, PT, R64, R4, PT, P1 ;  /* 0x000000044000720c */ /* 0x000fe40003f26110 */
[----:B------:R-:W-:Y:S02]  /*c930*/  IADD3 R70, P3, PT, R5, -R36, RZ ;  /* 0x8000002405467210 */ /* 0x000fe40007f7e0ff */
[----:B------:R-:W-:-:S02]  /*c940*/  SEL R31, RZ, 0x1, P2 ;  /* 0x00000001ff1f7807 */ /* 0x000fc40001000000 */
[----:B------:R-:W-:Y:S01]  /*c950*/  LOP3.LUT R4, R33, R28, R79, 0xf8, !PT ;  /* 0x0000001c21047212 */ /* 0x000fe200078ef84f */
[----:B------:R-:W-:Y:S01]  /*c960*/  IMAD.X R71, R64, 0x1, ~R37, P3 ;  /* 0x0000000140477824 */ /* 0x000fe200018e0e25 */
[----:B------:R-:W-:Y:S02]  /*c970*/  SEL R28, RZ, 0x1, P0 ;  /* 0x00000001ff1c7807 */ /* 0x000fe40000000000 */
[----:B------:R-:W-:Y:S02]  /*c980*/  SEL R33, RZ, 0x1, P1 ;  /* 0x00000001ff217807 */ /* 0x000fe40000800000 */
[----:B------:R-:W-:Y:S02]  /*c990*/  LOP3.LUT R66, R66, R75, RZ, 0xc0, !PT ;  /* 0x0000004b42427212 */ /* 0x000fe400078ec0ff */
[----:B------:R-:W-:Y:S02]  /*c9a0*/  ISETP.GE.U32.AND P1, PT, R70, R31, PT ;  /* 0x0000001f4600720c */ /* 0x000fe40003f26070 */
[----:B------:R-:W-:-:S02]  /*c9b0*/  IADD3 R31, P3, P0, R4, R33, R28 ;  /* 0x00000021041f7210 */ /* 0x000fc4000787e01c */
[----:B------:R-:W-:Y:S02]  /*c9c0*/  LOP3.LUT R33, R66, R69, R80, 0xf8, !PT ;  /* 0x0000004542217212 */ /* 0x000fe400078ef850 */
        /* <DEDUP_REMOVED lines=10> */
[----:B------:R-:W-:Y:S01]  /*ca70*/  LOP3.LUT R76, R27, R76, RZ, 0xc0, !PT ;  /* 0x0000004c1b4c7212 */ /* 0x000fe200078ec0ff */
[----:B------:R-:W-:Y:S01]  /*ca80*/  IMAD.X R78, R28, 0x1, ~R35, P4 ;  /* 0x000000011c4e7824 */ /* 0x000fe200020e0e23 */
[----:B------:R-:W-:-:S02]  /*ca90*/  ISETP.GE.U32.AND.EX P0, PT, R72, R33, PT, P0 ;  /* 0x000000214800720c */ /* 0x000fc40003f06100 */
[----:B------:R-:W-:Y:S02]  /*caa0*/  ISETP.GE.U32.AND.EX P3, PT, R28, R72, PT, P3 ;  /* 0x000000481c00720c */ /* 0x000fe40003f66130 */
[----:B------:R-:W-:Y:S02]  /*cab0*/  ISETP.GE.U32.AND P5, PT, R66, R31, PT ;  /* 0x0000001f4200720c */ /* 0x000fe40003fa6070 */
[----:B------:R-:W-:Y:S02]  /*cac0*/  LOP3.LUT R27, R76, R73, R79, 0xf8, !PT ;  /* 0x000000494c1b7212 */ /* 0x000fe400078ef84f */
[----:B------:R-:W-:Y:S02]  /*cad0*/  SEL R31, RZ, 0x1, P0 ;  /* 0x00000001ff1f7807 */ /* 0x000fe40000000000 */
[----:B------:R-:W-:Y:S02]  /*cae0*/  SEL R72, RZ, 0x1, P3 ;  /* 0x00000001ff487807 */ /* 0x000fe40001800000 */
[----:B------:R-:W-:-:S02]  /*caf0*/  LOP3.LUT R73, R22, R75, RZ, 0xc0, !PT ;  /* 0x0000004b16497212 */ /* 0x000fc400078ec0ff */
[----:B------:R-:W-:Y:S02]  /*cb00*/  ISETP.GE.U32.AND.EX P0, PT, R78, RZ, PT, P5 ;  /* 0x000000ff4e00720c */ /* 0x000fe40003f06150 */
[----:B------:R-:W-:Y:S02]  /*cb10*/  ISETP.LT.U32.AND P3, PT, R69, R34, PT ;  /* 0x000000224500720c */ /* 0x000fe40003f61070 */
[----:B------:R-:W-:Y:S02]  /*cb20*/  IADD3 R72, P4, P5, R27, R72, R31 ;  /* 0x000000481b487210 */ /* 0x000fe40007d9e01f */
[----:B------:R-:W-:Y:S02]  /*cb30*/  LOP3.LUT R31, R73, R74, R80, 0xf8, !PT ;  /* 0x0000004a491f7212 */ /* 0x000fe400078ef850 */
[----:B------:R-:W-:Y:S02]  /*cb40*/  ISETP.LT.U32.OR.EX P0, PT, R28, R35, !P0, P3 ;  /* 0x000000231c00720c */ /* 0x000fe40004701530 */
[----:B------:R-:W-:-:S02]  /*cb50*/  IADD3 R73, P3, PT, R72, R27, RZ ;  /* 0x0000001b48497210 */ /* 0x000fc40007f7e0ff */
[----:B------:R-:W-:Y:S02]  /*cb60*/  IADD3.X R76, PT, PT, R31, RZ, RZ, P4, P5 ;  /* 0x000000ff1f4c7210 */ /* 0x000fe400027ea4ff */
[C---:B------:R-:W-:Y:S02]  /*cb70*/  IADD3 R74, P5, PT, R73.reuse, -R40, RZ ;  /* 0x80000028494a7210 */ /* 0x040fe40007fbe0ff */
[----:B------:R-:W-:Y:S01]  /*cb80*/  SEL R75, RZ, 0x1, !P0 ;  /* 0x00000001ff4b7807 */ /* 0x000fe20004000000 */
[----:B------:R-:W-:Y:S01]  /*cb90*/  IMAD.X R22, R76, 0x1, R31, P3 ;  /* 0x000000014c167824 */ /* 0x000fe200018e061f */
[----:B------:R-:W-:Y:S02]  /*cba0*/  ISETP.GE.U32.AND P4, PT, R72, R27, PT ;  /* 0x0000001b4800720c */ /* 0x000fe40003f86070 */
[----:B------:R-:W-:Y:S01]  /*cbb0*/  ISETP.GE.U32.AND P6, PT, R73, R72, PT ;  /* 0x000000484900720c */ /* 0x000fe20003fc6070 */
[----:B------:R-:W-:Y:S01]  /*cbc0*/  IMAD.X R72, R22, 0x1, ~R41, P5 ;  /* 0x0000000116487824 */ /* 0x000fe200028e0e29 */
[----:B------:R-:W-:-:S02]  /*cbd0*/  ISETP.GE.U32.AND P3, PT, R74, R75, PT ;  /* 0x0000004b4a00720c */ /* 0x000fc40003f66070 */
[----:B------:R-:W-:Y:S02]  /*cbe0*/  ISETP.GE.U32.AND.EX P4, PT, R76, R31, PT, P4 ;  /* 0x0000001f4c00720c */ /* 0x000fe40003f86140 */
[----:B------:R-:W-:Y:S02]  /*cbf0*/  ISETP.GE.U32.AND.EX P6, PT, R22, R76, PT, P6 ;  /* 0x0000004c1600720c */ /* 0x000fe40003fc6160 */
[----:B------:R-:W-:Y:S02]  /*cc00*/  ISETP.GE.U32.AND P5, PT, R73, R40, PT ;  /* 0x000000284900720c */ /* 0x000fe40003fa6070 */
[----:B------:R-:W-:Y:S02]  /*cc10*/  ISETP.GE.U32.AND.EX P3, PT, R72, RZ, PT, P3 ;  /* 0x000000ff4800720c */ /* 0x000fe40003f66130 */
[----:B------:R-:W-:Y:S02]  /*cc20*/  SEL R75, RZ, 0x1, P4 ;  /* 0x00000001ff4b7807 */ /* 0x000fe40002000000 */
[----:B------:R-:W-:-:S02]  /*cc30*/  SEL R76, RZ, 0x1, P6 ;  /* 0x00000001ff4c7807 */ /* 0x000fc40003000000 */
[----:B------:R-:W-:Y:S02]  /*cc40*/  ISETP.GE.U32.AND.EX P3, PT, R22, R41, P3, P5 ;  /* 0x000000291600720c */ /* 0x000fe40001f66150 */
        /* <DEDUP_REMOVED lines=10> */
[----:B------:R-:W-:Y:S01]  /*ccf0*/  LOP3.LUT R77, R67, R76, RZ, 0xc0, !PT ;  /* 0x0000004c434d7212 */ /* 0x000fe200078ec0ff */
[----:B------:R-:W-:Y:S01]  /*cd00*/  IMAD.X R88, RZ, RZ, ~R79, P3 ;  /* 0x000000ffff587224 */ /* 0x000fe200018e0e4f */
[----:B------:R-:W-:Y:S02]  /*cd10*/  LOP3.LUT R79, R68, R81, RZ, 0xc0, !PT ;  /* 0x00000051444f7212 */ /* 0x000fe400078ec0ff */
[----:B------:R-:W-:Y:S02]  /*cd20*/  LOP3.LUT R77, R77, R82, R86, 0xf8, !PT ;  /* 0x000000524d4d7212 */ /* 0x000fe400078ef856 */
[----:B------:R-:W-:-:S02]  /*cd30*/  IADD3 R75, P3, PT, R80, R70, RZ ;  /* 0x00000046504b7210 */ /* 0x000fc40007f7e0ff */
[----:B------:R-:W-:Y:S02]  /*cd40*/  LOP3.LUT R68, R5, R76, RZ, 0xc0, !PT ;  /* 0x0000004c05447212 */ /* 0x000fe400078ec0ff */
[----:B------:R-:W-:Y:S01]  /*cd50*/  LOP3.LUT R79, R79, R84, R88, 0xf8, !PT ;  /* 0x000000544f4f7212 */ /* 0x000fe200078ef858 */
[----:B------:R-:W-:Y:S01]  /*cd60*/  IMAD.X R70, R80, 0x1, R71, P3 ;  /* 0x0000000150467824 */ /* 0x000fe200018e0647 */
[----:B------:R-:W-:Y:S02]  /*cd70*/  ISETP.GE.U32.AND P2, PT, R58, R77, PT ;  /* 0x0000004d3a00720c */ /* 0x000fe40003f46070 */
[----:B------:R-:W-:Y:S02]  /*cd80*/  LOP3.LUT R67, R64, R81, RZ, 0xc0, !PT ;  /* 0x0000005140437212 */ /* 0x000fe400078ec0ff */
[----:B------:R-:W-:Y:S02]  /*cd90*/  LOP3.LUT R68, R68, R75, R86, 0xf8, !PT ;  /* 0x0000004b44447212 */ /* 0x000fe400078ef856 */
[----:B------:R-:W-:-:S02]  /*cda0*/  ISETP.GE.U32.AND.EX P2, PT, R32, R79, PT, P2 ;  /* 0x0000004f2000720c */ /* 0x000fc40003f46120 */
[----:B------:R-:W-:Y:S02]  /*cdb0*/  LOP3.LUT R67, R67, R70, R88, 0xf8, !PT ;  /* 0x0000004643437212 */ /* 0x000fe400078ef858 */
[----:B------:R-:W-:Y:S02]  /*cdc0*/  IADD3 R71, P3, PT, R65, -R68, RZ ;  /* 0x8000004441477210 */ /* 0x000fe40007f7e0ff */
[----:B------:R-:W-:Y:S02]  /*cdd0*/  SEL R64, RZ, 0x1, P2 ;  /* 0x00000001ff407807 */ /* 0x000fe40001000000 */
[----:B------:R-:W-:Y:S01]  /*cde0*/  SEL R5, RZ, 0xffffffff, !P1 ;  /* 0xffffffffff057807 */ /* 0x000fe20004800000 */
[----:B------:R-:W-:Y:S01]  /*cdf0*/  IMAD.X R75, R62, 0x1, ~R67, P3 ;  /* 0x000000013e4b7824 */ /* 0x000fe200018e0e43 */
[----:B------:R-:W-:Y:S02]  /*ce00*/  ISETP.GE.U32.AND P1, PT, R71, R64, PT ;  /* 0x000000404700720c */ /* 0x000fe40003f26070 */
[----:B------:R-:W-:-:S02]  /*ce10*/  IADD3 R83, P4, PT, R5, R66, RZ ;  /* 0x0000004205537210 */ /* 0x000fc40007f9e0ff */
[----:B------:R-:W-:Y:S02]  /*ce20*/  LOP3.LUT R64, R69, R76, RZ, 0xc0, !PT ;  /* 0x0000004c45407212 */ /* 0x000fe400078ec0ff */
[----:B------:R-:W-:Y:S01]  /*ce30*/  ISETP.LT.U32.AND P3, PT, R65, R68, PT ;  /* 0x000000444100720c */ /* 0x000fe20003f61070 */
[----:B------:R-:W-:Y:S01]  /*ce40*/  IMAD.X R66, R5, 0x1, R78, P4 ;  /* 0x0000000105427824 */ /* 0x000fe200020e064e */
[----:B------:R-:W-:Y:S02]  /*ce50*/  ISETP.GE.U32.AND.EX P1, PT, R75, RZ, PT, P1 ;  /* 0x000000ff4b00720c */ /* 0x000fe40003f26110 */
[----:B------:R-:W-:Y:S02]  /*ce60*/  LOP3.LUT R5, R28, R81, RZ, 0xc0, !PT ;  /* 0x000000511c057212 */ /* 0x000fe400078ec0ff */
[----:B------:R-:W-:Y:S02]  /*ce70*/  LOP3.LUT R64, R64, R83, R86, 0xf8, !PT ;  /* 0x0000005340407212 */ /* 0x000fe400078ef856 */
[----:B------:R-:W-:-:S02]  /*ce80*/  ISETP.LT.U32.OR.EX P1, PT, R62, R67, !P1, P3 ;  /* 0x000000433e00720c */ /* 0x000fc40004f21530 */
[----:B------:R-:W-:Y:S02]  /*ce90*/  LOP3.LUT R5, R5, R66, R88, 0xf8, !PT ;  /* 0x0000004205057212 */ /* 0x000fe400078ef858 */
[----:B------:R-:W-:Y:S02]  /*cea0*/  IADD3 R67, P3, PT, R63, -R64, RZ ;  /* 0x800000403f437210 */ /* 0x000fe40007f7e0ff */
[----:B------:R-:W-:Y:S02]  /*ceb0*/  SEL R28, RZ, 0x1, !P1 ;  /* 0x00000001ff1c7807 */ /* 0x000fe40004800000 */
        /* <DEDUP_REMOVED lines=12> */
[CC--:B------:R-:W-:Y:S02]  /*cf80*/  IADD3 R62, P0, PT, R61.reuse, -R22.reuse, RZ ;  /* 0x800000163d3e7210 */ /* 0x0c0fe40007f1e0ff */
[----:B------:R-:W-:Y:S02]  /*cf90*/  SEL R5, RZ, 0x1, !P3 ;  /* 0x00000001ff057807 */ /* 0x000fe40005800000 */
[----:B------:R-:W-:Y:S01]  /*cfa0*/  ISETP.LT.U32.AND P4, PT, R61, R22, PT ;  /* 0x000000163d00720c */ /* 0x000fe20003f81070 */
[----:B------:R-:W-:Y:S01]  /*cfb0*/  IMAD.X R64, R30, 0x1, ~R63, P0 ;  /* 0x000000011e407824 */ /* 0x000fe200000e0e3f */
[----:B------:R-:W-:Y:S02]  /*cfc0*/  ISETP.GE.U32.AND P0, PT, R62, R5, PT ;  /* 0x000000053e00720c */ /* 0x000fe40003f06070 */
[----:B------:R-:W-:-:S02]  /*cfd0*/  SEL R28, RZ, 0xffffffff, P2 ;  /* 0xffffffffff1c7807 */ /* 0x000fc40001000000 */
        /* <DEDUP_REMOVED lines=10> */
[----:B------:R-:W-:Y:S02]  /*d080*/  SEL R84, R37, RZ, P0 ;  /* 0x000000ff25547207 */ /* 0x000fe40000000000 */
[----:B------:R-:W-:Y:S02]  /*d090*/  SEL R30, RZ, 0xffffffff, !P1 ;  /* 0xffffffffff1e7807 */ /* 0x000fe40004800000 */
[----:B------:R-:W-:Y:S02]  /*d0a0*/  ISETP.GE.U32.AND.EX P2, PT, R122, R5, PT, P4 ;  /* 0x000000057a00720c */ /* 0x000fe40003f46140 */
[----:B------:R-:W-:Y:S02]  /*d0b0*/  IADD3 R61, P4, PT, R28, R71, RZ ;  /* 0x000000471c3d7210 */ /* 0x000fe40007f9e0ff */
[----:B------:R-:W-:-:S02]  /*d0c0*/  SEL R22, RZ, 0x1, P2 ;  /* 0x00000001ff167807 */ /* 0x000fc40001000000 */
[----:B------:R-:W-:Y:S01]  /*d0d0*/  SEL R82, R35, RZ, P0 ;  /* 0x000000ff23527207 */ /* 0x000fe20000000000 */
        /* <DEDUP_REMOVED lines=15> */
[----:B------:R-:W-:Y:S02]  /*d1d0*/  IADD3 R61, P5, PT, -R83, R6, RZ ;  /* 0x00000006533d7210 */ /* 0x000fe40007fbe1ff */
[----:B------:R-:W-:-:S02]  /*d1e0*/  IADD3 R28, P2, P4, R67, R28, R5 ;  /* 0x0000001c431c7210 */ /* 0x000fc40007c5e005 */
[----:B------:R-:W-:Y:S01]  /*d1f0*/  SEL R5, R34, RZ, P0 ;  /* 0x000000ff22057207 */ /* 0x000fe20000000000 */
[----:B------:R-:W-:Y:S01]  /*d200*/  IMAD.X R63, R59, 0x1, ~R84, P5 ;  /* 0x000000013b3f7824 */ /* 0x000fe200028e0e54 */
[----:B------:R-:W-:Y:S02]  /*d210*/  SEL R22, RZ, 0x1, P1 ;  /* 0x00000001ff167807 */ /* 0x000fe40000800000 */
[----:B------:R-:W-:Y:S02]  /*d220*/  IADD3 R5, P5, PT, R28, R5, RZ ;  /* 0x000000051c057210 */ /* 0x000fe40007fbe0ff */
[----:B------:R-:W-:Y:S02]  /*d230*/  IADD3.X R65, PT, PT, R30, RZ, RZ, P2, P4 ;  /* 0x000000ff1e417210 */ /* 0x000fe400017e84ff */
[----:B------:R-:W-:Y:S02]  /*d240*/  ISETP.GE.U32.AND P6, PT, R61, R22, PT ;  /* 0x000000163d00720c */ /* 0x000fe40003fc6070 */
[----:B------:R-:W-:Y:S01]  /*d250*/  ISETP.LT.U32.AND P2, PT, R6, R83, PT ;  /* 0x000000530600720c */ /* 0x000fe20003f41070 */
[----:B------:R-:W-:Y:S01]  /*d260*/  IMAD.X R82, R65, 0x1, R82, P5 ;  /* 0x0000000141527824 */ /* 0x000fe200028e0652 */
[----:B------:R-:W-:-:S02]  /*d270*/  ISETP.GE.U32.AND.EX P6, PT, R63, RZ, PT, P6 ;  /* 0x000000ff3f00720c */ /* 0x000fc40003fc6160 */
[----:B------:R-:W-:Y:S02]  /*d280*/  ISETP.GE.U32.AND P4, PT, R28, R67, PT ;  /* 0x000000431c00720c */ /* 0x000fe40003f86070 */
[----:B------:R-:W-:Y:S02]  /*d290*/  ISETP.GE.U32.AND P5, PT, R5, R28, PT ;  /* 0x0000001c0500720c */ /* 0x000fe40003fa6070 */
[----:B------:R-:W-:Y:S02]  /*d2a0*/  ISETP.LT.U32.OR.EX P2, PT, R59, R84, !P6, P2 ;  /* 0x000000543b00720c */ /* 0x000fe40007741520 */
[----:B------:R-:W-:Y:S02]  /*d2b0*/  ISETP.GE.U32.AND.EX P4, PT, R65, R30, PT, P4 ;  /* 0x0000001e4100720c */ /* 0x000fe40003f86140 */
[----:B------:R-:W-:Y:S02]  /*d2c0*/  ISETP.GE.U32.AND.EX P6, PT, R82, R65, PT, P5 ;  /* 0x000000415200720c */ /* 0x000fe40003fc6150 */
[----:B------:R-:W-:-:S02]  /*d2d0*/  SEL R65, RZ, 0x1, P4 ;  /* 0x00000001ff417807 */ /* 0x000fc40002000000 */
[----:B------:R-:W-:Y:S02]  /*d2e0*/  SEL R6, RZ, 0x1, P6 ;  /* 0x00000001ff067807 */ /* 0x000fe40003000000 */
[----:B------:R-:W-:Y:S02]  /*d2f0*/  IADD3 R60, P5, PT, -R5, R4, RZ ;  /* 0x00000004053c7210 */ /* 0x000fe40007fbe1ff */
[----:B------:R-:W-:Y:S02]  /*d300*/  IADD3 R6, P4, PT, R6, R65, RZ ;  /* 0x0000004106067210 */ /* 0x000fe40007f9e0ff */
[----:B------:R-:W-:Y:S01]  /*d310*/  SEL R59, RZ, 0x1, !P2 ;  /* 0x00000001ff3b7807 */ /* 0x000fe20005000000 */
[----:B------:R-:W-:Y:S01]  /*d320*/  IMAD.X R22, R33, 0x1, ~R82, P5 ;  /* 0x0000000121167824 */ /* 0x000fe200028e0e52 */
[----:B------:R-:W-:Y:S01]  /*d330*/  SEL R65, RZ, 0xffffffff, !P3 ;  /* 0xffffffffff417807 */ /* 0x000fe20005800000 */
[----:B------:R-:W-:Y:S01]  /*d340*/  IMAD.X R28, RZ, RZ, RZ, P4 ;  /* 0x000000ffff1c7224 */ /* 0x000fe200020e06ff */
[----:B------:R-:W-:-:S02]  /*d350*/  ISETP.LT.U32.AND P3, PT, R4, R5, PT ;  /* 0x000000050400720c */ /* 0x000fc40003f61070 */
[----:B------:R-:W-:Y:S02]  /*d360*/  ISETP.GE.U32.AND P6, PT, R60, R59, PT ;  /* 0x0000003b3c00720c */ /* 0x000fe40003fc6070 */
[--C-:B------:R-:W-:Y:S02]  /*d370*/  IADD3 R4, P4, P5, R6, R62, R65.reuse ;  /* 0x0000003e06047210 */ /* 0x100fe40007d9e041 */
[----:B------:R-:W-:Y:S02]  /*d380*/  SEL R59, R40, RZ, P0 ;  /* 0x000000ff283b7207 */ /* 0x000fe40000000000 */
[----:B------:R-:W-:Y:S02]  /*d390*/  ISETP.GE.U32.AND.EX P6, PT, R22, RZ, PT, P6 ;  /* 0x000000ff1600720c */ /* 0x000fe40003fc6160 */
[----:B------:R-:W-:Y:S02]  /*d3a0*/  IADD3.X R6, PT, PT, R28, R64, R65, P4, P5 ;  /* 0x000000401c067210 */ /* 0x000fe400027ea441 */
[----:B------:R-:W-:-:S02]  /*d3b0*/  IADD3 R4, P4, PT, R4, R59, RZ ;  /* 0x0000003b04047210 */ /* 0x000fc40007f9e0ff */
[----:B------:R-:W-:Y:S02]  /*d3c0*/  SEL R59, R41, RZ, P0 ;  /* 0x000000ff293b7207 */ /* 0x000fe40000000000 */
[----:B------:R-:W-:Y:S02]  /*d3d0*/  ISETP.LT.U32.OR.EX P3, PT, R33, R82, !P6, P3 ;  /* 0x000000522100720c */ /* 0x000fe40007761530 */
[----:B------:R-:W-:Y:S01]  /*d3e0*/  IADD3 R62, P5, PT, -R4, R27, RZ ;  /* 0x0000001b043e7210 */ /* 0x000fe20007fbe1ff */
[----:B------:R-:W-:Y:S01]  /*d3f0*/  IMAD.X R6, R6, 0x1, R59, P4 ;  /* 0x0000000106067824 */ /* 0x000fe200020e063b */
[----:B------:R-:W-:Y:S02]  /*d400*/  SEL R33, RZ, 0x1, !P3 ;  /* 0x00000001ff217807 */ /* 0x000fe40005800000 */
[----:B------:R-:W-:Y:S01]  /*d410*/  ISETP.LT.U32.AND P4, PT, R27, R4, PT ;  /* 0x000000041b00720c */ /* 0x000fe20003f81070 */
[----:B------:R-:W-:Y:S01]  /*d420*/  IMAD.X R68, R31, 0x1, ~R6, P5 ;  /* 0x000000011f447824 */ /* 0x000fe200028e0e06 */
[----:B------:R-:W-:-:S02]  /*d430*/  ISETP.GE.U32.AND P0, PT, R62, R33, PT ;  /* 0x000000213e00720c */ /* 0x000fc40003f06070 */
[----:B------:R-:W-:Y:S02]  /*d440*/  SEL R30, RZ, 0xffffffff, P1 ;  /* 0xffffffffff1e7807 */ /* 0x000fe40000800000 */
[----:B------:R-:W-:Y:S02]  /*d450*/  ISETP.GE.U32.AND.EX P0, PT, R68, RZ, PT, P0 ;  /* 0x000000ff4400720c */ /* 0x000fe40003f06100 */
[----:B------:R-:W-:Y:S02]  /*d460*/  SEL R90, RZ, 0xffffffff, !P3 ;  /* 0xffffffffff5a7807 */ /* 0x000fe40005800000 */
[----:B------:R-:W-:Y:S02]  /*d470*/  ISETP.LT.U32.OR.EX P0, PT, R31, R6, !P0, P4 ;  /* 0x000000061f00720c */ /* 0x000fe40004701540 */
[----:B------:R-:W-:Y:S02]  /*d480*/  IADD3 R27, P4, PT, -R117, R0, RZ ;  /* 0x00000000751b7210 */ /* 0x000fe40007f9e1ff */
[----:B------:R-:W-:-:S02]  /*d490*/  SEL R94, R38, RZ, P0 ;  /* 0x000000ff265e7207 */ /* 0x000fc40000000000 */
[----:B------:R-:W-:Y:S01]  /*d4a0*/  SEL R92, R39, RZ, P0 ;  /* 0x000000ff275c7207 */ /* 0x000fe20000000000 */
[----:B------:R-:W-:Y:S01]  /*d4b0*/  IMAD.X R23, R23, 0x1, ~R122, P4 ;  /* 0x0000000117177824 */ /* 0x000fe200020e0e7a */
[-C--:B------:R-:W-:Y:S02]  /*d4c0*/  IADD3 R94, P5, PT, R94, R27.reuse, RZ ;  /* 0x0000001b5e5e7210 */ /* 0x080fe40007fbe0ff */
[----:B------:R-:W-:Y:S02]  /*d4d0*/  SEL R96, R36, RZ, P0 ;  /* 0x000000ff24607207 */ /* 0x000fe40000000000 */
[----:B------:R-:W-:Y:S01]  /*d4e0*/  ISETP.GE.U32.AND P4, PT, R94, R27, PT ;  /* 0x0000001b5e00720c */ /* 0x000fe20003f86070 */
[----:B------:R-:W-:Y:S01]  /*d4f0*/  IMAD.X R92, R92, 0x1, R23, P5 ;  /* 0x000000015c5c7824 */ /* 0x000fe200028e0617 */
[----:B------:R-:W-:Y:S01]  /*d500*/  SEL R0, R37, RZ, P0 ;  /* 0x000000ff25007207 */ /* 0x000fe20000000000 */
[----:B------:R-:W-:-:S03]  /*d510*/  IMAD.WIDE.U32 R32, R95, R94, RZ ;  /* 0x0000005e5f207225 */ /* 0x000fc600078e00ff */
[----:B------:R-:W-:Y:S01]  /*d520*/  ISETP.GE.U32.AND.EX P1, PT, R92, R23, PT, P4 ;  /* 0x000000175c00720c */ /* 0x000fe20003f26140 */
[-C--:B------:R-:W-:Y:S01]  /*d530*/  IMAD.WIDE.U32 R66, R99, R94.reuse, RZ ;  /* 0x0000005e63427225 */ /* 0x080fe200078e00ff */
[C---:B------:R-:W-:Y:S02]  /*d540*/  IADD3 R28, P4, PT, R30.reuse, R61, RZ ;  /* 0x0000003d1e1c7210 */ /* 0x040fe40007f9e0ff */
[----:B------:R-:W-:Y:S01]  /*d550*/  SEL R23, RZ, 0x1, P1 ;  /* 0x00000001ff177807 */ /* 0x000fe20000800000 */
[----:B------:R-:W-:Y:S01]  /*d560*/  IMAD.WIDE.U32 R64, R97, R94, RZ ;  /* 0x0000005e61407225 */ /* 0x000fe200078e00ff */
[----:B------:R-:W-:Y:S02]  /*d570*/  SEL R61, RZ, 0xffffffff, !P2 ;  /* 0xffffffffff3d7807 */ /* 0x000fe40005000000 */
[----:B------:R-:W-:Y:S01]  /*d580*/  IADD3 R23, P1, PT, R23, R28, RZ ;  /* 0x0000001c17177210 */ /* 0x000fe20007f3e0ff */
[----:B------:R-:W-:Y:S02]  /*d590*/  IMAD.X R30, R30, 0x1, R63, P4 ;  /* 0x000000011e1e7824 */ /* 0x000fe400020e063f */
[----:B------:R-:W-:Y:S01]  /*d5a0*/  IMAD.WIDE.U32 R66, P6, R92, R87, R66 ;  /* 0x000000575c427225 */ /* 0x000fe200078c0042 */
[----:B------:R-:W-:-:S02]  /*d5b0*/  IADD3 R96, P5, PT, R23, R96, RZ ;  /* 0x0000006017607210 */ /* 0x000fc40007fbe0ff */
[----:B------:R-:W-:Y:S01]  /*d5c0*/  ISETP.GE.U32.AND P4, PT, R23, R28, PT ;  /* 0x0000001c1700720c */ /* 0x000fe20003f86070 */
[----:B------:R-:W-:Y:S01]  /*d5d0*/  IMAD.X R27, RZ, RZ, R30, P1 ;  /* 0x000000ffff1b7224 */ /* 0x000fe200008e061e */
[C---:B------:R-:W-:Y:S01]  /*d5e0*/  ISETP.GE.U32.AND P1, PT, R96.reuse, R23, PT ;  /* 0x000000176000720c */ /* 0x040fe20003f26070 */
[----:B------:R-:W-:-:S03]  /*d5f0*/  IMAD.WIDE.U32 R58, R96, R93, RZ ;  /* 0x0000005d603a7225 */ /* 0x000fc600078e00ff */
[C---:B------:R-:W-:Y:S01]  /*d600*/  ISETP.GE.U32.AND.EX P2, PT, R27.reuse, R30, PT, P4 ;  /* 0x0000001e1b00720c */ /* 0x040fe20003f46140 */
[----:B------:R-:W-:Y:S01]  /*d610*/  IMAD.X R0, R27, 0x1, R0, P5 ;  /* 0x000000011b007824 */ /* 0x000fe200028e0600 */
[----:B------:R-:W-:Y:S01]  /*d620*/  IADD3 R60, P4, PT, R61, R60, RZ ;  /* 0x0000003c3d3c7210 */ /* 0x000fe20007f9e0ff */
[----:B------:R-:W-:Y:S01]  /*d630*/  IMAD.WIDE.U32 R32, P5, R92, R93, R32 ;  /* 0x0000005d5c207225 */ /* 0x000fe200078a0020 */
[----:B------:R-:W-:Y:S02]  /*d640*/  SEL R28, RZ, 0x1, P2 ;  /* 0x00000001ff1c7807 */ /* 0x000fe40001000000 */
[----:B------:R-:W-:Y:S01]  /*d650*/  ISETP.GE.U32.AND.EX P1, PT, R0, R27, PT, P1 ;  /* 0x0000001b0000720c */ /* 0x000fe20003f26110 */
[----:B------:R-:W-:-:S03]  /*d660*/  IMAD.WIDE.U32 R30, R93, R94, RZ ;  /* 0x0000005e5d1e7225 */ /* 0x000fc600078e00ff */
[----:B------:R-:W-:Y:S01]  /*d670*/  SEL R27, RZ, 0x1, P1 ;  /* 0x00000001ff1b7807 */ /* 0x000fe20000800000 */
[----:B------:R-:W-:Y:S01]  /*d680*/  IMAD.X R61, R61, 0x1, R22, P4 ;  /* 0x000000013d3d7824 */ /* 0x000fe200020e0616 */
[----:B------:R-:W-:Y:S01]  /*d690*/  IADD3 RZ, P2, PT, R31, R32, RZ ;  /* 0x000000201fff7210 */ /* 0x000fe20007f5e0ff */
[----:B------:R-:W-:Y:S02]  /*d6a0*/  IMAD.X R23, RZ, RZ, RZ, P5 ;  /* 0x000000ffff177224 */ /* 0x000fe400028e06ff */
[----:B------:R-:W-:Y:S01]  /*d6b0*/  IMAD.MOV.U32 R22, RZ, RZ, R33 ;  /* 0x000000ffff167224 */ /* 0x000fe200078e0021 */
[----:B------:R-:W-:Y:S01]  /*d6c0*/  IADD3 R33, P1, P4, R60, R27, R28 ;  /* 0x0000001b3c217210 */ /* 0x000fe20007c3e01c */
[----:B------:R-:W-:Y:S01]  /*d6d0*/  IMAD R27, R0, R93, RZ ;  /* 0x0000005d001b7224 */ /* 0x000fe200078e02ff */
[----:B------:R-:W-:Y:S01]  /*d6e0*/  SEL R28, R34, RZ, P0 ;  /* 0x000000ff221c7207 */ /* 0x000fe20000000000 */
[----:B------:R-:W-:Y:S01]  /*d6f0*/  IMAD.WIDE.U32.X R22, R92, R95, R22, P2 ;  /* 0x0000005f5c167225 */ /* 0x000fe200010e0416 */
[----:B------:R-:W-:-:S02]  /*d700*/  IADD3.X R32, PT, PT, R61, RZ, RZ, P1, P4 ;  /* 0x000000ff3d207210 */ /* 0x000fc40000fe84ff */
[----:B------:R-:W-:Y:S01]  /*d710*/  IADD3 R28, P5, PT, R33, R28, RZ ;  /* 0x0000001c211c7210 */ /* 0x000fe20007fbe0ff */
[----:B------:R-:W-:Y:S01]  /*d720*/  IMAD R63, R96, R95, R27 ;  /* 0x0000005f603f7224 */ /* 0x000fe200078e021b */
[----:B------:R-:W-:Y:S01]  /*d730*/  SEL R27, R35, RZ, P0 ;  /* 0x000000ff231b7207 */ /* 0x000fe20000000000 */
[----:B------:R-:W-:Y:S01]  /*d740*/  IMAD.WIDE.U32 R30, R87, R94, RZ ;  /* 0x0000005e571e7225 */ /* 0x000fe200078e00ff */
[----:B------:R-:W-:Y:S02]  /*d750*/  IADD3 R30, P2, PT, R22, R58, RZ ;  /* 0x0000003a161e7210 */ /* 0x000fe40007f5e0ff */
[----:B------:R-:W-:Y:S01]  /*d760*/  ISETP.GE.U32.AND P4, PT, R33, R60, PT ;  /* 0x0000003c2100720c */ /* 0x000fe20003f86070 */
[----:B------:R-:W-:Y:S01]  /*d770*/  IMAD.IADD R63, R59, 0x1, R63 ;  /* 0x000000013b3f7824 */ /* 0x000fe200078e023f */
[----:B------:R-:W-:Y:S01]  /*d780*/  IADD3 RZ, P1, PT, R31, R66, RZ ;  /* 0x000000421fff7210 */ /* 0x000fe20007f3e0ff */
[----:B------:R-:W-:Y:S01]  /*d790*/  IMAD.X R27, R32, 0x1, R27, P5 ;  /* 0x00000001201b7824 */ /* 0x000fe200028e061b */
[----:B------:R-:W-:Y:S01]  /*d7a0*/  ISETP.GE.U32.AND P3, PT, R30, R58, PT ;  /* 0x0000003a1e00720c */ /* 0x000fe20003f66070 */
[----:B------:R-:W-:Y:S01]  /*d7b0*/  IMAD.X R31, R63, 0x1, R23, P2 ;  /* 0x000000013f1f7824 */ /* 0x000fe200010e0617 */
[----:B------:R-:W-:Y:S01]  /*d7c0*/  ISETP.GE.U32.AND P2, PT, R28, R33, PT ;  /* 0x000000211c00720c */ /* 0x000fe20003f46070 */
[----:B------:R-:W-:Y:S01]  /*d7d0*/  IMAD.WIDE.U32 R22, R95, R96, RZ ;  /* 0x000000605f167225 */ /* 0x000fe200078e00ff */
[----:B------:R-:W-:-:S02]  /*d7e0*/  ISETP.GE.U32.AND.EX P4, PT, R32, R61, PT, P4 ;  /* 0x0000003d2000720c */ /* 0x000fc40003f86140 */
[----:B------:R-:W-:Y:S01]  /*d7f0*/  ISETP.GE.U32.AND.EX P2, PT, R27, R32, PT, P2 ;  /* 0x000000201b00720c */ /* 0x000fe20003f46120 */
[----:B------:R-:W-:Y:S01]  /*d800*/  IMAD.WIDE.U32 R60, R93, R96, RZ ;  /* 0x000000605d3c7225 */ /* 0x000fe200078e00ff */
[----:B------:R-:W-:Y:S02]  /*d810*/  ISETP.GE.U32.AND.EX P3, PT, R31, R63, PT, P3 ;  /* 0x0000003f1f00720c */ /* 0x000fe40003f66130 */
[----:B------:R-:W-:Y:S01]  /*d820*/  SEL R71, RZ, 0x1, P4 ;  /* 0x00000001ff477807 */ /* 0x000fe20002000000 */
[----:B------:R-:W-:Y:S01]  /*d830*/  IMAD.WIDE.U32 R22, P5, R0, R93, R22 ;  /* 0x0000005d00167225 */ /* 0x000fe200078a0016 */
[----:B------:R-:W-:Y:S02]  /*d840*/  SEL R60, RZ, 0x1, P2 ;  /* 0x00000001ff3c7807 */ /* 0x000fe40001000000 */
[----:B------:R-:W-:Y:S01]  /*d850*/  SEL R69, RZ, 0x1, P3 ;  /* 0x00000001ff457807 */ /* 0x000fe20001800000 */
[----:B------:R-:W-:-:S04]  /*d860*/  IMAD.WIDE.U32 R32, R89, R94, RZ ;  /* 0x0000005e59207225 */ /* 0x000fc800078e00ff */
[----:B------:R-:W-:-:S04]  /*d870*/  IMAD.WIDE.U32 R64, P4, R92, R89, R64 ;  /* 0x000000595c407225 */ /* 0x000fc80007880040 */
[----:B------:R-:W-:Y:S01]  /*d880*/  IMAD.X R59, RZ, RZ, RZ, P5 ;  /* 0x000000ffff3b7224 */ /* 0x000fe200028e06ff */
[----:B------:R-:W-:Y:S01]  /*d890*/  IADD3 RZ, P5, PT, R61, R22, RZ ;  /* 0x000000163dff7210 */ /* 0x000fe20007fbe0ff */
[----:B------:R-:W-:Y:S01]  /*d8a0*/  IMAD.MOV.U32 R58, RZ, RZ, R23 ;  /* 0x000000ffff3a7224 */ /* 0x000fe200078e0017 */
[----:B------:R-:W-:Y:S01]  /*d8b0*/  IADD3 R23, P3, PT, R60, R71, RZ ;  /* 0x000000473c177210 */ /* 0x000fe20007f7e0ff */
[----:B------:R-:W-:Y:S01]  /*d8c0*/  IMAD.WIDE.U32 R60, R91, R94, RZ ;  /* 0x0000005e5b3c7225 */ /* 0x000fe200078e00ff */
[----:B------:R-:W-:-:S03]  /*d8d0*/  IADD3 RZ, P2, PT, R33, R64, RZ ;  /* 0x0000004021ff7210 */ /* 0x000fc60007f5e0ff */
[----:B------:R-:W-:Y:S02]  /*d8e0*/  IMAD R60, R27, R93, RZ ;  /* 0x0000005d1b3c7224 */ /* 0x000fe400078e02ff */
[----:B------:R-:W-:-:S04]  /*d8f0*/  IMAD.WIDE.U32 R32, R21, R94, RZ ;  /* 0x0000005e15207225 */ /* 0x000fc800078e00ff */
[----:B------:R-:W-:Y:S02]  /*d900*/  IMAD.X R63, RZ, RZ, RZ, P6 ;  /* 0x000000ffff3f7224 */ /* 0x000fe400030e06ff */
[----:B------:R-:W-:Y:S01]  /*d910*/  IMAD.X R71, RZ, RZ, RZ, P3 ;  /* 0x000000ffff477224 */ /* 0x000fe200018e06ff */
[----:B------:R-:W-:Y:S01]  /*d920*/  IADD3 R88, P3, P6, R23, R62, R90 ;  /* 0x0000003e17587210 */ /* 0x000fe20007e7e05a */
[----:B------:R-:W-:-:S03]  /*d930*/  IMAD.WIDE.U32.X R58, R0, R95, R58, P5 ;  /* 0x0000005f003a7225 */ /* 0x000fc600028e043a */
[----:B------:R-:W-:Y:S01]  /*d940*/  IADD3.X R90, PT, PT, R71, R68, R90, P3, P6 ;  /* 0x00000044475a7210 */ /* 0x000fe20001fec45a */
[----:B------:R-:W-:-:S04]  /*d950*/  IMAD.WIDE.U32 R22, R28, R93, RZ ;  /* 0x0000005d1c167225 */ /* 0x000fc800078e00ff */
[----:B------:R-:W-:Y:S01]  /*d960*/  IMAD R73, R28, R95, R60 ;  /* 0x0000005f1c497224 */ /* 0x000fe200078e023c */
[----:B------:R-:W-:Y:S01]  /*d970*/  IADD3 R60, P3, P6, R22, R58, R69 ;  /* 0x0000003a163c7210 */ /* 0x000fe20007e7e045 */
[----:B------:R-:W-:-:S04]  /*d980*/  IMAD.WIDE.U32 R32, P5, R92, R91, R32 ;  /* 0x0000005b5c207225 */ /* 0x000fc800078a0020 */
[----:B------:R-:W-:Y:S01]  /*d990*/  IMAD.IADD R71, R23, 0x1, R73 ;  /* 0x0000000117477824 */ /* 0x000fe200078e0249 */
[----:B------:R-:W-:Y:S01]  /*d9a0*/  SEL R23, R40, RZ, P0 ;  /* 0x000000ff28177207 */ /* 0x000fe20000000000 */
[----:B------:R-:W-:Y:S01]  /*d9b0*/  IMAD.X R77, RZ, RZ, RZ, P4 ;  /* 0x000000ffff4d7224 */ /* 0x000fe200020e06ff */
[----:B------:R-:W-:Y:S01]  /*d9c0*/  IADD3 RZ, P4, PT, R61, R32, RZ ;  /* 0x000000203dff7210 */ /* 0x000fe20007f9e0ff */
[----:B------:R-:W-:Y:S01]  /*d9d0*/  IMAD.MOV.U32 R76, RZ, RZ, R65 ;  /* 0x000000ffff4c7224 */ /* 0x000fe200078e0041 */
[----:B------:R-:W-:Y:S01]  /*d9e0*/  IADD3.X R61, PT, PT, R71, R59, RZ, P3, P6 ;  /* 0x0000003b473d7210 */ /* 0x000fe20001fec4ff */
[----:B------:R-:W-:Y:S01]  /*d9f0*/  IMAD.WIDE.U32 R64, R95, R28, RZ ;  /* 0x0000001c5f407225 */ /* 0x000fe200078e00ff */
[----:B------:R-:W-:Y:S02]  /*da00*/  IADD3 R88, P3, PT, R88, R23, RZ ;  /* 0x0000001758587210 */ /* 0x000fe40007f7e0ff */
[----:B------:R-:W-:Y:S01]  /*da10*/  SEL R23, R41, RZ, P0 ;  /* 0x000000ff29177207 */ /* 0x000fe20000000000 */
[----:B------:R-:W-:-:S02]  /*da20*/  IMAD R32, R92, R87, RZ ;  /* 0x000000575c207224 */ /* 0x000fc400078e02ff */
[----:B------:R-:W-:Y:S02]  /*da30*/  IMAD.MOV.U32 R62, RZ, RZ, R67 ;  /* 0x000000ffff3e7224 */ /* 0x000fe400078e0043 */
[----:B------:R-:W-:-:S04]  /*da40*/  IMAD.WIDE.U32 R58, R94, R87, R30 ;  /* 0x000000575e3a7225 */ /* 0x000fc800078e001e */
[----:B------:R-:W-:Y:S01]  /*da50*/  IMAD R69, R94, R99, R32 ;  /* 0x000000635e457224 */ /* 0x000fe200078e0220 */
[----:B------:R-:W-:Y:S01]  /*da60*/  ISETP.GE.U32.AND P0, PT, R58, R30, PT ;  /* 0x0000001e3a00720c */ /* 0x000fe20003f06070 */
[----:B------:R-:W-:-:S04]  /*da70*/  IMAD.WIDE.U32 R64, P6, R27, R93, R64 ;  /* 0x0000005d1b407225 */ /* 0x000fc800078c0040 */
[----:B------:R-:W-:-:S04]  /*da80*/  IMAD.WIDE.U32 R66, R93, R28, RZ ;  /* 0x0000001c5d427225 */ /* 0x000fc800078e00ff */
[----:B------:R-:W-:Y:S01]  /*da90*/  IMAD.X R90, R90, 0x1, R23, P3 ;  /* 0x000000015a5a7824 */ /* 0x000fe200018e0617 */
[----:B------:R-:W-:Y:S01]  /*daa0*/  ISETP.GE.U32.AND P3, PT, R60, R22, PT ;  /* 0x000000163c00720c */ /* 0x000fe20003f66070 */
[----:B------:R-:W-:Y:S02]  /*dab0*/  IMAD.IADD R23, R59, 0x1, R69 ;  /* 0x000000013b177824 */ /* 0x000fe400078e0245 */
[----:B------:R-:W-:Y:S01]  /*dac0*/  IMAD.X R75, RZ, RZ, RZ, P6 ;  /* 0x000000ffff4b7224 */ /* 0x000fe200030e06ff */
[----:B------:R-:W-:Y:S01]  /*dad0*/  IADD3 RZ, P6, PT, R67, R64, RZ ;  /* 0x0000004043ff7210 */ /* 0x000fe20007fde0ff */
[----:B------:R-:W-:Y:S01]  /*dae0*/  IMAD.WIDE.U32 R68, R99, R96, RZ ;  /* 0x0000006063447225 */ /* 0x000fe200078e00ff */
[----:B------:R-:W-:Y:S02]  /*daf0*/  ISETP.GE.U32.AND.EX P3, PT, R61, R71, PT, P3 ;  /* 0x000000473d00720c */ /* 0x000fe40003f66130 */
[----:B------:R-:W-:Y:S01]  /*db00*/  ISETP.GE.U32.AND.EX P0, PT, R23, R31, PT, P0 ;  /* 0x0000001f1700720c */ /* 0x000fe20003f06100 */
[----:B------:R-:W-:Y:S01]  /*db10*/  IMAD.MOV.U32 R74, RZ, RZ, R65 ;  /* 0x000000ffff4a7224 */ /* 0x000fe200078e0041 */
[----:B------:R-:W-:Y:S01]  /*db20*/  SEL R67, RZ, 0x1, P3 ;  /* 0x00000001ff437807 */ /* 0x000fe20001800000 */
[----:B------:R-:W-:Y:S01]  /*db30*/  IMAD R22, R90, R93, RZ ;  /* 0x0000005d5a167224 */ /* 0x000fe200078e02ff */
[----:B------:R-:W-:Y:S01]  /*db40*/  SEL R79, RZ, 0x1, P0 ;  /* 0x00000001ff4f7807 */ /* 0x000fe20000000000 */
[----:B------:R-:W-:-:S04]  /*db50*/  IMAD.WIDE.U32.X R62, R92, R99, R62, P1 ;  /* 0x000000635c3e7225 */ /* 0x000fc800008e043e */
[----:B------:R-:W-:-:S04]  /*db60*/  IMAD.WIDE.U32.X R74, R27, R95, R74, P6 ;  /* 0x0000005f1b4a7225 */ /* 0x000fc800030e044a */
[----:B------:R-:W-:-:S04]  /*db70*/  IMAD.WIDE.U32 R68, P1, R0, R87, R68 ;  /* 0x0000005700447225 */ /* 0x000fc80007820044 */
[----:B------:R-:W-:-:S04]  /*db80*/  IMAD.WIDE.U32 R72, R88, R93, RZ ;  /* 0x0000005d58487225 */ /* 0x000fc800078e00ff */
[----:B------:R-:W-:Y:S02]  /*db90*/  IMAD R101, R88, R95, R22 ;  /* 0x0000005f58657224 */ /* 0x000fe400078e0216 */
[----:B------:R-:W-:Y:S02]  /*dba0*/  IMAD R30, R0, R87, RZ ;  /* 0x00000057001e7224 */ /* 0x000fe400078e02ff */
[----:B------:R-:W-:-:S04]  /*dbb0*/  IMAD.WIDE.U32 R70, R87, R96, RZ ;  /* 0x0000006057467225 */ /* 0x000fc800078e00ff */
[----:B------:R-:W-:Y:S01]  /*dbc0*/  IMAD.X R31, RZ, RZ, RZ, P1 ;  /* 0x000000ffff1f7224 */ /* 0x000fe200008e06ff */
[----:B------:R-:W-:Y:S01]  /*dbd0*/  IADD3 R70, P1, P3, R72, R74, R67 ;  /* 0x0000004a48467210 */ /* 0x000fe20007b3e043 */
[----:B------:R-:W-:Y:S01]  /*dbe0*/  IMAD.IADD R101, R73, 0x1, R101 ;  /* 0x0000000149657824 */ /* 0x000fe200078e0265 */
[----:B------:R-:W-:Y:S01]  /*dbf0*/  IADD3 RZ, P0, PT, R71, R68, RZ ;  /* 0x0000004447ff7210 */ /* 0x000fe20007f1e0ff */
[C---:B------:R-:W-:Y:S02]  /*dc00*/  IMAD R81, R96.reuse, R99, R30 ;  /* 0x0000006360517224 */ /* 0x040fe400078e021e */
[----:B------:R-:W-:Y:S01]  /*dc10*/  IMAD.WIDE.U32 R64, R96, R87, R60 ;  /* 0x0000005760407225 */ /* 0x000fe200078e003c */
[----:B------:R-:W-:-:S03]  /*dc20*/  IADD3.X R71, PT, PT, R101, R75, RZ, P1, P3 ;  /* 0x0000004b65477210 */ /* 0x000fc60000fe64ff */
[----:B------:R-:W-:Y:S01]  /*dc30*/  IMAD.WIDE.U32 R66, R95, R88, RZ ;  /* 0x000000585f427225 */ /* 0x000fe200078e00ff */
[----:B------:R-:W-:-:S03]  /*dc40*/  IADD3 R62, P1, P6, R64, R62, R79 ;  /* 0x0000003e403e7210 */ /* 0x000fc60007e3e04f */
[----:B------:R-:W-:Y:S02]  /*dc50*/  IMAD.IADD R73, R65, 0x1, R81 ;  /* 0x0000000141497824 */ /* 0x000fe400078e0251 */
[----:B------:R-:W-:Y:S02]  /*dc60*/  IMAD.MOV.U32 R30, RZ, RZ, R69 ;  /* 0x000000ffff1e7224 */ /* 0x000fe400078e0045 */
[----:B------:R-:W-:Y:S01]  /*dc70*/  IMAD.WIDE.U32 R66, P3, R90, R93, R66 ;  /* 0x0000005d5a427225 */ /* 0x000fe20007860042 */
[----:B------:R-:W-:Y:S02]  /*dc80*/  IADD3.X R63, PT, PT, R73, R63, RZ, P1, P6 ;  /* 0x0000003f493f7210 */ /* 0x000fe40000fec4ff */
[----:B------:R-:W-:Y:S01]  /*dc90*/  ISETP.GE.U32.AND P1, PT, R70, R72, PT ;  /* 0x000000484600720c */ /* 0x000fe20003f26070 */
[----:B------:R-:W-:Y:S01]  /*dca0*/  IMAD.WIDE.U32 R68, R93, R88, RZ ;  /* 0x000000585d447225 */ /* 0x000fe200078e00ff */
[----:B------:R-:W-:Y:S02]  /*dcb0*/  ISETP.GE.U32.AND P6, PT, R64, R60, PT ;  /* 0x0000003c4000720c */ /* 0x000fe40003fc6070 */
[----:B------:R-:W-:Y:S01]  /*dcc0*/  ISETP.GE.U32.AND.EX P1, PT, R71, R101, PT, P1 ;  /* 0x000000654700720c */ /* 0x000fe20003f26110 */
[----:B------:R-:W-:Y:S01]  /*dcd0*/  IMAD.X R65, RZ, RZ, RZ, P3 ;  /* 0x000000ffff417224 */ /* 0x000fe200018e06ff */
[----:B------:R-:W-:Y:S01]  /*dce0*/  IADD3 RZ, P3, PT, R69, R66, RZ ;  /* 0x0000004245ff7210 */ /* 0x000fe20007f7e0ff */
[----:B------:R-:W-:Y:S01]  /*dcf0*/  IMAD.WIDE.U32.X R30, R0, R99, R30, P0 ;  /* 0x00000063001e7225 */ /* 0x000fe200000e041e */
[----:B------:R-:W-:-:S02]  /*dd00*/  ISETP.GE.U32.AND P0, PT, R62, R64, PT ;  /* 0x000000403e00720c */ /* 0x000fc40003f06070 */
[----:B------:R-:W-:Y:S01]  /*dd10*/  ISETP.GE.U32.AND.EX P6, PT, R73, R61, PT, P6 ;  /* 0x0000003d4900720c */ /* 0x000fe20003fc6160 */
[----:B------:R-:W-:Y:S01]  /*dd20*/  IMAD.MOV.U32 R64, RZ, RZ, R67 ;  /* 0x000000ffff407224 */ /* 0x000fe200078e0043 */
[----:B------:R-:W-:Y:S01]  /*dd30*/  ISETP.GE.U32.AND.EX P0, PT, R63, R73, PT, P0 ;  /* 0x000000493f00720c */ /* 0x000fe20003f06100 */
[----:B------:R-:W-:Y:S01]  /*dd40*/  IMAD.WIDE.U32 R80, R97, R96, RZ ;  /* 0x0000006061507225 */ /* 0x000fe200078e00ff */
[----:B------:R-:W-:Y:S02]  /*dd50*/  SEL R22, RZ, 0x1, P6 ;  /* 0x00000001ff167807 */ /* 0x000fe40003000000 */
[----:B------:R-:W-:Y:S01]  /*dd60*/  SEL R101, RZ, 0x1, P0 ;  /* 0x00000001ff657807 */ /* 0x000fe20000000000 */
[----:B------:R-:W-:Y:S01]  /*dd70*/  IMAD.WIDE.U32.X R66, R90, R95, R64, P3 ;  /* 0x0000005f5a427225 */ /* 0x000fe200018e0440 */
[----:B------:R-:W-:Y:S02]  /*dd80*/  SEL R65, RZ, 0x1, P1 ;  /* 0x00000001ff417807 */ /* 0x000fe40000800000 */
[----:B------:R-:W-:Y:S01]  /*dd90*/  IADD3 R101, P1, P6, R101, R30, R22 ;  /* 0x0000001e65657210 */ /* 0x000fe20007e3e016 */
[----:B------:R-:W-:Y:S01]  /*dda0*/  IMAD.X R61, RZ, RZ, RZ, P5 ;  /* 0x000000ffff3d7224 */ /* 0x000fe200028e06ff */
[----:B------:R-:W-:Y:S01]  /*ddb0*/  IADD3 R66, P0, PT, R65, R66, RZ ;  /* 0x0000004241427210 */ /* 0x000fe20007f1e0ff */
[----:B------:R-:W-:Y:S01]  /*ddc0*/  IMAD.WIDE.U32 R68, R89, R96, RZ ;  /* 0x0000006059447225 */ /* 0x000fe200078e00ff */
[----:B------:R-:W-:-:S03]  /*ddd0*/  IADD3.X R22, PT, PT, RZ, R31, RZ, P1, P6 ;  /* 0x0000001fff167210 */ /* 0x000fc60000fec4ff */
[----:B------:R-:W-:-:S04]  /*dde0*/  IMAD.WIDE.U32 R80, P5, R0, R89, R80 ;  /* 0x0000005900507225 */ /* 0x000fc800078a0050 */
[----:B------:R-:W-:Y:S01]  /*ddf0*/  IMAD.WIDE.U32 R64, R21, R96, RZ ;  /* 0x0000006015407225 */ /* 0x000fe200078e00ff */
[----:B------:R-:W-:-:S03]  /*de00*/  IADD3 RZ, P3, PT, R69, R80, RZ ;  /* 0x0000005045ff7210 */ /* 0x000fc60007f7e0ff */
[----:B------:R-:W-:Y:S02]  /*de10*/  IMAD.MOV.U32 R60, RZ, RZ, R33 ;  /* 0x000000ffff3c7224 */ /* 0x000fe400078e0021 */
[----:B------:R-:W-:-:S04]  /*de20*/  IMAD.WIDE.U32 R68, R99, R28, RZ ;  /* 0x0000001c63447225 */ /* 0x000fc800078e00ff */
[----:B------:R-:W-:-:S04]  /*de30*/  IMAD.WIDE.U32 R32, R99, R88, RZ ;  /* 0x0000005863207225 */ /* 0x000fc800078e00ff */
[----:B------:R-:W-:-:S04]  /*de40*/  IMAD.WIDE.U32 R74, R91, R96, RZ ;  /* 0x000000605b4a7225 */ /* 0x000fc800078e00ff */
[----:B------:R-:W-:-:S04]  /*de50*/  IMAD.WIDE.U32 R64, P6, R0, R91, R64 ;  /* 0x0000005b00407225 */ /* 0x000fc800078c0040 */
[----:B------:R-:W-:Y:S02]  /*de60*/  IMAD.X R67, RZ, RZ, R67, P0 ;  /* 0x000000ffff437224 */ /* 0x000fe400000e0643 */
[----:B------:R-:W-:-:S04]  /*de70*/  IMAD.WIDE.U32 R68, P0, R27, R87, R68 ;  /* 0x000000571b447225 */ /* 0x000fc80007800044 */
[----:B------:R-:W-:-:S04]  /*de80*/  IMAD.WIDE.U32 R72, R87, R28, RZ ;  /* 0x0000001c57487225 */ /* 0x000fc800078e00ff */
[----:B------:R-:W-:-:S04]  /*de90*/  IMAD.WIDE.U32 R32, P1, R90, R87, R32 ;  /* 0x000000575a207225 */ /* 0x000fc80007820020 */
[----:B------:R-:W-:Y:S01]  /*dea0*/  IMAD.X R31, RZ, RZ, RZ, P5 ;  /* 0x000000ffff1f7224 */ /* 0x000fe200028e06ff */
[----:B------:R-:W-:Y:S01]  /*deb0*/  IADD3 RZ, P5, PT, R75, R64, RZ ;  /* 0x000000404bff7210 */ /* 0x000fe20007fbe0ff */
[----:B------:R-:W-:Y:S01]  /*dec0*/  IMAD.X R75, RZ, RZ, RZ, P1 ;  /* 0x000000ffff4b7224 */ /* 0x000fe200008e06ff */
[----:B------:R-:W-:Y:S01]  /*ded0*/  IADD3 RZ, P1, PT, R73, R68, RZ ;  /* 0x0000004449ff7210 */ /* 0x000fe20007f3e0ff */
[----:B------:R-:W-:Y:S02]  /*dee0*/  IMAD R64, R27, R87, RZ ;  /* 0x000000571b407224 */ /* 0x000fe400078e02ff */
[----:B------:R-:W-:Y:S02]  /*def0*/  IMAD.X R79, RZ, RZ, RZ, P0 ;  /* 0x000000ffff4f7224 */ /* 0x000fe400000e06ff */
[----:B------:R-:W-:Y:S02]  /*df00*/  IMAD.MOV.U32 R30, RZ, RZ, R81 ;  /* 0x000000ffff1e7224 */ /* 0x000fe400078e0051 */
[----:B------:R-:W-:-:S02]  /*df10*/  IMAD.MOV.U32 R78, RZ, RZ, R69 ;  /* 0x000000ffff4e7224 */ /* 0x000fc400078e0045 */
[----:B------:R-:W-:-:S04]  /*df20*/  IMAD.WIDE.U32 R72, R28, R87, R70 ;  /* 0x000000571c487225 */ /* 0x000fc800078e0046 */
[----:B------:R-:W-:-:S04]  /*df30*/  IMAD.WIDE.U32 R80, R87, R88, RZ ;  /* 0x0000005857507225 */ /* 0x000fc800078e00ff */
[----:B------:R-:W-:Y:S01]  /*df40*/  IMAD R69, R28, R99, R64 ;  /* 0x000000631c457224 */ /* 0x000fe200078e0240 */
[----:B------:R-:W-:Y:S01]  /*df50*/  IADD3 RZ, P0, PT, R81, R32, RZ ;  /* 0x0000002051ff7210 */ /* 0x000fe20007f1e0ff */
[----:B------:R-:W-:Y:S02]  /*df60*/  IMAD R80, R92, R89, RZ ;  /* 0x000000595c507224 */ /* 0x000fe400078e02ff */
[----:B------:R-:W-:Y:S01]  /*df70*/  IMAD.WIDE.U32.X R78, R27, R99, R78, P1 ;  /* 0x000000631b4e7225 */ /* 0x000fe200008e044e */
[----:B------:R-:W-:-:S03]  /*df80*/  IADD3 R68, P1, PT, R101, R72, RZ ;  /* 0x0000004865447210 */ /* 0x000fc60007f3e0ff */
[----:B------:R-:W-:Y:S02]  /*df90*/  IMAD.MOV.U32 R74, RZ, RZ, R33 ;  /* 0x000000ffff4a7224 */ /* 0x000fe400078e0021 */
[----:B------:R-:W-:Y:S02]  /*dfa0*/  IMAD.IADD R73, R73, 0x1, R69 ;  /* 0x0000000149497824 */ /* 0x000fe400078e0245 */
[----:B------:R-:W-:-:S04]  /*dfb0*/  IMAD.WIDE.U32 R32, R94, R89, R62 ;  /* 0x000000595e207225 */ /* 0x000fc800078e003e */
[----:B------:R-:W-:Y:S02]  /*dfc0*/  IMAD R81, R94, R97, R80 ;  /* 0x000000615e517224 */ /* 0x000fe400078e0250 */
[----:B------:R-:W-:Y:S01]  /*dfd0*/  IMAD.X R69, R73, 0x1, R22, P1 ;  /* 0x0000000149457824 */ /* 0x000fe200008e0616 */
[----:B------:R-:W-:Y:S01]  /*dfe0*/  ISETP.GE.U32.AND P1, PT, R32, R62, PT ;  /* 0x0000003e2000720c */ /* 0x000fe20003f26070 */
[----:B------:R-:W-:Y:S01]  /*dff0*/  IMAD.WIDE.U32.X R74, R90, R99, R74, P0 ;  /* 0x000000635a4a7225 */ /* 0x000fe200000e044a */
[----:B------:R-:W-:-:S03]  /*e000*/  ISETP.GE.U32.AND P0, PT, R72, R70, PT ;  /* 0x000000464800720c */ /* 0x000fc60003f06070 */
[----:B------:R-:W-:Y:S01]  /*e010*/  IMAD.IADD R22, R33, 0x1, R81 ;  /* 0x0000000121167824 */ /* 0x000fe200078e0251 */
[----:B------:R-:W-:Y:S01]  /*e020*/  ISETP.GE.U32.AND.EX P0, PT, R73, R71, PT, P0 ;  /* 0x000000474900720c */ /* 0x000fe20003f06100 */
[----:B------:R-:W-:Y:S01]  /*e030*/  IMAD.WIDE.U32.X R76, R92, R97, R76, P2 ;  /* 0x000000615c4c7225 */ /* 0x000fe200010e044c */
[----:B------:R-:W-:Y:S02]  /*e040*/  ISETP.GE.U32.AND P2, PT, R68, R72, PT ;  /* 0x000000484400720c */ /* 0x000fe40003f46070 */
[----:B------:R-:W-:Y:S01]  /*e050*/  ISETP.GE.U32.AND.EX P1, PT, R22, R63, PT, P1 ;  /* 0x0000003f1600720c */ /* 0x000fe20003f26110 */
[----:B------:R-:W-:Y:S01]  /*e060*/  IMAD R64, R90, R87, RZ ;  /* 0x000000575a407224 */ /* 0x000fe200078e02ff */
[----:B------:R-:W-:Y:S01]  /*e070*/  ISETP.GE.U32.AND.EX P2, PT, R69, R73, PT, P2 ;  /* 0x000000494500720c */ /* 0x000fe20003f46120 */
[----:B------:R-:W-:Y:S01]  /*e080*/  IMAD R62, R0, R89, RZ ;  /* 0x00000059003e7224 */ /* 0x000fe200078e02ff */
[----:B------:R-:W-:Y:S01]  /*e090*/  SEL R81, RZ, 0x1, P1 ;  /* 0x00000001ff517807 */ /* 0x000fe20000800000 */
[----:B------:R-:W-:Y:S01]  /*e0a0*/  IMAD R101, R88, R99, R64 ;  /* 0x0000006358657224 */ /* 0x000fe200078e0240 */
[----:B------:R-:W-:Y:S01]  /*e0b0*/  SEL R99, RZ, 0x1, P2 ;  /* 0x00000001ff637807 */ /* 0x000fe20001000000 */
[C---:B------:R-:W-:Y:S01]  /*e0c0*/  IMAD R105, R96.reuse, R97, R62 ;  /* 0x0000006160697224 */ /* 0x040fe200078e023e */
[----:B------:R-:W-:Y:S01]  /*e0d0*/  SEL R62, RZ, 0x1, P0 ;  /* 0x00000001ff3e7807 */ /* 0x000fe20000000000 */
[----:B------:R-:W-:-:S04]  /*e0e0*/  IMAD.WIDE.U32 R70, R96, R89, R68 ;  /* 0x0000005960467225 */ /* 0x000fc800078e0044 */
[----:B------:R-:W-:Y:S01]  /*e0f0*/  IMAD.X R63, RZ, RZ, RZ, P6 ;  /* 0x000000ffff3f7224 */ /* 0x000fe200030e06ff */
[----:B------:R-:W-:Y:S01]  /*e100*/  IADD3 R64, P0, P1, R70, R76, R81 ;  /* 0x0000004c46407210 */ /* 0x000fe2000791e051 */
[----:B------:R-:W-:Y:S01]  /*e110*/  IMAD.WIDE.U32 R72, R88, R87, R66 ;  /* 0x0000005758487225 */ /* 0x000fe200078e0042 */
[----:B------:R-:W-:-:S03]  /*e120*/  IADD3 R87, P2, P6, R99, R78, R62 ;  /* 0x0000004e63577210 */ /* 0x000fc60007e5e03e */
[----:B------:R-:W-:Y:S01]  /*e130*/  IMAD.IADD R71, R71, 0x1, R105 ;  /* 0x0000000147477824 */ /* 0x000fe200078e0269 */
[----:B------:R-:W-:Y:S01]  /*e140*/  IADD3.X R78, PT, PT, RZ, R79, RZ, P2, P6 ;  /* 0x0000004fff4e7210 */ /* 0x000fe200017ec4ff */
[----:B------:R-:W-:Y:S01]  /*e150*/  IMAD.MOV.U32 R62, RZ, RZ, R65 ;  /* 0x000000ffff3e7224 */ /* 0x000fe200078e0041 */
[----:B------:R-:W-:Y:S01]  /*e160*/  ISETP.GE.U32.AND P6, PT, R72, R66, PT ;  /* 0x000000424800720c */ /* 0x000fe20003fc6070 */
[----:B------:R-:W-:Y:S01]  /*e170*/  IMAD.WIDE.U32.X R30, R0, R97, R30, P3 ;  /* 0x00000061001e7225 */ /* 0x000fe200018e041e */
[----:B------:R-:W-:Y:S02]  /*e180*/  IADD3.X R65, PT, PT, R71, R77, RZ, P0, P1 ;  /* 0x0000004d47417210 */ /* 0x000fe400007e24ff */
[----:B------:R-:W-:Y:S01]  /*e190*/  IADD3 R66, P2, PT, R87, R72, RZ ;  /* 0x0000004857427210 */ /* 0x000fe20007f5e0ff */
[----:B------:R-:W-:Y:S01]  /*e1a0*/  IMAD.IADD R77, R73, 0x1, R101 ;  /* 0x00000001494d7824 */ /* 0x000fe200078e0265 */
[----:B------:R-:W-:Y:S01]  /*e1b0*/  ISETP.GE.U32.AND P1, PT, R70, R68, PT ;  /* 0x000000444600720c */ /* 0x000fe20003f26070 */
[----:B------:R-:W-:Y:S01]  /*e1c0*/  IMAD.WIDE.U32 R80, R89, R88, RZ ;  /* 0x0000005859507225 */ /* 0x000fe200078e00ff */
[----:B------:R-:W-:-:S02]  /*e1d0*/  ISETP.GE.U32.AND P0, PT, R64, R70, PT ;  /* 0x000000464000720c */ /* 0x000fc40003f06070 */
[C---:B------:R-:W-:Y:S01]  /*e1e0*/  ISETP.GE.U32.AND.EX P6, PT, R77.reuse, R67, PT, P6 ;  /* 0x000000434d00720c */ /* 0x040fe20003fc6160 */
[----:B------:R-:W-:Y:S01]  /*e1f0*/  IMAD.X R67, R77, 0x1, R78, P2 ;  /* 0x000000014d437824 */ /* 0x000fe200010e064e */
[----:B------:R-:W-:Y:S01]  /*e200*/  ISETP.GE.U32.AND P2, PT, R66, R72, PT ;  /* 0x000000484200720c */ /* 0x000fe20003f46070 */
[-C--:B------:R-:W-:Y:S01]  /*e210*/  IMAD.WIDE.U32 R72, R97, R28.reuse, RZ ;  /* 0x0000001c61487225 */ /* 0x080fe200078e00ff */
[----:B------:R-:W-:Y:S02]  /*e220*/  ISETP.GE.U32.AND.EX P1, PT, R71, R69, PT, P1 ;  /* 0x000000454700720c */ /* 0x000fe40003f26110 */
[----:B------:R-:W-:Y:S01]  /*e230*/  ISETP.GE.U32.AND.EX P2, PT, R67, R77, PT, P2 ;  /* 0x0000004d4300720c */ /* 0x000fe20003f46120 */
[-C--:B------:R-:W-:Y:S01]  /*e240*/  IMAD.WIDE.U32 R78, R21, R28.reuse, RZ ;  /* 0x0000001c154e7225 */ /* 0x080fe200078e00ff */
[----:B------:R-:W-:Y:S02]  /*e250*/  ISETP.GE.U32.AND.EX P0, PT, R65, R71, PT, P0 ;  /* 0x000000474100720c */ /* 0x000fe40003f06100 */
[----:B------:R-:W-:Y:S01]  /*e260*/  SEL R77, RZ, 0x1, P2 ;  /* 0x00000001ff4d7807 */ /* 0x000fe20001000000 */
[----:B------:R-:W-:Y:S01]  /*e270*/  IMAD.WIDE.U32 R68, R91, R28, RZ ;  /* 0x0000001c5b447225 */ /* 0x000fe200078e00ff */
[----:B------:R-:W-:-:S02]  /*e280*/  SEL R68, RZ, 0x1, P6 ;  /* 0x00000001ff447807 */ /* 0x000fc40003000000 */
[----:B------:R-:W-:Y:S01]  /*e290*/  SEL R99, RZ, 0x1, P0 ;  /* 0x00000001ff637807 */ /* 0x000fe20000000000 */
[----:B------:R-:W-:Y:S01]  /*e2a0*/  IMAD.WIDE.U32 R70, R89, R28, RZ ;  /* 0x0000001c59467225 */ /* 0x000fe200078e00ff */
[----:B------:R-:W-:Y:S02]  /*e2b0*/  SEL R70, RZ, 0x1, P1 ;  /* 0x00000001ff467807 */ /* 0x000fe40000800000 */
[----:B------:R-:W-:Y:S01]  /*e2c0*/  IADD3 R68, P1, P0, R77, R74, R68 ;  /* 0x0000004a4d447210 */ /* 0x000fe2000783e044 */
[----:B------:R-:W-:-:S04]  /*e2d0*/  IMAD.WIDE.U32 R72, P6, R27, R89, R72 ;  /* 0x000000591b487225 */ /* 0x000fc800078c0048 */
[----:B------:R-:W-:Y:S01]  /*e2e0*/  IMAD.WIDE.U32 R78, P2, R27, R91, R78 ;  /* 0x0000005b1b4e7225 */ /* 0x000fe2000784004e */
[----:B------:R-:W-:-:S03]  /*e2f0*/  IADD3 RZ, P3, PT, R71, R72, RZ ;  /* 0x0000004847ff7210 */ /* 0x000fc60007f7e0ff */
[----:B------:R-:W-:Y:S01]  /*e300*/  IMAD.X R71, RZ, RZ, RZ, P6 ;  /* 0x000000ffff477224 */ /* 0x000fe200030e06ff */
[----:B------:R-:W-:Y:S01]  /*e310*/  IADD3 RZ, P6, PT, R69, R78, RZ ;  /* 0x0000004e45ff7210 */ /* 0x000fe20007fde0ff */
[----:B------:R-:W-:Y:S01]  /*e320*/  IMAD.WIDE.U32 R76, R21, R88, RZ ;  /* 0x00000058154c7225 */ /* 0x000fe200078e00ff */
[----:B------:R-:W-:Y:S02]  /*e330*/  IADD3.X R69, PT, PT, RZ, R75, RZ, P1, P0 ;  /* 0x0000004bff457210 */ /* 0x000fe40000fe04ff */
[----:B------:R-:W-:Y:S01]  /*e340*/  IADD3 R99, P0, P1, R99, R30, R70 ;  /* 0x0000001e63637210 */ /* 0x000fe2000791e046 */
[----:B------:R-:W-:-:S03]  /*e350*/  IMAD.WIDE.U32 R74, R97, R88, RZ ;  /* 0x00000058614a7225 */ /* 0x000fc600078e00ff */
[----:B------:R-:W-:Y:S01]  /*e360*/  IADD3.X R98, PT, PT, RZ, R31, RZ, P0, P1 ;  /* 0x0000001fff627210 */ /* 0x000fe200007e24ff */
[----:B------:R-:W-:Y:S02]  /*e370*/  IMAD.MOV.U32 R70, RZ, RZ, R73 ;  /* 0x000000ffff467224 */ /* 0x000fe400078e0049 */
[----:B------:R-:W-:Y:S02]  /*e380*/  IMAD.X R73, RZ, RZ, RZ, P2 ;  /* 0x000000ffff497224 */ /* 0x000fe400010e06ff */
[----:B------:R-:W-:-:S04]  /*e390*/  IMAD.WIDE.U32 R74, P2, R90, R89, R74 ;  /* 0x000000595a4a7225 */ /* 0x000fc8000784004a */
[----:B------:R-:W-:Y:S01]  /*e3a0*/  IMAD.WIDE.U32 R30, R91, R88, RZ ;  /* 0x000000585b1e7225 */ /* 0x000fe200078e00ff */
[----:B------:R-:W-:-:S03]  /*e3b0*/  IADD3 RZ, P1, PT, R81, R74, RZ ;  /* 0x0000004a51ff7210 */ /* 0x000fc60007f3e0ff */
[----:B------:R-:W-:-:S04]  /*e3c0*/  IMAD.WIDE.U32 R76, P0, R90, R91, R76 ;  /* 0x0000005b5a4c7225 */ /* 0x000fc8000780004c */
[-C--:B------:R-:W-:Y:S02]  /*e3d0*/  IMAD R30, R27, R89.reuse, RZ ;  /* 0x000000591b1e7224 */ /* 0x080fe400078e02ff */
[----:B------:R-:W-:Y:S02]  /*e3e0*/  IMAD.MOV.U32 R72, RZ, RZ, R79 ;  /* 0x000000ffff487224 */ /* 0x000fe400078e004f */
[----:B------:R-:W-:Y:S01]  /*e3f0*/  IMAD.X R79, RZ, RZ, RZ, P2 ;  /* 0x000000ffff4f7224 */ /* 0x000fe200010e06ff */
[----:B------:R-:W-:Y:S01]  /*e400*/  IADD3 RZ, P2, PT, R31, R76, RZ ;  /* 0x0000004c1fff7210 */ /* 0x000fe20007f5e0ff */
[----:B------:R-:W-:-:S04]  /*e410*/  IMAD.WIDE.U32 R80, R28, R89, R66 ;  /* 0x000000591c507225 */ /* 0x000fc800078e0042 */
[----:B------:R-:W-:Y:S02]  /*e420*/  IMAD R101, R28, R97, R30 ;  /* 0x000000611c657224 */ /* 0x000fe400078e021e */
[-C--:B------:R-:W-:Y:S02]  /*e430*/  IMAD R76, R92, R91.reuse, RZ ;  /* 0x0000005b5c4c7224 */ /* 0x080fe400078e02ff */
[----:B------:R-:W-:Y:S01]  /*e440*/  IMAD.X R87, RZ, RZ, RZ, P0 ;  /* 0x000000ffff577224 */ /* 0x000fe200000e06ff */
[----:B------:R-:W-:Y:S01]  /*e450*/  IADD3 R74, P0, PT, R99, R80, RZ ;  /* 0x00000050634a7210 */ /* 0x000fe20007f1e0ff */
[----:B------:R-:W-:Y:S02]  /*e460*/  IMAD.MOV.U32 R86, RZ, RZ, R77 ;  /* 0x000000ffff567224 */ /* 0x000fe400078e004d */
[----:B------:R-:W-:-:S04]  /*e470*/  IMAD.WIDE.U32 R30, R94, R91, R64 ;  /* 0x0000005b5e1e7225 */ /* 0x000fc800078e0040 */
[----:B------:R-:W-:Y:S02]  /*e480*/  IMAD.IADD R81, R81, 0x1, R101 ;  /* 0x0000000151517824 */ /* 0x000fe400078e0265 */
[-C--:B------:R-:W-:Y:S02]  /*e490*/  IMAD R77, R94, R21.reuse, R76 ;  /* 0x000000155e4d7224 */ /* 0x080fe400078e024c */
        /* <DEDUP_REMOVED lines=12> */
[----:B------:R-:W-:Y:S01]  /*e560*/  IMAD.WIDE.U32 R64, R96, R91, R74 ;  /* 0x0000005b60407225 */ /* 0x000fe200078e004a */
[----:B------:R-:W-:-:S03]  /*e570*/  SEL R81, RZ, 0x1, P5 ;  /* 0x00000001ff517807 */ /* 0x000fc60002800000 */
[----:B------:R-:W-:Y:S02]  /*e580*/  IMAD R101, R96, R21, R0 ;  /* 0x0000001560657224 */ /* 0x000fe400078e0200 */
[-C--:B------:R-:W-:Y:S02]  /*e590*/  IMAD R0, R90, R89.reuse, RZ ;  /* 0x000000595a007224 */ /* 0x080fe400078e02ff */
[----:B------:R-:W-:Y:S01]  /*e5a0*/  IMAD.WIDE.U32 R66, R88, R89, R68 ;  /* 0x0000005958427225 */ /* 0x000fe200078e0044 */
[----:B------:R-:W-:Y:S02]  /*e5b0*/  SEL R89, RZ, 0x1, P0 ;  /* 0x00000001ff597807 */ /* 0x000fe40000000000 */
[----:B------:R-:W-:Y:S01]  /*e5c0*/  ISETP.GE.U32.AND P0, PT, R64, R74, PT ;  /* 0x0000004a4000720c */ /* 0x000fe20003f06070 */
[----:B------:R-:W-:-:S04]  /*e5d0*/  IMAD.WIDE.U32.X R70, R27, R97, R70, P3 ;  /* 0x000000611b467225 */ /* 0x000fc800018e0446 */
[-C--:B------:R-:W-:Y:S01]  /*e5e0*/  IMAD R99, R88, R97.reuse, R0 ;  /* 0x0000006158637224 */ /* 0x080fe200078e0200 */
[----:B------:R-:W-:Y:S01]  /*e5f0*/  SEL R0, RZ, 0x1, P4 ;  /* 0x00000001ff007807 */ /* 0x000fe20002000000 */
[----:B------:R-:W-:Y:S01]  /*e600*/  IMAD.IADD R65, R65, 0x1, R101 ;  /* 0x0000000141417824 */ /* 0x000fe200078e0265 */
[----:B------:R-:W-:Y:S01]  /*e610*/  IADD3 R89, P3, P4, R64, R60, R89 ;  /* 0x0000003c40597210 */ /* 0x000fe20007c7e059 */
[----:B------:R-:W-:Y:S01]  /*e620*/  IMAD.WIDE.U32.X R78, R90, R97, R78, P1 ;  /* 0x000000615a4e7225 */ /* 0x000fe200008e044e */
[----:B------:R-:W-:Y:S02]  /*e630*/  IADD3 R97, P5, P1, R81, R70, R0 ;  /* 0x0000004651617210 */ /* 0x000fe400079be000 */
[----:B------:R-:W-:Y:S01]  /*e640*/  IADD3.X R81, PT, PT, R65, R61, RZ, P3, P4 ;  /* 0x0000003d41517210 */ /* 0x000fe20001fe84ff */
[----:B------:R-:W-:Y:S01]  /*e650*/  IMAD R0, R27, R91, RZ ;  /* 0x0000005b1b007224 */ /* 0x000fe200078e02ff */
[----:B------:R-:W-:Y:S01]  /*e660*/  ISETP.GE.U32.AND P3, PT, R89, R64, PT ;  /* 0x000000405900720c */ /* 0x000fe20003f66070 */
[----:B------:R-:W-:Y:S01]  /*e670*/  IMAD.WIDE.U32.X R72, R27, R21, R72, P6 ;  /* 0x000000151b487225 */ /* 0x000fe200030e0448 */
[----:B------:R-:W-:-:S02]  /*e680*/  ISETP.GE.U32.AND.EX P0, PT, R65, R75, PT, P0 ;  /* 0x0000004b4100720c */ /* 0x000fc40003f06100 */
[----:B------:R-:W-:Y:S01]  /*e690*/  IADD3.X R70, PT, PT, RZ, R71, RZ, P5, P1 ;  /* 0x00000047ff467210 */ /* 0x000fe20002fe24ff */
[----:B------:R-:W-:Y:S01]  /*e6a0*/  IMAD.IADD R27, R67, 0x1, R99 ;  /* 0x00000001431b7824 */ /* 0x000fe200078e0263 */
[C---:B------:R-:W-:Y:S01]  /*e6b0*/  ISETP.GE.U32.AND.EX P3, PT, R81.reuse, R65, PT, P3 ;  /* 0x000000415100720c */ /* 0x040fe20003f66130 */
[----:B------:R-:W-:Y:S01]  /*e6c0*/  IMAD.WIDE.U32 R64, R81, 0x3d1, RZ ;  /* 0x000003d151407825 */ /* 0x000fe200078e00ff */
[----:B------:R-:W-:Y:S02]  /*e6d0*/  IADD3 R60, P5, PT, R97, R66, RZ ;  /* 0x00000042613c7210 */ /* 0x000fe40007fbe0ff */
[----:B------:R-:W-:Y:S01]  /*e6e0*/  SEL R97, RZ, 0x1, P3 ;  /* 0x00000001ff617807 */ /* 0x000fe20001800000 */
[-C--:B------:R-:W-:Y:S01]  /*e6f0*/  IMAD R75, R28, R21.reuse, R0 ;  /* 0x000000151c4b7224 */ /* 0x080fe200078e0200 */
[----:B------:R-:W-:Y:S01]  /*e700*/  SEL R0, RZ, 0x1, P0 ;  /* 0x00000001ff007807 */ /* 0x000fe20000000000 */
[----:B------:R-:W-:Y:S01]  /*e710*/  IMAD.X R61, R27, 0x1, R70, P5 ;  /* 0x000000011b3d7824 */ /* 0x000fe200028e0646 */
[----:B------:R-:W-:Y:S01]  /*e720*/  ISETP.GE.U32.AND P4, PT, R66, R68, PT ;  /* 0x000000444200720c */ /* 0x000fe20003f86070 */
[----:B------:R-:W-:Y:S01]  /*e730*/  IMAD.WIDE.U32.X R86, R90, R21, R86, P2 ;  /* 0x000000155a567225 */ /* 0x000fe200010e0456 */
[----:B------:R-:W-:-:S02]  /*e740*/  ISETP.GE.U32.AND P1, PT, R60, R66, PT ;  /* 0x000000423c00720c */ /* 0x000fc40003f26070 */
[----:B------:R-:W-:Y:S01]  /*e750*/  IADD3 R97, P0, P5, R97, R62, R0 ;  /* 0x0000003e61617210 */ /* 0x000fe20007d1e000 */
[----:B------:R-:W-:Y:S01]  /*e760*/  IMAD.WIDE.U32 R66, R89, 0x3d1, RZ ;  /* 0x000003d159427825 */ /* 0x000fe200078e00ff */
[----:B------:R-:W-:Y:S02]  /*e770*/  ISETP.GE.U32.AND.EX P4, PT, R27, R69, PT, P4 ;  /* 0x000000451b00720c */ /* 0x000fe40003f86140 */
[----:B------:R-:W-:Y:S01]  /*e780*/  IADD3.X R62, PT, PT, RZ, R63, RZ, P0, P5 ;  /* 0x0000003fff3e7210 */ /* 0x000fe200007ea4ff */
[----:B------:R-:W-:Y:S01]  /*e790*/  IMAD.WIDE.U32 R64, P2, RZ, R89, R64 ;  /* 0x00000059ff407225 */ /* 0x000fe20007840040 */
[----:B------:R-:W-:Y:S02]  /*e7a0*/  ISETP.GE.U32.AND.EX P1, PT, R61, R27, PT, P1 ;  /* 0x0000001b3d00720c */ /* 0x000fe40003f26110 */
[----:B------:R-:W-:Y:S01]  /*e7b0*/  IADD3 R0, P3, PT, RZ, R66, RZ ;  /* 0x00000042ff007210 */ /* 0x000fe20007f7e0ff */
[----:B------:R-:W-:Y:S01]  /*e7c0*/  IMAD.WIDE.U32 R68, R28, R91, R60 ;  /* 0x0000005b1c447225 */ /* 0x000fe200078e003c */
[----:B------:R-:W-:-:S02]  /*e7d0*/  IADD3 R28, P5, PT, R67, R64, RZ ;  /* 0x00000040431c7210 */ /* 0x000fc40007fbe0ff */
[----:B------:R-:W-:Y:S01]  /*e7e0*/  SEL R64, RZ, 0x1, P4 ;  /* 0x00000001ff407807 */ /* 0x000fe20002000000 */
[----:B------:R-:W-:Y:S01]  /*e7f0*/  IMAD R71, R90, R91, RZ ;  /* 0x0000005b5a477224 */ /* 0x000fe200078e02ff */
[-C--:B------:R-:W-:Y:S01]  /*e800*/  IADD3 R97, P4, PT, R97, R68.reuse, RZ ;  /* 0x0000004461617210 */ /* 0x080fe20007f9e0ff */
[----:B------:R-:W-:Y:S01]  /*e810*/  IMAD.IADD R27, R69, 0x1, R75 ;  /* 0x00000001451b7824 */ /* 0x000fe200078e024b */
[----:B------:R-:W-:Y:S01]  /*e820*/  SEL R67, RZ, 0x1, P1 ;  /* 0x00000001ff437807 */ /* 0x000fe20000800000 */
[----:B------:R-:W-:Y:S01]  /*e830*/  IMAD R71, R88, R21, R71 ;  /* 0x0000001558477224 */ /* 0x000fe200078e0247 */
[----:B------:R-:W-:Y:S01]  /*e840*/  ISETP.GE.U32.AND P1, PT, R97, R68, PT ;  /* 0x000000446100720c */ /* 0x000fe20003f26070 */
[----:B------:R-:W-:Y:S01]  /*e850*/  IMAD.X R63, RZ, RZ, RZ, P2 ;  /* 0x000000ffff3f7224 */ /* 0x000fe200010e06ff */
[----:B------:R-:W-:Y:S01]  /*e860*/  ISETP.GE.U32.AND P2, PT, R68, R60, PT ;  /* 0x0000003c4400720c */ /* 0x000fe20003f46070 */
[----:B------:R-:W-:Y:S01]  /*e870*/  IMAD.X R21, R27, 0x1, R62, P4 ;  /* 0x000000011b157824 */ /* 0x000fe200020e063e */
[----:B------:R-:W-:Y:S01]  /*e880*/  IADD3 R60, P4, P6, R67, R78, R64 ;  /* 0x0000004e433c7210 */ /* 0x000fe20007e9e040 */
[----:B------:R-:W-:Y:S01]  /*e890*/  IMAD.MOV.U32 R62, RZ, RZ, R65 ;  /* 0x000000ffff3e7224 */ /* 0x000fe200078e0041 */
[----:B------:R-:W-:Y:S01]  /*e8a0*/  ISETP.GE.U32.AND.EX P2, PT, R27, R61, PT, P2 ;  /* 0x0000003d1b00720c */ /* 0x000fe20003f46120 */
[----:B------:R-:W-:Y:S01]  /*e8b0*/  IMAD R92, R92, R93, RZ ;  /* 0x0000005d5c5c7224 */ /* 0x000fe200078e02ff */
[----:B------:R-:W-:Y:S01]  /*e8c0*/  ISETP.GE.U32.AND.EX P1, PT, R21, R27, PT, P1 ;  /* 0x0000001b1500720c */ /* 0x000fe20003f26110 */
[----:B------:R-:W-:Y:S01]  /*e8d0*/  IMAD.X R27, R28, 0x1, R89, P3 ;  /* 0x000000011c1b7824 */ /* 0x000fe200018e0659 */
[----:B------:R-:W-:Y:S01]  /*e8e0*/  SEL R68, RZ, 0x1, P2 ;  /* 0x00000001ff447807 */ /* 0x000fe20001000000 */
[----:B------:R-:W-:Y:S01]  /*e8f0*/  IMAD.WIDE.U32.X R64, RZ, R81, R62, P5 ;  /* 0x00000051ff407225 */ /* 0x000fe200028e043e */
[----:B------:R-:W-:-:S02]  /*e900*/  SEL R69, RZ, 0x1, P1 ;  /* 0x00000001ff457807 */ /* 0x000fc40000800000 */
[----:B------:R-:W-:Y:S01]  /*e910*/  ISETP.GE.U32.AND P0, PT, R0, R66, PT ;  /* 0x000000420000720c */ /* 0x000fe20003f06070 */
[----:B------:R-:W-:Y:S01]  /*e920*/  IMAD.WIDE.U32 R66, R21, 0x3d1, RZ ;  /* 0x000003d115427825 */ /* 0x000fe200078e00ff */
[----:B------:R-:W-:Y:S02]  /*e930*/  IADD3.X R61, PT, PT, RZ, R79, RZ, P4, P6 ;  /* 0x0000004fff3d7210 */ /* 0x000fe400027ec4ff */
[----:B------:R-:W-:Y:S01]  /*e940*/  IADD3 R69, P3, P4, R69, R72, R68 ;  /* 0x0000004845457210 */ /* 0x000fe20007c7e044 */
[----:B------:R-:W-:Y:S01]  /*e950*/  IMAD.WIDE.U32 R62, R97, 0x3d1, RZ ;  /* 0x000003d1613e7825 */ /* 0x000fe200078e00ff */
[----:B------:R-:W-:Y:S02]  /*e960*/  ISETP.GE.U32.AND.EX P0, PT, R27, R28, PT, P0 ;  /* 0x0000001c1b00720c */ /* 0x000fe40003f06100 */
[----:B------:R-:W-:Y:S01]  /*e970*/  IADD3.X R75, PT, PT, RZ, R73, RZ, P3, P4 ;  /* 0x00000049ff4b7210 */ /* 0x000fe20001fe84ff */
[----:B------:R-:W-:Y:S01]  /*e980*/  IMAD.WIDE.U32 R88, R88, R91, R60 ;  /* 0x0000005b58587225 */ /* 0x000fe200078e003c */
[----:B------:R-:W-:-:S03]  /*e990*/  IADD3 R79, P2, PT, R64, R62, RZ ;  /* 0x0000003e404f7210 */ /* 0x000fc60007f5e0ff */
[----:B------:R-:W-:Y:S01]  /*e9a0*/  IMAD.WIDE.U32 R66, P3, RZ, R97, R66 ;  /* 0x00000061ff427225 */ /* 0x000fe20007860042 */
[----:B------:R-:W-:Y:S02]  /*e9b0*/  IADD3 R73, P6, PT, R69, R88, RZ ;  /* 0x0000005845497210 */ /* 0x000fe40007fde0ff */
[----:B------:R-:W-:Y:S01]  /*e9c0*/  ISETP.GE.U32.AND P4, PT, R79, R62, PT ;  /* 0x0000003e4f00720c */ /* 0x000fe20003f86070 */
[----:B------:R-:W-:Y:S01]  /*e9d0*/  IMAD.X R69, RZ, RZ, RZ, P3 ;  /* 0x000000ffff457224 */ /* 0x000fe200018e06ff */
[----:B------:R-:W-:Y:S01]  /*e9e0*/  IADD3 R63, P3, PT, R63, R66, RZ ;  /* 0x000000423f3f7210 */ /* 0x000fe20007f7e0ff */
[----:B------:R-:W-:Y:S01]  /*e9f0*/  IMAD.IADD R62, R89, 0x1, R71 ;  /* 0x00000001593e7824 */ /* 0x000fe200078e0247 */
[----:B------:R-:W-:Y:S01]  /*ea00*/  ISETP.GE.U32.AND P1, PT, R88, R60, PT ;  /* 0x0000003c5800720c */ /* 0x000fe20003f26070 */
[----:B------:R-:W-:Y:S01]  /*ea10*/  IMAD.MOV.U32 R68, RZ, RZ, R67 ;  /* 0x000000ffff447224 */ /* 0x000fe200078e0043 */
[----:B------:R-:W-:Y:S01]  /*ea20*/  IADD3 R28, P5, PT, R79, R81, RZ ;  /* 0x000000514f1c7210 */ /* 0x000fe20007fbe0ff */
[----:B------:R-:W-:Y:S01]  /*ea30*/  IMAD.X R60, R63, 0x1, R65, P2 ;  /* 0x000000013f3c7824 */ /* 0x000fe200010e0641 */
[----:B------:R-:W-:Y:S01]  /*ea40*/  SEL R71, RZ, 0x1, P0 ;  /* 0x00000001ff477807 */ /* 0x000fe20000000000 */
[----:B------:R-:W-:Y:S01]  /*ea50*/  IMAD.X R75, R62, 0x1, R75, P6 ;  /* 0x000000013e4b7824 */ /* 0x000fe200030e064b */
[----:B------:R-:W-:Y:S01]  /*ea60*/  ISETP.LT.U32.AND P0, PT, R28, R79, PT ;  /* 0x0000004f1c00720c */ /* 0x000fe20003f01070 */
[----:B------:R-:W-:Y:S01]  /*ea70*/  IMAD.X R97, R60, 0x1, R97, P5 ;  /* 0x000000013c617824 */ /* 0x000fe200028e0661 */
[----:B------:R-:W-:Y:S01]  /*ea80*/  IADD3 R71, P6, PT, R28, R71, RZ ;  /* 0x000000471c477210 */ /* 0x000fe20007fde0ff */
[----:B------:R-:W-:Y:S01]  /*ea90*/  IMAD.WIDE.U32.X R68, RZ, R21, R68, P3 ;  /* 0x00000015ff447225 */ /* 0x000fe200018e0444 */
[----:B------:R-:W-:-:S02]  /*eaa0*/  ISETP.GE.U32.AND P3, PT, R73, R88, PT ;  /* 0x000000584900720c */ /* 0x000fc40003f66070 */
[----:B------:R-:W-:Y:S01]  /*eab0*/  ISETP.GE.U32.AND P2, PT, R71, R28, PT ;  /* 0x0000001c4700720c */ /* 0x000fe20003f46070 */
[----:B------:R-:W-:Y:S01]  /*eac0*/  IMAD.X R28, RZ, RZ, R97, P6 ;  /* 0x000000ffff1c7224 */ /* 0x000fe200030e0661 */
[----:B------:R-:W-:Y:S01]  /*ead0*/  ISETP.GE.U32.AND.EX P4, PT, R60, R63, PT, P4 ;  /* 0x0000003f3c00720c */ /* 0x000fe20003f86140 */
[C---:B------:R-:W-:Y:S01]  /*eae0*/  IMAD.WIDE.U32 R64, R75.reuse, 0x3d1, RZ ;  /* 0x000003d14b407825 */ /* 0x040fe200078e00ff */
[----:B------:R-:W-:Y:S02]  /*eaf0*/  ISETP.GE.U32.AND.EX P1, PT, R62, R61, PT, P1 ;  /* 0x0000003d3e00720c */ /* 0x000fe40003f26110 */
[----:B------:R-:W-:Y:S01]  /*eb00*/  ISETP.GE.U32.AND.EX P3, PT, R75, R62, PT, P3 ;  /* 0x0000003e4b00720c */ /* 0x000fe20003f66130 */
[----:B------:R-:W-:Y:S01]  /*eb10*/  IMAD.WIDE.U32 R62, R73, 0x3d1, RZ ;  /* 0x000003d1493e7825 */ /* 0x000fe200078e00ff */
[----:B------:R-:W-:Y:S02]  /*eb20*/  SEL R67, RZ, 0x1, P4 ;  /* 0x00000001ff437807 */ /* 0x000fe40002000000 */
[----:B------:R-:W-:Y:S01]  /*eb30*/  ISETP.GE.U32.AND.EX P4, PT, R28, R97, PT, P2 ;  /* 0x000000611c00720c */ /* 0x000fe20003f86120 */
[----:B------:R-:W-:Y:S01]  /*eb40*/  IMAD R95, R94, R95, R92 ;  /* 0x0000005f5e5f7224 */ /* 0x000fe200078e025c */
[----:B------:R-:W-:Y:S01]  /*eb50*/  SEL R61, RZ, 0x1, P1 ;  /* 0x00000001ff3d7807 */ /* 0x000fe20000800000 */
[----:B------:R-:W-:Y:S01]  /*eb60*/  IMAD.WIDE.U32 R64, P1, RZ, R73, R64 ;  /* 0x00000049ff407225 */ /* 0x000fe20007820040 */
[----:B------:R-:W-:-:S02]  /*eb70*/  SEL R81, RZ, 0x1, P3 ;  /* 0x00000001ff517807 */ /* 0x000fc40001800000 */
[----:B------:R-:W-:Y:S01]  /*eb80*/  ISETP.LT.U32.OR.EX P0, PT, R97, R60, !P4, P0 ;  /* 0x0000003c6100720c */ /* 0x000fe20006701500 */
[----:B------:R-:W-:Y:S01]  /*eb90*/  IMAD.MOV.U32 R60, RZ, RZ, R65 ;  /* 0x000000ffff3c7224 */ /* 0x000fe200078e0041 */
[----:B------:R-:W-:Y:S02]  /*eba0*/  IADD3 R67, P2, P3, R62, R68, R67 ;  /* 0x000000443e437210 */ /* 0x000fe40007b5e043 */
[----:B------:R-:W-:Y:S01]  /*ebb0*/  IADD3 R81, P4, P5, R81, R86, R61 ;  /* 0x0000005651517210 */ /* 0x000fe20007d9e03d */
[----:B------:R-:W-:Y:S01]  /*ebc0*/  IMAD.X R61, RZ, RZ, RZ, P1 ;  /* 0x000000ffff3d7224 */ /* 0x000fe200008e06ff */
[----:B------:R-:W-:Y:S02]  /*ebd0*/  IADD3 R68, P6, PT, R63, R64, RZ ;  /* 0x000000403f447210 */ /* 0x000fe40007fde0ff */
[C---:B------:R-:W-:Y:S02]  /*ebe0*/  ISETP.GE.U32.AND P1, PT, R67.reuse, R62, PT ;  /* 0x0000003e4300720c */ /* 0x040fe40003f26070 */
[----:B------:R-:W-:Y:S01]  /*ebf0*/  IADD3.X R87, PT, PT, RZ, R87, RZ, P4, P5 ;  /* 0x00000057ff577210 */ /* 0x000fe200027ea4ff */
[----:B------:R-:W-:Y:S01]  /*ec00*/  IMAD.WIDE.U32.X R60, RZ, R75, R60, P6 ;  /* 0x0000004bff3c7225 */ /* 0x000fe200030e043c */
[----:B------:R-:W-:-:S02]  /*ec10*/  IADD3 R62, P4, PT, R67, R21, RZ ;  /* 0x00000015433e7210 */ /* 0x000fc40007f9e0ff */
[----:B------:R-:W-:Y:S01]  /*ec20*/  SEL R21, RZ, 0x1, !P0 ;  /* 0x00000001ff157807 */ /* 0x000fe20004000000 */
[----:B------:R-:W-:Y:S01]  /*ec30*/  IMAD.WIDE.U32 R64, R87, 0x3d1, RZ ;  /* 0x000003d157407825 */ /* 0x000fe200078e00ff */
[----:B------:R-:W-:Y:S02]  /*ec40*/  IADD3.X R79, PT, PT, R68, R69, RZ, P2, P3 ;  /* 0x00000045444f7210 */ /* 0x000fe400017e64ff */
[C---:B------:R-:W-:Y:S02]  /*ec50*/  IADD3 R69, P3, PT, R62.reuse, R21, RZ ;  /* 0x000000153e457210 */ /* 0x040fe40007f7e0ff */
        /* <DEDUP_REMOVED lines=16> */
[----:B------:R-:W-:Y:S02]  /*ed60*/  IADD3 R75, P4, PT, R60, R75, RZ ;  /* 0x0000004b3c4b7210 */ /* 0x000fe40007f9e0ff */
[----:B------:R-:W-:Y:S01]  /*ed70*/  ISETP.GE.U32.AND P0, PT, R67, R62, PT ;  /* 0x0000003e4300720c */ /* 0x000fe20003f06070 */
[----:B------:R-:W-:Y:S01]  /*ed80*/  IMAD.X R21, R64, 0x1, R81, P1 ;  /* 0x0000000140157824 */ /* 0x000fe200008e0651 */
[----:B------:R-:W-:Y:S02]  /*ed90*/  ISETP.GE.U32.AND P1, PT, R75, R60, PT ;  /* 0x0000003c4b00720c */ /* 0x000fe40003f26070 */
[----:B------:R-:W-:Y:S01]  /*eda0*/  ISETP.LT.U32.AND P3, PT, R60, R67, PT ;  /* 0x000000433c00720c */ /* 0x000fe20003f61070 */
[----:B------:R-:W-:Y:S01]  /*edb0*/  IMAD.X R68, RZ, RZ, R21, P4 ;  /* 0x000000ffff447224 */ /* 0x000fe200020e0615 */
[----:B------:R-:W-:Y:S01]  /*edc0*/  ISETP.GE.U32.AND.EX P0, PT, R64, R63, PT, P0 ;  /* 0x0000003f4000720c */ /* 0x000fe20003f06100 */
[----:B------:R-:W-:-:S03]  /*edd0*/  IMAD.MOV.U32 R60, RZ, RZ, R65 ;  /* 0x000000ffff3c7224 */ /* 0x000fc600078e0041 */
[----:B------:R-:W-:Y:S01]  /*ede0*/  ISETP.GE.U32.AND.EX P1, PT, R68, R21, PT, P1 ;  /* 0x000000154400720c */ /* 0x000fe20003f26110 */
[----:B------:R-:W-:Y:S01]  /*edf0*/  IMAD.WIDE.U32.X R60, RZ, R87, R60, P2 ;  /* 0x00000057ff3c7225 */ /* 0x000fe200010e043c */
[----:B------:R-:W-:Y:S02]  /*ee00*/  SEL R63, RZ, 0x1, P0 ;  /* 0x00000001ff3f7807 */ /* 0x000fe40000000000 */
[----:B------:R-:W-:Y:S02]  /*ee10*/  ISETP.LT.U32.OR.EX P0, PT, R21, R64, !P1, P3 ;  /* 0x000000401500720c */ /* 0x000fe40004f01530 */
[----:B------:R-:W-:Y:S02]  /*ee20*/  IADD3 R21, P1, P2, R87, R60, R63 ;  /* 0x0000003c57157210 */ /* 0x000fe40007a3e03f */
[----:B------:R-:W-:Y:S02]  /*ee30*/  SEL R62, RZ, 0x1, !P0 ;  /* 0x00000001ff3e7807 */ /* 0x000fe40004000000 */
[----:B------:R-:W-:-:S02]  /*ee40*/  IADD3.X R60, PT, PT, RZ, R61, RZ, P1, P2 ;  /* 0x0000003dff3c7210 */ /* 0x000fc40000fe44ff */
[----:B------:R-:W-:Y:S01]  /*ee50*/  IADD3 R21, P0, PT, R21, R62, RZ ;  /* 0x0000003e15157210 */ /* 0x000fe20007f1e0ff */
[----:B------:R-:W-:-:S04]  /*ee60*/  IMAD.MOV.U32 R62, RZ, RZ, RZ ;  /* 0x000000ffff3e7224 */ /* 0x000fc800078e00ff */
        /* <DEDUP_REMOVED lines=56> */
.L_x_357:
[----:B------:R-:W-:Y:S01]  /*f1f0*/  IADD3 R21, P1, PT, R0, R60, RZ ;  /* 0x0000003c00157210 */ /* 0x000fe20007f3e0ff */
[----:B------:R-:W-:-:S03]  /*f200*/  IMAD.IADD R60, R61, 0x1, R95 ;  /* 0x000000013d3c7824 */ /* 0x000fc600078e025f */
        /* <DEDUP_REMOVED lines=55> */
.L_x_358:
        /* <DEDUP_REMOVED lines=44> */
[----:B------:R-:W-:Y:S02]  /*f840*/  IMAD.MOV.U32 R21, RZ, RZ, R27 ;  /* 0x000000ffff157224 */ /* 0x000fe400078e001b */
[----:B------:R-:W-:Y:S01]  /*f850*/  IMAD.MOV.U32 R0, RZ, RZ, R30 ;  /* 0x000000ffff007224 */ /* 0x000fe200078e001e */
[----:B------:R-:W-:-:S13]  /*f860*/  ISETP.GE.U32.AND.EX P0, PT, R22, R41, PT, P0 ;  /* 0x000000291600720c */ /* 0x000fda0003f06100 */
        /* <DEDUP_REMOVED lines=18> */
[----:B------:R-:W-:Y:S05]  /*f990*/  @P0 BRA `(.L_x_359) ;  /* 0x00000004005c0947 */ /* 0x000fea0003800000 */
.L_x_360:
        /* <DEDUP_REMOVED lines=60> */
.L_x_361:
        /* <DEDUP_REMOVED lines=27> */
.L_x_359:
[----:B------:R-:W-:Y:S01]  /*ff10*/  IMAD.WIDE.U32 R30, R3, R19, RZ ;  /* 0x00000013031e7225 */ /* 0x000fe200078e00ff */
[----:B------:R-:W-:Y:S02]  /*ff20*/  LEA.HI R28, P1, R110, R103, RZ, 0x1 ;  /* 0x000000676e1c7211 */ /* 0x000fe400078308ff */
[----:B------:R-:W-:Y:S01]  /*ff30*/  SHF.L.U64.HI R110, R85, 0x1, R110 ;  /* 0x00000001556e7819 */ /* 0x000fe2000001026e */
[----:B------:R-:W-:-:S04]  /*ff40*/  IMAD.WIDE.U32 R32, R3, R17, RZ ;  /* 0x0000001103207225 */ /* 0x000fc800078e00ff */
[----:B------:R-:W-:-:S04]  /*ff50*/  IMAD.WIDE.U32 R58, P0, R20, R2, R30 ;  /* 0x00000002143a7225 */ /* 0x000fc8000780001e */
[----:B------:R-:W-:-:S04]  /*ff60*/  IMAD.WIDE.U32 R30, R2, R19, RZ ;  /* 0x00000013021e7225 */ /* 0x000fc800078e00ff */
[----:B------:R-:W-:Y:S01]  /*ff70*/  IMAD.WIDE.U32 R62, R2, R17, RZ ;  /* 0x00000011023e7225 */ /* 0x000fe200078e00ff */
[----:B------:R-:W-:-:S03]  /*ff80*/  IADD3 RZ, P4, PT, R31, R58, RZ ;  /* 0x0000003a1fff7210 */ /* 0x000fc60007f9e0ff */
[----:B------:R-:W-:-:S04]  /*ff90*/  IMAD.WIDE.U32 R32, P3, R18, R2, R32 ;  /* 0x0000000212207225 */ /* 0x000fc80007860020 */
[----:B------:R-:W-:Y:S01]  /*ffa0*/  IMAD.X R61, RZ, RZ, RZ, P0 ;  /* 0x000000ffff3d7224 */ /* 0x000fe200000e06ff */
[----:B------:R-:W-:Y:S01]  /*ffb0*/  IADD3 RZ, P5, PT, R63, R32, RZ ;  /* 0x000000203fff7210 */ /* 0x000fe20007fbe0ff */
[----:B------:R-:W-:Y:S01]  /*ffc0*/  IMAD.MOV.U32 R60, RZ, RZ, R59 ;  /* 0x000000ffff3c7224 */ /* 0x000fe200078e003b */
[----:B------:R-:W-:Y:S01]  /*ffd0*/  ISETP.GE.U32.AND P0, PT, R28, R103, PT ;  /* 0x000000671c00720c */ /* 0x000fe20003f06070 */
[----:B------:R-:W-:Y:S01]  /*ffe0*/  IMAD R32, R18, R2, RZ ;  /* 0x0000000212207224 */ /* 0x000fe200078e02ff */
[----:B------:R-:W-:Y:S01]  /*fff0*/  IADD3 R103, P2, PT, R103, R28, RZ ;  /* 0x0000001c67677210 */ /* 0x000fe20007f5e0ff */
[----:B------:R-:W-:-:S03]  /*10000*/  IMAD.WIDE.U32 R30, R17, R2, RZ ;  /* 0x00000002111e7225 */ /* 0x000fc600078e00ff */
[----:B------:R-:W-:Y:S01]  /*10010*/  ISETP.GE.U32.AND P6, PT, R103, R28, PT ;  /* 0x0000001c6700720c */ /* 0x000fe20003fc6070 */
[----:B------:R-:W-:-:S04]  /*10020*/  IMAD.WIDE.U32.X R58, R20, R3, R60, P4 ;  /* 0x00000003143a7225 */ /* 0x000fc800020e043c */
[----:B------:R-:W-:Y:S01]  /*10030*/  IMAD.X R27, RZ, RZ, R26, P1 ;  /* 0x000000ffff1b7224 */ /* 0x000fe200008e061a */
[-C--:B------:R-:W-:Y:S01]  /*10040*/  IADD3 R86, P4, PT, R58, R30.reuse, RZ ;  /* 0x0000001e3a567210 */ /* 0x080fe20007f9e0ff */
[----:B------:R-:W-:Y:S02]  /*10050*/  IMAD R65, R17, R3, R32 ;  /* 0x0000000311417224 */ /* 0x000fe400078e0220 */
[-C--:B------:R-:W-:Y:S01]  /*10060*/  IMAD.WIDE.U32 R62, R3, R13.reuse, RZ ;  /* 0x0000000d033e7225 */ /* 0x080fe200078e00ff */
[----:B------:R-:W-:Y:S02]  /*10070*/  ISETP.GE.U32.AND P1, PT, R86, R30, PT ;  /* 0x0000001e5600720c */ /* 0x000fe40003f26070 */
[----:B------:R-:W-:Y:S01]  /*10080*/  ISETP.GE.U32.AND.EX P0, PT, R27, R26, PT, P0 ;  /* 0x0000001a1b00720c */ /* 0x000fe20003f06100 */
[----:B------:R-:W-:Y:S02]  /*10090*/  IMAD.X R98, R26, 0x1, R27, P2 ;  /* 0x000000011a627824 */ /* 0x000fe400010e061b */
[----:B------:R-:W-:Y:S01]  /*100a0*/  IMAD.IADD R65, R31, 0x1, R65 ;  /* 0x000000011f417824 */ /* 0x000fe200078e0241 */
[----:B------:R-:W-:Y:S01]  /*100b0*/  SEL R32, RZ, 0x1, P0 ;  /* 0x00000001ff207807 */ /* 0x000fe20000000000 */
[----:B------:R-:W-:Y:S01]  /*100c0*/  IMAD.WIDE.U32 R60, R2, R13, RZ ;  /* 0x0000000d023c7225 */ /* 0x000fe200078e00ff */
[----:B------:R-:W-:-:S03]  /*100d0*/  ISETP.GE.U32.AND.EX P6, PT, R98, R27, PT, P6 ;  /* 0x0000001b6200720c */ /* 0x000fc60003fc6160 */
[----:B------:R-:W-:Y:S01]  /*100e0*/  IMAD.WIDE.U32 R30, P2, R14, R2, R62 ;  /* 0x000000020e1e7225 */ /* 0x000fe2000784003e */
[----:B------:R-:W-:-:S03]  /*100f0*/  SEL R28, RZ, 0x1, P6 ;  /* 0x00000001ff1c7807 */ /* 0x000fc60003000000 */
[----:B------:R-:W-:Y:S01]  /*10100*/  IMAD.X R87, R65, 0x1, R59, P4 ;  /* 0x0000000141577824 */ /* 0x000fe200020e063b */
[----:B------:R-:W-:Y:S01]  /*10110*/  IADD3 R28, P0, P4, R29, R28, R32 ;  /* 0x0000001c1d1c7210 */ /* 0x000fe20007c1e020 */
[----:B------:R-:W-:Y:S01]  /*10120*/  IMAD.X R27, RZ, RZ, RZ, P3 ;  /* 0x000000ffff1b7224 */ /* 0x000fe200018e06ff */
[----:B------:R-:W-:Y:S01]  /*10130*/  IADD3 RZ, P3, PT, R61, R30, RZ ;  /* 0x0000001e3dff7210 */ /* 0x000fe20007f7e0ff */
[----:B------:R-:W-:Y:S01]  /*10140*/  IMAD.MOV.U32 R26, RZ, RZ, R33 ;  /* 0x000000ffff1a7224 */ /* 0x000fe200078e0021 */
[----:B------:R-:W-:Y:S01]  /*10150*/  ISETP.GE.U32.AND.EX P6, PT, R87, R65, PT, P1 ;  /* 0x000000415700720c */ /* 0x000fe20003fc6110 */
[-C--:B------:R-:W-:Y:S01]  /*10160*/  IMAD R30, R16, R2.reuse, RZ ;  /* 0x00000002101e7224 */ /* 0x080fe200078e02ff */
[----:B------:R-:W-:Y:S01]  /*10170*/  IADD3.X R67, PT, PT, R24, RZ, RZ, P0, P4 ;  /* 0x000000ff18437210 */ /* 0x000fe200007e84ff */
[----:B------:R-:W-:Y:S01]  /*10180*/  IMAD.WIDE.U32 R58, R15, R2, RZ ;  /* 0x000000020f3a7225 */ /* 0x000fe200078e00ff */
[----:B------:R-:W-:-:S03]  /*10190*/  SEL R81, RZ, 0x1, P6 ;  /* 0x00000001ff517807 */ /* 0x000fc60003000000 */
[-C--:B------:R-:W-:Y:S02]  /*101a0*/  IMAD R33, R15, R3.reuse, R30 ;  /* 0x000000030f217224 */ /* 0x080fe400078e021e */
[----:B------:R-:W-:Y:S01]  /*101b0*/  IMAD.WIDE.U32.X R26, R18, R3, R26, P5 ;  /* 0x00000003121a7225 */ /* 0x000fe200028e041a */
[----:B------:R-:W-:-:S03]  /*101c0*/  IADD3 R94, P5, PT, R103, -R36, RZ ;  /* 0x80000024675e7210 */ /* 0x000fc60007fbe0ff */
[----:B------:R-:W-:Y:S01]  /*101d0*/  IMAD.SHL.U32 R85, R85, 0x2, RZ ;  /* 0x0000000255557824 */ /* 0x000fe200078e00ff */
[----:B------:R-:W-:Y:S01]  /*101e0*/  IADD3 R80, P0, P4, R58, R26, R81 ;  /* 0x0000001a3a507210 */ /* 0x000fe20007c1e051 */
[----:B------:R-:W-:-:S03]  /*101f0*/  IMAD.WIDE.U32 R62, R3, R15, RZ ;  /* 0x0000000f033e7225 */ /* 0x000fc600078e00ff */
[----:B------:R-:W-:Y:S01]  /*10200*/  ISETP.GE.U32.AND P1, PT, R85, R38, PT ;  /* 0x000000265500720c */ /* 0x000fe20003f26070 */
[----:B------:R-:W-:Y:S02]  /*10210*/  IMAD.IADD R59, R59, 0x1, R33 ;  /* 0x000000013b3b7824 */ /* 0x000fe400078e0221 */
[----:B------:R-:W-:Y:S01]  /*10220*/  IMAD.WIDE.U32 R60, R2, R15, RZ ;  /* 0x0000000f023c7225 */ /* 0x000fe200078e00ff */
[----:B------:R-:W-:Y:S02]  /*10230*/  ISETP.GE.U32.AND.EX P1, PT, R110, R39, PT, P1 ;  /* 0x000000276e00720c */ /* 0x000fe40003f26110 */
[----:B------:R-:W-:Y:S01]  /*10240*/  IADD3.X R81, PT, PT, R59, R27, RZ, P0, P4 ;  /* 0x0000001b3b517210 */ /* 0x000fe200007e84ff */
[----:B------:R-:W-:Y:S01]  /*10250*/  IMAD.WIDE.U32 R62, P6, R16, R2, R62 ;  /* 0x00000002103e7225 */ /* 0x000fe200078c003e */
[----:B------:R-:W-:Y:S02]  /*10260*/  ISETP.GE.U32.AND P4, PT, R80, R58, PT ;  /* 0x0000003a5000720c */ /* 0x000fe40003f86070 */
[----:B------:R-:W-:Y:S01]  /*10270*/  SEL R65, RZ, 0x1, P1 ;  /* 0x00000001ff417807 */ /* 0x000fe20000800000 */
[----:B------:R-:W-:Y:S01]  /*10280*/  IMAD.X R33, RZ, RZ, RZ, P6 ;  /* 0x000000ffff217224 */ /* 0x000fe200030e06ff */
[----:B------:R-:W-:Y:S01]  /*10290*/  ISETP.GE.U32.AND.EX P4, PT, R81, R59, PT, P4 ;  /* 0x0000003b5100720c */ /* 0x000fe20003f86140 */
[----:B------:R-:W-:Y:S01]  /*102a0*/  IMAD.X R26, R98, 0x1, ~R37, P5 ;  /* 0x00000001621a7824 */ /* 0x000fe200028e0e25 */
[----:B------:R-:W-:Y:S01]  /*102b0*/  IADD3 RZ, P6, PT, R61, R62, RZ ;  /* 0x0000003e3dff7210 */ /* 0x000fe20007fde0ff */
[----:B------:R-:W-:Y:S01]  /*102c0*/  IMAD.MOV.U32 R32, RZ, RZ, R63 ;  /* 0x000000ffff207224 */ /* 0x000fe200078e003f */
[----:B------:R-:W-:Y:S01]  /*102d0*/  SEL R99, RZ, 0xffffffff, P1 ;  /* 0xffffffffff637807 */ /* 0x000fe20000800000 */
[----:B------:R-:W-:Y:S01]  /*102e0*/  IMAD R30, R14, R2, RZ ;  /* 0x000000020e1e7224 */ /* 0x000fe200078e02ff */
[----:B------:R-:W-:Y:S01]  /*102f0*/  IADD3 R27, P5, PT, R29, R28, RZ ;  /* 0x0000001c1d1b7210 */ /* 0x000fe20007fbe0ff */
[----:B------:R-:W-:Y:S01]  /*10300*/  IMAD.WIDE.U32 R58, R13, R2, RZ ;  /* 0x000000020d3a7225 */ /* 0x000fe200078e00ff */
[----:B------:R-:W-:-:S02]  /*10310*/  ISETP.GE.U32.AND P0, PT, R94, R65, PT ;  /* 0x000000415e00720c */ /* 0x000fc40003f06070 */
[----:B------:R-:W-:Y:S01]  /*10320*/  SEL R77, RZ, 0x1, P4 ;  /* 0x00000001ff4d7807 */ /* 0x000fe20002000000 */
[----:B------:R-:W-:Y:S01]  /*10330*/  IMAD.X R108, R24, 0x1, R67, P5 ;  /* 0x00000001186c7824 */ /* 0x000fe200028e0643 */
[----:B------:R-:W-:Y:S01]  /*10340*/  IADD3 R94, P4, PT, R99, R94, RZ ;  /* 0x0000005e635e7210 */ /* 0x000fe20007f9e0ff */
[----:B------:R-:W-:Y:S01]  /*10350*/  IMAD R111, R13, R3, R30 ;  /* 0x000000030d6f7224 */ /* 0x000fe200078e021e */
[----:B------:R-:W-:Y:S01]  /*10360*/  ISETP.GE.U32.AND P1, PT, R28, R29, PT ;  /* 0x0000001d1c00720c */ /* 0x000fe20003f26070 */
[----:B------:R-:W-:Y:S01]  /*10370*/  IMAD.WIDE.U32.X R32, R16, R3, R32, P6 ;  /* 0x0000000310207225 */ /* 0x000fe200030e0420 */
[----:B------:R-:W-:Y:S02]  /*10380*/  ISETP.GE.U32.AND P5, PT, R27, R28, PT ;  /* 0x0000001c1b00720c */ /* 0x000fe40003fa6070 */
[----:B------:R-:W-:Y:S01]  /*10390*/  ISETP.GE.U32.AND.EX P1, PT, R67, R24, PT, P1 ;  /* 0x000000184300720c */ /* 0x000fe20003f26110 */
[----:B------:R-:W-:Y:S01]  /*103a0*/  IMAD.IADD R111, R59, 0x1, R111 ;  /* 0x000000013b6f7824 */ /* 0x000fe200078e026f */
[----:B------:R-:W-:Y:S01]  /*103b0*/  ISETP.GE.U32.AND.EX P5, PT, R108, R67, PT, P5 ;  /* 0x000000436c00720c */ /* 0x000fe20003fa6150 */
[----:B------:R-:W-:Y:S01]  /*103c0*/  IMAD.X R99, R99, 0x1, R26, P4 ;  /* 0x0000000163637824 */ /* 0x000fe200020e061a */
[----:B------:R-:W-:Y:S01]  /*103d0*/  IADD3 R76, P4, P6, R58, R32, R77 ;  /* 0x000000203a4c7210 */ /* 0x000fe20007e9e04d */
[----:B------:R-:W-:Y:S01]  /*103e0*/  IMAD.WIDE.U32 R72, R12, R19, RZ ;  /* 0x000000130c487225 */ /* 0x000fe200078e00ff */
[----:B------:R-:W-:-:S02]  /*103f0*/  SEL R24, RZ, 0x1, P1 ;  /* 0x00000001ff187807 */ /* 0x000fc40000800000 */
[----:B------:R-:W-:Y:S01]  /*10400*/  SEL R96, RZ, 0x1, P5 ;  /* 0x00000001ff607807 */ /* 0x000fe20002800000 */
[----:B------:R-:W-:Y:S01]  /*10410*/  IMAD.WIDE.U32 R70, R12, R13, RZ ;  /* 0x0000000d0c467225 */ /* 0x000fe200078e00ff */
[----:B------:R-:W-:Y:S02]  /*10420*/  IADD3.X R77, PT, PT, R111, R33, RZ, P4, P6 ;  /* 0x000000216f4d7210 */ /* 0x000fe400027ec4ff */
[----:B------:R-:W-:Y:S01]  /*10430*/  ISETP.GE.U32.AND.EX P0, PT, R26, RZ, PT, P0 ;  /* 0x000000ff1a00720c */ /* 0x000fe20003f06100 */
[----:B------:R-:W-:Y:S01]  /*10440*/  IMAD.WIDE.U32 R32, R11, R19, RZ ;  /* 0x000000130b207225 */ /* 0x000fe200078e00ff */
[----:B------:R-:W-:Y:S02]  /*10450*/  ISETP.LT.U32.AND P4, PT, R103, R36, PT ;  /* 0x000000246700720c */ /* 0x000fe40003f81070 */
[----:B------:R-:W-:Y:S01]  /*10460*/  IADD3 R96, P1, P5, R25, R96, R24 ;  /* 0x0000006019607210 */ /* 0x000fe20007d3e018 */
[----:B------:R-:W-:Y:S01]  /*10470*/  IMAD.WIDE.U32 R72, P6, R20, R11, R72 ;  /* 0x0000000b14487225 */ /* 0x000fe200078c0048 */
[----:B------:R-:W-:-:S02]  /*10480*/  ISETP.LT.U32.OR.EX P4, PT, R98, R37, !P0, P4 ;  /* 0x000000256200720c */ /* 0x000fc40004781540 */
[----:B------:R-:W-:Y:S01]  /*10490*/  IADD3 R59, P0, PT, R27, -R34, RZ ;  /* 0x800000221b3b7210 */ /* 0x000fe20007f1e0ff */
[----:B------:R-:W-:Y:S01]  /*104a0*/  IMAD.WIDE.U32 R68, R12, R17, RZ ;  /* 0x000000110c447225 */ /* 0x000fe200078e00ff */
[----:B------:R-:W-:Y:S02]  /*104b0*/  IADD3.X R113, PT, PT, R112, RZ, RZ, P1, P5 ;  /* 0x000000ff70717210 */ /* 0x000fe40000fea4ff */
[----:B------:R-:W-:Y:S01]  /*104c0*/  SEL R24, RZ, 0x1, !P4 ;  /* 0x00000001ff187807 */ /* 0x000fe20006000000 */
[----:B------:R-:W-:Y:S01]  /*104d0*/  IMAD.X R61, R108, 0x1, ~R35, P0 ;  /* 0x000000016c3d7824 */ /* 0x000fe200000e0e23 */
[----:B------:R-:W-:Y:S01]  /*104e0*/  IADD3 RZ, P5, PT, R33, R72, RZ ;  /* 0x0000004821ff7210 */ /* 0x000fe20007fbe0ff */
[----:B------:R-:W-:Y:S01]  /*104f0*/  IMAD.X R33, RZ, RZ, RZ, P2 ;  /* 0x000000ffff217224 */ /* 0x000fe200010e06ff */
[----:B------:R-:W-:Y:S01]  /*10500*/  IADD3 R107, P2, PT, R25, R96, RZ ;  /* 0x00000060196b7210 */ /* 0x000fe20007f5e0ff */
[----:B------:R-:W-:Y:S01]  /*10510*/  IMAD.WIDE.U32 R64, R12, R15, RZ ;  /* 0x0000000f0c407225 */ /* 0x000fe200078e00ff */
[----:B------:R-:W-:-:S02]  /*10520*/  ISETP.GE.U32.AND P1, PT, R59, R24, PT ;  /* 0x000000183b00720c */ /* 0x000fc40003f26070 */
[----:B------:R-:W-:Y:S01]  /*10530*/  SEL R26, RZ, 0xffffffff, !P4 ;  /* 0xffffffffff1a7807 */ /* 0x000fe20006000000 */
[----:B------:R-:W-:Y:S01]  /*10540*/  IMAD.X R106, R112, 0x1, R113, P2 ;  /* 0x00000001706a7824 */ /* 0x000fe200010e0671 */
[----:B------:R-:W-:Y:S01]  /*10550*/  ISETP.GE.U32.AND.EX P1, PT, R61, RZ, PT, P1 ;  /* 0x000000ff3d00720c */ /* 0x000fe20003f26110 */
[----:B------:R-:W-:Y:S01]  /*10560*/  IMAD.WIDE.U32 R62, R11, R13, RZ ;  /* 0x0000000d0b3e7225 */ /* 0x000fe200078e00ff */
[----:B------:R-:W-:Y:S02]  /*10570*/  ISETP.LT.U32.AND P2, PT, R27, R34, PT ;  /* 0x000000221b00720c */ /* 0x000fe40003f41070 */
[----:B------:R-:W-:Y:S01]  /*10580*/  IADD3 R105, P0, PT, R26, R59, RZ ;  /* 0x0000003b1a697210 */ /* 0x000fe20007f1e0ff */
[----:B------:R-:W-:Y:S01]  /*10590*/  IMAD.WIDE.U32 R66, R10, R19, RZ ;  /* 0x000000130a427225 */ /* 0x000fe200078e00ff */
[----:B------:R-:W-:-:S03]  /*105a0*/  ISETP.LT.U32.OR.EX P1, PT, R108, R35, !P1, P2 ;  /* 0x000000236c00720c */ /* 0x000fc60004f21520 */
[----:B------:R-:W-:Y:S01]  /*105b0*/  IMAD.X R26, R26, 0x1, R61, P0 ;  /* 0x000000011a1a7824 */ /* 0x000fe200000e063d */
[----:B------:R-:W-:Y:S01]  /*105c0*/  SEL R104, RZ, 0x1, !P1 ;  /* 0x00000001ff687807 */ /* 0x000fe20004800000 */
[----:B------:R-:W-:Y:S01]  /*105d0*/  IMAD.X R61, RZ, RZ, RZ, P6 ;  /* 0x000000ffff3d7224 */ /* 0x000fe200030e06ff */
[----:B------:R-:W-:Y:S01]  /*105e0*/  SEL R59, RZ, 0xffffffff, !P1 ;  /* 0xffffffffff3b7807 */ /* 0x000fe20004800000 */
[----:B------:R-:W-:Y:S01]  /*105f0*/  IMAD.WIDE.U32 R70, P1, R14, R11, R70 ;  /* 0x0000000b0e467225 */ /* 0x000fe20007820046 */
[----:B------:R-:W-:-:S03]  /*10600*/  IADD3 R101, P6, PT, R107, -R40, RZ ;  /* 0x800000286b657210 */ /* 0x000fc60007fde0ff */
[----:B------:R-:W-:-:S04]  /*10610*/  IMAD.WIDE.U32 R28, R11, R17, RZ ;  /* 0x000000110b1c7225 */ /* 0x000fc800078e00ff */
[----:B------:R-:W-:-:S04]  /*10620*/  IMAD.WIDE.U32 R68, P4, R18, R11, R68 ;  /* 0x0000000b12447225 */ /* 0x000fc80007880044 */
[----:B------:R-:W-:Y:S01]  /*10630*/  IMAD.MOV.U32 R32, RZ, RZ, R31 ;  /* 0x000000ffff207224 */ /* 0x000fe200078e001f */
[----:B------:R-:W-:Y:S01]  /*10640*/  IADD3 RZ, P0, PT, R29, R68, RZ ;  /* 0x000000441dff7210 */ /* 0x000fe20007f1e0ff */
[----:B------:R-:W-:Y:S01]  /*10650*/  IMAD.X R24, R106, 0x1, ~R41, P6 ;  /* 0x000000016a187824 */ /* 0x000fe200030e0e29 */
[----:B------:R-:W-:Y:S01]  /*10660*/  IADD3 RZ, P6, PT, R63, R70, RZ ;  /* 0x000000463fff7210 */ /* 0x000fe20007fde0ff */
[----:B------:R-:W-:-:S04]  /*10670*/  IMAD.WIDE.U32 R74, R11, R15, RZ ;  /* 0x0000000f0b4a7225 */ /* 0x000fc800078e00ff */
[----:B------:R-:W-:-:S04]  /*10680*/  IMAD.WIDE.U32 R64, P2, R16, R11, R64 ;  /* 0x0000000b10407225 */ /* 0x000fc80007840040 */
[----:B------:R-:W-:-:S04]  /*10690*/  IMAD.WIDE.U32 R62, R10, R17, RZ ;  /* 0x000000110a3e7225 */ /* 0x000fc800078e00ff */
[----:B------:R-:W-:-:S04]  /*106a0*/  IMAD.WIDE.U32.X R32, R14, R3, R32, P3 ;  /* 0x000000030e207225 */ /* 0x000fc800018e0420 */
[----:B------:R-:W-:Y:S02]  /*106b0*/  IMAD.MOV.U32 R60, RZ, RZ, R73 ;  /* 0x000000ffff3c7224 */ /* 0x000fe400078e0049 */
[----:B------:R-:W-:-:S04]  /*106c0*/  IMAD.WIDE.U32 R30, R9, R19, RZ ;  /* 0x00000013091e7225 */ /* 0x000fc800078e00ff */
[----:B------:R-:W-:-:S04]  /*106d0*/  IMAD.WIDE.U32 R66, P3, R20, R9, R66 ;  /* 0x0000000914427225 */ /* 0x000fc80007860042 */
[----:B------:R-:W-:-:S04]  /*106e0*/  IMAD.WIDE.U32 R78, R10, R15, RZ ;  /* 0x0000000f0a4e7225 */ /* 0x000fc800078e00ff */
[----:B------:R-:W-:Y:S01]  /*106f0*/  IMAD.X R29, RZ, RZ, RZ, P4 ;  /* 0x000000ffff1d7224 */ /* 0x000fe200020e06ff */
[----:B------:R-:W-:Y:S01]  /*10700*/  IADD3 RZ, P4, PT, R75, R64, RZ ;  /* 0x000000404bff7210 */ /* 0x000fe20007f9e0ff */
[----:B------:R-:W-:Y:S02]  /*10710*/  IMAD.MOV.U32 R28, RZ, RZ, R69 ;  /* 0x000000ffff1c7224 */ /* 0x000fe400078e0045 */
[----:B------:R-:W-:-:S04]  /*10720*/  IMAD.WIDE.U32 R92, R10, R13, RZ ;  /* 0x0000000d0a5c7225 */ /* 0x000fc800078e00ff */
[----:B------:R-:W-:-:S04]  /*10730*/  IMAD.WIDE.U32.X R60, R20, R12, R60, P5 ;  /* 0x0000000c143c7225 */ /* 0x000fc800028e043c */
[----:B------:R-:W-:Y:S01]  /*10740*/  IMAD.X R75, RZ, RZ, RZ, P2 ;  /* 0x000000ffff4b7224 */ /* 0x000fe200010e06ff */
[----:B------:R-:W-:Y:S01]  /*10750*/  IADD3 RZ, P2, PT, R31, R66, RZ ;  /* 0x000000421fff7210 */ /* 0x000fe20007f5e0ff */
[----:B------:R-:W-:Y:S02]  /*10760*/  IMAD.MOV.U32 R74, RZ, RZ, R65 ;  /* 0x000000ffff4a7224 */ /* 0x000fe400078e0041 */
[----:B------:R-:W-:-:S04]  /*10770*/  IMAD.WIDE.U32 R72, R9, R17, RZ ;  /* 0x0000001109487225 */ /* 0x000fc800078e00ff */
[----:B------:R-:W-:-:S04]  /*10780*/  IMAD.WIDE.U32 R62, P5, R18, R9, R62 ;  /* 0x00000009123e7225 */ /* 0x000fc800078a003e */
[----:B------:R-:W-:-:S04]  /*10790*/  IMAD.WIDE.U32.X R28, R18, R12, R28, P0 ;  /* 0x0000000c121c7225 */ /* 0x000fc800000e041c */
[----:B------:R-:W-:-:S04]  /*107a0*/  IMAD.WIDE.U32 R88, R8, R19, RZ ;  /* 0x0000001308587225 */ /* 0x000fc800078e00ff */
[----:B------:R-:W-:-:S04]  /*107b0*/  IMAD.WIDE.U32 R30, R9, R15, RZ ;  /* 0x0000000f091e7225 */ /* 0x000fc800078e00ff */
[----:B------:R-:W-:-:S04]  /*107c0*/  IMAD.WIDE.U32 R78, P0, R16, R9, R78 ;  /* 0x00000009104e7225 */ /* 0x000fc8000780004e */
[----:B------:R-:W-:Y:S01]  /*107d0*/  IMAD.X R69, RZ, RZ, RZ, P1 ;  /* 0x000000ffff457224 */ /* 0x000fe200008e06ff */
[----:B------:R-:W-:Y:S01]  /*107e0*/  IADD3 RZ, P1, PT, R73, R62, RZ ;  /* 0x0000003e49ff7210 */ /* 0x000fe20007f3e0ff */
[----:B------:R-:W-:Y:S02]  /*107f0*/  IMAD.MOV.U32 R68, RZ, RZ, R71 ;  /* 0x000000ffff447224 */ /* 0x000fe400078e0047 */
[----:B------:R-:W-:-:S04]  /*10800*/  IMAD.WIDE.U32.X R74, R16, R12, R74, P4 ;  /* 0x0000000c104a7225 */ /* 0x000fc800020e044a */
[----:B------:R-:W-:-:S04]  /*10810*/  IMAD.WIDE.U32 R64, R9, R13, RZ ;  /* 0x0000000d09407225 */ /* 0x000fc800078e00ff */
[----:B------:R-:W-:-:S04]  /*10820*/  IMAD.WIDE.U32 R92, P4, R14, R9, R92 ;  /* 0x000000090e5c7225 */ /* 0x000fc8000788005c */
[----:B------:R-:W-:Y:S01]  /*10830*/  IMAD.X R73, RZ, RZ, RZ, P3 ;  /* 0x000000ffff497224 */ /* 0x000fe200018e06ff */
[----:B------:R-:W-:Y:S01]  /*10840*/  IADD3 RZ, P3, PT, R31, R78, RZ ;  /* 0x0000004e1fff7210 */ /* 0x000fe20007f7e0ff */
[----:B------:R-:W-:Y:S02]  /*10850*/  IMAD.MOV.U32 R72, RZ, RZ, R67 ;  /* 0x000000ffff487224 */ /* 0x000fe400078e0043 */
[----:B------:R-:W-:-:S04]  /*10860*/  IMAD.WIDE.U32.X R68, R14, R12, R68, P6 ;  /* 0x0000000c0e447225 */ /* 0x000fc800030e0444 */
[----:B------:R-:W-:-:S04]  /*10870*/  IMAD.WIDE.U32 R66, R7, R19, RZ ;  /* 0x0000001307427225 */ /* 0x000fc800078e00ff */
[----:B------:R-:W-:-:S04]  /*10880*/  IMAD.WIDE.U32 R70, R8, R17, RZ ;  /* 0x0000001108467225 */ /* 0x000fc800078e00ff */
[----:B------:R-:W-:-:S04]  /*10890*/  IMAD.WIDE.U32 R88, P6, R20, R7, R88 ;  /* 0x0000000714587225 */ /* 0x000fc800078c0058 */
[----:B------:R-:W-:Y:S01]  /*108a0*/  IMAD.X R31, RZ, RZ, RZ, P5 ;  /* 0x000000ffff1f7224 */ /* 0x000fe200028e06ff */
[----:B------:R-:W-:Y:S01]  /*108b0*/  IADD3 RZ, P5, PT, R65, R92, RZ ;  /* 0x0000005c41ff7210 */ /* 0x000fe20007fbe0ff */
[----:B------:R-:W-:Y:S02]  /*108c0*/  IMAD.MOV.U32 R30, RZ, RZ, R63 ;  /* 0x000000ffff1e7224 */ /* 0x000fe400078e003f */
[----:B------:R-:W-:Y:S01]  /*108d0*/  IMAD.WIDE.U32.X R72, R20, R10, R72, P2 ;  /* 0x0000000a14487225 */ /* 0x000fe200010e0448 */
[----:B------:R-:W-:-:S03]  /*108e0*/  IADD3 R109, P2, PT, R59, R101, RZ ;  /* 0x000000653b6d7210 */ /* 0x000fc60007f5e0ff */
[----:B------:R-:W-:Y:S01]  /*108f0*/  IMAD.X R65, RZ, RZ, RZ, P0 ;  /* 0x000000ffff417224 */ /* 0x000fe200000e06ff */
[----:B------:R-:W-:Y:S01]  /*10900*/  IADD3 RZ, P0, PT, R67, R88, RZ ;  /* 0x0000005843ff7210 */ /* 0x000fe20007f1e0ff */
[----:B------:R-:W-:-:S04]  /*10910*/  IMAD.WIDE.U32.X R30, R18, R10, R30, P1 ;  /* 0x0000000a121e7225 */ /* 0x000fc800008e041e */
[----:B------:R-:W-:-:S04]  /*10920*/  IMAD.WIDE.U32 R62, R7, R17, RZ ;  /* 0x00000011073e7225 */ /* 0x000fc800078e00ff */
[----:B------:R-:W-:-:S04]  /*10930*/  IMAD.WIDE.U32 R70, P1, R18, R7, R70 ;  /* 0x0000000712467225 */ /* 0x000fc80007820046 */
[----:B------:R-:W-:-:S04]  /*10940*/  IMAD.WIDE.U32 R66, R8, R15, RZ ;  /* 0x0000000f08427225 */ /* 0x000fc800078e00ff */
[----:B------:R-:W-:Y:S02]  /*10950*/  IMAD.MOV.U32 R64, RZ, RZ, R79 ;  /* 0x000000ffff407224 */ /* 0x000fe400078e004f */
[----:B------:R-:W-:Y:S01]  /*10960*/  IMAD.X R59, R59, 0x1, R24, P2 ;  /* 0x000000013b3b7824 */ /* 0x000fe200010e0618 */
[----:B------:R-:W-:Y:S01]  /*10970*/  IADD3 RZ, P2, PT, R63, R70, RZ ;  /* 0x000000463fff7210 */ /* 0x000fe20007f5e0ff */
[----:B------:R-:W-:-:S04]  /*10980*/  IMAD.WIDE.U32.X R64, R16, R10, R64, P3 ;  /* 0x0000000a10407225 */ /* 0x000fc800018e0440 */
        /* <DEDUP_REMOVED lines=8> */
[----:B------:R-:W-:-:S04]  /*10a10*/  IMAD.WIDE.U32 R78, P5, R14, R7, R78 ;  /* 0x000000070e4e7225 */ /* 0x000fc800078a004e */
[-C--:B------:R-:W-:Y:S02]  /*10a20*/  IMAD R66, R20, R11.reuse, RZ ;  /* 0x0000000b14427224 */ /* 0x080fe400078e02ff */
[----:B------:R-:W-:Y:S01]  /*10a30*/  IMAD.X R91, RZ, RZ, RZ, P6 ;  /* 0x000000ffff5b7224 */ /* 0x000fe200030e06ff */
[----:B------:R-:W-:Y:S01]  /*10a40*/  IADD3 RZ, P6, PT, R93, R78, RZ ;  /* 0x0000004e5dff7210 */ /* 0x000fe20007fde0ff */
[----:B------:R-:W-:-:S04]  /*10a50*/  IMAD.WIDE.U32 R92, R19, R11, R86 ;  /* 0x0000000b135c7225 */ /* 0x000fc800078e0056 */
[----:B------:R-:W-:Y:S02]  /*10a60*/  IMAD.MOV.U32 R90, RZ, RZ, R89 ;  /* 0x000000ffff5a7224 */ /* 0x000fe400078e0059 */
[----:B------:R-:W-:Y:S02]  /*10a70*/  IMAD R115, R19, R12, R66 ;  /* 0x0000000c13737224 */ /* 0x000fe400078e0242 */
[----:B------:R-:W-:Y:S01]  /*10a80*/  IMAD.X R89, RZ, RZ, RZ, P1 ;  /* 0x000000ffff597224 */ /* 0x000fe200008e06ff */
[----:B------:R-:W-:Y:S01]  /*10a90*/  ISETP.GE.U32.AND P1, PT, R96, R25, PT ;  /* 0x000000196000720c */ /* 0x000fe20003f26070 */
[----:B------:R-:W-:Y:S01]  /*10aa0*/  IMAD.WIDE.U32.X R90, R20, R8, R90, P0 ;  /* 0x00000008145a7225 */ /* 0x000fe200000e045a */
[----:B------:R-:W-:Y:S02]  /*10ab0*/  ISETP.GE.U32.AND P0, PT, R92, R86, PT ;  /* 0x000000565c00720c */ /* 0x000fe40003f06070 */
[----:B------:R-:W-:Y:S01]  /*10ac0*/  ISETP.GE.U32.AND.EX P1, PT, R113, R112, PT, P1 ;  /* 0x000000707100720c */ /* 0x000fe20003f26110 */
[----:B------:R-:W-:-:S02]  /*10ad0*/  IMAD.IADD R25, R93, 0x1, R115 ;  /* 0x000000015d197824 */ /* 0x000fc400078e0273 */
[----:B------:R-:W-:Y:S02]  /*10ae0*/  IMAD.MOV.U32 R88, RZ, RZ, R71 ;  /* 0x000000ffff587224 */ /* 0x000fe400078e0047 */
[----:B------:R-:W-:Y:S01]  /*10af0*/  IMAD.X R71, RZ, RZ, RZ, P3 ;  /* 0x000000ffff477224 */ /* 0x000fe200018e06ff */
[----:B------:R-:W-:Y:S01]  /*10b00*/  ISETP.GE.U32.AND.EX P0, PT, R25, R87, PT, P0 ;  /* 0x000000571900720c */ /* 0x000fe20003f06100 */
[----:B------:R-:W-:Y:S01]  /*10b10*/  IMAD.WIDE.U32.X R88, R18, R8, R88, P2 ;  /* 0x0000000812587225 */ /* 0x000fe200010e0458 */
[----:B------:R-:W-:Y:S02]  /*10b20*/  ISETP.GE.U32.AND P2, PT, R107, R96, PT ;  /* 0x000000606b00720c */ /* 0x000fe40003f46070 */
[----:B------:R-:W-:Y:S01]  /*10b30*/  ISETP.GE.U32.AND P3, PT, R101, R104, PT ;  /* 0x000000686500720c */ /* 0x000fe20003f66070 */
[----:B------:R-:W-:Y:S01]  /*10b40*/  IMAD.WIDE.U32 R86, R17, R11, R80 ;  /* 0x0000000b11567225 */ /* 0x000fe200078e0050 */
[----:B------:R-:W-:Y:S02]  /*10b50*/  ISETP.GE.U32.AND.EX P2, PT, R106, R113, PT, P2 ;  /* 0x000000716a00720c */ /* 0x000fe40003f46120 */
[----:B------:R-:W-:Y:S01]  /*10b60*/  ISETP.GE.U32.AND.EX P3, PT, R24, RZ, PT, P3 ;  /* 0x000000ff1800720c */ /* 0x000fe20003f66130 */
[----:B------:R-:W-:-:S02]  /*10b70*/  IMAD R101, R18, R11, RZ ;  /* 0x0000000b12657224 */ /* 0x000fc400078e02ff */
[-C--:B------:R-:W-:Y:S02]  /*10b80*/  IMAD R66, R16, R11.reuse, RZ ;  /* 0x0000000b10427224 */ /* 0x080fe400078e02ff */
[----:B------:R-:W-:Y:S02]  /*10b90*/  IMAD R70, R14, R11, RZ ;  /* 0x0000000b0e467224 */ /* 0x000fe400078e02ff */
[----:B------:R-:W-:Y:S01]  /*10ba0*/  IMAD.X R113, RZ, RZ, RZ, P5 ;  /* 0x000000ffff717224 */ /* 0x000fe200028e06ff */
[----:B------:R-:W-:Y:S01]  /*10bb0*/  ISETP.GE.U32.AND P5, PT, R86, R80, PT ;  /* 0x000000505600720c */ /* 0x000fe20003fa6070 */
[-C--:B------:R-:W-:Y:S02]  /*10bc0*/  IMAD R101, R17, R12.reuse, R101 ;  /* 0x0000000c11657224 */ /* 0x080fe400078e0265 */
[----:B------:R-:W-:Y:S02]  /*10bd0*/  IMAD R66, R15, R12, R66 ;  /* 0x0000000c0f427224 */ /* 0x000fe400078e0242 */
[----:B------:R-:W-:-:S02]  /*10be0*/  IMAD R78, R20, R9, RZ ;  /* 0x00000009144e7224 */ /* 0x000fc400078e02ff */
[----:B------:R-:W-:Y:S02]  /*10bf0*/  IMAD R12, R13, R12, R70 ;  /* 0x0000000c0d0c7224 */ /* 0x000fe400078e0246 */
[-C--:B------:R-:W-:Y:S02]  /*10c00*/  IMAD R80, R18, R9.reuse, RZ ;  /* 0x0000000912507224 */ /* 0x080fe400078e02ff */
[-C--:B------:R-:W-:Y:S02]  /*10c10*/  IMAD R96, R16, R9.reuse, RZ ;  /* 0x0000000910607224 */ /* 0x080fe400078e02ff */
[----:B------:R-:W-:Y:S02]  /*10c20*/  IMAD R70, R14, R9, RZ ;  /* 0x000000090e467224 */ /* 0x000fe400078e02ff */
[----:B------:R-:W-:Y:S01]  /*10c30*/  IMAD.MOV.U32 R112, RZ, RZ, R79 ;  /* 0x000000ffff707224 */ /* 0x000fe200078e004f */
[----:B------:R-:W-:Y:S01]  /*10c40*/  SEL R79, RZ, 0x1, P1 ;  /* 0x00000001ff4f7807 */ /* 0x000fe20000800000 */
[----:B------:R-:W-:-:S02]  /*10c50*/  IMAD R78, R19, R10, R78 ;  /* 0x0000000a134e7224 */ /* 0x000fc400078e024e */
[-C--:B------:R-:W-:Y:S02]  /*10c60*/  IMAD R80, R17, R10.reuse, R80 ;  /* 0x0000000a11507224 */ /* 0x080fe400078e0250 */
[-C--:B------:R-:W-:Y:S02]  /*10c70*/  IMAD R96, R15, R10.reuse, R96 ;  /* 0x0000000a0f607224 */ /* 0x080fe400078e0260 */
[-C--:B------:R-:W-:Y:S02]  /*10c80*/  IMAD R18, R18, R7.reuse, RZ ;  /* 0x0000000712127224 */ /* 0x080fe400078e02ff */
[----:B------:R-:W-:Y:S02]  /*10c90*/  IMAD R10, R13, R10, R70 ;  /* 0x0000000a0d0a7224 */ /* 0x000fe400078e0246 */
[C---:B------:R-:W-:Y:S02]  /*10ca0*/  IMAD R24, R14.reuse, R7, RZ ;  /* 0x000000070e187224 */ /* 0x040fe400078e02ff */
[----:B------:R-:W-:Y:S01]  /*10cb0*/  IMAD.MOV.U32 R70, RZ, RZ, R67 ;  /* 0x000000ffff467224 */ /* 0x000fe200078e0043 */
[----:B------:R-:W-:Y:S01]  /*10cc0*/  SEL R67, RZ, 0x1, P0 ;  /* 0x00000001ff437807 */ /* 0x000fe20000000000 */
[----:B------:R-:W-:Y:S01]  /*10cd0*/  IMAD.WIDE.U32.X R112, R14, R8, R112, P6 ;  /* 0x000000080e707225 */ /* 0x000fe200030e0470 */
[----:B------:R-:W-:-:S03]  /*10ce0*/  ISETP.GE.U32.AND P0, PT, R107, R40, PT ;  /* 0x000000286b00720c */ /* 0x000fc60003f06070 */
[-C--:B------:R-:W-:Y:S01]  /*10cf0*/  IMAD R14, R17, R8.reuse, R18 ;  /* 0x00000008110e7224 */ /* 0x080fe200078e0212 */
[----:B------:R-:W-:Y:S01]  /*10d00*/  ISETP.GE.U32.AND.EX P3, PT, R106, R41, P3, P0 ;  /* 0x000000296a00720c */ /* 0x000fe20001f66100 */
[----:B------:R-:W-:Y:S01]  /*10d10*/  IMAD R18, R13, R8, R24 ;  /* 0x000000080d127224 */ /* 0x000fe200078e0218 */
[----:B------:R-:W-:Y:S01]  /*10d20*/  SEL R24, RZ, 0x1, P2 ;  /* 0x00000001ff187807 */ /* 0x000fe20001000000 */
[----:B------:R-:W-:Y:S01]  /*10d30*/  IMAD.IADD R101, R87, 0x1, R101 ;  /* 0x0000000157657824 */ /* 0x000fe200078e0265 */
[----:B------:R-:W-:Y:S01]  /*10d40*/  IADD3 R60, P2, P1, R86, R60, R67 ;  /* 0x0000003c563c7210 */ /* 0x000fe2000795e043 */
[----:B------:R-:W-:Y:S01]  /*10d50*/  IMAD.WIDE.U32.X R70, R16, R8, R70, P4 ;  /* 0x0000000810467225 */ /* 0x000fe200020e0446 */
[----:B------:R-:W-:Y:S02]  /*10d60*/  ISETP.GE.U32.AND P4, PT, R76, R58, PT ;  /* 0x0000003a4c00720c */ /* 0x000fe40003f86070 */
[----:B------:R-:W-:Y:S01]  /*10d70*/  ISETP.GE.U32.AND P0, PT, R60, R86, PT ;  /* 0x000000563c00720c */ /* 0x000fe20003f06070 */
[----:B------:R-:W-:Y:S01]  /*10d80*/  IMAD.WIDE.U32 R114, R15, R11, R76 ;  /* 0x0000000b0f727225 */ /* 0x000fe200078e004c */
[----:B------:R-:W-:-:S02]  /*10d90*/  IADD3.X R61, PT, PT, R101, R61, RZ, P2, P1 ;  /* 0x0000003d653d7210 */ /* 0x000fc400017e24ff */
[----:B------:R-:W-:Y:S01]  /*10da0*/  IADD3 R67, P6, PT, R24, R79, RZ ;  /* 0x0000004f18437210 */ /* 0x000fe20007fde0ff */
[----:B------:R-:W-:Y:S01]  /*10db0*/  IMAD R16, R16, R7, RZ ;  /* 0x0000000710107224 */ /* 0x000fe200078e02ff */
[----:B------:R-:W-:Y:S01]  /*10dc0*/  SEL R24, RZ, 0x1, !P3 ;  /* 0x00000001ff187807 */ /* 0x000fe20005800000 */
[----:B------:R-:W-:Y:S01]  /*10dd0*/  IMAD.WIDE.U32 R86, R19, R9, R60 ;  /* 0x0000000913567225 */ /* 0x000fe200078e003c */
[----:B------:R-:W-:Y:S02]  /*10de0*/  ISETP.GE.U32.AND.EX P4, PT, R77, R111, PT, P4 ;  /* 0x0000006f4d00720c */ /* 0x000fe40003f86140 */
[----:B------:R-:W-:Y:S01]  /*10df0*/  ISETP.GE.U32.AND.EX P5, PT, R101, R81, PT, P5 ;  /* 0x000000516500720c */ /* 0x000fe20003fa6150 */
[C---:B------:R-:W-:Y:S01]  /*10e00*/  IMAD R58, R20.reuse, R7, RZ ;  /* 0x00000007143a7224 */ /* 0x040fe200078e02ff */
[----:B------:R-:W-:Y:S01]  /*10e10*/  ISETP.GE.U32.AND.EX P0, PT, R61, R101, PT, P0 ;  /* 0x000000653d00720c */ /* 0x000fe20003f06100 */
[----:B------:R-:W-:Y:S01]  /*10e20*/  IMAD.IADD R79, R115, 0x1, R66 ;  /* 0x00000001734f7824 */ /* 0x000fe200078e0242 */
[----:B------:R-:W-:Y:S01]  /*10e30*/  LOP3.LUT R101, R67, R24, RZ, 0xfc, !PT ;  /* 0x0000001843657212 */ /* 0x000fe200078efcff */
[-C--:B------:R-:W-:Y:S01]  /*10e40*/  IMAD R16, R15, R8.reuse, R16 ;  /* 0x000000080f107224 */ /* 0x080fe200078e0210 */
[----:B------:R-:W-:Y:S01]  /*10e50*/  SEL R67, RZ, 0x1, P4 ;  /* 0x00000001ff437807 */ /* 0x000fe20002000000 */
[----:B------:R-:W-:Y:S01]  /*10e60*/  IMAD R8, R19, R8, R58 ;  /* 0x0000000813087224 */ /* 0x000fe200078e023a */
[----:B------:R-:W-:Y:S01]  /*10e70*/  SEL R24, RZ, 0x1, P5 ;  /* 0x00000001ff187807 */ /* 0x000fe20002800000 */
[----:B------:R-:W-:Y:S01]  /*10e80*/  IMAD R20, R20, R2, RZ ;  /* 0x0000000214147224 */ /* 0x000fe200078e02ff */
[----:B------:R-:W-:-:S02]  /*10e90*/  SEL R81, RZ, 0x1, P0 ;  /* 0x00000001ff517807 */ /* 0x000fc40000000000 */
[----:B------:R-:W-:Y:S01]  /*10ea0*/  IADD3 R32, P0, PT, R67, R32, RZ ;  /* 0x0000002043207210 */ /* 0x000fe20007f1e0ff */
[----:B------:R-:W-:Y:S01]  /*10eb0*/  IMAD.IADD R67, R87, 0x1, R78 ;  /* 0x0000000157437824 */ /* 0x000fe200078e024e */
[----:B------:R-:W-:Y:S01]  /*10ec0*/  ISETP.GE.U32.AND P2, PT, R86, R60, PT ;  /* 0x0000003c5600720c */ /* 0x000fe20003f46070 */
[----:B------:R-:W-:Y:S01]  /*10ed0*/  IMAD.X R60, RZ, RZ, RZ, P6 ;  /* 0x000000ffff3c7224 */ /* 0x000fe200030e06ff */
[----:B------:R-:W-:Y:S01]  /*10ee0*/  IADD3 R81, P3, P4, R81, R28, R24 ;  /* 0x0000001c51517210 */ /* 0x000fe20007c7e018 */
[----:B------:R-:W-:Y:S01]  /*10ef0*/  IMAD.X R33, RZ, RZ, R33, P0 ;  /* 0x000000ffff217224 */ /* 0x000fe200000e0621 */
[----:B------:R-:W-:Y:S02]  /*10f00*/  IADD3 R66, P5, PT, R101, -0x1, RZ ;  /* 0xffffffff65427810 */ /* 0x000fe40007fbe0ff */
[----:B------:R-:W-:Y:S02]  /*10f10*/  IADD3 R28, P0, PT, R81, R114, RZ ;  /* 0x00000072511c7210 */ /* 0x000fe40007f1e0ff */
[----:B------:R-:W-:-:S02]  /*10f20*/  IADD3.X R58, PT, PT, RZ, R29, RZ, P3, P4 ;  /* 0x0000001dff3a7210 */ /* 0x000fc40001fe84ff */
[----:B------:R-:W-:Y:S02]  /*10f30*/  IADD3.X R81, PT, PT, R60, -0x1, RZ, P5, !PT ;  /* 0xffffffff3c517810 */ /* 0x000fe40002ffe4ff */
[C---:B------:R-:W-:Y:S02]  /*10f40*/  IADD3 R29, P4, PT, R85.reuse, -R38, RZ ;  /* 0x80000026551d7210 */ /* 0x040fe40007f9e0ff */
[----:B------:R-:W-:Y:S02]  /*10f50*/  IADD3 R101, P5, PT, RZ, -R101, RZ ;  /* 0x80000065ff657210 */ /* 0x000fe40007fbe0ff */
[----:B------:R-:W-:Y:S02]  /*10f60*/  LOP3.LUT R24, R85, R66, RZ, 0xc0, !PT ;  /* 0x0000004255187212 */ /* 0x000fe400078ec0ff */
[----:B------:R-:W-:Y:S02]  /*10f70*/  ISETP.GE.U32.AND P1, PT, R114, R76, PT ;  /* 0x0000004c7200720c */ /* 0x000fe40003f26070 */
[----:B------:R-:W-:Y:S01]  /*10f80*/  LOP3.LUT R24, R24, R29, R101, 0xf8, !PT ;  /* 0x0000001d18187212 */ /* 0x000fe200078ef865 */
[----:B------:R-:W-:Y:S01]  /*10f90*/  IMAD.X R29, R79, 0x1, R58, P0 ;  /* 0x000000014f1d7824 */ /* 0x000fe200000e063a */
[----:B------:R-:W-:Y:S01]  /*10fa0*/  ISETP.GE.U32.AND P3, PT, R28, R114, PT ;  /* 0x000000721c00720c */ /* 0x000fe20003f66070 */
[----:B------:R-:W-:Y:S01]  /*10fb0*/  IMAD.X R58, RZ, RZ, ~R60, P5 ;  /* 0x000000ffff3a7224 */ /* 0x000fe200028e0e3c */
[----:B------:R-:W-:Y:S01]  /*10fc0*/  ISETP.GE.U32.AND.EX P2, PT, R67, R61, PT, P2 ;  /* 0x0000003d4300720c */ /* 0x000fe20003f46120 */
[----:B------:R-:W-:Y:S01]  /*10fd0*/  IMAD.WIDE.U32 R60, R13, R11, R32 ;  /* 0x0000000b0d3c7225 */ /* 0x000fe200078e0020 */
[----:B------:R-:W-:-:S02]  /*10fe0*/  LOP3.LUT R76, R27, R66, RZ, 0xc0, !PT ;  /* 0x000000421b4c7212 */ /* 0x000fc400078ec0ff */
[----:B------:R-:W-:Y:S01]  /*10ff0*/  ISETP.GE.U32.AND.EX P1, PT, R79, R77, PT, P1 ;  /* 0x0000004d4f00720c */ /* 0x000fe20003f26110 */
[----:B------:R-:W-:Y:S01]  /*11000*/  IMAD.IADD R61, R61, 0x1, R12 ;  /* 0x000000013d3d7824 */ /* 0x000fe200078e020c */
[----:B------:R-:W-:Y:S02]  /*11010*/  ISETP.GE.U32.AND.EX P3, PT, R29, R79, PT, P3 ;  /* 0x0000004f1d00720c */ /* 0x000fe40003f66130 */
[----:B------:R-:W-:Y:S02]  /*11020*/  LOP3.LUT R105, R76, R105, R101, 0xf8, !PT ;  /* 0x000000694c697212 */ /* 0x000fe400078ef865 */
[-C--:B------:R-:W-:Y:S02]  /*11030*/  LOP3.LUT R98, R98, R81.reuse, RZ, 0xc0, !PT ;  /* 0x0000005162627212 */ /* 0x080fe400078ec0ff */
[-C--:B------:R-:W-:Y:S02]  /*11040*/  LOP3.LUT R27, R108, R81.reuse, RZ, 0xc0, !PT ;  /* 0x000000516c1b7212 */ /* 0x080fe400078ec0ff */
[----:B------:R-:W-:-:S02]  /*11050*/  LOP3.LUT R76, R106, R81, RZ, 0xc0, !PT ;  /* 0x000000516a4c7212 */ /* 0x000fc400078ec0ff */
[C---:B------:R-:W-:Y:S01]  /*11060*/  LOP3.LUT R81, R110.reuse, R81, RZ, 0xc0, !PT ;  /* 0x000000516e517212 */ /* 0x040fe200078ec0ff */
[----:B------:R-:W-:Y:S01]  /*11070*/  IMAD.X R110, R110, 0x1, ~R39, P4 ;  /* 0x000000016e6e7824 */ /* 0x000fe200020e0e27 */
[----:B------:R-:W-:Y:S02]  /*11080*/  ISETP.GE.U32.AND P0, PT, R60, R32, PT ;  /* 0x000000203c00720c */ /* 0x000fe40003f06070 */
[----:B------:R-:W-:Y:S02]  /*11090*/  SEL R32, RZ, 0x1, P1 ;  /* 0x00000001ff207807 */ /* 0x000fe40000800000 */
[----:B------:R-:W-:Y:S02]  /*110a0*/  SEL R79, RZ, 0x1, P3 ;  /* 0x00000001ff4f7807 */ /* 0x000fe40001800000 */
[----:B------:R-:W-:Y:S02]  /*110b0*/  LOP3.LUT R103, R103, R66, RZ, 0xc0, !PT ;  /* 0x0000004267677212 */ /* 0x000fe400078ec0ff */
[----:B------:R-:W-:Y:S01]  /*110c0*/  LOP3.LUT R11, R27, R26, R58, 0xf8, !PT ;  /* 0x0000001a1b0b7212 */ /* 0x000fe200078ef83a */
[----:B------:R-:W-:Y:S01]  /*110d0*/  IMAD.WIDE.U32 R26, R17, R9, R28 ;  /* 0x00000009111a7225 */ /* 0x000fe200078e001c */
[----:B------:R-:W-:-:S02]  /*110e0*/  IADD3 R79, P4, P6, R79, R74, R32 ;  /* 0x0000004a4f4f7210 */ /* 0x000fc40007e9e020 */
[--C-:B------:R-:W-:Y:S02]  /*110f0*/  LOP3.LUT R81, R81, R110, R58.reuse, 0xf8, !PT ;  /* 0x0000006e51517212 */ /* 0x100fe400078ef83a */
[----:B------:R-:W-:Y:S02]  /*11100*/  SEL R77, RZ, 0x1, P2 ;  /* 0x00000001ff4d7807 */ /* 0x000fe40001000000 */
[----:B------:R-:W-:Y:S02]  /*11110*/  LOP3.LUT R94, R103, R94, R101, 0xf8, !PT ;  /* 0x0000005e675e7212 */ /* 0x000fe400078ef865 */
[----:B------:R-:W-:Y:S01]  /*11120*/  LOP3.LUT R76, R76, R59, R58, 0xf8, !PT ;  /* 0x0000003b4c4c7212 */ /* 0x000fe200078ef83a */
[----:B------:R-:W-:Y:S01]  /*11130*/  IMAD.IADD R59, R27, 0x1, R80 ;  /* 0x000000011b3b7824 */ /* 0x000fe200078e0250 */
[----:B------:R-:W-:Y:S01]  /*11140*/  IADD3.X R74, PT, PT, RZ, R75, RZ, P4, P6 ;  /* 0x0000004bff4a7210 */ /* 0x000fe200027ec4ff */
[----:B------:R-:W-:Y:S01]  /*11150*/  IMAD.SHL.U32 R75, R24, 0x2, RZ ;  /* 0x00000002184b7824 */ /* 0x000fe200078e00ff */
[----:B------:R-:W-:-:S02]  /*11160*/  IADD3 R32, P3, P5, R26, R72, R77 ;  /* 0x000000481a207210 */ /* 0x000fc40007d7e04d */
[----:B------:R-:W-:Y:S02]  /*11170*/  SHF.L.U64.HI R12, R24, 0x1, R81 ;  /* 0x00000001180c7819 */ /* 0x000fe40000010251 */
[----:B------:R-:W-:Y:S02]  /*11180*/  LOP3.LUT R99, R98, R99, R58, 0xf8, !PT ;  /* 0x0000006362637212 */ /* 0x000fe400078ef83a */
[----:B------:R-:W-:Y:S02]  /*11190*/  LEA.HI R81, P4, R81, R94, RZ, 0x1 ;  /* 0x0000005e51517211 */ /* 0x000fe400078908ff */
[----:B------:R-:W-:Y:S02]  /*111a0*/  ISETP.GE.U32.AND.EX P0, PT, R61, R33, PT, P0 ;  /* 0x000000213d00720c */ /* 0x000fe40003f06100 */
[----:B------:R-:W-:Y:S01]  /*111b0*/  IADD3.X R33, PT, PT, R59, R73, RZ, P3, P5 ;  /* 0x000000493b217210 */ /* 0x000fe20001fea4ff */
[----:B------:R-:W-:Y:S01]  /*111c0*/  IMAD.X R78, RZ, RZ, R99, P4 ;  /* 0x000000ffff4e7224 */ /* 0x000fe200020e0663 */
[----:B------:R-:W-:-:S02]  /*111d0*/  ISETP.GE.U32.AND P6, PT, R75, R38, PT ;  /* 0x000000264b00720c */ /* 0x000fc40003fc6070 */
[----:B------:R-:W-:Y:S02]  /*111e0*/  IADD3 R73, P5, PT, R81, R94, RZ ;  /* 0x0000005e51497210 */ /* 0x000fe40007fbe0ff */
[----:B------:R-:W-:Y:S02]  /*111f0*/  ISETP.GE.U32.AND P1, PT, R26, R28, PT ;  /* 0x0000001c1a00720c */ /* 0x000fe40003f26070 */
[----:B------:R-:W-:Y:S01]  /*11200*/  LOP3.LUT R66, R107, R66, RZ, 0xc0, !PT ;  /* 0x000000426b427212 */ /* 0x000fe200078ec0ff */
[----:B------:R-:W-:Y:S01]  /*11210*/  IMAD.X R24, R78, 0x1, R99, P5 ;  /* 0x000000014e187824 */ /* 0x000fe200028e0663 */
[----:B------:R-:W-:Y:S02]  /*11220*/  ISETP.GE.U32.AND.EX P4, PT, R12, R39, PT, P6 ;  /* 0x000000270c00720c */ /* 0x000fe40003f86160 */
[----:B------:R-:W-:Y:S02]  /*11230*/  ISETP.GE.U32.AND P2, PT, R32, R26, PT ;  /* 0x0000001a2000720c */ /* 0x000fe40003f46070 */
[----:B------:R-:W-:-:S02]  /*11240*/  ISETP.GE.U32.AND.EX P1, PT, R59, R29, PT, P1 ;  /* 0x0000001d3b00720c */ /* 0x000fc40003f26110 */
[----:B------:R-:W-:Y:S02]  /*11250*/  SEL R58, RZ, 0x1, P0 ;  /* 0x00000001ff3a7807 */ /* 0x000fe40000000000 */
[----:B------:R-:W-:Y:S02]  /*11260*/  IADD3 R26, P0, PT, R79, R60, RZ ;  /* 0x0000003c4f1a7210 */ /* 0x000fe40007f1e0ff */
[----:B------:R-:W-:Y:S02]  /*11270*/  IADD3 R29, P5, PT, R73, -R36, RZ ;  /* 0x80000024491d7210 */ /* 0x000fe40007fbe0ff */
[----:B------:R-:W-:Y:S01]  /*11280*/  LOP3.LUT R109, R66, R109, R101, 0xf8, !PT ;  /* 0x0000006d426d7212 */ /* 0x000fe200078ef865 */
[----:B------:R-:W-:Y:S01]  /*11290*/  IMAD.X R27, R61, 0x1, R74, P0 ;  /* 0x000000013d1b7824 */ /* 0x000fe200000e064a */
[----:B------:R-:W-:Y:S01]  /*112a0*/  SEL R66, RZ, 0xffffffff, P4 ;  /* 0xffffffffff427807 */ /* 0x000fe20002000000 */
[----:B------:R-:W-:Y:S01]  /*112b0*/  IMAD.X R77, R24, 0x1, ~R37, P5 ;  /* 0x00000001184d7824 */ /* 0x000fe200028e0e25 */
[----:B------:R-:W-:-:S02]  /*112c0*/  SEL R28, RZ, 0x1, P4 ;  /* 0x00000001ff1c7807 */ /* 0x000fc40002000000 */
[----:B------:R-:W-:Y:S02]  /*112d0*/  ISETP.GE.U32.AND P4, PT, R26, R60, PT ;  /* 0x0000003c1a00720c */ /* 0x000fe40003f86070 */
[C---:B------:R-:W-:Y:S02]  /*112e0*/  IADD3 R72, P5, PT, R66.reuse, R29, RZ ;  /* 0x0000001d42487210 */ /* 0x040fe40007fbe0ff */
[----:B------:R-:W-:Y:S02]  /*112f0*/  ISETP.GE.U32.AND.EX P4, PT, R27, R61, PT, P4 ;  /* 0x0000003d1b00720c */ /* 0x000fe40003f86140 */
[----:B------:R-:W-:Y:S01]  /*11300*/  ISETP.GE.U32.AND P3, PT, R81, R94, PT ;  /* 0x0000005e5100720c */ /* 0x000fe20003f66070 */
[----:B------:R-:W-:Y:S01]  /*11310*/  IMAD.X R66, R66, 0x1, R77, P5 ;  /* 0x0000000142427824 */ /* 0x000fe200028e064d */
[----:B------:R-:W-:Y:S01]  /*11320*/  ISETP.GE.U32.AND P5, PT, R29, R28, PT ;  /* 0x0000001c1d00720c */ /* 0x000fe20003fa6070 */
[----:B------:R-:W-:Y:S01]  /*11330*/  IMAD.WIDE.U32 R28, R19, R7, R32 ;  /* 0x00000007131c7225 */ /* 0x000fe200078e0020 */
[----:B------:R-:W-:-:S02]  /*11340*/  ISETP.GE.U32.AND.EX P2, PT, R33, R59, PT, P2 ;  /* 0x0000003b2100720c */ /* 0x000fc40003f46120 */
[----:B------:R-:W-:Y:S02]  /*11350*/  ISETP.GE.U32.AND P0, PT, R73, R81, PT ;  /* 0x000000514900720c */ /* 0x000fe40003f06070 */
[----:B------:R-:W-:Y:S02]  /*11360*/  SEL R61, RZ, 0x1, P4 ;  /* 0x00000001ff3d7807 */ /* 0x000fe40002000000 */
[----:B------:R-:W-:Y:S02]  /*11370*/  ISETP.GE.U32.AND.EX P3, PT, R78, R99, PT, P3 ;  /* 0x000000634e00720c */ /* 0x000fe40003f66130 */
[----:B------:R-:W-:Y:S02]  /*11380*/  ISETP.GE.U32.AND.EX P5, PT, R77, RZ, PT, P5 ;  /* 0x000000ff4d00720c */ /* 0x000fe40003fa6150 */
[----:B------:R-:W-:Y:S02]  /*11390*/  SEL R59, RZ, 0x1, P1 ;  /* 0x00000001ff3b7807 */ /* 0x000fe40000800000 */
[----:B------:R-:W-:-:S02]  /*113a0*/  SEL R77, RZ, 0x1, P2 ;  /* 0x00000001ff4d7807 */ /* 0x000fc40001000000 */
[----:B------:R-:W-:Y:S02]  /*113b0*/  ISETP.GE.U32.AND.EX P0, PT, R24, R78, PT, P0 ;  /* 0x0000004e1800720c */ /* 0x000fe40003f06100 */
[----:B------:R-:W-:Y:S01]  /*113c0*/  IADD3 R58, P1, P2, R61, R68, R58 ;  /* 0x000000443d3a7210 */ /* 0x000fe20007a3e03a */
[----:B------:R-:W-:Y:S01]  /*113d0*/  IMAD.WIDE.U32 R60, R15, R9, R26 ;  /* 0x000000090f3c7225 */ /* 0x000fe200078e001a */
[----:B------:R-:W-:Y:S02]  /*113e0*/  SEL R74, RZ, 0x1, P3 ;  /* 0x00000001ff4a7807 */ /* 0x000fe40001800000 */
[----:B------:R-:W-:Y:S01]  /*113f0*/  IADD3 R77, P3, P6, R77, R30, R59 ;  /* 0x0000001e4d4d7210 */ /* 0x000fe20007e7e03b */
[----:B------:R-:W-:Y:S01]  /*11400*/  IMAD.IADD R61, R61, 0x1, R96 ;  /* 0x000000013d3d7824 */ /* 0x000fe200078e0260 */
[----:B------:R-:W-:Y:S02]  /*11410*/  SEL R68, RZ, 0x1, P0 ;  /* 0x00000001ff447807 */ /* 0x000fe40000000000 */
[----:B------:R-:W-:-:S02]  /*11420*/  IADD3.X R59, PT, PT, RZ, R69, RZ, P1, P2 ;  /* 0x00000045ff3b7210 */ /* 0x000fc40000fe44ff */
[----:B------:R-:W-:Y:S02]  /*11430*/  ISETP.LT.U32.AND P2, PT, R73, R36, PT ;  /* 0x000000244900720c */ /* 0x000fe40003f41070 */
[----:B------:R-:W-:Y:S01]  /*11440*/  ISETP.GE.U32.AND P0, PT, R28, R32, PT ;  /* 0x000000201c00720c */ /* 0x000fe20003f06070 */
[----:B------:R-:W-:Y:S01]  /*11450*/  IMAD.IADD R32, R29, 0x1, R8 ;  /* 0x000000011d207824 */ /* 0x000fe200078e0208 */
[----:B------:R-:W-:Y:S02]  /*11460*/  IADD3 R68, P1, P4, R105, R68, R74 ;  /* 0x0000004469447210 */ /* 0x000fe40007c3e04a */
[----:B------:R-:W-:Y:S02]  /*11470*/  ISETP.LT.U32.OR.EX P5, PT, R24, R37, !P5, P2 ;  /* 0x000000251800720c */ /* 0x000fe40006fa1520 */
[----:B------:R-:W-:Y:S02]  /*11480*/  IADD3.X R8, PT, PT, RZ, R31, RZ, P3, P6 ;  /* 0x0000001fff087210 */ /* 0x000fe40001fec4ff */
[----:B------:R-:W-:-:S02]  /*11490*/  IADD3 R30, P2, PT, R77, R60, RZ ;  /* 0x0000003c4d1e7210 */ /* 0x000fc40007f5e0ff */
[----:B------:R-:W-:Y:S02]  /*114a0*/  ISETP.GE.U32.AND.EX P0, PT, R32, R33, PT, P0 ;  /* 0x000000212000720c */ /* 0x000fe40003f06100 */
[----:B------:R-:W-:Y:S01]  /*114b0*/  IADD3.X R74, PT, PT, R11, RZ, RZ, P1, P4 ;  /* 0x000000ff0b4a7210 */ /* 0x000fe20000fe84ff */
[----:B------:R-:W-:Y:S01]  /*114c0*/  IMAD.X R31, R61, 0x1, R8, P2 ;  /* 0x000000013d1f7824 */ /* 0x000fe200010e0608 */
[----:B------:R-:W-:Y:S01]  /*114d0*/  IADD3 R33, P1, PT, R68, R105, RZ ;  /* 0x0000006944217210 */ /* 0x000fe20007f3e0ff */
[----:B------:R-:W-:Y:S01]  /*114e0*/  IMAD.WIDE.U32 R8, R13, R9, R58 ;  /* 0x000000090d087225 */ /* 0x000fe200078e003a */
[----:B------:R-:W-:Y:S02]  /*114f0*/  ISETP.GE.U32.AND P3, PT, R60, R26, PT ;  /* 0x0000001a3c00720c */ /* 0x000fe40003f66070 */
[----:B------:R-:W-:Y:S01]  /*11500*/  ISETP.GE.U32.AND P4, PT, R68, R105, PT ;  /* 0x000000694400720c */ /* 0x000fe20003f86070 */
[----:B------:R-:W-:Y:S01]  /*11510*/  IMAD.IADD R9, R9, 0x1, R10 ;  /* 0x0000000109097824 */ /* 0x000fe200078e020a */
[----:B------:R-:W-:Y:S01]  /*11520*/  ISETP.GE.U32.AND P2, PT, R30, R60, PT ;  /* 0x0000003c1e00720c */ /* 0x000fe20003f46070 */
[----:B------:R-:W-:Y:S01]  /*11530*/  IMAD.X R60, R74, 0x1, R11, P1 ;  /* 0x000000014a3c7824 */ /* 0x000fe200008e060b */
[----:B------:R-:W-:-:S02]  /*11540*/  ISETP.GE.U32.AND.EX P3, PT, R61, R27, PT, P3 ;  /* 0x0000001b3d00720c */ /* 0x000fc40003f66130 */
[----:B------:R-:W-:Y:S02]  /*11550*/  ISETP.GE.U32.AND.EX P4, PT, R74, R11, PT, P4 ;  /* 0x0000000b4a00720c */ /* 0x000fe40003f86140 */
[----:B------:R-:W-:Y:S02]  /*11560*/  SEL R11, RZ, 0x1, !P5 ;  /* 0x00000001ff0b7807 */ /* 0x000fe40006800000 */
[C---:B------:R-:W-:Y:S02]  /*11570*/  IADD3 R26, P6, PT, R33.reuse, -R34, RZ ;  /* 0x80000022211a7210 */ /* 0x040fe40007fde0ff */
[----:B------:R-:W-:Y:S02]  /*11580*/  ISETP.GE.U32.AND P1, PT, R33, R68, PT ;  /* 0x000000442100720c */ /* 0x000fe40003f26070 */
[----:B------:R-:W-:Y:S02]  /*11590*/  SEL R69, RZ, 0xffffffff, !P5 ;  /* 0xffffffffff457807 */ /* 0x000fe40006800000 */
[----:B------:R-:W-:-:S02]  /*115a0*/  ISETP.GE.U32.AND.EX P2, PT, R31, R61, PT, P2 ;  /* 0x0000003d1f00720c */ /* 0x000fc40003f46120 */
[----:B------:R-:W-:Y:S02]  /*115b0*/  SEL R68, RZ, 0x1, P3 ;  /* 0x00000001ff447807 */ /* 0x000fe40001800000 */
[----:B------:R-:W-:Y:S02]  /*115c0*/  ISETP.GE.U32.AND P3, PT, R26, R11, PT ;  /* 0x0000000b1a00720c */ /* 0x000fe40003f66070 */
[C---:B------:R-:W-:Y:S01]  /*115d0*/  ISETP.GE.U32.AND.EX P1, PT, R60.reuse, R74, PT, P1 ;  /* 0x0000004a3c00720c */ /* 0x040fe20003f26110 */
[----:B------:R-:W-:Y:S01]  /*115e0*/  IMAD.X R74, R60, 0x1, ~R35, P6 ;  /* 0x000000013c4a7824 */ /* 0x000fe200030e0e23 */
[----:B------:R-:W-:Y:S02]  /*115f0*/  SEL R11, RZ, 0x1, P2 ;  /* 0x00000001ff0b7807 */ /* 0x000fe40001000000 */
[----:B------:R-:W-:Y:S01]  /*11600*/  IADD3 R61, P5, PT, R69, R26, RZ ;  /* 0x0000001a453d7210 */ /* 0x000fe20007fbe0ff */
[----:B------:R-:W-:Y:S01]  /*11610*/  IMAD.WIDE.U32 R26, R17, R7, R30 ;  /* 0x00000007111a7225 */ /* 0x000fe200078e001e */
[----:B------:R-:W-:-:S02]  /*11620*/  SEL R17, RZ, 0x1, P0 ;  /* 0x00000001ff117807 */ /* 0x000fc40000000000 */
[----:B------:R-:W-:Y:S01]  /*11630*/  IADD3 R11, P2, P6, R11, R64, R68 ;  /* 0x000000400b0b7210 */ /* 0x000fe20007e5e044 */
[----:B------:R-:W-:Y:S01]  /*11640*/  IMAD.X R64, R69, 0x1, R74, P5 ;  /* 0x0000000145407824 */ /* 0x000fe200028e064a */
[----:B------:R-:W-:Y:S01]  /*11650*/  IADD3 R17, P0, P5, R26, R90, R17 ;  /* 0x0000005a1a117210 */ /* 0x000fe20007d1e011 */
[----:B------:R-:W-:Y:S01]  /*11660*/  IMAD.IADD R27, R27, 0x1, R14 ;  /* 0x000000011b1b7824 */ /* 0x000fe200078e020e */
[----:B------:R-:W-:Y:S02]  /*11670*/  IADD3.X R14, PT, PT, RZ, R65, RZ, P2, P6 ;  /* 0x00000041ff0e7210 */ /* 0x000fe400017ec4ff */
[----:B------:R-:W-:Y:S02]  /*11680*/  ISETP.GE.U32.AND P2, PT, R8, R58, PT ;  /* 0x0000003a0800720c */ /* 0x000fe40003f46070 */
[----:B------:R-:W-:Y:S02]  /*11690*/  IADD3.X R91, PT, PT, R27, R91, RZ, P0, P5 ;  /* 0x0000005b1b5b7210 */ /* 0x000fe400007ea4ff */
[----:B------:R-:W-:-:S02]  /*116a0*/  IADD3 R10, P5, PT, R11, R8, RZ ;  /* 0x000000080b0a7210 */ /* 0x000fc40007fbe0ff */
[----:B------:R-:W-:Y:S02]  /*116b0*/  ISETP.GE.U32.AND P0, PT, R26, R30, PT ;  /* 0x0000001e1a00720c */ /* 0x000fe40003f06070 */
[----:B------:R-:W-:Y:S01]  /*116c0*/  SEL R30, RZ, 0x1, P4 ;  /* 0x00000001ff1e7807 */ /* 0x000fe20002000000 */
[----:B------:R-:W-:Y:S01]  /*116d0*/  IMAD.X R11, R9, 0x1, R14, P5 ;  /* 0x00000001090b7824 */ /* 0x000fe200028e060e */
[----:B------:R-:W-:Y:S02]  /*116e0*/  ISETP.GE.U32.AND P4, PT, R10, R8, PT ;  /* 0x000000080a00720c */ /* 0x000fe40003f86070 */
[----:B------:R-:W-:Y:S02]  /*116f0*/  ISETP.GE.U32.AND.EX P3, PT, R74, RZ, PT, P3 ;  /* 0x000000ff4a00720c */ /* 0x000fe40003f66130 */
[----:B------:R-:W-:Y:S02]  /*11700*/  ISETP.LT.U32.AND P5, PT, R33, R34, PT ;  /* 0x000000222100720c */ /* 0x000fe40003fa1070 */
[----:B------:R-:W-:-:S02]  /*11710*/  SEL R14, RZ, 0x1, P1 ;  /* 0x00000001ff0e7807 */ /* 0x000fc40000800000 */
[----:B------:R-:W-:Y:S02]  /*11720*/  ISETP.GE.U32.AND P1, PT, R17, R26, PT ;  /* 0x0000001a1100720c */ /* 0x000fe40003f26070 */
[----:B------:R-:W-:Y:S02]  /*11730*/  ISETP.GE.U32.AND.EX P2, PT, R9, R59, PT, P2 ;  /* 0x0000003b0900720c */ /* 0x000fe40003f46120 */
[----:B------:R-:W-:Y:S02]  /*11740*/  ISETP.GE.U32.AND.EX P4, PT, R11, R9, PT, P4 ;  /* 0x000000090b00720c */ /* 0x000fe40003f86140 */
[----:B------:R-:W-:Y:S02]  /*11750*/  ISETP.LT.U32.OR.EX P3, PT, R60, R35, !P3, P5 ;  /* 0x000000233c00720c */ /* 0x000fe40005f61550 */
[----:B------:R-:W-:Y:S02]  /*11760*/  ISETP.GE.U32.AND.EX P5, PT, R91, R27, PT, P1 ;  /* 0x0000001b5b00720c */ /* 0x000fe40003fa6110 */
[----:B------:R-:W-:-:S02]  /*11770*/  SEL R8, RZ, 0x1, P2 ;  /* 0x00000001ff087807 */ /* 0x000fc40001000000 */
[----:B------:R-:W-:Y:S02]  /*11780*/  SEL R9, RZ, 0x1, P4 ;  /* 0x00000001ff097807 */ /* 0x000fe40002000000 */
[----:B------:R-:W-:Y:S02]  /*11790*/  ISETP.GE.U32.AND.EX P0, PT, R27, R31, PT, P0 ;  /* 0x0000001f1b00720c */ /* 0x000fe40003f06100 */
[----:B------:R-:W-:Y:S01]  /*117a0*/  IADD3 R26, P2, P6, R109, R14, R30 ;  /* 0x0000000e6d1a7210 */ /* 0x000fe20007e5e01e */
[----:B------:R-:W-:Y:S01]  /*117b0*/  IMAD.WIDE.U32 R30, R91, 0x3d1, RZ ;  /* 0x000003d15b1e7825 */ /* 0x000fe200078e00ff */
[----:B------:R-:W-:Y:S02]  /*117c0*/  SEL R27, RZ, 0x1, P5 ;  /* 0x00000001ff1b7807 */ /* 0x000fe40002800000 */
[----:B------:R-:W-:Y:S02]  /*117d0*/  IADD3 R8, P4, P5, R9, R62, R8 ;  /* 0x0000003e09087210 */ /* 0x000fe40007d9e008 */
[----:B------:R-:W-:-:S02]  /*117e0*/  SEL R14, RZ, 0x1, P0 ;  /* 0x00000001ff0e7807 */ /* 0x000fc40000000000 */
[CC--:B------:R-:W-:Y:S02]  /*117f0*/  IADD3 R65, P1, PT, R26.reuse, R109.reuse, RZ ;  /* 0x0000006d1a417210 */ /* 0x0c0fe40007f3e0ff */
[----:B------:R-:W-:Y:S02]  /*11800*/  ISETP.GE.U32.AND P0, PT, R26, R109, PT ;  /* 0x0000006d1a00720c */ /* 0x000fe40003f06070 */
[----:B------:R-:W-:Y:S02]  /*11810*/  IADD3.X R59, PT, PT, R76, RZ, RZ, P2, P6 ;  /* 0x000000ff4c3b7210 */ /* 0x000fe400017ec4ff */
[----:B------:R-:W-:Y:S02]  /*11820*/  IADD3.X R9, PT, PT, RZ, R63, RZ, P4, P5 ;  /* 0x0000003fff097210 */ /* 0x000fe400027ea4ff */
[----:B------:R-:W-:Y:S02]  /*11830*/  IADD3 R63, P4, P6, R27, R88, R14 ;  /* 0x000000581b3f7210 */ /* 0x000fe40007e9e00e */
[----:B------:R-:W-:-:S02]  /*11840*/  SEL R14, RZ, 0x1, !P3 ;  /* 0x00000001ff0e7807 */ /* 0x000fc40005800000 */
[----:B------:R-:W-:Y:S02]  /*11850*/  IADD3 R69, P5, PT, R65, -R40, RZ ;  /* 0x8000002841457210 */ /* 0x000fe40007fbe0ff */
[C---:B------:R-:W-:Y:S01]  /*11860*/  ISETP.GE.U32.AND.EX P0, PT, R59.reuse, R76, PT, P0 ;  /* 0x0000004c3b00720c */ /* 0x040fe20003f06100 */
[----:B------:R-:W-:Y:S01]  /*11870*/  IMAD.X R76, R59, 0x1, R76, P1 ;  /* 0x000000013b4c7824 */ /* 0x000fe200008e064c */
[----:B------:R-:W-:Y:S01]  /*11880*/  ISETP.GE.U32.AND P1, PT, R69, R14, PT ;  /* 0x0000000e4500720c */ /* 0x000fe20003f26070 */
[----:B------:R-:W-:Y:S01]  /*11890*/  IMAD.WIDE.U32 R14, R15, R7, R10 ;  /* 0x000000070f0e7225 */ /* 0x000fe200078e000a */
[----:B------:R-:W-:Y:S02]  /*118a0*/  SEL R58, RZ, 0xffffffff, !P3 ;  /* 0xffffffffff3a7807 */ /* 0x000fe40005800000 */
[----:B------:R-:W-:Y:S01]  /*118b0*/  ISETP.GE.U32.AND P2, PT, R65, R26, PT ;  /* 0x0000001a4100720c */ /* 0x000fe20003f46070 */
[----:B------:R-:W-:Y:S01]  /*118c0*/  IMAD.X R77, R76, 0x1, ~R41, P5 ;  /* 0x000000014c4d7824 */ /* 0x000fe200028e0e29 */
[----:B------:R-:W-:Y:S01]  /*118d0*/  IADD3 R62, P5, PT, R58, R69, RZ ;  /* 0x000000453a3e7210 */ /* 0x000fe20007fbe0ff */
[----:B------:R-:W-:Y:S01]  /*118e0*/  IMAD.WIDE.U32 R26, R17, 0x3d1, RZ ;  /* 0x000003d1111a7825 */ /* 0x000fe200078e00ff */
[----:B------:R-:W-:-:S02]  /*118f0*/  IADD3.X R89, PT, PT, RZ, R89, RZ, P4, P6 ;  /* 0x00000059ff597210 */ /* 0x000fc400027ec4ff */
[----:B------:R-:W-:Y:S01]  /*11900*/  IADD3 R63, P6, PT, R63, R14, RZ ;  /* 0x0000000e3f3f7210 */ /* 0x000fe20007fde0ff */
[----:B------:R-:W-:Y:S01]  /*11910*/  IMAD.WIDE.U32 R30, P3, RZ, R17, R30 ;  /* 0x00000011ff1e7225 */ /* 0x000fe2000786001e */
[----:B------:R-:W-:Y:S02]  /*11920*/  ISETP.GE.U32.AND.EX P2, PT, R76, R59, PT, P2 ;  /* 0x0000003b4c00720c */ /* 0x000fe40003f46120 */
[----:B------:R-:W-:Y:S01]  /*11930*/  IADD3 R59, P4, PT, RZ, R26, RZ ;  /* 0x0000001aff3b7210 */ /* 0x000fe20007f9e0ff */
[----:B------:R-:W-:Y:S01]  /*11940*/  IMAD.IADD R16, R15, 0x1, R16 ;  /* 0x000000010f107824 */ /* 0x000fe200078e0210 */
[----:B------:R-:W-:Y:S01]  /*11950*/  SEL R68, RZ, 0x1, P2 ;  /* 0x00000001ff447807 */ /* 0x000fe20001000000 */
[----:B------:R-:W-:Y:S01]  /*11960*/  IMAD.X R58, R58, 0x1, R77, P5 ;  /* 0x000000013a3a7824 */ /* 0x000fe200028e064d */
[----:B------:R-:W-:Y:S01]  /*11970*/  IADD3 R30, P5, PT, R27, R30, RZ ;  /* 0x0000001e1b1e7210 */ /* 0x000fe20007fbe0ff */
[----:B------:R-:W-:Y:S01]  /*11980*/  IMAD.X R15, RZ, RZ, RZ, P3 ;  /* 0x000000ffff0f7224 */ /* 0x000fe200018e06ff */
[----:B------:R-:W-:Y:S01]  /*11990*/  ISETP.GE.U32.AND P3, PT, R14, R10, PT ;  /* 0x0000000a0e00720c */ /* 0x000fe20003f66070 */
[----:B------:R-:W-:Y:S01]  /*119a0*/  IMAD.X R27, R16, 0x1, R89, P6 ;  /* 0x00000001101b7824 */ /* 0x000fe200030e0659 */
[----:B------:R-:W-:Y:S01]  /*119b0*/  ISETP.GE.U32.AND P2, PT, R63, R14, PT ;  /* 0x0000000e3f00720c */ /* 0x000fe20003f46070 */
[----:B------:R-:W-:Y:S01]  /*119c0*/  IMAD.MOV.U32 R14, RZ, RZ, R31 ;  /* 0x000000ffff0e7224 */ /* 0x000fe200078e001f */
[----:B------:R-:W-:-:S02]  /*119d0*/  SEL R69, RZ, 0x1, P0 ;  /* 0x00000001ff457807 */ /* 0x000fc40000000000 */
[----:B------:R-:W-:Y:S01]  /*119e0*/  ISETP.GE.U32.AND P0, PT, R59, R26, PT ;  /* 0x0000001a3b00720c */ /* 0x000fe20003f06070 */
[----:B------:R-:W-:Y:S01]  /*119f0*/  IMAD.X R26, R30, 0x1, R17, P4 ;  /* 0x000000011e1a7824 */ /* 0x000fe200020e0611 */
[----:B------:R-:W-:Y:S01]  /*11a00*/  ISETP.GE.U32.AND.EX P3, PT, R16, R11, PT, P3 ;  /* 0x0000000b1000720c */ /* 0x000fe20003f66130 */
[----:B------:R-:W-:Y:S01]  /*11a10*/  IMAD.WIDE.U32.X R14, RZ, R91, R14, P5 ;  /* 0x0000005bff0e7225 */ /* 0x000fe200028e040e */
[----:B------:R-:W-:Y:S02]  /*11a20*/  ISETP.GE.U32.AND.EX P1, PT, R77, RZ, PT, P1 ;  /* 0x000000ff4d00720c */ /* 0x000fe40003f26110 */
[----:B------:R-:W-:Y:S01]  /*11a30*/  ISETP.GE.U32.AND.EX P2, PT, R27, R16, PT, P2 ;  /* 0x000000101b00720c */ /* 0x000fe20003f46120 */
[----:B------:R-:W-:Y:S01]  /*11a40*/  IMAD.WIDE.U32 R10, R13, R7, R8 ;  /* 0x000000070d0a7225 */ /* 0x000fe200078e0008 */
[----:B------:R-:W-:Y:S02]  /*11a50*/  ISETP.GE.U32.AND P4, PT, R65, R40, PT ;  /* 0x000000284100720c */ /* 0x000fe40003f86070 */
[----:B------:R-:W-:-:S02]  /*11a60*/  SEL R16, RZ, 0x1, P3 ;  /* 0x00000001ff107807 */ /* 0x000fc40001800000 */
[----:B------:R-:W-:Y:S02]  /*11a70*/  IADD3 R77, P3, PT, R68, R69, RZ ;  /* 0x00000045444d7210 */ /* 0x000fe40007f7e0ff */
[----:B------:R-:W-:Y:S02]  /*11a80*/  SEL R69, RZ, 0x1, P2 ;  /* 0x00000001ff457807 */ /* 0x000fe40001000000 */
[----:B------:R-:W-:Y:S01]  /*11a90*/  ISETP.GE.U32.AND.EX P1, PT, R76, R41, P1, P4 ;  /* 0x000000294c00720c */ /* 0x000fe20000f26140 */
[----:B------:R-:W-:Y:S01]  /*11aa0*/  IMAD.X R74, RZ, RZ, RZ, P3 ;  /* 0x000000ffff4a7224 */ /* 0x000fe200018e06ff */
[----:B------:R-:W-:Y:S01]  /*11ab0*/  ISETP.GE.U32.AND.EX P0, PT, R26, R30, PT, P0 ;  /* 0x0000001e1a00720c */ /* 0x000fe20003f06100 */
[----:B------:R-:W-:Y:S01]  /*11ac0*/  IMAD.WIDE.U32 R30, R27, 0x3d1, RZ ;  /* 0x000003d11b1e7825 */ /* 0x000fe200078e00ff */
[----:B------:R-:W-:Y:S02]  /*11ad0*/  IADD3 R69, P2, P6, R69, R70, R16 ;  /* 0x0000004645457210 */ /* 0x000fe40007e5e010 */
[----:B------:R-:W-:Y:S01]  /*11ae0*/  SEL R68, RZ, 0x1, !P1 ;  /* 0x00000001ff447807 */ /* 0x000fe20004800000 */
[----:B------:R-:W-:Y:S01]  /*11af0*/  IMAD.WIDE.U32 R16, R63, 0x3d1, RZ ;  /* 0x000003d13f107825 */ /* 0x000fe200078e00ff */
[----:B------:R-:W-:-:S02]  /*11b00*/  IADD3.X R71, PT, PT, RZ, R71, RZ, P2, P6 ;  /* 0x00000047ff477210 */ /* 0x000fc400017ec4ff */
[----:B------:R-:W-:Y:S01]  /*11b10*/  LOP3.LUT R68, R77, R68, RZ, 0xfc, !PT ;  /* 0x000000444d447212 */ /* 0x000fe200078efcff */
[----:B------:R-:W-:Y:S01]  /*11b20*/  IMAD.WIDE.U32 R30, P5, RZ, R63, R30 ;  /* 0x0000003fff1e7225 */ /* 0x000fe200078a001e */
[----:B------:R-:W-:Y:S02]  /*11b30*/  IADD3 R77, P4, PT, R75, -R38, RZ ;  /* 0x800000264b4d7210 */ /* 0x000fe40007f9e0ff */
[----:B------:R-:W-:Y:S02]  /*11b40*/  IADD3 R7, P2, PT, R14, R16, RZ ;  /* 0x000000100e077210 */ /* 0x000fe40007f5e0ff */
[----:B------:R-:W-:Y:S01]  /*11b50*/  ISETP.GE.U32.AND P1, PT, R10, R8, PT ;  /* 0x000000080a00720c */ /* 0x000fe20003f26070 */
[----:B------:R-:W-:Y:S01]  /*11b60*/  IMAD.IADD R8, R11, 0x1, R18 ;  /* 0x000000010b087824 */ /* 0x000fe200078e0212 */
[----:B------:R-:W-:Y:S01]  /*11b70*/  ISETP.GE.U32.AND P3, PT, R7, R16, PT ;  /* 0x000000100700720c */ /* 0x000fe20003f66070 */
[----:B------:R-:W-:Y:S01]  /*11b80*/  IMAD.X R79, R12, 0x1, ~R39, P4 ;  /* 0x000000010c4f7824 */ /* 0x000fe200020e0e27 */
[----:B------:R-:W-:-:S02]  /*11b90*/  IADD3 R16, P4, PT, R68, -0x1, RZ ;  /* 0xffffffff44107810 */ /* 0x000fc40007f9e0ff */
[----:B------:R-:W-:Y:S01]  /*11ba0*/  IADD3 R13, P6, PT, R17, R30, RZ ;  /* 0x0000001e110d7210 */ /* 0x000fe20007fde0ff */
[----:B------:R-:W-:Y:S01]  /*11bb0*/  IMAD.X R17, RZ, RZ, RZ, P5 ;  /* 0x000000ffff117224 */ /* 0x000fe200028e06ff */
[----:B------:R-:W-:Y:S02]  /*11bc0*/  IADD3 R30, P5, PT, RZ, -R68, RZ ;  /* 0x80000044ff1e7210 */ /* 0x000fe40007fbe0ff */
[----:B------:R-:W-:Y:S01]  /*11bd0*/  ISETP.GE.U32.AND.EX P1, PT, R8, R9, PT, P1 ;  /* 0x000000090800720c */ /* 0x000fe20003f26110 */
[----:B------:R-:W-:Y:S01]  /*11be0*/  IMAD.X R18, R13, 0x1, R15, P2 ;  /* 0x000000010d127824 */ /* 0x000fe200010e060f */
[----:B------:R-:W-:Y:S01]  /*11bf0*/  IADD3.X R9, PT, PT, R74, -0x1, RZ, P4, !PT ;  /* 0xffffffff4a097810 */ /* 0x000fe200027fe4ff */
[----:B------:R-:W-:Y:S01]  /*11c00*/  IMAD.X R74, RZ, RZ, ~R74, P5 ;  /* 0x000000ffff4a7224 */ /* 0x000fe200028e0e4a */
[-C--:B------:R-:W-:Y:S02]  /*11c10*/  LOP3.LUT R73, R73, R16.reuse, RZ, 0xc0, !PT ;  /* 0x0000001049497212 */ /* 0x080fe400078ec0ff */
[----:B------:R-:W-:-:S02]  /*11c20*/  LOP3.LUT R11, R65, R16, RZ, 0xc0, !PT ;  /* 0x00000010410b7212 */ /* 0x000fc400078ec0ff */
[----:B------:R-:W-:Y:S02]  /*11c30*/  LOP3.LUT R14, R33, R16, RZ, 0xc0, !PT ;  /* 0x00000010210e7212 */ /* 0x000fe400078ec0ff */
[----:B------:R-:W-:Y:S02]  /*11c40*/  IADD3 R65, P2, PT, R69, R10, RZ ;  /* 0x0000000a45417210 */ /* 0x000fe40007f5e0ff */
[-C--:B------:R-:W-:Y:S02]  /*11c50*/  LOP3.LUT R12, R12, R9.reuse, RZ, 0xc0, !PT ;  /* 0x000000090c0c7212 */ /* 0x080fe400078ec0ff */
[----:B------:R-:W-:Y:S01]  /*11c60*/  LOP3.LUT R70, R75, R16, RZ, 0xc0, !PT ;  /* 0x000000104b467212 */ /* 0x000fe200078ec0ff */
[----:B------:R-:W-:Y:S01]  /*11c70*/  IMAD.MOV.U32 R16, RZ, RZ, R31 ;  /* 0x000000ffff107224 */ /* 0x000fe200078e001f */
[----:B------:R-:W-:Y:S02]  /*11c80*/  LOP3.LUT R15, R73, R72, R30, 0xf8, !PT ;  /* 0x00000048490f7212 */ /* 0x000fe400078ef81e */
[----:B------:R-:W-:Y:S01]  /*11c90*/  LOP3.LUT R31, R24, R9, RZ, 0xc0, !PT ;  /* 0x00000009181f7212 */ /* 0x000fe200078ec0ff */
[----:B------:R-:W-:Y:S01]  /*11ca0*/  IMAD.WIDE.U32.X R16, RZ, R27, R16, P6 ;  /* 0x0000001bff107225 */ /* 0x000fe200030e0410 */
[----:B------:R-:W-:-:S02]  /*11cb0*/  LOP3.LUT R73, R14, R61, R30, 0xf8, !PT ;  /* 0x0000003d0e497212 */ /* 0x000fc400078ef81e */
[----:B------:R-:W-:Y:S01]  /*11cc0*/  LOP3.LUT R24, R12, R79, R74, 0xf8, !PT ;  /* 0x0000004f0c187212 */ /* 0x000fe200078ef84a */
[----:B------:R-:W-:Y:S01]  /*11cd0*/  IMAD.X R61, R8, 0x1, R71, P2 ;  /* 0x00000001083d7824 */ /* 0x000fe200010e0647 */
[--C-:B------:R-:W-:Y:S02]  /*11ce0*/  LOP3.LUT R70, R70, R77, R30.reuse, 0xf8, !PT ;  /* 0x0000004d46467212 */ /* 0x100fe400078ef81e */
[----:B------:R-:W-:Y:S02]  /*11cf0*/  ISETP.GE.U32.AND P4, PT, R65, R10, PT ;  /* 0x0000000a4100720c */ /* 0x000fe40003f86070 */
[----:B------:R-:W-:Y:S01]  /*11d00*/  LOP3.LUT R30, R11, R62, R30, 0xf8, !PT ;  /* 0x0000003e0b1e7212 */ /* 0x000fe200078ef81e */
[----:B------:R-:W-:Y:S01]  /*11d10*/  IMAD.SHL.U32 R69, R70, 0x2, RZ ;  /* 0x0000000246457824 */ /* 0x000fe200078e00ff */
[----:B------:R-:W-:Y:S02]  /*11d20*/  LOP3.LUT R11, R60, R9, RZ, 0xc0, !PT ;  /* 0x000000093c0b7212 */ /* 0x000fe400078ec0ff */
[----:B------:R-:W-:-:S02]  /*11d30*/  LOP3.LUT R12, R31, R66, R74, 0xf8, !PT ;  /* 0x000000421f0c7212 */ /* 0x000fc400078ef84a */
[-C--:B------:R-:W-:Y:S02]  /*11d40*/  LEA.HI R10, P2, R24, R15.reuse, RZ, 0x1 ;  /* 0x0000000f180a7211 */ /* 0x080fe400078508ff */
[----:B------:R-:W-:Y:S02]  /*11d50*/  ISETP.GE.U32.AND.EX P5, PT, R61, R8, PT, P4 ;  /* 0x000000083d00720c */ /* 0x000fe40003fa6140 */
[----:B------:R-:W-:Y:S01]  /*11d60*/  LOP3.LUT R64, R11, R64, R74, 0xf8, !PT ;  /* 0x000000400b407212 */ /* 0x000fe200078ef84a */
[--C-:B------:R-:W-:Y:S01]  /*11d70*/  IMAD.X R11, RZ, RZ, R12.reuse, P2 ;  /* 0x000000ffff0b7224 */ /* 0x100fe200010e060c */
[----:B------:R-:W-:Y:S02]  /*11d80*/  IADD3 R31, P4, PT, R10, R15, RZ ;  /* 0x0000000f0a1f7210 */ /* 0x000fe40007f9e0ff */
[----:B------:R-:W-:Y:S02]  /*11d90*/  LOP3.LUT R9, R76, R9, RZ, 0xc0, !PT ;  /* 0x000000094c097212 */ /* 0x000fe400078ec0ff */
[----:B------:R-:W-:Y:S01]  /*11da0*/  SEL R8, RZ, 0x1, P1 ;  /* 0x00000001ff087807 */ /* 0x000fe20000800000 */
[----:B------:R-:W-:Y:S01]  /*11db0*/  IMAD.X R14, R11, 0x1, R12, P4 ;  /* 0x000000010b0e7824 */ /* 0x000fe200020e060c */
[----:B------:R-:W-:-:S02]  /*11dc0*/  SEL R33, RZ, 0x1, P5 ;  /* 0x00000001ff217807 */ /* 0x000fc40002800000 */
[----:B------:R-:W-:Y:S02]  /*11dd0*/  LOP3.LUT R66, R9, R58, R74, 0xf8, !PT ;  /* 0x0000003a09427212 */ /* 0x000fe400078ef84a */
[----:B------:R-:W-:Y:S01]  /*11de0*/  IADD3 R33, P5, P4, R33, R112, R8 ;  /* 0x0000007021217210 */ /* 0x000fe20007cbe008 */
[----:B------:R-:W-:Y:S01]  /*11df0*/  IMAD.WIDE.U32 R8, R61, 0x3d1, RZ ;  /* 0x000003d13d087825 */ /* 0x000fe200078e00ff */
[----:B------:R-:W-:Y:S02]  /*11e00*/  ISETP.GE.U32.AND.EX P3, PT, R18, R13, PT, P3 ;  /* 0x0000000d1200720c */ /* 0x000fe40003f66130 */
[----:B------:R-:W-:Y:S02]  /*11e10*/  ISETP.GE.U32.AND P2, PT, R10, R15, PT ;  /* 0x0000000f0a00720c */ /* 0x000fe40003f46070 */
[----:B------:R-:W-:Y:S02]  /*11e20*/  ISETP.GE.U32.AND P1, PT, R31, R10, PT ;  /* 0x0000000a1f00720c */ /* 0x000fe40003f26070 */
[----:B------:R-:W-:-:S02]  /*11e30*/  ISETP.GE.U32.AND.EX P2, PT, R11, R12, PT, P2 ;  /* 0x0000000c0b00720c */ /* 0x000fc40003f46120 */
[----:B------:R-:W-:Y:S01]  /*11e40*/  ISETP.GE.U32.AND.EX P1, PT, R14, R11, PT, P1 ;  /* 0x0000000b0e00720c */ /* 0x000fe20003f26110 */
[----:B------:R-:W-:Y:S01]  /*11e50*/  IMAD.WIDE.U32 R10, R65, 0x3d1, RZ ;  /* 0x000003d1410a7825 */ /* 0x000fe200078e00ff */
[----:B------:R-:W-:Y:S02]  /*11e60*/  SEL R13, RZ, 0x1, P3 ;  /* 0x00000001ff0d7807 */ /* 0x000fe40001800000 */
[----:B------:R-:W-:Y:S01]  /*11e70*/  SEL R15, RZ, 0x1, P2 ;  /* 0x00000001ff0f7807 */ /* 0x000fe20001000000 */
[----:B------:R-:W-:Y:S01]  /*11e80*/  IMAD.WIDE.U32 R8, P3, RZ, R65, R8 ;  /* 0x00000041ff087225 */ /* 0x000fe20007860008 */
[----:B------:R-:W-:Y:S02]  /*11e90*/  SEL R12, RZ, 0x1, P1 ;  /* 0x00000001ff0c7807 */ /* 0x000fe40000800000 */
[----:B------:R-:W-:Y:S01]  /*11ea0*/  IADD3 R68, P6, P2, R10, R16, R13 ;  /* 0x000000100a447210 */ /* 0x000fe20007ade00d */
[----:B------:R-:W-:Y:S01]  /*11eb0*/  IMAD.X R13, RZ, RZ, RZ, P3 ;  /* 0x000000ffff0d7224 */ /* 0x000fe200018e06ff */
[----:B------:R-:W-:-:S02]  /*11ec0*/  IADD3 R11, P1, PT, R11, R8, RZ ;  /* 0x000000080b0b7210 */ /* 0x000fc40007f3e0ff */
[----:B------:R-:W-:Y:S02]  /*11ed0*/  SHF.L.U64.HI R24, R70, 0x1, R24 ;  /* 0x0000000146187819 */ /* 0x000fe40000010218 */
[----:B------:R-:W-:Y:S02]  /*11ee0*/  IADD3.X R113, PT, PT, RZ, R113, RZ, P5, P4 ;  /* 0x00000071ff717210 */ /* 0x000fe40002fe84ff */
[----:B------:R-:W-:Y:S02]  /*11ef0*/  IADD3.X R70, PT, PT, R11, R17, RZ, P6, P2 ;  /* 0x000000110b467210 */ /* 0x000fe400037e44ff */
[----:B------:R-:W-:Y:S02]  /*11f00*/  IADD3 R12, P5, P6, R73, R12, R15 ;  /* 0x0000000c490c7210 */ /* 0x000fe40007ebe00f */
[----:B------:R-:W-:Y:S02]  /*11f10*/  ISETP.GE.U32.AND P4, PT, R69, R38, PT ;  /* 0x000000264500720c */ /* 0x000fe40003f86070 */
[----:B------:R-:W-:-:S02]  /*11f20*/  IADD3.X R71, PT, PT, R64, RZ, RZ, P5, P6 ;  /* 0x000000ff40477210 */ /* 0x000fc40002fec4ff */
[----:B------:R-:W-:Y:S02]  /*11f30*/  IADD3 R17, P5, PT, R12, R73, RZ ;  /* 0x000000490c117210 */ /* 0x000fe40007fbe0ff */
[----:B------:R-:W-:Y:S02]  /*11f40*/  ISETP.GE.U32.AND.EX P4, PT, R24, R39, PT, P4 ;  /* 0x000000271800720c */ /* 0x000fe40003f86140 */
[----:B------:R-:W-:Y:S01]  /*11f50*/  ISETP.GE.U32.AND P3, PT, R12, R73, PT ;  /* 0x000000490c00720c */ /* 0x000fe20003f66070 */
[----:B------:R-:W-:Y:S01]  /*11f60*/  IMAD.X R16, R71, 0x1, R64, P5 ;  /* 0x0000000147107824 */ /* 0x000fe200028e0640 */
[----:B------:R-:W-:Y:S02]  /*11f70*/  IADD3 R15, P6, PT, R31, -R36, RZ ;  /* 0x800000241f0f7210 */ /* 0x000fe40007fde0ff */
[----:B------:R-:W-:Y:S01]  /*11f80*/  ISETP.GE.U32.AND P5, PT, R17, R12, PT ;  /* 0x0000000c1100720c */ /* 0x000fe20003fa6070 */
[----:B------:R-:W-:Y:S01]  /*11f90*/  IMAD.MOV.U32 R12, RZ, RZ, R9 ;  /* 0x000000ffff0c7224 */ /* 0x000fe200078e0009 */
[----:B------:R-:W-:Y:S01]  /*11fa0*/  ISETP.GE.U32.AND P2, PT, R68, R10, PT ;  /* 0x0000000a4400720c */ /* 0x000fe20003f46070 */
[----:B------:R-:W-:Y:S01]  /*11fb0*/  IMAD.X R9, R14, 0x1, ~R37, P6 ;  /* 0x000000010e097824 */ /* 0x000fe200030e0e25 */
[----:B------:R-:W-:Y:S01]  /*11fc0*/  SEL R60, RZ, 0xffffffff, P4 ;  /* 0xffffffffff3c7807 */ /* 0x000fe20002000000 */
[----:B------:R-:W-:Y:S01]  /*11fd0*/  IMAD.WIDE.U32.X R12, RZ, R61, R12, P1 ;  /* 0x0000003dff0c7225 */ /* 0x000fe200008e040c */
[----:B------:R-:W-:-:S02]  /*11fe0*/  SEL R8, RZ, 0x1, P4 ;  /* 0x00000001ff087807 */ /* 0x000fc40002000000 */
[----:B------:R-:W-:Y:S02]  /*11ff0*/  ISETP.GE.U32.AND.EX P3, PT, R71, R64, PT, P3 ;  /* 0x000000404700720c */ /* 0x000fe40003f66130 */
[----:B------:R-:W-:Y:S02]  /*12000*/  ISETP.GE.U32.AND.EX P5, PT, R16, R71, PT, P5 ;  /* 0x000000471000720c */ /* 0x000fe40003fa6150 */
[----:B------:R-:W-:Y:S02]  /*12010*/  IADD3 R62, P6, PT, R60, R15, RZ ;  /* 0x0000000f3c3e7210 */ /* 0x000fe40007fde0ff */
[----:B------:R-:W-:Y:S01]  /*12020*/  ISETP.GE.U32.AND.EX P2, PT, R70, R11, PT, P2 ;  /* 0x0000000b4600720c */ /* 0x000fe20003f46120 */
[----:B------:R-:W-:Y:S01]  /*12030*/  IMAD.WIDE.U32 R10, R113, 0x3d1, RZ ;  /* 0x000003d1710a7825 */ /* 0x000fe200078e00ff */
[----:B------:R-:W-:Y:S02]  /*12040*/  ISETP.GE.U32.AND P4, PT, R15, R8, PT ;  /* 0x000000080f00720c */ /* 0x000fe40003f86070 */
[----:B------:R-:W-:Y:S01]  /*12050*/  SEL R8, RZ, 0x1, P3 ;  /* 0x00000001ff087807 */ /* 0x000fe20001800000 */
[----:B------:R-:W-:Y:S01]  /*12060*/  IMAD.X R60, R60, 0x1, R9, P6 ;  /* 0x000000013c3c7824 */ /* 0x000fe200030e0609 */
[----:B------:R-:W-:-:S02]  /*12070*/  SEL R81, RZ, 0x1, P5 ;  /* 0x00000001ff517807 */ /* 0x000fc40002800000 */
[----:B------:R-:W-:Y:S02]  /*12080*/  ISETP.GE.U32.AND.EX P4, PT, R9, RZ, PT, P4 ;  /* 0x000000ff0900720c */ /* 0x000fe40003f86140 */
[----:B------:R-:W-:Y:S01]  /*12090*/  IADD3 R81, P5, P6, R30, R81, R8 ;  /* 0x000000511e517210 */ /* 0x000fe20007ebe008 */
[----:B------:R-:W-:Y:S01]  /*120a0*/  IMAD.WIDE.U32 R8, R33, 0x3d1, RZ ;  /* 0x000003d121087825 */ /* 0x000fe200078e00ff */
[----:B------:R-:W-:Y:S02]  /*120b0*/  IADD3 R72, P3, PT, R7, R91, RZ ;  /* 0x0000005b07487210 */ /* 0x000fe40007f7e0ff */
[----:B------:R-:W-:Y:S02]  /*120c0*/  ISETP.LT.U32.AND P1, PT, R31, R36, PT ;  /* 0x000000241f00720c */ /* 0x000fe40003f21070 */
[----:B------:R-:W-:Y:S01]  /*120d0*/  SEL R73, RZ, 0x1, P2 ;  /* 0x00000001ff497807 */ /* 0x000fe20001000000 */
[----:B------:R-:W-:Y:S01]  /*120e0*/  IMAD.WIDE.U32 R10, P2, RZ, R33, R10 ;  /* 0x00000021ff0a7225 */ /* 0x000fe2000784000a */
[----:B------:R-:W-:-:S02]  /*120f0*/  SEL R15, RZ, 0x1, P0 ;  /* 0x00000001ff0f7807 */ /* 0x000fc40000000000 */
[----:B------:R-:W-:Y:S01]  /*12100*/  ISETP.LT.U32.OR.EX P1, PT, R14, R37, !P4, P1 ;  /* 0x000000250e00720c */ /* 0x000fe20006721510 */
[----:B------:R-:W-:Y:S01]  /*12110*/  IMAD.X R71, R18, 0x1, R63, P3 ;  /* 0x0000000112477824 */ /* 0x000fe200018e063f */
[----:B------:R-:W-:Y:S02]  /*12120*/  IADD3 R75, P3, PT, R9, R10, RZ ;  /* 0x0000000a094b7210 */ /* 0x000fe40007f7e0ff */
[----:B------:R-:W-:Y:S02]  /*12130*/  IADD3 R73, P4, P0, R8, R12, R73 ;  /* 0x0000000c08497210 */ /* 0x000fe4000789e049 */
[----:B------:R-:W-:Y:S02]  /*12140*/  IADD3.X R9, PT, PT, R66, RZ, RZ, P5, P6 ;  /* 0x000000ff42097210 */ /* 0x000fe40002fec4ff */
[----:B------:R-:W-:Y:S02]  /*12150*/  SEL R10, RZ, 0x1, !P1 ;  /* 0x00000001ff0a7807 */ /* 0x000fe40004800000 */
[----:B------:R-:W-:-:S02]  /*12160*/  IADD3 R77, P5, PT, R17, -R34, RZ ;  /* 0x80000022114d7210 */ /* 0x000fc40007fbe0ff */
[----:B------:R-:W-:Y:S02]  /*12170*/  IADD3 R15, P6, PT, R72, R15, RZ ;  /* 0x0000000f480f7210 */ /* 0x000fe40007fde0ff */
[----:B------:R-:W-:Y:S01]  /*12180*/  IADD3.X R64, PT, PT, R75, R13, RZ, P4, P0 ;  /* 0x0000000d4b407210 */ /* 0x000fe200027e04ff */
[----:B------:R-:W-:Y:S01]  /*12190*/  IMAD.X R79, R16, 0x1, ~R35, P5 ;  /* 0x00000001104f7824 */ /* 0x000fe200028e0e23 */
[----:B------:R-:W-:Y:S01]  /*121a0*/  ISETP.GE.U32.AND P4, PT, R77, R10, PT ;  /* 0x0000000a4d00720c */ /* 0x000fe20003f86070 */
[----:B------:R-:W-:Y:S01]  /*121b0*/  IMAD.X R10, RZ, RZ, R71, P6 ;  /* 0x000000ffff0a7224 */ /* 0x000fe200030e0647 */
[----:B------:R-:W-:Y:S02]  /*121c0*/  ISETP.GE.U32.AND P0, PT, R15, R72, PT ;  /* 0x000000480f00720c */ /* 0x000fe40003f06070 */
[----:B------:R-:W-:Y:S02]  /*121d0*/  IADD3 R63, P5, PT, R81, R30, RZ ;  /* 0x0000001e513f7210 */ /* 0x000fe40007fbe0ff */
[----:B------:R-:W-:-:S02]  /*121e0*/  SEL R74, RZ, 0xffffffff, !P1 ;  /* 0xffffffffff4a7807 */ /* 0x000fc40004800000 */
[----:B------:R-:W-:Y:S01]  /*121f0*/  ISETP.LT.U32.AND P6, PT, R72, R7, PT ;  /* 0x000000074800720c */ /* 0x000fe20003fc1070 */
[----:B------:R-:W-:Y:S01]  /*12200*/  IMAD.X R58, R9, 0x1, R66, P5 ;  /* 0x00000001093a7824 */ /* 0x000fe200028e0642 */
[----:B------:R-:W-:Y:S02]  /*12210*/  ISETP.GE.U32.AND.EX P0, PT, R10, R71, PT, P0 ;  /* 0x000000470a00720c */ /* 0x000fe40003f06100 */
[----:B------:R-:W-:Y:S02]  /*12220*/  ISETP.LT.U32.AND P1, PT, R17, R34, PT ;  /* 0x000000221100720c */ /* 0x000fe40003f21070 */
[----:B------:R-:W-:Y:S02]  /*12230*/  ISETP.GE.U32.AND.EX P4, PT, R79, RZ, PT, P4 ;  /* 0x000000ff4f00720c */ /* 0x000fe40003f86140 */
[----:B------:R-:W-:Y:S02]  /*12240*/  ISETP.GE.U32.AND P5, PT, R81, R30, PT ;  /* 0x0000001e5100720c */ /* 0x000fe40003fa6070 */
[----:B------:R-:W-:-:S02]  /*12250*/  ISETP.LT.U32.OR.EX P0, PT, R71, R18, !P0, P6 ;  /* 0x000000124700720c */ /* 0x000fc40004701560 */
[----:B------:R-:W-:Y:S02]  /*12260*/  ISETP.LT.U32.OR.EX P1, PT, R16, R35, !P4, P1 ;  /* 0x000000231000720c */ /* 0x000fe40006721510 */
[----:B------:R-:W-:Y:S02]  /*12270*/  ISETP.GE.U32.AND P4, PT, R63, R81, PT ;  /* 0x000000513f00720c */ /* 0x000fe40003f86070 */
[----:B------:R-:W-:Y:S02]  /*12280*/  ISETP.GE.U32.AND.EX P5, PT, R9, R66, PT, P5 ;  /* 0x000000420900720c */ /* 0x000fe40003fa6150 */
[----:B------:R-:W-:Y:S02]  /*12290*/  IADD3 R27, P6, PT, R68, R27, RZ ;  /* 0x0000001b441b7210 */ /* 0x000fe40007fde0ff */
[----:B------:R-:W-:Y:S02]  /*122a0*/  SEL R12, RZ, 0x1, !P0 ;  /* 0x00000001ff0c7807 */ /* 0x000fe40004000000 */
[----:B------:R-:W-:Y:S01]  /*122b0*/  IADD3 R66, P0, PT, R63, -R40, RZ ;  /* 0x800000283f427210 */ /* 0x000fe20007f1e0ff */
[----:B------:R-:W-:Y:S01]  /*122c0*/  IMAD.X R7, R70, 0x1, R65, P6 ;  /* 0x0000000146077824 */ /* 0x000fe200030e0641 */
[----:B------:R-:W-:-:S02]  /*122d0*/  ISETP.GE.U32.AND.EX P4, PT, R58, R9, PT, P4 ;  /* 0x000000093a00720c */ /* 0x000fc40003f86140 */
[----:B------:R-:W-:Y:S01]  /*122e0*/  SEL R81, RZ, 0x1, P5 ;  /* 0x00000001ff517807 */ /* 0x000fe20002800000 */
[----:B------:R-:W-:Y:S01]  /*122f0*/  IMAD.X R65, R58, 0x1, ~R41, P0 ;  /* 0x000000013a417824 */ /* 0x000fe200000e0e29 */
[----:B------:R-:W-:Y:S02]  /*12300*/  SEL R9, RZ, 0x1, !P1 ;  /* 0x00000001ff097807 */ /* 0x000fe40004800000 */
[----:B------:R-:W-:Y:S02]  /*12310*/  IADD3 R13, P5, PT, R27, R12, RZ ;  /* 0x0000000c1b0d7210 */ /* 0x000fe40007fbe0ff */
[----:B------:R-:W-:Y:S01]  /*12320*/  ISETP.GE.U32.AND P6, PT, R66, R9, PT ;  /* 0x000000094200720c */ /* 0x000fe20003fc6070 */
[----:B------:R-:W-:Y:S01]  /*12330*/  IMAD.X R9, RZ, RZ, RZ, P2 ;  /* 0x000000ffff097224 */ /* 0x000fe200010e06ff */
[----:B------:R-:W-:Y:S01]  /*12340*/  ISETP.GE.U32.AND P0, PT, R13, R27, PT ;  /* 0x0000001b0d00720c */ /* 0x000fe20003f06070 */
[----:B------:R-:W-:Y:S01]  /*12350*/  IMAD.X R12, RZ, RZ, R7, P5 ;  /* 0x000000ffff0c7224 */ /* 0x000fe200028e0607 */
[----:B------:R-:W-:-:S02]  /*12360*/  SEL R18, RZ, 0x1, P4 ;  /* 0x00000001ff127807 */ /* 0x000fc40002000000 */
[----:B------:R-:W-:Y:S02]  /*12370*/  ISETP.GE.U32.AND P4, PT, R63, R40, PT ;  /* 0x000000283f00720c */ /* 0x000fe40003f86070 */
[----:B------:R-:W-:Y:S02]  /*12380*/  ISETP.GE.U32.AND.EX P6, PT, R65, RZ, PT, P6 ;  /* 0x000000ff4100720c */ /* 0x000fe40003fc6160 */
[----:B------:R-:W-:Y:S02]  /*12390*/  ISETP.LT.U32.AND P5, PT, R27, R68, PT ;  /* 0x000000441b00720c */ /* 0x000fe40003fa1070 */
[----:B------:R-:W-:Y:S02]  /*123a0*/  ISETP.GE.U32.AND.EX P0, PT, R12, R7, PT, P0 ;  /* 0x000000070c00720c */ /* 0x000fe40003f06100 */
[----:B------:R-:W-:Y:S02]  /*123b0*/  ISETP.GE.U32.AND.EX P4, PT, R58, R41, P6, P4 ;  /* 0x000000293a00720c */ /* 0x000fe40003786140 */
[----:B------:R-:W-:-:S02]  /*123c0*/  ISETP.LT.U32.OR.EX P0, PT, R7, R70, !P0, P5 ;  /* 0x000000460700720c */ /* 0x000fc40004701550 */
[C---:B------:R-:W-:Y:S02]  /*123d0*/  IADD3 R71, P6, PT, R74.reuse, R77, RZ ;  /* 0x0000004d4a477210 */ /* 0x040fe40007fde0ff */
[----:B------:R-:W-:Y:S02]  /*123e0*/  SEL R7, RZ, 0x1, !P4 ;  /* 0x00000001ff077807 */ /* 0x000fe40006000000 */
[----:B------:R-:W-:Y:S01]  /*123f0*/  IADD3 R77, P4, PT, R69, -R38, RZ ;  /* 0x80000026454d7210 */ /* 0x000fe20007f9e0ff */
[----:B------:R-:W-:Y:S01]  /*12400*/  IMAD.X R68, R74, 0x1, R79, P6 ;  /* 0x000000014a447824 */ /* 0x000fe200030e064f */
[----:B------:R-:W-:Y:S02]  /*12410*/  IADD3 R18, P2, PT, R18, R81, RZ ;  /* 0x0000005112127210 */ /* 0x000fe40007f5e0ff */
[C---:B------:R-:W-:Y:S01]  /*12420*/  ISETP.GE.U32.AND P5, PT, R73.reuse, R8, PT ;  /* 0x000000084900720c */ /* 0x040fe20003fa6070 */
[----:B------:R-:W-:Y:S01]  /*12430*/  IMAD.MOV.U32 R8, RZ, RZ, R11 ;  /* 0x000000ffff087224 */ /* 0x000fe200078e000b */
[----:B------:R-:W-:Y:S01]  /*12440*/  LOP3.LUT R11, R18, R7, RZ, 0xfc, !PT ;  /* 0x00000007120b7212 */ /* 0x000fe200078efcff */
[----:B------:R-:W-:Y:S01]  /*12450*/  IMAD.X R72, R24, 0x1, ~R39, P4 ;  /* 0x0000000118487824 */ /* 0x000fe200020e0e27 */
[----:B------:R-:W-:Y:S01]  /*12460*/  IADD3 R18, P4, PT, R73, R61, RZ ;  /* 0x0000003d49127210 */ /* 0x000fe20007f9e0ff */
[----:B------:R-:W-:Y:S01]  /*12470*/  IMAD.X R27, RZ, RZ, RZ, P2 ;  /* 0x000000ffff1b7224 */ /* 0x000fe200010e06ff */
[----:B------:R-:W-:Y:S01]  /*12480*/  SEL R7, RZ, 0x1, !P0 ;  /* 0x00000001ff077807 */ /* 0x000fe20004000000 */
[----:B------:R-:W-:Y:S01]  /*12490*/  IMAD.WIDE.U32.X R8, RZ, R113, R8, P3 ;  /* 0x00000071ff087225 */ /* 0x000fe200018e0408 */
[----:B------:R-:W-:-:S02]  /*124a0*/  IADD3 R70, P2, PT, R11, -0x1, RZ ;  /* 0xffffffff0b467810 */ /* 0x000fc40007f5e0ff */
[C---:B------:R-:W-:Y:S01]  /*124b0*/  ISETP.GE.U32.AND.EX P5, PT, R64.reuse, R75, PT, P5 ;  /* 0x0000004b4000720c */ /* 0x040fe20003fa6150 */
[----:B------:R-:W-:Y:S01]  /*124c0*/  IMAD.X R33, R64, 0x1, R33, P4 ;  /* 0x0000000140217824 */ /* 0x000fe200020e0621 */
[C---:B------:R-:W-:Y:S02]  /*124d0*/  ISETP.LT.U32.AND P0, PT, R18.reuse, R73, PT ;  /* 0x000000491200720c */ /* 0x040fe40003f01070 */
[----:B------:R-:W-:Y:S02]  /*124e0*/  IADD3 R73, P3, PT, RZ, -R11, RZ ;  /* 0x8000000bff497210 */ /* 0x000fe40007f7e0ff */
[----:B------:R-:W-:Y:S02]  /*124f0*/  IADD3.X R61, PT, PT, R27, -0x1, RZ, P2, !PT ;  /* 0xffffffff1b3d7810 */ /* 0x000fe400017fe4ff */
[----:B------:R-:W-:Y:S01]  /*12500*/  LOP3.LUT R30, R69, R70, RZ, 0xc0, !PT ;  /* 0x00000046451e7212 */ /* 0x000fe200078ec0ff */
[----:B------:R-:W-:Y:S01]  /*12510*/  IMAD.X R74, RZ, RZ, ~R27, P3 ;  /* 0x000000ffff4a7224 */ /* 0x000fe200018e0e1b */
[----:B------:R-:W-:-:S02]  /*12520*/  IADD3 R7, P6, PT, R18, R7, RZ ;  /* 0x0000000712077210 */ /* 0x000fc40007fde0ff */
[----:B------:R-:W-:Y:S02]  /*12530*/  SEL R11, RZ, 0x1, P5 ;  /* 0x00000001ff0b7807 */ /* 0x000fe40002800000 */
[----:B------:R-:W-:Y:S02]  /*12540*/  LOP3.LUT R27, R24, R61, RZ, 0xc0, !PT ;  /* 0x0000003d181b7212 */ /* 0x000fe400078ec0ff */
[----:B------:R-:W-:Y:S02]  /*12550*/  LOP3.LUT R30, R30, R77, R73, 0xf8, !PT ;  /* 0x0000004d1e1e7212 */ /* 0x000fe400078ef849 */
[----:B------:R-:W-:Y:S01]  /*12560*/  IADD3 R113, P3, P5, R113, R8, R11 ;  /* 0x0000000871717210 */ /* 0x000fe20007d7e00b */
[----:B------:R-:W-:Y:S01]  /*12570*/  IMAD.X R11, RZ, RZ, R33, P6 ;  /* 0x000000ffff0b7224 */ /* 0x000fe200030e0621 */
[----:B------:R-:W-:Y:S02]  /*12580*/  LOP3.LUT R31, R31, R70, RZ, 0xc0, !PT ;  /* 0x000000461f1f7212 */ /* 0x000fe400078ec0ff */
[----:B------:R-:W-:-:S02]  /*12590*/  ISETP.GE.U32.AND P2, PT, R7, R18, PT ;  /* 0x000000120700720c */ /* 0x000fc40003f46070 */
[----:B------:R-:W-:Y:S02]  /*125a0*/  LOP3.LUT R27, R27, R72, R74, 0xf8, !PT ;  /* 0x000000481b1b7212 */ /* 0x000fe400078ef84a */
[----:B------:R-:W-:Y:S02]  /*125b0*/  ISETP.GE.U32.AND P4, PT, R21, R30, PT ;  /* 0x0000001e1500720c */ /* 0x000fe40003f86070 */
[----:B------:R-:W-:Y:S02]  /*125c0*/  LOP3.LUT R62, R31, R62, R73, 0xf8, !PT ;  /* 0x0000003e1f3e7212 */ /* 0x000fe400078ef849 */
[----:B------:R-:W-:Y:S02]  /*125d0*/  IADD3.X R8, PT, PT, RZ, R9, RZ, P3, P5 ;  /* 0x00000009ff087210 */ /* 0x000fe40001fea4ff */
[----:B------:R-:W-:Y:S02]  /*125e0*/  LOP3.LUT R31, R14, R61, RZ, 0xc0, !PT ;  /* 0x0000003d0e1f7212 */ /* 0x000fe400078ec0ff */
[----:B------:R-:W-:-:S02]  /*125f0*/  ISETP.GE.U32.AND.EX P3, PT, R11, R33, PT, P2 ;  /* 0x000000210b00720c */ /* 0x000fc40003f66120 */
[----:B------:R-:W-:Y:S02]  /*12600*/  ISETP.GE.U32.AND.EX P2, PT, R0, R27, PT, P4 ;  /* 0x0000001b0000720c */ /* 0x000fe40003f46140 */
[----:B------:R-:W-:Y:S02]  /*12610*/  IADD3 R24, P4, PT, R95, -R62, RZ ;  /* 0x8000003e5f187210 */ /* 0x000fe40007f9e0ff */
[----:B------:R-:W-:Y:S02]  /*12620*/  LOP3.LUT R31, R31, R60, R74, 0xf8, !PT ;  /* 0x0000003c1f1f7212 */ /* 0x000fe400078ef84a */
[----:B------:R-:W-:Y:S02]  /*12630*/  ISETP.LT.U32.OR.EX P0, PT, R33, R64, !P3, P0 ;  /* 0x000000402100720c */ /* 0x000fe40005f01500 */
[----:B------:R-:W-:Y:S01]  /*12640*/  SEL R9, RZ, 0x1, P2 ;  /* 0x00000001ff097807 */ /* 0x000fe20001000000 */
[----:B------:R-:W-:Y:S01]  /*12650*/  IMAD.X R18, R100, 0x1, ~R31, P4 ;  /* 0x0000000164127824 */ /* 0x000fe200020e0e1f */
[----:B------:R-:W-:-:S02]  /*12660*/  ISETP.LT.U32.AND P3, PT, R95, R62, PT ;  /* 0x0000003e5f00720c */ /* 0x000fc40003f61070 */
[----:B------:R-:W-:Y:S02]  /*12670*/  SEL R62, RZ, 0xffffffff, !P1 ;  /* 0xffffffffff3e7807 */ /* 0x000fe40004800000 */
[----:B------:R-:W-:Y:S02]  /*12680*/  SEL R14, RZ, 0x1, !P0 ;  /* 0x00000001ff0e7807 */ /* 0x000fe40004000000 */
[----:B------:R-:W-:Y:S02]  /*12690*/  ISETP.GE.U32.AND P1, PT, R24, R9, PT ;  /* 0x000000091800720c */ /* 0x000fe40003f26070 */
[C---:B------:R-:W-:Y:S02]  /*126a0*/  IADD3 R33, P5, PT, R62.reuse, R66, RZ ;  /* 0x000000423e217210 */ /* 0x040fe40007fbe0ff */
[----:B------:R-:W-:Y:S02]  /*126b0*/  LOP3.LUT R60, R17, R70, RZ, 0xc0, !PT ;  /* 0x00000046113c7212 */ /* 0x000fe400078ec0ff */
[----:B------:R-:W-:Y:S01]  /*126c0*/  IADD3 R113, P4, PT, R113, R14, RZ ;  /* 0x0000000e71717210 */ /* 0x000fe20007f9e0ff */
[----:B------:R-:W-:Y:S01]  /*126d0*/  IMAD.X R62, R62, 0x1, R65, P5 ;  /* 0x000000013e3e7824 */ /* 0x000fe200028e0641 */
[----:B------:R-:W-:-:S02]  /*126e0*/  LOP3.LUT R66, R63, R70, RZ, 0xc0, !PT ;  /* 0x000000463f427212 */ /* 0x000fc400078ec0ff */
[----:B------:R-:W-:Y:S02]  /*126f0*/  ISETP.GE.U32.AND.EX P0, PT, R18, RZ, PT, P1 ;  /* 0x000000ff1200720c */ /* 0x000fe40003f06110 */
[--C-:B------:R-:W-:Y:S01]  /*12700*/  LOP3.LUT R60, R60, R71, R73.reuse, 0xf8, !PT ;  /* 0x000000473c3c7212 */ /* 0x100fe200078ef849 */
[C---:B------:R-:W-:Y:S01]  /*12710*/  IMAD R71, R19.reuse, R3, R20 ;  /* 0x0000000313477224 */ /* 0x040fe200078e0214 */
[----:B------:R-:W-:Y:S01]  /*12720*/  LOP3.LUT R17, R16, R61, RZ, 0xc0, !PT ;  /* 0x0000003d10117212 */ /* 0x000fe200078ec0ff */
[----:B------:R-:W-:Y:S01]  /*12730*/  IMAD.WIDE.U32 R2, R19, R2, RZ ;  /* 0x0000000213027225 */ /* 0x000fe200078e00ff */
[----:B------:R-:W-:Y:S02]  /*12740*/  LOP3.LUT R66, R66, R33, R73, 0xf8, !PT ;  /* 0x0000002142427212 */ /* 0x000fe400078ef849 */
[----:B------:R-:W-:Y:S01]  /*12750*/  ISETP.LT.U32.OR.EX P3, PT, R100, R31, !P0, P3 ;  /* 0x0000001f6400720c */ /* 0x000fe20004761530 */
[----:B------:R-:W-:Y:S01]  /*12760*/  IMAD.X R73, RZ, RZ, R8, P4 ;  /* 0x000000ffff497224 */ /* 0x000fe200020e0608 */
[----:B------:R-:W-:Y:S01]  /*12770*/  ISETP.NE.U32.AND P4, PT, R113, RZ, PT ;  /* 0x000000ff7100720c */ /* 0x000fe20003f85070 */
[----:B------:R-:W-:Y:S01]  /*12780*/  IMAD.MOV.U32 R31, RZ, RZ, RZ ;  /* 0x000000ffff1f7224 */ /* 0x000fe200078e00ff */
[----:B------:R-:W-:-:S02]  /*12790*/  IADD3 R9, P0, PT, R97, -R60, RZ ;  /* 0x8000003c61097210 */ /* 0x000fc40007f1e0ff */
[----:B------:R-:W-:Y:S02]  /*127a0*/  LOP3.LUT R17, R17, R68, R74, 0xf8, !PT ;  /* 0x0000004411117212 */ /* 0x000fe400078ef84a */
[----:B------:R-:W-:Y:S02]  /*127b0*/  SEL R14, RZ, 0x1, !P3 ;  /* 0x00000001ff0e7807 */ /* 0x000fe40005800000 */
[----:B------:R-:W-:Y:S01]  /*127c0*/  ISETP.NE.AND.EX P4, PT, R73, RZ, PT, P4 ;  /* 0x000000ff4900720c */ /* 0x000fe20003f85340 */
[----:B------:R-:W-:Y:S01]  /*127d0*/  IMAD.X R16, R102, 0x1, ~R17, P0 ;  /* 0x0000000166107824 */ /* 0x000fe200000e0e11 */
[----:B------:R-:W-:Y:S02]  /*127e0*/  ISETP.GE.U32.AND P1, PT, R9, R14, PT ;  /* 0x0000000e0900720c */ /* 0x000fe40003f26070 */
[----:B------:R-:W-:Y:S02]  /*127f0*/  ISETP.LT.U32.AND P0, PT, R97, R60, PT ;  /* 0x0000003c6100720c */ /* 0x000fe40003f01070 */
[----:B------:R-:W-:-:S02]  /*12800*/  ISETP.GE.U32.AND.EX P1, PT, R16, RZ, PT, P1 ;  /* 0x000000ff1000720c */ /* 0x000fc40003f26110 */
[----:B------:R-:W-:Y:S02]  /*12810*/  LOP3.LUT R69, R58, R61, RZ, 0xc0, !PT ;  /* 0x0000003d3a457212 */ /* 0x000fe400078ec0ff */
[----:B------:R-:W-:Y:S02]  /*12820*/  ISETP.LT.U32.OR.EX P0, PT, R102, R17, !P1, P0 ;  /* 0x000000116600720c */ /* 0x000fe40004f01500 */
[----:B------:R-:W-:Y:S02]  /*12830*/  IADD3 R8, P6, PT, R23, -R66, RZ ;  /* 0x8000004217087210 */ /* 0x000fe40007fde0ff */
[----:B------:R-:W-:Y:S02]  /*12840*/  LOP3.LUT R69, R69, R62, R74, 0xf8, !PT ;  /* 0x0000003e45457212 */ /* 0x000fe400078ef84a */
[----:B------:R-:W-:Y:S01]  /*12850*/  SEL R33, RZ, 0x1, !P0 ;  /* 0x00000001ff217807 */ /* 0x000fe20004000000 */
[----:B------:R-:W-:Y:S08]  /*12860*/  @!P4 BRA `(.L_x_362) ;  /* 0x0000000000ccc947 */ /* 0x000ff00003800000 */
[----:B------:R-:W-:-:S04]  /*12870*/  IMAD.WIDE.U32 R60, R73, 0x3d1, RZ ;  /* 0x000003d1493c7825 */ /* 0x000fc800078e00ff */
[----:B------:R-:W-:Y:S02]  /*12880*/  IMAD.MOV.U32 R62, RZ, RZ, RZ ;  /* 0x000000ffff3e7224 */ /* 0x000fe400078e00ff */
[----:B------:R-:W-:Y:S02]  /*12890*/  IMAD.MOV.U32 R63, RZ, RZ, R113 ;  /* 0x000000ffff3f7224 */ /* 0x000fe400078e0071 */
[----:B------:R-:W-:-:S04]  /*128a0*/  IMAD.WIDE.U32 R64, R113, 0x3d1, R62 ;  /* 0x000003d171407825 */ /* 0x000fc800078e003e */
[----:B------:R-:W-:Y:S01]  /*128b0*/  IMAD.WIDE.U32 R62, P1, RZ, R113, R60 ;  /* 0x00000071ff3e7225 */ /* 0x000fe2000782003c */
[----:B------:R-:W-:Y:S02]  /*128c0*/  IADD3 R59, P5, PT, R59, R64, RZ ;  /* 0x000000403b3b7210 */ /* 0x000fe40007fbe0ff */
[----:B------:R-:W-:Y:S01]  /*128d0*/  ISETP.GE.U32.AND P4, PT, R64, RZ, PT ;  /* 0x000000ff4000720c */ /* 0x000fe20003f86070 */
[----:B------:R-:W-:Y:S02]  /*128e0*/  IMAD.IADD R17, R62, 0x1, R65 ;  /* 0x000000013e117824 */ /* 0x000fe400078e0241 */
[----:B------:R-:W-:-:S03]  /*128f0*/  IMAD.WIDE.U32 R60, R113, 0x3d1, RZ ;  /* 0x000003d1713c7825 */ /* 0x000fc600078e00ff */
[----:B------:R-:W-:Y:S01]  /*12900*/  ISETP.GE.U32.AND.EX P4, PT, R17, R113, PT, P4 ;  /* 0x000000711100720c */ /* 0x000fe20003f86140 */
[----:B------:R-:W-:Y:S01]  /*12910*/  IMAD.X R65, RZ, RZ, RZ, P1 ;  /* 0x000000ffff417224 */ /* 0x000fe200008e06ff */
[----:B------:R-:W-:Y:S01]  /*12920*/  ISETP.GE.U32.AND P1, PT, R59, R64, PT ;  /* 0x000000403b00720c */ /* 0x000fe20003f26070 */
[----:B------:R-:W-:Y:S01]  /*12930*/  IMAD.X R26, R17, 0x1, R26, P5 ;  /* 0x00000001111a7824 */ /* 0x000fe200028e061a */
[----:B------:R-:W-:Y:S01]  /*12940*/  IADD3 RZ, P5, PT, R61, R62, RZ ;  /* 0x0000003e3dff7210 */ /* 0x000fe20007fbe0ff */
[----:B------:R-:W-:Y:S01]  /*12950*/  IMAD.MOV.U32 R64, RZ, RZ, R63 ;  /* 0x000000ffff407224 */ /* 0x000fe200078e003f */
[----:B------:R-:W-:Y:S02]  /*12960*/  SEL R14, RZ, 0x1, P4 ;  /* 0x00000001ff0e7807 */ /* 0x000fe40002000000 */
[----:B------:R-:W-:Y:S01]  /*12970*/  ISETP.GE.U32.AND.EX P1, PT, R26, R17, PT, P1 ;  /* 0x000000111a00720c */ /* 0x000fe20003f26110 */
[----:B------:R-:W-:-:S03]  /*12980*/  IMAD.WIDE.U32.X R60, RZ, R73, R64, P5 ;  /* 0x00000049ff3c7225 */ /* 0x000fc600028e0440 */
[----:B------:R-:W-:Y:S02]  /*12990*/  SEL R17, RZ, 0x1, P1 ;  /* 0x00000001ff117807 */ /* 0x000fe40000800000 */
[----:B------:R-:W-:Y:S02]  /*129a0*/  IADD3 R20, P1, PT, R73, R60, RZ ;  /* 0x0000003c49147210 */ /* 0x000fe40007f3e0ff */
[----:B------:R-:W-:Y:S02]  /*129b0*/  IADD3 R17, P4, PT, R17, R14, RZ ;  /* 0x0000000e11117210 */ /* 0x000fe40007f9e0ff */
[----:B------:R-:W-:Y:S01]  /*129c0*/  LOP3.LUT R14, RZ, R20, RZ, 0x33, !PT ;  /* 0x00000014ff0e7212 */ /* 0x000fe200078e33ff */
[----:B------:R-:W-:Y:S02]  /*129d0*/  IMAD.X R61, RZ, RZ, R61, P1 ;  /* 0x000000ffff3d7224 */ /* 0x000fe400008e063d */
[----:B------:R-:W-:Y:S01]  /*129e0*/  IMAD.X R31, RZ, RZ, RZ, P4 ;  /* 0x000000ffff1f7224 */ /* 0x000fe200020e06ff */
[----:B------:R-:W-:-:S04]  /*129f0*/  IADD3 R60, P4, P5, R17, R15, R20 ;  /* 0x0000000f113c7210 */ /* 0x000fc80007d9e014 */
[----:B------:R-:W-:Y:S01]  /*12a00*/  ISETP.GE.U32.AND P1, PT, R60, R15, PT ;  /* 0x0000000f3c00720c */ /* 0x000fe20003f26070 */
[----:B------:R-:W-:Y:S01]  /*12a10*/  IMAD.MOV.U32 R15, RZ, RZ, R60 ;  /* 0x000000ffff0f7224 */ /* 0x000fe200078e003c */
[-C--:B------:R-:W-:Y:S02]  /*12a20*/  IADD3.X R19, PT, PT, R31, R10.reuse, R61, P4, P5 ;  /* 0x0000000a1f137210 */ /* 0x080fe400027ea43d */
[----:B------:R-:W-:Y:S02]  /*12a30*/  ISETP.GE.U32.AND P5, PT, R20, R73, PT ;  /* 0x000000491400720c */ /* 0x000fe40003fa6070 */
[----:B------:R-:W-:Y:S02]  /*12a40*/  ISETP.GE.U32.AND.EX P1, PT, R19, R10, PT, P1 ;  /* 0x0000000a1300720c */ /* 0x000fe40003f26110 */
[----:B------:R-:W-:Y:S02]  /*12a50*/  ISETP.GT.U32.AND P4, PT, R17, R14, PT ;  /* 0x0000000e1100720c */ /* 0x000fe40003f84070 */
[----:B------:R-:W-:-:S02]  /*12a60*/  LOP3.LUT R10, RZ, R61, RZ, 0x33, !PT ;  /* 0x0000003dff0a7212 */ /* 0x000fc400078e33ff */
        /* <DEDUP_REMOVED lines=19> */
.L_x_362:
[----:B------:R-:W-:Y:S01]  /*12ba0*/  IMAD.X R29, R22, 0x1, ~R69, P6 ;  /* 0x00000001161d7824 */ /* 0x000fe200030e0e45 */
[----:B------:R-:W-:Y:S01]  /*12bb0*/  ISETP.GE.U32.AND P5, PT, R8, R33, PT ;  /* 0x000000210800720c */ /* 0x000fe20003fa6070 */
[----:B------:R-:W-:Y:S01]  /*12bc0*/  IMAD.IADD R71, R3, 0x1, R71 ;  /* 0x0000000103477824 */ /* 0x000fe200078e0247 */
[----:B------:R-:W-:Y:S02]  /*12bd0*/  IADD3 R17, P6, PT, R59, R2, RZ ;  /* 0x000000023b117210 */ /* 0x000fe40007fde0ff */
[----:B------:R-:W-:Y:S02]  /*12be0*/  ISETP.LT.U32.AND P1, PT, R23, R66, PT ;  /* 0x000000421700720c */ /* 0x000fe40003f21070 */
[----:B------:R-:W-:Y:S01]  /*12bf0*/  ISETP.GE.U32.AND.EX P5, PT, R29, RZ, PT, P5 ;  /* 0x000000ff1d00720c */ /* 0x000fe20003fa6150 */
[----:B------:R-:W-:Y:S01]  /*12c00*/  IMAD.X R14, R26, 0x1, R71, P6 ;  /* 0x000000011a0e7824 */ /* 0x000fe200030e0647 */
[----:B------:R-:W-:Y:S02]  /*12c10*/  ISETP.GE.U32.AND P4, PT, R17, R59, PT ;  /* 0x0000003b1100720c */ /* 0x000fe40003f86070 */
[----:B------:R-:W-:-:S02]  /*12c20*/  ISETP.LT.U32.OR.EX P1, PT, R22, R69, !P5, P1 ;  /* 0x000000451600720c */ /* 0x000fc40006f21510 */
[----:B------:R-:W-:Y:S02]  /*12c30*/  IADD3 R21, P5, PT, R21, -R30, RZ ;  /* 0x8000001e15157210 */ /* 0x000fe40007fbe0ff */
[----:B------:R-:W-:Y:S02]  /*12c40*/  ISETP.GE.U32.AND.EX P4, PT, R14, R26, PT, P4 ;  /* 0x0000001a0e00720c */ /* 0x000fe40003f86140 */
[----:B------:R-:W-:Y:S01]  /*12c50*/  SEL R22, R38, RZ, P1 ;  /* 0x000000ff26167207 */ /* 0x000fe20000800000 */
[----:B------:R-:W-:Y:S01]  /*12c60*/  IMAD.X R2, R0, 0x1, ~R27, P5 ;  /* 0x0000000100027824 */ /* 0x000fe200028e0e1b */
[----:B------:R-:W-:Y:S02]  /*12c70*/  IADD3 R92, P5, PT, R15, R92, RZ ;  /* 0x0000005c0f5c7210 */ /* 0x000fe40007fbe0ff */
[----:B------:R-:W-:Y:S02]  /*12c80*/  SEL R19, RZ, 0x1, P4 ;  /* 0x00000001ff137807 */ /* 0x000fe40002000000 */
[----:B------:R-:W-:Y:S01]  /*12c90*/  SEL R27, RZ, 0xffffffff, P2 ;  /* 0xffffffffff1b7807 */ /* 0x000fe20001000000 */
[----:B------:R-:W-:Y:S01]  /*12ca0*/  IMAD.X R25, R10, 0x1, R25, P5 ;  /* 0x000000010a197824 */ /* 0x000fe200028e0619 */
[----:B------:R-:W-:-:S02]  /*12cb0*/  SEL R23, R39, RZ, P1 ;  /* 0x000000ff27177207 */ /* 0x000fc40000800000 */
[----:B------:R-:W-:Y:S02]  /*12cc0*/  IADD3 R22, P2, PT, R22, R21, RZ ;  /* 0x0000001516167210 */ /* 0x000fe40007f5e0ff */
[----:B------:R-:W-:Y:S02]  /*12cd0*/  IADD3 R19, P5, PT, R92, R19, RZ ;  /* 0x000000135c137210 */ /* 0x000fe40007fbe0ff */
[----:B------:R-:W-:Y:S01]  /*12ce0*/  IADD3 R26, P6, PT, R27, R24, RZ ;  /* 0x000000181b1a7210 */ /* 0x000fe20007fde0ff */
[----:B------:R-:W-:Y:S01]  /*12cf0*/  IMAD.X R23, R23, 0x1, R2, P2 ;  /* 0x0000000117177824 */ /* 0x000fe200010e0602 */
[----:B------:R-:W-:Y:S01]  /*12d00*/  ISETP.GE.U32.AND P2, PT, R22, R21, PT ;  /* 0x000000151600720c */ /* 0x000fe20003f46070 */
[----:B------:R-:W-:Y:S01]  /*12d10*/  IMAD.X R0, RZ, RZ, R25, P5 ;  /* 0x000000ffff007224 */ /* 0x000fe200028e0619 */
[----:B------:R-:W-:Y:S01]  /*12d20*/  ISETP.GE.U32.AND P4, PT, R19, R92, PT ;  /* 0x0000005c1300720c */ /* 0x000fe20003f86070 */
[----:B------:R-:W-:Y:S01]  /*12d30*/  IMAD.X R27, R27, 0x1, R18, P6 ;  /* 0x000000011b1b7824 */ /* 0x000fe200030e0612 */
[----:B------:R-:W-:-:S02]  /*12d40*/  ISETP.GE.U32.AND.EX P2, PT, R23, R2, PT, P2 ;  /* 0x000000021700720c */ /* 0x000fc40003f46120 */
[----:B------:R-:W-:Y:S02]  /*12d50*/  ISETP.LT.U32.AND P5, PT, R92, R15, PT ;  /* 0x0000000f5c00720c */ /* 0x000fe40003fa1070 */
[----:B------:R-:W-:Y:S02]  /*12d60*/  ISETP.GE.U32.AND.EX P6, PT, R0, R25, PT, P4 ;  /* 0x000000190000720c */ /* 0x000fe40003fc6140 */
[----:B------:R-:W-:Y:S02]  /*12d70*/  SEL R3, RZ, 0x1, P2 ;  /* 0x00000001ff037807 */ /* 0x000fe40001000000 */
[----:B------:R-:W-:Y:S02]  /*12d80*/  ISETP.LT.U32.OR.EX P5, PT, R25, R10, !P6, P5 ;  /* 0x0000000a1900720c */ /* 0x000fe400077a1550 */
[----:B------:R-:W-:Y:S02]  /*12d90*/  IADD3 R3, P6, PT, R3, R26, RZ ;  /* 0x0000001a03037210 */ /* 0x000fe40007fde0ff */
[----:B------:R-:W-:-:S02]  /*12da0*/  SEL R20, R36, RZ, P1 ;  /* 0x000000ff24147207 */ /* 0x000fc40000800000 */
[----:B------:R-:W-:Y:S01]  /*12db0*/  SEL R15, RZ, 0x1, !P5 ;  /* 0x00000001ff0f7807 */ /* 0x000fe20006800000 */
[----:B------:R-:W-:Y:S01]  /*12dc0*/  IMAD.X R2, RZ, RZ, R27, P6 ;  /* 0x000000ffff027224 */ /* 0x000fe200030e061b */
[----:B------:R-:W-:Y:S02]  /*12dd0*/  SEL R21, R37, RZ, P1 ;  /* 0x000000ff25157207 */ /* 0x000fe40000800000 */
        /* <DEDUP_REMOVED lines=11> */
[----:B------:R-:W-:Y:S02]  /*12e90*/  ISETP.LT.U32.AND P2, PT, R86, R13, PT ;  /* 0x0000000d5600720c */ /* 0x000fe40003f41070 */
[----:B------:R-:W-:Y:S02]  /*12ea0*/  ISETP.GE.U32.AND P3, PT, R15, R86, PT ;  /* 0x000000560f00720c */ /* 0x000fe40003f66070 */
[----:B------:R-:W-:-:S02]  /*12eb0*/  SEL R3, RZ, 0x1, P4 ;  /* 0x00000001ff037807 */ /* 0x000fc40002000000 */
[----:B------:R-:W-:Y:S02]  /*12ec0*/  IADD3 R13, P4, PT, R24, R9, RZ ;  /* 0x00000009180d7210 */ /* 0x000fe40007f9e0ff */
[----:B------:R-:W-:Y:S02]  /*12ed0*/  SEL R2, RZ, 0x1, P5 ;  /* 0x00000001ff027807 */ /* 0x000fe40002800000 */
[----:B------:R-:W-:Y:S01]  /*12ee0*/  ISETP.GE.U32.AND.EX P5, PT, R18, R67, PT, P3 ;  /* 0x000000431200720c */ /* 0x000fe20003fa6130 */
[----:B------:R-:W-:Y:S01]  /*12ef0*/  IMAD.X R24, R24, 0x1, R16, P4 ;  /* 0x0000000118187824 */ /* 0x000fe200020e0610 */
[----:B------:R-:W-:Y:S02]  /*12f00*/  IADD3 R2, P4, P3, R13, R2, R3 ;  /* 0x000000020d027210 */ /* 0x000fe40007b9e003 */
[----:B------:R-:W-:Y:S02]  /*12f10*/  ISETP.LT.U32.OR.EX P5, PT, R67, R12, !P5, P2 ;  /* 0x0000000c4300720c */ /* 0x000fe40006fa1520 */
[----:B------:R-:W-:-:S02]  /*12f20*/  SEL R9, R34, RZ, P1 ;  /* 0x000000ff22097207 */ /* 0x000fc40000800000 */
[C---:B------:R-:W-:Y:S02]  /*12f30*/  ISETP.GE.U32.AND P2, PT, R2.reuse, R13, PT ;  /* 0x0000000d0200720c */ /* 0x040fe40003f46070 */
[----:B------:R-:W-:Y:S02]  /*12f40*/  IADD3 R28, P6, PT, R7, R28, RZ ;  /* 0x0000001c071c7210 */ /* 0x000fe40007fde0ff */
[----:B------:R-:W-:Y:S02]  /*12f50*/  SEL R13, RZ, 0x1, !P5 ;  /* 0x00000001ff0d7807 */ /* 0x000fe40006800000 */
[----:B------:R-:W-:Y:S01]  /*12f60*/  SEL R10, R35, RZ, P1 ;  /* 0x000000ff230a7207 */ /* 0x000fe20000800000 */
[----:B------:R-:W-:Y:S01]  /*12f70*/  IMAD.X R32, R11, 0x1, R32, P6 ;  /* 0x000000010b207824 */ /* 0x000fe200030e0620 */
[----:B------:R-:W-:Y:S02]  /*12f80*/  IADD3 R9, P5, PT, R2, R9, RZ ;  /* 0x0000000902097210 */ /* 0x000fe40007fbe0ff */
[----:B------:R-:W-:-:S02]  /*12f90*/  IADD3.X R3, PT, PT, R24, RZ, RZ, P4, P3 ;  /* 0x000000ff18037210 */ /* 0x000fc400027e64ff */
[----:B------:R-:W-:Y:S02]  /*12fa0*/  IADD3 R13, P4, PT, R28, R13, RZ ;  /* 0x0000000d1c0d7210 */ /* 0x000fe40007f9e0ff */
[----:B------:R-:W-:Y:S01]  /*12fb0*/  ISETP.GE.U32.AND P3, PT, R9, R2, PT ;  /* 0x000000020900720c */ /* 0x000fe20003f66070 */
[----:B------:R-:W-:Y:S01]  /*12fc0*/  IMAD.X R10, R3, 0x1, R10, P5 ;  /* 0x00000001030a7824 */ /* 0x000fe200028e060a */
[----:B------:R-:W-:Y:S01]  /*12fd0*/  ISETP.GE.U32.AND P5, PT, R13, R28, PT ;  /* 0x0000001c0d00720c */ /* 0x000fe20003fa6070 */
[----:B------:R-:W-:Y:S01]  /*12fe0*/  IMAD.X R16, RZ, RZ, R32, P4 ;  /* 0x000000ffff107224 */ /* 0x000fe200020e0620 */
[----:B------:R-:W-:Y:S02]  /*12ff0*/  ISETP.GE.U32.AND.EX P2, PT, R3, R24, PT, P2 ;  /* 0x000000180300720c */ /* 0x000fe40003f46120 */
[----:B------:R-:W-:Y:S02]  /*13000*/  ISETP.GE.U32.AND.EX P3, PT, R10, R3, PT, P3 ;  /* 0x000000030a00720c */ /* 0x000fe40003f66130 */
[----:B------:R-:W-:-:S02]  /*13010*/  ISETP.LT.U32.AND P4, PT, R28, R7, PT ;  /* 0x000000071c00720c */ /* 0x000fc40003f81070 */
[----:B------:R-:W-:Y:S02]  /*13020*/  ISETP.GE.U32.AND.EX P5, PT, R16, R32, PT, P5 ;  /* 0x000000201000720c */ /* 0x000fe40003fa6150 */
[----:B------:R-:W-:Y:S02]  /*13030*/  SEL R2, RZ, 0x1, P2 ;  /* 0x00000001ff027807 */ /* 0x000fe40001000000 */
[----:B------:R-:W-:Y:S02]  /*13040*/  SEL R7, RZ, 0x1, P3 ;  /* 0x00000001ff077807 */ /* 0x000fe40001800000 */
[----:B------:R-:W-:Y:S01]  /*13050*/  ISETP.LT.U32.OR.EX P2, PT, R32, R11, !P5, P4 ;  /* 0x0000000b2000720c */ /* 0x000fe20006f41540 */
[----:B------:R-:W-:Y:S01]  /*13060*/  IMAD.MOV.U32 R11, RZ, RZ, R20 ;  /* 0x000000ffff0b7224 */ /* 0x000fe200078e0014 */
[----:B------:R-:W-:Y:S02]  /*13070*/  SEL R3, RZ, 0xffffffff, !P0 ;  /* 0xffffffffff037807 */ /* 0x000fe40004000000 */
[----:B------:R-:W-:-:S02]  /*13080*/  IADD3 R7, P0, PT, R7, R2, RZ ;  /* 0x0000000207077210 */ /* 0x000fc40007f1e0ff */
[----:B------:R-:W-:Y:S02]  /*13090*/  SEL R2, RZ, 0x1, !P2 ;  /* 0x00000001ff027807 */ /* 0x000fe40005000000 */
[--C-:B------:R-:W-:Y:S01]  /*130a0*/  IADD3 R7, P2, P3, R7, R8, R3.reuse ;  /* 0x0000000807077210 */ /* 0x100fe20007b5e003 */
[----:B------:R-:W-:Y:S01]  /*130b0*/  IMAD.X R8, RZ, RZ, RZ, P0 ;  /* 0x000000ffff087224 */ /* 0x000fe200000e06ff */
[----:B------:R-:W-:Y:S01]  /*130c0*/  IADD3 R31, P4, PT, R31, R2, RZ ;  /* 0x000000021f1f7210 */ /* 0x000fe20007f9e0ff */
[----:B------:R-:W-:Y:S01]  /*130d0*/  IMAD.MOV.U32 R2, RZ, RZ, RZ ;  /* 0x000000ffff027224 */ /* 0x000fe200078e00ff */
[----:B------:R-:W-:Y:S02]  /*130e0*/  ISETP.GT.U32.AND P0, PT, R13, R40, PT ;  /* 0x000000280d00720c */ /* 0x000fe40003f04070 */
[----:B------:R-:W-:Y:S01]  /*130f0*/  IADD3.X R8, PT, PT, R8, R29, R3, P2, P3 ;  /* 0x0000001d08087210 */ /* 0x000fe200017e6403 */
[----:B------:R-:W-:Y:S01]  /*13100*/  IMAD.X R29, RZ, RZ, R2, P4 ;  /* 0x000000ffff1d7224 */ /* 0x000fe200020e0602 */
[----:B------:R-:W-:Y:S01]  /*13110*/  SEL R12, R40, RZ, P1 ;  /* 0x000000ff280c7207 */ /* 0x000fe20000800000 */
[----:B------:R-:W-:Y:S01]  /*13120*/  IMAD.MOV.U32 R2, RZ, RZ, R22 ;  /* 0x000000ffff027224 */ /* 0x000fe200078e0016 */
[----:B------:R-:W-:-:S02]  /*13130*/  SEL R3, R41, RZ, P1 ;  /* 0x000000ff29037207 */ /* 0x000fc40000800000 */
[----:B------:R-:W-:Y:S02]  /*13140*/  ISETP.GT.U32.AND.EX P0, PT, R16, R41, PT, P0 ;  /* 0x000000291000720c */ /* 0x000fe40003f04100 */
[----:B------:R-:W-:Y:S02]  /*13150*/  ISETP.NE.U32.AND P1, PT, R31, RZ, PT ;  /* 0x000000ff1f00720c */ /* 0x000fe40003f25070 */
[----:B------:R-:W-:Y:S01]  /*13160*/  IADD3 R7, P2, PT, R7, R12, RZ ;  /* 0x0000000c07077210 */ /* 0x000fe20007f5e0ff */
[----:B------:R-:W-:Y:S01]  /*13170*/  IMAD.MOV.U32 R12, RZ, RZ, R21 ;  /* 0x000000ffff0c7224 */ /* 0x000fe200078e0015 */
[----:B------:R-:W-:-:S03]  /*13180*/  ISETP.NE.OR.EX P0, PT, R29, RZ, P0, P1 ;  /* 0x000000ff1d00720c */ /* 0x000fc60000705710 */
[----:B------:R-:W-:Y:S02]  /*13190*/  IMAD.X R8, R8, 0x1, R3, P2 ;  /* 0x0000000108087824 */ /* 0x000fe400010e0603 */
[----:B------:R-:W-:-:S08]  /*131a0*/  IMAD.MOV.U32 R3, RZ, RZ, R23 ;  /* 0x000000ffff037224 */ /* 0x000fd000078e0017 */
        /* <DEDUP_REMOVED lines=17> */
.L_x_363:
        /* <DEDUP_REMOVED lines=65> */
.L_x_365:
        /* <DEDUP_REMOVED lines=63> */
.L_x_366:
        /* <DEDUP_REMOVED lines=22> */
[----:B------:R-:W-:Y:S01]  /*13c20*/  IMAD.X R20, R20, 0x1, R21, P1 ;  /* 0x0000000114147824 */ /* 0x000fe200008e0615 */
[----:B------:R-:W-:Y:S01]  /*13c30*/  IADD3 R17, P0, PT, R29, -R38, RZ ;  /* 0x800000261d117210 */ /* 0x000fe20007f1e0ff */
[----:B------:R-:W-:Y:S01]  /*13c40*/  IMAD.X R18, R18, 0x1, R25, P2 ;  /* 0x0000000112127824 */ /* 0x000fe200010e0619 */
[----:B------:R-:W-:Y:S01]  /*13c50*/  IADD3.X R16, PT, PT, R0, ~R41, R16, P3, P4 ;  /* 0x8000002900107210 */ /* 0x000fe20001fe8410 */
[----:B------:R-:W-:-:S02]  /*13c60*/  IMAD.MOV.U32 R0, RZ, RZ, R20 ;  /* 0x000000ffff007224 */ /* 0x000fc400078e0014 */
[----:B------:R-:W-:-:S08]  /*13c70*/  IMAD.X R14, R22, 0x1, ~R39, P0 ;  /* 0x00000001160e7824 */ /* 0x000fd000000e0e27 */
.L_x_364:
[-C--:B------:R-:W-:Y:S01]  /*13c80*/  LEA.HI R20, P0, R14, R19.reuse, RZ, 0x1 ;  /* 0x000000130e147211 */ /* 0x080fe200078108ff */
[C---:B------:R-:W-:Y:S01]  /*13c90*/  IMAD.SHL.U32 R33, R17.reuse, 0x2, RZ ;  /* 0x0000000211217824 */ /* 0x040fe200078e00ff */
[----:B------:R-:W-:Y:S01]  /*13ca0*/  SHF.L.U64.HI R58, R17, 0x1, R14 ;  /* 0x00000001113a7819 */ /* 0x000fe2000001020e */
[----:B------:R-:W-:Y:S01]  /*13cb0*/  UISETP.NE.U32.AND UP0, UPT, UR4, 0x1, UPT ;  /* 0x000000010400788c */ /* 0x000fe2000bf05070 */
[-C--:B------:R-:W-:Y:S01]  /*13cc0*/  IADD3 R31, P3, PT, R19, R20.reuse, RZ ;  /* 0x00000014131f7210 */ /* 0x080fe20007f7e0ff */
[----:B------:R-:W-:Y:S01]  /*13cd0*/  IMAD.X R17, RZ, RZ, R0, P0 ;  /* 0x000000ffff117224 */ /* 0x000fe200000e0600 */
[----:B------:R-:W-:Y:S01]  /*13ce0*/  ISETP.GE.U32.AND P0, PT, R20, R19, PT ;  /* 0x000000131400720c */ /* 0x000fe20003f06070 */
[----:B------:R-:W-:Y:S01]  /*13cf0*/  UISETP.NE.U32.AND.EX UP0, UPT, URZ, URZ, UPT, UP0 ;  /* 0x000000ffff00728c */ /* 0x000fe2000bf05100 */
        /* <DEDUP_REMOVED lines=20> */
[----:B------:R-:W-:Y:S02]  /*13e40*/  ISETP.GE.U32.AND P1, PT, R0, R15, PT ;  /* 0x0000000f0000720c */ /* 0x000fe40003f26070 */
        /* <DEDUP_REMOVED lines=29> */
[----:B------:R-:W-:Y:S02]  /*14020*/  SEL R23, RZ, 0xffffffff, !P0 ;  /* 0xffffffffff177807 */ /* 0x000fe40004000000 */
[----:B------:R-:W-:-:S02]  /*14030*/  IADD3 R13, P2, PT, R13, R0, RZ ;  /* 0x000000000d0d7210 */ /* 0x000fc40007f5e0ff */
[----:B------:R-:W-:Y:S02]  /*14040*/  SEL R0, RZ, 0x1, !P3 ;  /* 0x00000001ff007807 */ /* 0x000fe40005800000 */
[----:B------:R-:W-:Y:S02]  /*14050*/  SEL R21, RZ, 0xffffffff, !P1 ;  /* 0xffffffffff157807 */ /* 0x000fe40004800000 */
[----:B------:R-:W-:Y:S02]  /*14060*/  IADD3 R16, P1, PT, R23, R20, RZ ;  /* 0x0000001417107210 */ /* 0x000fe40007f3e0ff */
[----:B------:R-:W-:Y:S02]  /*14070*/  LOP3.LUT R0, R13, R0, RZ, 0xfc, !PT ;  /* 0x000000000d007212 */ /* 0x000fe400078efcff */
[----:B------:R-:W-:Y:S01]  /*14080*/  IADD3 R14, P3, PT, R21, R14, RZ ;  /* 0x0000000e150e7210 */ /* 0x000fe20007f7e0ff */
[----:B------:R-:W-:Y:S01]  /*14090*/  IMAD.X R23, R23, 0x1, R22, P1 ;  /* 0x0000000117177824 */ /* 0x000fe200008e0616 */
[----:B------:R-:W-:Y:S01]  /*140a0*/  IADD3 R13, P1, PT, R0, -0x1, RZ ;  /* 0xffffffff000d7810 */ /* 0x000fe20007f3e0ff */
[----:B------:R-:W-:Y:S01]  /*140b0*/  IMAD.MOV.U32 R22, RZ, RZ, 0x1 ;  /* 0x00000001ff167424 */ /* 0x000fe200078e00ff */
[----:B------:R-:W-:Y:S01]  /*140c0*/  IADD3 R24, P0, PT, R25, R24, RZ ;  /* 0x0000001819187210 */ /* 0x000fe20007f1e0ff */
[----:B------:R-:W-:Y:S01]  /*140d0*/  IMAD.X R21, R21, 0x1, R18, P3 ;  /* 0x0000000115157824 */ /* 0x000fe200018e0612 */
[----:B------:R-:W-:Y:S01]  /*140e0*/  IADD3 R20, P3, PT, RZ, -R0, RZ ;  /* 0x80000000ff147210 */ /* 0x000fe20007f7e0ff */
[----:B------:R-:W-:Y:S01]  /*140f0*/  IMAD.X R0, RZ, RZ, RZ, P2 ;  /* 0x000000ffff007224 */ /* 0x000fe200010e06ff */
[-C--:B------:R-:W-:Y:S01]  /*14100*/  LOP3.LUT R19, R33, R13.reuse, RZ, 0xc0, !PT ;  /* 0x0000000d21137212 */ /* 0x080fe200078ec0ff */
[----:B------:R-:W-:Y:S01]  /*14110*/  IMAD.X R25, R25, 0x1, R26, P0 ;  /* 0x0000000119197824 */ /* 0x000fe200000e061a */
[----:B------:R-:W-:-:S02]  /*14120*/  LOP3.LUT R17, R31, R13, RZ, 0xc0, !PT ;  /* 0x0000000d1f117212 */ /* 0x000fc400078ec0ff */
[-C--:B------:R-:W-:Y:S02]  /*14130*/  LOP3.LUT R15, R29, R13.reuse, RZ, 0xc0, !PT ;  /* 0x0000000d1d0f7212 */ /* 0x080fe400078ec0ff */
[----:B------:R-:W-:Y:S02]  /*14140*/  LOP3.LUT R13, R27, R13, RZ, 0xc0, !PT ;  /* 0x0000000d1b0d7212 */ /* 0x000fe400078ec0ff */
[----:B------:R-:W-:Y:S02]  /*14150*/  IADD3 R18, P0, PT, R33, -R38, RZ ;  /* 0x8000002621127210 */ /* 0x000fe40007f1e0ff */
[--C-:B------:R-:W-:Y:S02]  /*14160*/  LOP3.LUT R13, R13, R14, R20.reuse, 0xf8, !PT ;  /* 0x0000000e0d0d7212 */ /* 0x100fe400078ef814 */
[----:B------:R-:W-:Y:S01]  /*14170*/  IADD3.X R14, PT, PT, R0, -0x1, RZ, P1, !PT ;  /* 0xffffffff000e7810 */ /* 0x000fe20000ffe4ff */
[----:B------:R-:W-:Y:S01]  /*14180*/  IMAD.X R27, R58, 0x1, ~R39, P0 ;  /* 0x000000013a1b7824 */ /* 0x000fe200000e0e27 */
[----:B------:R-:W-:Y:S01]  /*14190*/  LOP3.LUT R19, R19, R18, R20, 0xf8, !PT ;  /* 0x0000001213137212 */ /* 0x000fe200078ef814 */
[----:B------:R-:W-:Y:S01]  /*141a0*/  IMAD.X R0, RZ, RZ, ~R0, P3 ;  /* 0x000000ffff007224 */ /* 0x000fe200018e0e00 */
[----:B------:R-:W-:-:S02]  /*141b0*/  LOP3.LUT R17, R17, R24, R20, 0xf8, !PT ;  /* 0x0000001811117212 */ /* 0x000fc400078ef814 */
[----:B------:R-:W-:Y:S02]  /*141c0*/  LOP3.LUT R15, R15, R16, R20, 0xf8, !PT ;  /* 0x000000100f0f7212 */ /* 0x000fe400078ef814 */
[-C--:B------:R-:W-:Y:S02]  /*141d0*/  LOP3.LUT R20, R58, R14.reuse, RZ, 0xc0, !PT ;  /* 0x0000000e3a147212 */ /* 0x080fe400078ec0ff */
[-C--:B------:R-:W-:Y:S02]  /*141e0*/  LOP3.LUT R18, R32, R14.reuse, RZ, 0xc0, !PT ;  /* 0x0000000e20127212 */ /* 0x080fe400078ec0ff */
[-C--:B------:R-:W-:Y:S02]  /*141f0*/  LOP3.LUT R16, R30, R14.reuse, RZ, 0xc0, !PT ;  /* 0x0000000e1e107212 */ /* 0x080fe400078ec0ff */
[----:B------:R-:W-:Y:S02]  /*14200*/  LOP3.LUT R14, R28, R14, RZ, 0xc0, !PT ;  /* 0x0000000e1c0e7212 */ /* 0x000fe400078ec0ff */
[----:B------:R-:W-:-:S02]  /*14210*/  LOP3.LUT R20, R20, R27, R0, 0xf8, !PT ;  /* 0x0000001b14147212 */ /* 0x000fc400078ef800 */
[--C-:B------:R-:W-:Y:S02]  /*14220*/  LOP3.LUT R18, R18, R25, R0.reuse, 0xf8, !PT ;  /* 0x0000001912127212 */ /* 0x100fe400078ef800 */
[--C-:B------:R-:W-:Y:S02]  /*14230*/  LOP3.LUT R16, R16, R23, R0.reuse, 0xf8, !PT ;  /* 0x0000001710107212 */ /* 0x100fe400078ef800 */
[--C-:B------:R-:W-:Y:S02]  /*14240*/  LOP3.LUT R14, R14, R21, R0.reuse, 0xf8, !PT ;  /* 0x000000150e0e7212 */ /* 0x100fe400078ef800 */
[----:B------:R-:W-:Y:S01]  /*14250*/  PRMT R0, R22, 0x7610, R0 ;  /* 0x0000761016007816 */ /* 0x000fe20000000000 */
[----:B------:R-:W-:Y:S06]  /*14260*/  BRA.U UP0, `(.L_x_331) ;  /* 0x000001bd00847547 */ /* 0x000fec000b800000 */
[----:B------:R-:W-:-:S04]  /*14270*/  IMAD.WIDE.U32 R22, R20, R17, RZ ;  /* 0x0000001114167225 */ /* 0x000fc800078e00ff */
        /* <DEDUP_REMOVED lines=19> */
[----:B------:R-:W-:-:S03]  /*143b0*/  IMAD.WIDE.U32 R30, R19, R13, RZ ;  /* 0x0000000d131e7225 */ /* 0x000fc600078e00ff */
[----:B------:R-:W-:Y:S01]  /*143c0*/  ISETP.GE.U32.AND.EX P0, PT, R60, R21, PT, P0 ;  /* 0x000000153c00720c */ /* 0x000fe20003f06100 */
[----:B------:R-:W-:-:S04]  /*143d0*/  IMAD.WIDE.U32 R22, P1, R19, R14, R22 ;  /* 0x0000000e13167225 */ /* 0x000fc80007820016 */
[----:B------:R-:W-:Y:S01]  /*143e0*/  IMAD.WIDE.U32 R32, R17, R15, RZ ;  /* 0x0000000f11207225 */ /* 0x000fe200078e00ff */
[----:B------:R-:W-:-:S03]  /*143f0*/  IADD3 RZ, P6, PT, R31, R22, RZ ;  /* 0x000000161fff7210 */ /* 0x000fc60007fde0ff */
[----:B------:R-:W-:-:S04]  /*14400*/  IMAD.WIDE.U32 R24, P4, R17, R16, R24 ;  /* 0x0000001011187225 */ /* 0x000fc80007880018 */
[----:B------:R-:W-:-:S04]  /*14410*/  IMAD.WIDE.U32 R86, R20, R19, RZ ;  /* 0x0000001314567225 */ /* 0x000fc800078e00ff */
[-C--:B------:R-:W-:Y:S02]  /*14420*/  IMAD R21, R18, R19.reuse, RZ ;  /* 0x0000001312157224 */ /* 0x080fe400078e02ff */
[----:B------:R-:W-:Y:S01]  /*14430*/  IMAD.X R27, RZ, RZ, RZ, P2 ;  /* 0x000000ffff1b7224 */ /* 0x000fe200010e06ff */
[----:B------:R-:W-:Y:S01]  /*14440*/  IADD3 RZ, P2, PT, R33, R24, RZ ;  /* 0x0000001821ff7210 */ /* 0x000fe20007f5e0ff */
[----:B------:R-:W-:Y:S02]  /*14450*/  IMAD.MOV.U32 R26, RZ, RZ, R29 ;  /* 0x000000ffff1a7224 */ /* 0x000fe400078e001d */
[-C--:B------:R-:W-:Y:S02]  /*14460*/  IMAD R22, R14, R19.reuse, RZ ;  /* 0x000000130e167224 */ /* 0x080fe400078e02ff */
[----:B------:R-:W-:-:S04]  /*14470*/  IMAD.WIDE.U32 R32, R19, R19, RZ ;  /* 0x0000001313207225 */ /* 0x000fc800078e00ff */
[----:B------:R-:W-:-:S04]  /*14480*/  IMAD.WIDE.U32 R86, P5, R19, R20, R86 ;  /* 0x0000001413567225 */ /* 0x000fc800078a0056 */
[----:B------:R-:W-:-:S04]  /*14490*/  IMAD.WIDE.U32 R30, R17, R19, RZ ;  /* 0x00000013111e7225 */ /* 0x000fc800078e00ff */
[----:B------:R-:W-:Y:S01]  /*144a0*/  IMAD R59, R20, R17, R21 ;  /* 0x00000011143b7224 */ /* 0x000fe200078e0215 */
[----:B------:R-:W-:Y:S01]  /*144b0*/  SEL R21, RZ, 0x1, P0 ;  /* 0x00000001ff157807 */ /* 0x000fe20000000000 */
[----:B------:R-:W-:Y:S01]  /*144c0*/  IMAD.WIDE.U32 R28, R13, R19, RZ ;  /* 0x000000130d1c7225 */ /* 0x000fe200078e00ff */
[----:B------:R-:W-:-:S03]  /*144d0*/  IADD3 RZ, P0, PT, R33, R86, RZ ;  /* 0x0000005621ff7210 */ /* 0x000fc60007f1e0ff */
[C---:B------:R-:W-:Y:S02]  /*144e0*/  IMAD R69, R20.reuse, R13, R22 ;  /* 0x0000000d14457224 */ /* 0x040fe400078e0216 */
[----:B------:R-:W-:-:S04]  /*144f0*/  IMAD.WIDE.U32.X R26, R20, R16, R26, P3 ;  /* 0x00000010141a7225 */ /* 0x000fc800018e041a */
[----:B------:R-:W-:Y:S02]  /*14500*/  IMAD.IADD R68, R31, 0x1, R59 ;  /* 0x000000011f447824 */ /* 0x000fe400078e023b */
[----:B------:R-:W-:Y:S01]  /*14510*/  IMAD.X R59, RZ, RZ, RZ, P5 ;  /* 0x000000ffff3b7224 */ /* 0x000fe200028e06ff */
[----:B------:R-:W-:Y:S01]  /*14520*/  IADD3 R26, P3, P5, R28, R26, R21 ;  /* 0x0000001a1c1a7210 */ /* 0x000fe20007d7e015 */
[----:B------:R-:W-:Y:S01]  /*14530*/  IMAD.WIDE.U32 R32, R18, R13, RZ ;  /* 0x0000000d12207225 */ /* 0x000fe200078e00ff */
[----:B------:R-:W-:-:S03]  /*14540*/  SHF.L.U64.HI R24, R30, 0x1, R68 ;  /* 0x000000011e187819 */ /* 0x000fc60000010244 */
[----:B------:R-:W-:Y:S02]  /*14550*/  IMAD.MOV.U32 R58, RZ, RZ, R87 ;  /* 0x000000ffff3a7224 */ /* 0x000fe400078e0057 */
[----:B------:R-:W-:Y:S02]  /*14560*/  IMAD.IADD R69, R29, 0x1, R69 ;  /* 0x000000011d457824 */ /* 0x000fe400078e0245 */
[----:B------:R-:W-:-:S03]  /*14570*/  IMAD.WIDE.U32 R62, R18, R17, RZ ;  /* 0x00000011123e7225 */ /* 0x000fc600078e00ff */
[----:B------:R-:W-:Y:S01]  /*14580*/  IADD3.X R27, PT, PT, R69, R27, RZ, P3, P5 ;  /* 0x0000001b451b7210 */ /* 0x000fe20001fea4ff */
[----:B------:R-:W-:Y:S02]  /*14590*/  IMAD.SHL.U32 R61, R30, 0x2, RZ ;  /* 0x000000021e3d7824 */ /* 0x000fe400078e00ff */
[----:B------:R-:W-:-:S04]  /*145a0*/  IMAD.WIDE.U32.X R58, R20, R20, R58, P0 ;  /* 0x00000014143a7225 */ /* 0x000fc800000e043a */
[----:B------:R-:W-:-:S04]  /*145b0*/  IMAD.WIDE.U32 R64, P0, R17, R14, R32 ;  /* 0x0000000e11407225 */ /* 0x000fc80007800020 */
[----:B------:R-:W-:-:S04]  /*145c0*/  IMAD.WIDE.U32 R32, P5, R17, R18, R62 ;  /* 0x0000001211207225 */ /* 0x000fc800078a003e */
[----:B------:R-:W-:Y:S01]  /*145d0*/  IMAD.X R63, RZ, RZ, RZ, P1 ;  /* 0x000000ffff3f7224 */ /* 0x000fe200008e06ff */
[----:B------:R-:W-:Y:S01]  /*145e0*/  IADD3 R22, P1, PT, R61, R58, RZ ;  /* 0x0000003a3d167210 */ /* 0x000fe20007f3e0ff */
[----:B------:R-:W-:Y:S01]  /*145f0*/  IMAD.WIDE.U32 R30, R17, R13, RZ ;  /* 0x0000000d111e7225 */ /* 0x000fe200078e00ff */
[----:B------:R-:W-:-:S03]  /*14600*/  SHF.L.W.U32.HI R58, R68, 0x1, R71 ;  /* 0x00000001443a7819 */ /* 0x000fc60000010e47 */
[----:B------:R-:W-:Y:S01]  /*14610*/  IMAD.X R21, R24, 0x1, R59, P1 ;  /* 0x0000000118157824 */ /* 0x000fe200008e063b */
[----:B------:R-:W-:Y:S01]  /*14620*/  SHF.L.W.U32.HI R59, R71, 0x1, R60 ;  /* 0x00000001473b7819 */ /* 0x000fe20000010e3c */
[----:B------:R-:W-:Y:S01]  /*14630*/  IMAD.X R29, RZ, RZ, RZ, P0 ;  /* 0x000000ffff1d7224 */ /* 0x000fe200000e06ff */
[----:B------:R-:W-:Y:S01]  /*14640*/  ISETP.GE.U32.AND P0, PT, R22, R61, PT ;  /* 0x0000003d1600720c */ /* 0x000fe20003f06070 */
[-C--:B------:R-:W-:Y:S01]  /*14650*/  IMAD.WIDE.U32 R66, R17, R17.reuse, RZ ;  /* 0x0000001111427225 */ /* 0x080fe200078e00ff */
[----:B------:R-:W-:Y:S02]  /*14660*/  ISETP.GE.U32.AND P1, PT, R26, R28, PT ;  /* 0x0000001c1a00720c */ /* 0x000fe40003f26070 */
[----:B------:R-:W-:Y:S01]  /*14670*/  IADD3 RZ, P3, PT, R31, R64, RZ ;  /* 0x000000401fff7210 */ /* 0x000fe20007f7e0ff */
[----:B------:R-:W-:Y:S01]  /*14680*/  IMAD.X R31, RZ, RZ, RZ, P4 ;  /* 0x000000ffff1f7224 */ /* 0x000fe200020e06ff */
[----:B------:R-:W-:Y:S01]  /*14690*/  ISETP.GE.U32.AND.EX P0, PT, R21, R24, PT, P0 ;  /* 0x000000181500720c */ /* 0x000fe20003f06100 */
[----:B------:R-:W-:Y:S01]  /*146a0*/  IMAD.MOV.U32 R62, RZ, RZ, R23 ;  /* 0x000000ffff3e7224 */ /* 0x000fe200078e0017 */
[----:B------:R-:W-:Y:S01]  /*146b0*/  IADD3 RZ, P4, PT, R67, R32, RZ ;  /* 0x0000002043ff7210 */ /* 0x000fe20007f9e0ff */
[----:B------:R-:W-:Y:S01]  /*146c0*/  IMAD.WIDE.U32 R66, R17, R17, R58 ;  /* 0x0000001111427225 */ /* 0x000fe200078e003a */
[----:B------:R-:W-:-:S02]  /*146d0*/  ISETP.GE.U32.AND.EX P1, PT, R27, R69, PT, P1 ;  /* 0x000000451b00720c */ /* 0x000fc40003f26110 */
[----:B------:R-:W-:Y:S01]  /*146e0*/  SEL R23, RZ, 0x1, P0 ;  /* 0x00000001ff177807 */ /* 0x000fe20000000000 */
[----:B------:R-:W-:Y:S01]  /*146f0*/  IMAD.MOV.U32 R30, RZ, RZ, R25 ;  /* 0x000000ffff1e7224 */ /* 0x000fe200078e0019 */
[----:B------:R-:W-:Y:S01]  /*14700*/  SEL R25, RZ, 0x1, P1 ;  /* 0x00000001ff197807 */ /* 0x000fe20000800000 */
[----:B------:R-:W-:Y:S01]  /*14710*/  IMAD R61, R16, R17, RZ ;  /* 0x00000011103d7224 */ /* 0x000fe200078e02ff */
[----:B------:R-:W-:Y:S01]  /*14720*/  ISETP.LT.U32.AND P0, PT, R66, R58, PT ;  /* 0x0000003a4200720c */ /* 0x000fe20003f01070 */
[----:B------:R-:W-:Y:S01]  /*14730*/  IMAD.IADD R58, R32, 0x1, R67 ;  /* 0x00000001203a7824 */ /* 0x000fe200078e0243 */
[----:B------:R-:W-:Y:S01]  /*14740*/  IADD3 R24, P1, PT, R23, R66, RZ ;  /* 0x0000004217187210 */ /* 0x000fe20007f3e0ff */
[----:B------:R-:W-:-:S03]  /*14750*/  IMAD.WIDE.U32.X R62, R20, R14, R62, P6 ;  /* 0x0000000e143e7225 */ /* 0x000fc600030e043e */
[----:B------:R-:W-:Y:S01]  /*14760*/  ISETP.GE.U32.AND P6, PT, R24, R66, PT ;  /* 0x000000421800720c */ /* 0x000fe20003fc6070 */
[----:B------:R-:W-:Y:S02]  /*14770*/  IMAD.X R23, RZ, RZ, R58, P1 ;  /* 0x000000ffff177224 */ /* 0x000fe400008e063a */
[----:B------:R-:W-:Y:S02]  /*14780*/  IMAD.MOV.U32 R28, RZ, RZ, R65 ;  /* 0x000000ffff1c7224 */ /* 0x000fe400078e0041 */
[----:B------:R-:W-:Y:S01]  /*14790*/  IMAD.WIDE.U32 R64, R17, R15, R26 ;  /* 0x0000000f11407225 */ /* 0x000fe200078e001a */
[----:B------:R-:W-:-:S03]  /*147a0*/  ISETP.GE.U32.AND.EX P6, PT, R23, R58, PT, P6 ;  /* 0x0000003a1700720c */ /* 0x000fc60003fc6160 */
[----:B------:R-:W-:Y:S01]  /*147b0*/  IMAD R61, R18, R15, R61 ;  /* 0x0000000f123d7224 */ /* 0x000fe200078e023d */
[----:B------:R-:W-:Y:S01]  /*147c0*/  ISETP.GE.U32.AND P1, PT, R64, R26, PT ;  /* 0x0000001a4000720c */ /* 0x000fe20003f26070 */
[----:B------:R-:W-:Y:S01]  /*147d0*/  IMAD.X R67, RZ, RZ, RZ, P5 ;  /* 0x000000ffff437224 */ /* 0x000fe200028e06ff */
[----:B------:R-:W-:Y:S01]  /*147e0*/  IADD3 R32, P5, PT, R25, R62, RZ ;  /* 0x0000003e19207210 */ /* 0x000fe20007fbe0ff */
[----:B------:R-:W-:Y:S01]  /*147f0*/  IMAD.IADD R69, R65, 0x1, R61 ;  /* 0x0000000141457824 */ /* 0x000fe200078e023d */
[----:B------:R-:W-:Y:S01]  /*14800*/  ISETP.LT.U32.OR.EX P0, PT, R58, R59, !P6, P0 ;  /* 0x0000003b3a00720c */ /* 0x000fe20007701500 */
[----:B------:R-:W-:Y:S01]  /*14810*/  IMAD.MOV.U32 R66, RZ, RZ, R33 ;  /* 0x000000ffff427224 */ /* 0x000fe200078e0021 */
[----:B------:R-:W-:Y:S01]  /*14820*/  SHF.L.W.U32.HI R25, R60, 0x1, R64 ;  /* 0x000000013c197819 */ /* 0x000fe20000010e40 */
[----:B------:R-:W-:Y:S01]  /*14830*/  IMAD R26, R14, R17, RZ ;  /* 0x000000110e1a7224 */ /* 0x000fe200078e02ff */
[----:B------:R-:W-:Y:S01]  /*14840*/  ISETP.GE.U32.AND.EX P1, PT, R69, R27, PT, P1 ;  /* 0x0000001b4500720c */ /* 0x000fe20003f26110 */
[----:B------:R-:W-:Y:S01]  /*14850*/  IMAD.X R33, RZ, RZ, R63, P5 ;  /* 0x000000ffff217224 */ /* 0x000fe200028e063f */
[----:B------:R-:W-:Y:S01]  /*14860*/  SHF.L.W.U32.HI R65, R64, 0x1, R69 ;  /* 0x0000000140417819 */ /* 0x000fe20000010e45 */
[----:B------:R-:W-:Y:S01]  /*14870*/  IMAD.WIDE.U32.X R58, R18, R18, R66, P4 ;  /* 0x00000012123a7225 */ /* 0x000fe200020e0442 */
[----:B------:R-:W-:-:S03]  /*14880*/  SEL R61, RZ, 0x1, P1 ;  /* 0x00000001ff3d7807 */ /* 0x000fc60000800000 */
[C---:B------:R-:W-:Y:S02]  /*14890*/  IMAD R63, R18.reuse, R13, R26 ;  /* 0x0000000d123f7224 */ /* 0x040fe400078e021a */
[----:B------:R-:W-:Y:S01]  /*148a0*/  IMAD.WIDE.U32.X R30, R18, R16, R30, P2 ;  /* 0x00000010121e7225 */ /* 0x000fe200010e041e */
[----:B------:R-:W-:-:S03]  /*148b0*/  IADD3 R58, P2, PT, R25, R58, RZ ;  /* 0x0000003a193a7210 */ /* 0x000fc60007f5e0ff */
[----:B------:R-:W-:-:S04]  /*148c0*/  IMAD.WIDE.U32 R26, R17, R13, R32 ;  /* 0x0000000d111a7225 */ /* 0x000fc800078e0020 */
[----:B------:R-:W-:Y:S01]  /*148d0*/  IMAD.IADD R27, R27, 0x1, R63 ;  /* 0x000000011b1b7824 */ /* 0x000fe200078e023f */
[----:B------:R-:W-:Y:S01]  /*148e0*/  IADD3 R61, P1, P6, R26, R30, R61 ;  /* 0x0000001e1a3d7210 */ /* 0x000fe20007e3e03d */
[----:B------:R-:W-:Y:S01]  /*148f0*/  IMAD.X R60, R65, 0x1, R59, P2 ;  /* 0x00000001413c7824 */ /* 0x000fe200010e063b */
[----:B------:R-:W-:Y:S01]  /*14900*/  SEL R59, RZ, 0x1, !P0 ;  /* 0x00000001ff3b7807 */ /* 0x000fe20004000000 */
[----:B------:R-:W-:Y:S01]  /*14910*/  IMAD.WIDE.U32.X R28, R18, R14, R28, P3 ;  /* 0x0000000e121c7225 */ /* 0x000fe200018e041c */
[----:B------:R-:W-:Y:S02]  /*14920*/  ISETP.GE.U32.AND P2, PT, R26, R32, PT ;  /* 0x000000201a00720c */ /* 0x000fe40003f46070 */
[----:B------:R-:W-:Y:S02]  /*14930*/  ISETP.GE.U32.AND P4, PT, R61, R26, PT ;  /* 0x0000001a3d00720c */ /* 0x000fe40003f86070 */
[----:B------:R-:W-:Y:S01]  /*14940*/  IADD3.X R68, PT, PT, R27, R31, RZ, P1, P6 ;  /* 0x0000001f1b447210 */ /* 0x000fe20000fec4ff */
[----:B------:R-:W-:Y:S01]  /*14950*/  IMAD.WIDE.U32 R30, R16, R13, RZ ;  /* 0x0000000d101e7225 */ /* 0x000fe200078e00ff */
[----:B------:R-:W-:-:S02]  /*14960*/  ISETP.LT.U32.AND P0, PT, R58, R25, PT ;  /* 0x000000193a00720c */ /* 0x000fc40003f01070 */
[----:B------:R-:W-:Y:S02]  /*14970*/  IADD3 R25, P5, PT, R58, R59, RZ ;  /* 0x0000003b3a197210 */ /* 0x000fe40007fbe0ff */
[----:B------:R-:W-:Y:S01]  /*14980*/  ISETP.GE.U32.AND.EX P2, PT, R27, R33, PT, P2 ;  /* 0x000000211b00720c */ /* 0x000fe20003f46120 */
[----:B------:R-:W-:Y:S01]  /*14990*/  IMAD.WIDE.U32 R32, R16, R15, RZ ;  /* 0x0000000f10207225 */ /* 0x000fe200078e00ff */
[----:B------:R-:W-:Y:S02]  /*149a0*/  ISETP.GE.U32.AND.EX P4, PT, R68, R27, PT, P4 ;  /* 0x0000001b4400720c */ /* 0x000fe40003f86140 */
[----:B------:R-:W-:Y:S01]  /*149b0*/  ISETP.GE.U32.AND P1, PT, R25, R58, PT ;  /* 0x0000003a1900720c */ /* 0x000fe20003f26070 */
[----:B------:R-:W-:Y:S01]  /*149c0*/  IMAD.WIDE.U32 R26, R15, R13, RZ ;  /* 0x0000000d0f1a7225 */ /* 0x000fe200078e00ff */
[----:B------:R-:W-:Y:S02]  /*149d0*/  SEL R62, RZ, 0x1, P2 ;  /* 0x00000001ff3e7807 */ /* 0x000fe40001000000 */
[----:B------:R-:W-:Y:S01]  /*149e0*/  SEL R63, RZ, 0x1, P4 ;  /* 0x00000001ff3f7807 */ /* 0x000fe20002000000 */
[----:B------:R-:W-:-:S02]  /*149f0*/  IMAD.X R26, RZ, RZ, R60, P5 ;  /* 0x000000ffff1a7224 */ /* 0x000fc400028e063c */
[----:B------:R-:W-:Y:S01]  /*14a00*/  IMAD.WIDE.U32 R58, R15, R15, RZ ;  /* 0x0000000f0f3a7225 */ /* 0x000fe200078e00ff */
[----:B------:R-:W-:Y:S02]  /*14a10*/  SHF.L.W.U32.HI R58, R69, 0x1, R61 ;  /* 0x00000001453a7819 */ /* 0x000fe40000010e3d */
[----:B------:R-:W-:Y:S01]  /*14a20*/  ISETP.GE.U32.AND.EX P3, PT, R26, R60, PT, P1 ;  /* 0x0000003c1a00720c */ /* 0x000fe20003f66110 */
[----:B------:R-:W-:-:S03]  /*14a30*/  IMAD.WIDE.U32 R32, P1, R15, R16, R32 ;  /* 0x000000100f207225 */ /* 0x000fc60007820020 */
[----:B------:R-:W-:Y:S01]  /*14a40*/  ISETP.LT.U32.OR.EX P0, PT, R60, R65, !P3, P0 ;  /* 0x000000413c00720c */ /* 0x000fe20005f01500 */
[----:B------:R-:W-:Y:S01]  /*14a50*/  IMAD.WIDE.U32 R64, R14, R13, RZ ;  /* 0x0000000d0e407225 */ /* 0x000fe200078e00ff */
[----:B------:R-:W-:Y:S02]  /*14a60*/  IADD3 R62, P3, P4, R63, R28, R62 ;  /* 0x0000001c3f3e7210 */ /* 0x000fe40007c7e03e */
[----:B------:R-:W-:Y:S01]  /*14a70*/  IADD3 RZ, P5, PT, R59, R32, RZ ;  /* 0x000000203bff7210 */ /* 0x000fe20007fbe0ff */
[----:B------:R-:W-:Y:S01]  /*14a80*/  IMAD.WIDE.U32 R30, P6, R15, R14, R30 ;  /* 0x0000000e0f1e7225 */ /* 0x000fe200078c001e */
[----:B------:R-:W-:Y:S02]  /*14a90*/  SHF.L.W.U32.HI R59, R61, 0x1, R68 ;  /* 0x000000013d3b7819 */ /* 0x000fe40000010e44 */
[----:B------:R-:W-:Y:S01]  /*14aa0*/  IADD3.X R63, PT, PT, RZ, R29, RZ, P3, P4 ;  /* 0x0000001dff3f7210 */ /* 0x000fe20001fe84ff */
[----:B------:R-:W-:Y:S01]  /*14ab0*/  IMAD.WIDE.U32 R60, R13, R13, RZ ;  /* 0x0000000d0d3c7225 */ /* 0x000fe200078e00ff */
[----:B------:R-:W-:-:S02]  /*14ac0*/  SEL R69, RZ, 0x1, !P0 ;  /* 0x00000001ff457807 */ /* 0x000fc40004000000 */
[----:B------:R-:W-:Y:S01]  /*14ad0*/  IADD3 RZ, P2, PT, R27, R30, RZ ;  /* 0x0000001e1bff7210 */ /* 0x000fe20007f5e0ff */
[----:B------:R-:W-:-:S04]  /*14ae0*/  IMAD.WIDE.U32 R28, P4, R13, R14, R64 ;  /* 0x0000000e0d1c7225 */ /* 0x000fc80007880040 */
[----:B------:R-:W-:Y:S01]  /*14af0*/  IMAD.WIDE.U32 R66, R15, R15, R58 ;  /* 0x0000000f0f427225 */ /* 0x000fe200078e003a */
[----:B------:R-:W-:-:S03]  /*14b00*/  IADD3 RZ, P3, PT, R61, R28, RZ ;  /* 0x0000001c3dff7210 */ /* 0x000fc60007f7e0ff */
[----:B------:R-:W-:Y:S02]  /*14b10*/  IMAD R27, R14, R15, RZ ;  /* 0x0000000f0e1b7224 */ /* 0x000fe400078e02ff */
[----:B------:R-:W-:Y:S01]  /*14b20*/  IMAD.X R61, RZ, RZ, RZ, P6 ;  /* 0x000000ffff3d7224 */ /* 0x000fe200030e06ff */
[-C--:B------:R-:W-:Y:S01]  /*14b30*/  IADD3 R69, P6, PT, R69, R66.reuse, RZ ;  /* 0x0000004245457210 */ /* 0x080fe20007fde0ff */
[----:B------:R-:W-:Y:S02]  /*14b40*/  IMAD.IADD R30, R32, 0x1, R67 ;  /* 0x00000001201e7824 */ /* 0x000fe400078e0243 */
[-C--:B------:R-:W-:Y:S01]  /*14b50*/  IMAD R71, R16, R13.reuse, R27 ;  /* 0x0000000d10477224 */ /* 0x080fe200078e021b */
        /* <DEDUP_REMOVED lines=36> */
[----:B------:R-:W-:-:S02]  /*14da0*/  SHF.L.W.U32.HI R59, R64, 0x1, R77 ;  /* 0x00000001403b7819 */ /* 0x000fc40000010e4d */
[----:B------:R-:W-:Y:S01]  /*14db0*/  ISETP.LT.U32.OR.EX P0, PT, R63, R65, !P0, P4 ;  /* 0x000000413f00720c */ /* 0x000fe20004701540 */
[----:B------:R-:W-:Y:S01]  /*14dc0*/  IMAD.X R67, RZ, RZ, RZ, P6 ;  /* 0x000000ffff437224 */ /* 0x000fe200030e06ff */
[----:B------:R-:W-:Y:S01]  /*14dd0*/  ISETP.GE.U32.AND P1, PT, R30, R32, PT ;  /* 0x000000201e00720c */ /* 0x000fe20003f26070 */
[----:B------:R-:W-:Y:S01]  /*14de0*/  IMAD.WIDE.U32 R64, R13, R13, R58 ;  /* 0x0000000d0d407225 */ /* 0x000fe200078e003a */
[----:B------:R-:W-:-:S03]  /*14df0*/  SEL R73, RZ, 0x1, !P0 ;  /* 0x00000001ff497807 */ /* 0x000fc60004000000 */
[----:B------:R-:W-:Y:S01]  /*14e00*/  IMAD.WIDE.U32.X R66, RZ, R27, R66, P5 ;  /* 0x0000001bff427225 */ /* 0x000fe200028e0442 */
[----:B------:R-:W-:-:S03]  /*14e10*/  IADD3 R73, P0, PT, R73, R64, RZ ;  /* 0x0000004049497210 */ /* 0x000fc60007f1e0ff */
[----:B------:R-:W-:-:S04]  /*14e20*/  IMAD.WIDE.U32 R62, R75, 0x3d1, RZ ;  /* 0x000003d14b3e7825 */ /* 0x000fc800078e00ff */
        /* <DEDUP_REMOVED lines=10> */
[----:B------:R-:W-:Y:S01]  /*14ed0*/  ISETP.LT.U32.AND P0, PT, R64, R58, PT ;  /* 0x0000003a4000720c */ /* 0x000fe20003f01070 */
[----:B------:R-:W-:Y:S01]  /*14ee0*/  IMAD.X R65, RZ, RZ, RZ, P6 ;  /* 0x000000ffff417224 */ /* 0x000fe200030e06ff */
[----:B------:R-:W-:Y:S01]  /*14ef0*/  SEL R29, RZ, 0x1, P1 ;  /* 0x00000001ff1d7807 */ /* 0x000fe20000800000 */
[----:B------:R-:W-:Y:S01]  /*14f00*/  IMAD.MOV.U32 R64, RZ, RZ, R61 ;  /* 0x000000ffff407224 */ /* 0x000fe200078e003d */
[----:B------:R-:W-:Y:S01]  /*14f10*/  IADD3 R58, P5, PT, R69, R27, RZ ;  /* 0x0000001b453a7210 */ /* 0x000fe20007fbe0ff */
[----:B------:R-:W-:Y:S01]  /*14f20*/  IMAD.WIDE.U32 R60, R73, 0x3d1, RZ ;  /* 0x000003d1493c7825 */ /* 0x000fe200078e00ff */
[----:B------:R-:W-:-:S02]  /*14f30*/  ISETP.GE.U32.AND.EX P2, PT, R68, R71, PT, P2 ;  /* 0x000000474400720c */ /* 0x000fc40003f46120 */
[----:B------:R-:W-:Y:S01]  /*14f40*/  IADD3 R27, P6, PT, R58, R29, RZ ;  /* 0x0000001d3a1b7210 */ /* 0x000fe20007fde0ff */
[----:B------:R-:W-:Y:S01]  /*14f50*/  IMAD.WIDE.U32.X R28, R14, R14, R32, P3 ;  /* 0x0000000e0e1c7225 */ /* 0x000fe200018e0420 */
[----:B------:R-:W-:Y:S02]  /*14f60*/  ISETP.GE.U32.AND P1, PT, R69, R62, PT ;  /* 0x0000003e4500720c */ /* 0x000fe40003f26070 */
[----:B------:R-:W-:Y:S01]  /*14f70*/  ISETP.LT.U32.OR.EX P0, PT, R71, R59, !P2, P0 ;  /* 0x0000003b4700720c */ /* 0x000fe20005701500 */
[----:B------:R-:W-:Y:S01]  /*14f80*/  IMAD.X R33, R66, 0x1, R75, P5 ;  /* 0x0000000142217824 */ /* 0x000fe200028e064b */
[----:B------:R-:W-:Y:S01]  /*14f90*/  ISETP.LT.U32.AND P2, PT, R58, R69, PT ;  /* 0x000000453a00720c */ /* 0x000fe20003f41070 */
[----:B------:R-:W-:Y:S01]  /*14fa0*/  IMAD.WIDE.U32.X R64, RZ, R70, R64, P4 ;  /* 0x00000046ff407225 */ /* 0x000fe200020e0440 */
[----:B------:R-:W-:Y:S02]  /*14fb0*/  ISETP.GE.U32.AND P3, PT, R27, R58, PT ;  /* 0x0000003a1b00720c */ /* 0x000fe40003f66070 */
[----:B------:R-:W-:Y:S01]  /*14fc0*/  ISETP.GE.U32.AND.EX P1, PT, R66, R63, PT, P1 ;  /* 0x0000003f4200720c */ /* 0x000fe20003f26110 */
[----:B------:R-:W-:Y:S01]  /*14fd0*/  IMAD.WIDE.U32 R58, R68, 0x3d1, RZ ;  /* 0x000003d1443a7825 */ /* 0x000fe200078e00ff */
[----:B------:R-:W-:-:S02]  /*14fe0*/  SHF.R.U32.HI R62, RZ, 0x1f, R77 ;  /* 0x0000001fff3e7819 */ /* 0x000fc4000001164d */
[----:B------:R-:W-:Y:S01]  /*14ff0*/  SEL R67, RZ, 0x1, P1 ;  /* 0x00000001ff437807 */ /* 0x000fe20000800000 */
[----:B------:R-:W-:Y:S01]  /*15000*/  IMAD.X R32, RZ, RZ, R33, P6 ;  /* 0x000000ffff207224 */ /* 0x000fe200030e0621 */
[----:B------:R-:W-:Y:S01]  /*15010*/  SEL R63, RZ, 0x1, !P0 ;  /* 0x00000001ff3f7807 */ /* 0x000fe20004000000 */
[----:B------:R-:W-:-:S03]  /*15020*/  IMAD.WIDE.U32 R58, P1, RZ, R73, R58 ;  /* 0x00000049ff3a7225 */ /* 0x000fc6000782003a */
[----:B------:R-:W-:Y:S02]  /*15030*/  ISETP.GE.U32.AND.EX P3, PT, R32, R33, PT, P3 ;  /* 0x000000212000720c */ /* 0x000fe40003f66130 */
[----:B------:R-:W-:Y:S02]  /*15040*/  IADD3 R69, P6, PT, R61, R58, RZ ;  /* 0x0000003a3d457210 */ /* 0x000fe40007fde0ff */
[----:B------:R-:W-:Y:S02]  /*15050*/  ISETP.LT.U32.OR.EX P0, PT, R33, R66, !P3, P2 ;  /* 0x000000422100720c */ /* 0x000fe40005f01520 */
[----:B------:R-:W-:Y:S02]  /*15060*/  IADD3 R67, P5, P3, R60, R64, R67 ;  /* 0x000000403c437210 */ /* 0x000fe40007bbe043 */
[----:B------:R-:W-:Y:S01]  /*15070*/  IADD3 R66, P4, P2, R63, R62, R28 ;  /* 0x0000003e3f427210 */ /* 0x000fe20007a9e01c */
[----:B------:R-:W-:Y:S01]  /*15080*/  IMAD.X R63, RZ, RZ, RZ, P1 ;  /* 0x000000ffff3f7224 */ /* 0x000fe200008e06ff */
[----:B------:R-:W-:Y:S01]  /*15090*/  IADD3 R28, P1, PT, R67, R70, RZ ;  /* 0x00000046431c7210 */ /* 0x000fe20007f3e0ff */
[----:B------:R-:W-:Y:S01]  /*150a0*/  IMAD.MOV.U32 R62, RZ, RZ, R59 ;  /* 0x000000ffff3e7224 */ /* 0x000fe200078e003b */
        /* <DEDUP_REMOVED lines=10> */
[----:B------:R-:W-:Y:S01]  /*15150*/  IMAD.WIDE.U32 R28, R71, 0x3d1, RZ ;  /* 0x000003d1471c7825 */ /* 0x000fe200078e00ff */
[----:B------:R-:W-:-:S03]  /*15160*/  ISETP.GE.U32.AND.EX P0, PT, R64, R69, PT, P0 ;  /* 0x000000454000720c */ /* 0x000fc60003f06100 */
[----:B------:R-:W-:Y:S01]  /*15170*/  IMAD.X R60, RZ, RZ, R61, P2 ;  /* 0x000000ffff3c7224 */ /* 0x000fe200010e063d */
[----:B------:R-:W-:-:S04]  /*15180*/  SEL R65, RZ, 0x1, P0 ;  /* 0x00000001ff417807 */ /* 0x000fc80000000000 */
[----:B------:R-:W-:Y:S01]  /*15190*/  ISETP.GE.U32.AND.EX P0, PT, R60, R61, PT, P1 ;  /* 0x0000003d3c00720c */ /* 0x000fe20003f06110 */
[----:B------:R-:W-:Y:S01]  /*151a0*/  IMAD.WIDE.U32 R28, P1, RZ, R66, R28 ;  /* 0x00000042ff1c7225 */ /* 0x000fe2000782001c */
[----:B------:R-:W-:Y:S02]  /*151b0*/  IADD3 R65, P2, P5, R62, R58, R65 ;  /* 0x0000003a3e417210 */ /* 0x000fe40007d5e041 */
[----:B------:R-:W-:Y:S02]  /*151c0*/  ISETP.LT.U32.OR.EX P3, PT, R61, R64, !P0, P3 ;  /* 0x000000403d00720c */ /* 0x000fe40004761530 */
[----:B------:R-:W-:Y:S01]  /*151d0*/  IADD3 R28, P4, PT, R63, R28, RZ ;  /* 0x0000001c3f1c7210 */ /* 0x000fe20007f9e0ff */
[----:B------:R-:W-:Y:S01]  /*151e0*/  IMAD.X R63, RZ, RZ, RZ, P1 ;  /* 0x000000ffff3f7224 */ /* 0x000fe200008e06ff */
[----:B------:R-:W-:Y:S02]  /*151f0*/  IADD3 R61, P0, PT, R65, R68, RZ ;  /* 0x00000044413d7210 */ /* 0x000fe40007f1e0ff */
[----:B------:R-:W-:-:S02]  /*15200*/  SEL R58, RZ, 0x1, !P3 ;  /* 0x00000001ff3a7807 */ /* 0x000fc40005800000 */
[----:B------:R-:W-:Y:S02]  /*15210*/  IADD3.X R67, PT, PT, R28, R59, RZ, P2, P5 ;  /* 0x0000003b1c437210 */ /* 0x000fe400017ea4ff */
[----:B------:R-:W-:-:S03]  /*15220*/  IADD3 R58, P2, PT, R61, R58, RZ ;  /* 0x0000003a3d3a7210 */ /* 0x000fc60007f5e0ff */
[----:B------:R-:W-:Y:S01]  /*15230*/  IMAD.X R64, R67, 0x1, R66, P0 ;  /* 0x0000000143407824 */ /* 0x000fe200000e0642 */
[----:B------:R-:W-:Y:S01]  /*15240*/  ISETP.GE.U32.AND P0, PT, R65, R62, PT ;  /* 0x0000003e4100720c */ /* 0x000fe20003f06070 */
[----:B------:R-:W-:Y:S01]  /*15250*/  IMAD.MOV.U32 R62, RZ, RZ, R29 ;  /* 0x000000ffff3e7224 */ /* 0x000fe200078e001d */
[----:B------:R-:W-:Y:S01]  /*15260*/  ISETP.GE.U32.AND P1, PT, R58, R61, PT ;  /* 0x0000003d3a00720c */ /* 0x000fe20003f26070 */
[----:B------:R-:W-:Y:S01]  /*15270*/  IMAD.X R59, RZ, RZ, R64, P2 ;  /* 0x000000ffff3b7224 */ /* 0x000fe200010e0640 */
[----:B------:R-:W-:Y:S01]  /*15280*/  ISETP.GE.U32.AND.EX P0, PT, R67, R28, PT, P0 ;  /* 0x0000001c4300720c */ /* 0x000fe20003f06100 */
[----:B------:R-:W-:Y:S01]  /*15290*/  IMAD.WIDE.U32.X R28, RZ, R71, R62, P4 ;  /* 0x00000047ff1c7225 */ /* 0x000fe200020e043e */
[----:B------:R-:W-:Y:S02]  /*152a0*/  ISETP.LT.U32.AND P2, PT, R61, R65, PT ;  /* 0x000000413d00720c */ /* 0x000fe40003f41070 */
[----:B------:R-:W-:Y:S01]  /*152b0*/  ISETP.GE.U32.AND.EX P1, PT, R59, R64, PT, P1 ;  /* 0x000000403b00720c */ /* 0x000fe20003f26110 */
[----:B------:R-:W-:Y:S01]  /*152c0*/  IMAD.MOV.U32 R62, RZ, RZ, RZ ;  /* 0x000000ffff3e7224 */ /* 0x000fe200078e00ff */
        /* <DEDUP_REMOVED lines=61> */
.L_x_367:
[----:B------:R-:W-:Y:S01]  /*156a0*/  IMAD.WIDE.U32 R28, R19, R19, R30 ;  /* 0x00000013131c7225 */ /* 0x000fe200078e001e */
[----:B------:R-:W-:-:S03]  /*156b0*/  IADD3 R22, P1, PT, R27, R22, RZ ;  /* 0x000000161b167210 */ /* 0x000fc60007f3e0ff */
[----:B------:R-:W-:Y:S01]  /*156c0*/  IMAD.IADD R86, R86, 0x1, R29 ;  /* 0x0000000156567824 */ /* 0x000fe200078e021d */
[----:B------:R-:W-:Y:S01]  /*156d0*/  ISETP.GE.U32.AND P0, PT, R28, R30, PT ;  /* 0x0000001e1c00720c */ /* 0x000fe20003f06070 */
[----:B------:R-:W-:Y:S01]  /*156e0*/  IMAD.X R21, R32, 0x1, R21, P1 ;  /* 0x0000000120157824 */ /* 0x000fe200008e0615 */
[----:B------:R-:W-:Y:S01]  /*156f0*/  ISETP.LT.U32.AND P1, PT, R22, R27, PT ;  /* 0x0000001b1600720c */ /* 0x000fe20003f21070 */
[----:B------:R-:W-:Y:S01]  /*15700*/  IMAD.MOV.U32 R85, RZ, RZ, R28 ;  /* 0x000000ffff557224 */ /* 0x000fe200078e001c */
        /* <DEDUP_REMOVED lines=20> */
[----:B------:R-:W-:Y:S01]  /*15850*/  IMAD.MOV.U32 R22, RZ, RZ, RZ ;  /* 0x000000ffff167224 */ /* 0x000fe200078e00ff */
        /* <DEDUP_REMOVED lines=29> */
.L_x_368:
        /* <DEDUP_REMOVED lines=59> */
.L_x_370:
        /* <DEDUP_REMOVED lines=57> */
.L_x_371:
        /* <DEDUP_REMOVED lines=27> */
.L_x_369:
        /* <DEDUP_REMOVED lines=19> */
[----:B------:R-:W-:-:S03]  /*16450*/  IMAD.WIDE.U32 R26, R86, R15, RZ ;  /* 0x0000000f561a7225 */ /* 0x000fc600078e00ff */
[----:B------:R-:W-:Y:S01]  /*16460*/  ISETP.GE.U32.AND.EX P0, PT, R23, R21, PT, P0 ;  /* 0x000000151700720c */ /* 0x000fe20003f06100 */
[-C--:B------:R-:W-:Y:S02]  /*16470*/  IMAD R28, R16, R85.reuse, RZ ;  /* 0x00000055101c7224 */ /* 0x080fe400078e02ff */
[----:B------:R-:W-:Y:S02]  /*16480*/  IMAD.MOV.U32 R24, RZ, RZ, R31 ;  /* 0x000000ffff187224 */ /* 0x000fe400078e001f */
[----:B------:R-:W-:-:S04]  /*16490*/  IMAD.WIDE.U32 R30, R15, R85, RZ ;  /* 0x000000550f1e7225 */ /* 0x000fc800078e00ff */
[----:B------:R-:W-:Y:S02]  /*164a0*/  IMAD R21, R86, R15, R28 ;  /* 0x0000000f56157224 */ /* 0x000fe400078e021c */
[----:B------:R-:W-:Y:S01]  /*164b0*/  IMAD.WIDE.U32 R32, P2, R85, R16, R26 ;  /* 0x0000001055207225 */ /* 0x000fe2000784001a */
[----:B------:R-:W-:-:S03]  /*164c0*/  SEL R27, RZ, 0x1, P0 ;  /* 0x00000001ff1b7807 */ /* 0x000fc60000000000 */
[----:B------:R-:W-:-:S04]  /*164d0*/  IMAD.WIDE.U32.X R24, R86, R18, R24, P1 ;  /* 0x0000001256187225 */ /* 0x000fc800008e0418 */
[----:B------:R-:W-:Y:S01]  /*164e0*/  IMAD.WIDE.U32 R28, R85, R15, RZ ;  /* 0x0000000f551c7225 */ /* 0x000fe200078e00ff */
[----:B------:R-:W-:-:S03]  /*164f0*/  IADD3 R28, P0, P3, R30, R24, R27 ;  /* 0x000000181e1c7210 */ /* 0x000fc60007b1e01b */
[----:B------:R-:W-:Y:S01]  /*16500*/  IMAD.IADD R21, R31, 0x1, R21 ;  /* 0x000000011f157824 */ /* 0x000fe200078e0215 */
[----:B------:R-:W-:Y:S01]  /*16510*/  ISETP.GE.U32.AND P1, PT, R28, R30, PT ;  /* 0x0000001e1c00720c */ /* 0x000fe20003f26070 */
[----:B------:R-:W-:Y:S01]  /*16520*/  IMAD.X R59, RZ, RZ, RZ, P2 ;  /* 0x000000ffff3b7224 */ /* 0x000fe200010e06ff */
[----:B------:R-:W-:Y:S01]  /*16530*/  IADD3 RZ, P2, PT, R29, R32, RZ ;  /* 0x000000201dff7210 */ /* 0x000fe20007f5e0ff */
[----:B------:R-:W-:Y:S01]  /*16540*/  IMAD.WIDE.U32 R26, R91, R19, R22 ;  /* 0x000000135b1a7225 */ /* 0x000fe200078e0016 */
[----:B------:R-:W-:-:S03]  /*16550*/  IADD3.X R29, PT, PT, R21, R25, RZ, P0, P3 ;  /* 0x00000019151d7210 */ /* 0x000fc600007e64ff */
[----:B------:R-:W-:Y:S01]  /*16560*/  IMAD.WIDE.U32 R24, R98, R19, RZ ;  /* 0x0000001362187225 */ /* 0x000fe200078e00ff */
[----:B------:R-:W-:Y:S02]  /*16570*/  ISETP.GE.U32.AND P0, PT, R26, R22, PT ;  /* 0x000000161a00720c */ /* 0x000fe40003f06070 */
[----:B------:R-:W-:Y:S01]  /*16580*/  ISETP.GE.U32.AND.EX P1, PT, R29, R21, PT, P1 ;  /* 0x000000151d00720c */ /* 0x000fe20003f26110 */
[----:B------:R-:W-:Y:S02]  /*16590*/  IMAD.MOV.U32 R58, RZ, RZ, R33 ;  /* 0x000000ffff3a7224 */ /* 0x000fe400078e0021 */
[----:B------:R-:W-:Y:S02]  /*165a0*/  IMAD R21, R14, R85, RZ ;  /* 0x000000550e157224 */ /* 0x000fe400078e02ff */
[----:B------:R-:W-:Y:S02]  /*165b0*/  IMAD R22, R20, R91, RZ ;  /* 0x0000005b14167224 */ /* 0x000fe400078e02ff */
[----:B------:R-:W-:-:S04]  /*165c0*/  IMAD.WIDE.U32 R60, P3, R91, R20, R24 ;  /* 0x000000145b3c7225 */ /* 0x000fc80007860018 */
[----:B------:R-:W-:-:S04]  /*165d0*/  IMAD.WIDE.U32 R30, R13, R85, RZ ;  /* 0x000000550d1e7225 */ /* 0x000fc800078e00ff */
[----:B------:R-:W-:Y:S01]  /*165e0*/  IMAD R73, R86, R13, R21 ;  /* 0x0000000d56497224 */ /* 0x000fe200078e0215 */
[----:B------:R-:W-:Y:S01]  /*165f0*/  SEL R21, RZ, 0x1, P1 ;  /* 0x00000001ff157807 */ /* 0x000fe20000800000 */
[----:B------:R-:W-:Y:S02]  /*16600*/  IMAD R71, R98, R19, R22 ;  /* 0x0000001362477224 */ /* 0x000fe400078e0216 */
[----:B------:R-:W-:-:S04]  /*16610*/  IMAD.WIDE.U32.X R24, R86, R16, R58, P2 ;  /* 0x0000001056187225 */ /* 0x000fc800010e043a */
[----:B------:R-:W-:Y:S01]  /*16620*/  IMAD.WIDE.U32 R32, R91, R19, RZ ;  /* 0x000000135b207225 */ /* 0x000fe200078e00ff */
[----:B------:R-:W-:-:S03]  /*16630*/  IADD3 R24, P1, P2, R30, R24, R21 ;  /* 0x000000181e187210 */ /* 0x000fc60007a3e015 */
[----:B------:R-:W-:Y:S02]  /*16640*/  IMAD.IADD R71, R27, 0x1, R71 ;  /* 0x000000011b477824 */ /* 0x000fe400078e0247 */
[----:B------:R-:W-:Y:S01]  /*16650*/  IMAD.X R69, RZ, RZ, RZ, P3 ;  /* 0x000000ffff457224 */ /* 0x000fe200018e06ff */
[----:B------:R-:W-:Y:S01]  /*16660*/  IADD3 RZ, P3, PT, R33, R60, RZ ;  /* 0x0000003c21ff7210 */ /* 0x000fe20007f7e0ff */
[----:B------:R-:W-:Y:S01]  /*16670*/  IMAD R21, R18, R91, RZ ;  /* 0x0000005b12157224 */ /* 0x000fe200078e02ff */
[----:B------:R-:W-:Y:S01]  /*16680*/  ISETP.GE.U32.AND.EX P0, PT, R71, R23, PT, P0 ;  /* 0x000000174700720c */ /* 0x000fe20003f06100 */
[----:B------:R-:W-:Y:S02]  /*16690*/  IMAD.MOV.U32 R68, RZ, RZ, R61 ;  /* 0x000000ffff447224 */ /* 0x000fe400078e003d */
[----:B------:R-:W-:Y:S01]  /*166a0*/  IMAD.IADD R73, R31, 0x1, R73 ;  /* 0x000000011f497824 */ /* 0x000fe200078e0249 */
[----:B------:R-:W-:Y:S01]  /*166b0*/  SEL R31, RZ, 0x1, P0 ;  /* 0x00000001ff1f7807 */ /* 0x000fe20000000000 */
[----:B------:R-:W-:-:S03]  /*166c0*/  IMAD.WIDE.U32 R58, R86, R13, RZ ;  /* 0x0000000d563a7225 */ /* 0x000fc600078e00ff */
[----:B------:R-:W-:Y:S01]  /*166d0*/  IADD3.X R25, PT, PT, R73, R25, RZ, P1, P2 ;  /* 0x0000001949197210 */ /* 0x000fe20000fe44ff */
[-C--:B------:R-:W-:Y:S02]  /*166e0*/  IMAD R21, R98, R17.reuse, R21 ;  /* 0x0000001162157224 */ /* 0x080fe400078e0215 */
[----:B------:R-:W-:-:S04]  /*166f0*/  IMAD.WIDE.U32 R64, R91, R17, R28 ;  /* 0x000000115b407225 */ /* 0x000fc800078e001c */
[----:B------:R-:W-:Y:S01]  /*16700*/  IMAD.WIDE.U32.X R68, R98, R20, R68, P3 ;  /* 0x0000001462447225 */ /* 0x000fe200018e0444 */
[----:B------:R-:W-:-:S03]  /*16710*/  ISETP.GE.U32.AND P0, PT, R64, R28, PT ;  /* 0x0000001c4000720c */ /* 0x000fc60003f06070 */
[----:B------:R-:W-:-:S04]  /*16720*/  IMAD.WIDE.U32 R32, R98, R15, RZ ;  /* 0x0000000f62207225 */ /* 0x000fc800078e00ff */
        /* <DEDUP_REMOVED lines=9> */
[----:B------:R-:W-:-:S04]  /*167c0*/  IMAD.WIDE.U32 R32, P6, R91, R16, R32 ;  /* 0x000000105b207225 */ /* 0x000fc800078c0020 */
[----:B------:R-:W-:Y:S01]  /*167d0*/  IMAD.WIDE.U32 R60, R91, R17, RZ ;  /* 0x000000115b3c7225 */ /* 0x000fe200078e00ff */
        /* <DEDUP_REMOVED lines=13> */
[----:B------:R-:W-:Y:S01]  /*168b0*/  IMAD.WIDE.U32 R60, R91, R13, RZ ;  /* 0x0000000d5b3c7225 */ /* 0x000fe200078e00ff */
[----:B------:R-:W-:-:S03]  /*168c0*/  SEL R69, RZ, 0x1, P0 ;  /* 0x00000001ff457807 */ /* 0x000fc60000000000 */
[----:B------:R-:W-:-:S04]  /*168d0*/  IMAD.WIDE.U32 R30, P3, R91, R14, R64 ;  /* 0x0000000e5b1e7225 */ /* 0x000fc80007860040 */
[----:B------:R-:W-:Y:S01]  /*168e0*/  IMAD.WIDE.U32.X R62, R98, R18, R62, P2 ;  /* 0x00000012623e7225 */ /* 0x000fe200010e043e */
[----:B------:R-:W-:-:S03]  /*168f0*/  IADD3 RZ, P2, PT, R61, R30, RZ ;  /* 0x0000001e3dff7210 */ /* 0x000fc60007f5e0ff */
[----:B------:R-:W-:Y:S01]  /*16900*/  IMAD.MOV.U32 R28, RZ, RZ, R59 ;  /* 0x000000ffff1c7224 */ /* 0x000fe200078e003b */
[----:B------:R-:W-:Y:S01]  /*16910*/  IADD3 R59, P0, P1, R21, R62, R32 ;  /* 0x0000003e153b7210 */ /* 0x000fe2000791e020 */
[----:B------:R-:W-:Y:S02]  /*16920*/  IMAD R30, R16, R91, RZ ;  /* 0x0000005b101e7224 */ /* 0x000fe400078e02ff */
[----:B------:R-:W-:-:S04]  /*16930*/  IMAD.WIDE.U32.X R28, R86, R14, R28, P5 ;  /* 0x0000000e561c7225 */ /* 0x000fc800028e041c */
[----:B------:R-:W-:Y:S01]  /*16940*/  IMAD R21, R98, R15, R30 ;  /* 0x0000000f62157224 */ /* 0x000fe200078e021e */
[----:B------:R-:W-:Y:S01]  /*16950*/  IADD3.X R30, PT, PT, RZ, R63, RZ, P0, P1 ;  /* 0x0000003fff1e7210 */ /* 0x000fe200007e24ff */
[----:B------:R-:W-:Y:S01]  /*16960*/  IMAD.WIDE.U32 R60, R91, R15, R24 ;  /* 0x0000000f5b3c7225 */ /* 0x000fe200078e0018 */
[----:B------:R-:W-:-:S03]  /*16970*/  IADD3 R58, P0, PT, R69, R28, RZ ;  /* 0x0000001c453a7210 */ /* 0x000fc60007f1e0ff */
[----:B------:R-:W-:Y:S01]  /*16980*/  IMAD.WIDE.U32 R66, R90, R19, RZ ;  /* 0x000000135a427225 */ /* 0x000fe200078e00ff */
[----:B------:R-:W-:-:S03]  /*16990*/  IADD3 R28, P1, PT, R59, R60, RZ ;  /* 0x0000003c3b1c7210 */ /* 0x000fc60007f3e0ff */
[----:B------:R-:W-:Y:S01]  /*169a0*/  IMAD.X R59, RZ, RZ, R29, P0 ;  /* 0x000000ffff3b7224 */ /* 0x000fe200000e061d */
[----:B------:R-:W-:Y:S01]  /*169b0*/  ISETP.GE.U32.AND P0, PT, R60, R24, PT ;  /* 0x000000183c00720c */ /* 0x000fe20003f06070 */
[----:B------:R-:W-:Y:S02]  /*169c0*/  IMAD.IADD R21, R61, 0x1, R21 ;  /* 0x000000013d157824 */ /* 0x000fe400078e0215 */
[----:B------:R-:W-:Y:S02]  /*169d0*/  IMAD R24, R20, R89, RZ ;  /* 0x0000005914187224 */ /* 0x000fe400078e02ff */
[----:B------:R-:W-:Y:S01]  /*169e0*/  IMAD.WIDE.U32 R62, P5, R89, R20, R66 ;  /* 0x00000014593e7225 */ /* 0x000fe200078a0042 */
[----:B------:R-:W-:-:S03]  /*169f0*/  ISETP.GE.U32.AND.EX P0, PT, R21, R25, PT, P0 ;  /* 0x000000191500720c */ /* 0x000fc60003f06100 */
[----:B------:R-:W-:Y:S01]  /*16a00*/  IMAD.X R29, R21, 0x1, R30, P1 ;  /* 0x00000001151d7824 */ /* 0x000fe200008e061e */
[----:B------:R-:W-:Y:S01]  /*16a10*/  ISETP.GE.U32.AND P1, PT, R28, R60, PT ;  /* 0x0000003c1c00720c */ /* 0x000fe20003f26070 */
[----:B------:R-:W-:-:S03]  /*16a20*/  IMAD.WIDE.U32 R66, R90, R17, RZ ;  /* 0x000000115a427225 */ /* 0x000fc600078e00ff */
[----:B------:R-:W-:Y:S01]  /*16a30*/  ISETP.GE.U32.AND.EX P1, PT, R29, R21, PT, P1 ;  /* 0x000000151d00720c */ /* 0x000fe20003f26110 */
[-C--:B------:R-:W-:Y:S01]  /*16a40*/  IMAD R69, R90, R19.reuse, R24 ;  /* 0x000000135a457224 */ /* 0x080fe200078e0218 */
[----:B------:R-:W-:Y:S01]  /*16a50*/  SEL R21, RZ, 0x1, P0 ;  /* 0x00000001ff157807 */ /* 0x000fe20000000000 */
[----:B------:R-:W-:Y:S01]  /*16a60*/  IMAD.WIDE.U32 R64, R89, R19, RZ ;  /* 0x0000001359407225 */ /* 0x000fe200078e00ff */
[----:B------:R-:W-:-:S03]  /*16a70*/  SEL R73, RZ, 0x1, P1 ;  /* 0x00000001ff497807 */ /* 0x000fc60000800000 */
[----:B------:R-:W-:Y:S01]  /*16a80*/  IMAD.X R61, RZ, RZ, RZ, P6 ;  /* 0x000000ffff3d7224 */ /* 0x000fe200030e06ff */
[----:B------:R-:W-:Y:S01]  /*16a90*/  IADD3 RZ, P6, PT, R65, R62, RZ ;  /* 0x0000003e41ff7210 */ /* 0x000fe20007fde0ff */
[----:B------:R-:W-:Y:S02]  /*16aa0*/  IMAD.MOV.U32 R60, RZ, RZ, R33 ;  /* 0x000000ffff3c7224 */ /* 0x000fe400078e0021 */
[----:B------:R-:W-:-:S04]  /*16ab0*/  IMAD.WIDE.U32 R24, R89, R19, R22 ;  /* 0x0000001359187225 */ /* 0x000fc800078e0016 */
[----:B------:R-:W-:Y:S01]  /*16ac0*/  IMAD.WIDE.U32.X R32, R98, R16, R60, P4 ;  /* 0x0000001062207225 */ /* 0x000fe200020e043c */
[----:B------:R-:W-:-:S03]  /*16ad0*/  ISETP.GE.U32.AND P0, PT, R24, R22, PT ;  /* 0x000000161800720c */ /* 0x000fc60003f06070 */
[----:B------:R-:W-:Y:S02]  /*16ae0*/  IMAD.IADD R70, R25, 0x1, R69 ;  /* 0x0000000119467824 */ /* 0x000fe400078e0245 */
[----:B------:R-:W-:-:S03]  /*16af0*/  IMAD.WIDE.U32 R60, P4, R89, R18, R66 ;  /* 0x00000012593c7225 */ /* 0x000fc60007880042 */
[----:B------:R-:W-:Y:S01]  /*16b00*/  ISETP.GE.U32.AND.EX P0, PT, R70, R23, PT, P0 ;  /* 0x000000174600720c */ /* 0x000fe20003f06100 */
[----:B------:R-:W-:-:S03]  /*16b10*/  IMAD.WIDE.U32 R64, R89, R17, RZ ;  /* 0x0000001159407225 */ /* 0x000fc600078e00ff */
[----:B------:R-:W-:Y:S01]  /*16b20*/  SEL R69, RZ, 0x1, P0 ;  /* 0x00000001ff457807 */ /* 0x000fe20000000000 */
[----:B------:R-:W-:Y:S01]  /*16b30*/  IMAD.X R67, RZ, RZ, RZ, P5 ;  /* 0x000000ffff437224 */ /* 0x000fe200028e06ff */
[----:B------:R-:W-:Y:S01]  /*16b40*/  IADD3 RZ, P5, PT, R65, R60, RZ ;  /* 0x0000003c41ff7210 */ /* 0x000fe20007fbe0ff */
[----:B------:R-:W-:Y:S02]  /*16b50*/  IMAD.MOV.U32 R66, RZ, RZ, R63 ;  /* 0x000000ffff427224 */ /* 0x000fe400078e003f */
[----:B------:R-:W-:Y:S02]  /*16b60*/  IMAD R22, R18, R89, RZ ;  /* 0x0000005912167224 */ /* 0x000fe400078e02ff */
[----:B------:R-:W-:Y:S01]  /*16b70*/  IMAD.WIDE.U32.X R62, R90, R20, R66, P6 ;  /* 0x000000145a3e7225 */ /* 0x000fe200030e0442 */
[----:B------:R-:W-:-:S03]  /*16b80*/  IADD3 R73, P1, P6, R73, R32, R21 ;  /* 0x0000002049497210 */ /* 0x000fc60007e3e015 */
[----:B------:R-:W-:Y:S01]  /*16b90*/  IMAD R21, R90, R17, R22 ;  /* 0x000000115a157224 */ /* 0x000fe200078e0216 */
[----:B------:R-:W-:Y:S01]  /*16ba0*/  IADD3.X R72, PT, PT, RZ, R33, RZ, P1, P6 ;  /* 0x00000021ff487210 */ /* 0x000fe20000fec4ff */
        /* <DEDUP_REMOVED lines=20> */
[----:B------:R-:W-:Y:S01]  /*16cf0*/  IMAD.WIDE.U32 R28, R90, R13, RZ ;  /* 0x0000000d5a1c7225 */ /* 0x000fe200078e00ff */
[----:B------:R-:W-:Y:S02]  /*16d00*/  IADD3.X R68, PT, PT, RZ, R65, RZ, P4, P5 ;  /* 0x00000041ff447210 */ /* 0x000fe400027ea4ff */
[----:B------:R-:W-:Y:S01]  /*16d10*/  ISETP.GE.U32.AND P4, PT, R62, R58, PT ;  /* 0x0000003a3e00720c */ /* 0x000fe20003f86070 */
[-C--:B------:R-:W-:Y:S02]  /*16d20*/  IMAD R69, R98, R13.reuse, R30 ;  /* 0x0000000d62457224 */ /* 0x080fe400078e021e */
[----:B------:R-:W-:Y:S01]  /*16d30*/  IMAD.X R61, RZ, RZ, RZ, P3 ;  /* 0x000000ffff3d7224 */ /* 0x000fe200018e06ff */
[----:B------:R-:W-:Y:S01]  /*16d40*/  IADD3 R30, P3, PT, R73, R62, RZ ;  /* 0x0000003e491e7210 */ /* 0x000fe20007f7e0ff */
[----:B------:R-:W-:Y:S02]  /*16d50*/  IMAD.IADD R63, R63, 0x1, R69 ;  /* 0x000000013f3f7824 */ /* 0x000fe400078e0245 */
[----:B------:R-:W-:-:S03]  /*16d60*/  IMAD.WIDE.U32 R66, R89, R13, RZ ;  /* 0x0000000d59427225 */ /* 0x000fc600078e00ff */
[----:B------:R-:W-:Y:S01]  /*16d70*/  ISETP.GE.U32.AND.EX P4, PT, R63, R59, PT, P4 ;  /* 0x0000003b3f00720c */ /* 0x000fe20003f86140 */
[----:B------:R-:W-:-:S03]  /*16d80*/  IMAD.WIDE.U32 R28, P6, R89, R14, R28 ;  /* 0x0000000e591c7225 */ /* 0x000fc600078c001c */
[----:B------:R-:W-:Y:S01]  /*16d90*/  SEL R69, RZ, 0x1, P4 ;  /* 0x00000001ff457807 */ /* 0x000fe20002000000 */
[----:B------:R-:W-:Y:S01]  /*16da0*/  IMAD.MOV.U32 R60, RZ, RZ, R31 ;  /* 0x000000ffff3c7224 */ /* 0x000fe200078e001f */
[----:B------:R-:W-:Y:S01]  /*16db0*/  IADD3 RZ, P5, PT, R67, R28, RZ ;  /* 0x0000001c43ff7210 */ /* 0x000fe20007fbe0ff */
[----:B------:R-:W-:Y:S01]  /*16dc0*/  IMAD.X R31, R63, 0x1, R72, P3 ;  /* 0x000000013f1f7824 */ /* 0x000fe200018e0648 */
[----:B------:R-:W-:Y:S01]  /*16dd0*/  ISETP.GE.U32.AND P3, PT, R30, R62, PT ;  /* 0x0000003e1e00720c */ /* 0x000fe20003f66070 */
[----:B------:R-:W-:Y:S02]  /*16de0*/  IMAD R22, R16, R89, RZ ;  /* 0x0000005910167224 */ /* 0x000fe400078e02ff */
[----:B------:R-:W-:Y:S01]  /*16df0*/  IMAD.WIDE.U32 R66, R89, R15, R30 ;  /* 0x0000000f59427225 */ /* 0x000fe200078e001e */
[----:B------:R-:W-:-:S03]  /*16e00*/  ISETP.GE.U32.AND.EX P3, PT, R31, R63, PT, P3 ;  /* 0x0000003f1f00720c */ /* 0x000fc60003f66130 */
[----:B------:R-:W-:Y:S01]  /*16e10*/  IMAD.MOV.U32 R64, RZ, RZ, R23 ;  /* 0x000000ffff407224 */ /* 0x000fe200078e0017 */
[----:B------:R-:W-:Y:S01]  /*16e20*/  IADD3 R62, P4, PT, R21, R66, RZ ;  /* 0x00000042153e7210 */ /* 0x000fe20007f9e0ff */
[----:B------:R-:W-:Y:S02]  /*16e30*/  IMAD R23, R90, R15, R22 ;  /* 0x0000000f5a177224 */ /* 0x000fe400078e0216 */
[----:B------:R-:W-:Y:S01]  /*16e40*/  IMAD.X R65, RZ, RZ, RZ, P0 ;  /* 0x000000ffff417224 */ /* 0x000fe200000e06ff */
[----:B------:R-:W-:Y:S01]  /*16e50*/  ISETP.GE.U32.AND P0, PT, R66, R30, PT ;  /* 0x0000001e4200720c */ /* 0x000fe20003f06070 */
[----:B------:R-:W-:Y:S01]  /*16e60*/  IMAD.IADD R21, R67, 0x1, R23 ;  /* 0x0000000143157824 */ /* 0x000fe200078e0217 */
[----:B------:R-:W-:Y:S01]  /*16e70*/  SEL R67, RZ, 0x1, P3 ;  /* 0x00000001ff437807 */ /* 0x000fe20001800000 */
[----:B------:R-:W-:Y:S01]  /*16e80*/  IMAD.WIDE.U32 R58, R88, R19, RZ ;  /* 0x00000013583a7225 */ /* 0x000fe200078e00ff */
[----:B------:R-:W-:Y:S02]  /*16e90*/  ISETP.GE.U32.AND P3, PT, R62, R66, PT ;  /* 0x000000423e00720c */ /* 0x000fe40003f66070 */
[C---:B------:R-:W-:Y:S01]  /*16ea0*/  ISETP.GE.U32.AND.EX P0, PT, R21.reuse, R31, PT, P0 ;  /* 0x0000001f1500720c */ /* 0x040fe20003f06100 */
[----:B------:R-:W-:-:S02]  /*16eb0*/  IMAD.X R63, R21, 0x1, R68, P4 ;  /* 0x00000001153f7824 */ /* 0x000fc400020e0644 */
[----:B------:R-:W-:Y:S01]  /*16ec0*/  IMAD.WIDE.U32 R22, R87, R19, R32 ;  /* 0x0000001357167225 */ /* 0x000fe200078e0020 */
[----:B------:R-:W-:Y:S02]  /*16ed0*/  SEL R28, RZ, 0x1, P0 ;  /* 0x00000001ff1c7807 */ /* 0x000fe40000000000 */
[----:B------:R-:W-:Y:S01]  /*16ee0*/  ISETP.GE.U32.AND.EX P3, PT, R63, R21, PT, P3 ;  /* 0x000000153f00720c */ /* 0x000fe20003f66130 */
[----:B------:R-:W-:Y:S01]  /*16ef0*/  IMAD R21, R20, R87, RZ ;  /* 0x0000005714157224 */ /* 0x000fe200078e02ff */
[----:B------:R-:W-:Y:S01]  /*16f00*/  ISETP.GE.U32.AND P4, PT, R22, R32, PT ;  /* 0x000000201600720c */ /* 0x000fe20003f86070 */
[----:B------:R-:W-:Y:S01]  /*16f10*/  IMAD.WIDE.U32.X R30, R98, R14, R60, P2 ;  /* 0x0000000e621e7225 */ /* 0x000fe200010e043c */
[----:B------:R-:W-:-:S03]  /*16f20*/  SEL R79, RZ, 0x1, P3 ;  /* 0x00000001ff4f7807 */ /* 0x000fc60001800000 */
[----:B------:R-:W-:Y:S01]  /*16f30*/  IMAD R21, R88, R19, R21 ;  /* 0x0000001358157224 */ /* 0x000fe200078e0215 */
[----:B------:R-:W-:Y:S01]  /*16f40*/  IADD3 R30, P0, P3, R67, R30, R69 ;  /* 0x0000001e431e7210 */ /* 0x000fe20007b1e045 */
[----:B------:R-:W-:-:S03]  /*16f50*/  IMAD.WIDE.U32 R58, P2, R87, R20, R58 ;  /* 0x00000014573a7225 */ /* 0x000fc6000784003a */
[----:B------:R-:W-:Y:S01]  /*16f60*/  IADD3.X R31, PT, PT, RZ, R31, RZ, P0, P3 ;  /* 0x0000001fff1f7210 */ /* 0x000fe200007e64ff */
[----:B------:R-:W-:-:S04]  /*16f70*/  IMAD.WIDE.U32 R60, R87, R19, RZ ;  /* 0x00000013573c7225 */ /* 0x000fc800078e00ff */
[----:B------:R-:W-:Y:S02]  /*16f80*/  IMAD.IADD R21, R23, 0x1, R21 ;  /* 0x0000000117157824 */ /* 0x000fe400078e0215 */
[----:B------:R-:W-:-:S03]  /*16f90*/  IMAD.WIDE.U32.X R64, R90, R16, R64, P1 ;  /* 0x000000105a407225 */ /* 0x000fc600008e0440 */
[----:B------:R-:W-:Y:S01]  /*16fa0*/  ISETP.GE.U32.AND.EX P4, PT, R21, R33, PT, P4 ;  /* 0x000000211500720c */ /* 0x000fe20003f86140 */
[----:B------:R-:W-:Y:S01]  /*16fb0*/  IMAD.X R73, RZ, RZ, RZ, P2 ;  /* 0x000000ffff497224 */ /* 0x000fe200010e06ff */
[----:B------:R-:W-:Y:S01]  /*16fc0*/  IADD3 RZ, P2, PT, R61, R58, RZ ;  /* 0x0000003a3dff7210 */ /* 0x000fe20007f5e0ff */
[----:B------:R-:W-:Y:S01]  /*16fd0*/  IMAD.MOV.U32 R72, RZ, RZ, R59 ;  /* 0x000000ffff487224 */ /* 0x000fe200078e003b */
[----:B------:R-:W-:Y:S01]  /*16fe0*/  IADD3 R79, P0, P1, R79, R64, R28 ;  /* 0x000000404f4f7210 */ /* 0x000fe2000791e01c */
[----:B------:R-:W-:Y:S01]  /*16ff0*/  IMAD R33, R18, R87, RZ ;  /* 0x0000005712217224 */ /* 0x000fe200078e02ff */
[----:B------:R-:W-:Y:S01]  /*17000*/  SEL R75, RZ, 0x1, P4 ;  /* 0x00000001ff4b7807 */ /* 0x000fe20002000000 */
[----:B------:R-:W-:Y:S01]  /*17010*/  IMAD R32, R14, R89, RZ ;  /* 0x000000590e207224 */ /* 0x000fe200078e02ff */
[----:B------:R-:W-:Y:S01]  /*17020*/  IADD3.X R28, PT, PT, RZ, R65, RZ, P0, P1 ;  /* 0x00000041ff1c7210 */ /* 0x000fe200007e24ff */
[-C--:B------:R-:W-:Y:S02]  /*17030*/  IMAD R77, R88, R17.reuse, R33 ;  /* 0x00000011584d7224 */ /* 0x080fe400078e0221 */
[----:B------:R-:W-:-:S04]  /*17040*/  IMAD.WIDE.U32 R66, R87, R17, R62 ;  /* 0x0000001157427225 */ /* 0x000fc800078e003e */
[----:B------:R-:W-:-:S04]  /*17050*/  IMAD.WIDE.U32.X R72, R88, R20, R72, P2 ;  /* 0x0000001458487225 */ /* 0x000fc800010e0448 */
[----:B------:R-:W-:Y:S01]  /*17060*/  IMAD.WIDE.U32 R64, R88, R17, RZ ;  /* 0x0000001158407225 */ /* 0x000fe200078e00ff */
[----:B------:R-:W-:-:S03]  /*17070*/  IADD3 R75, P1, P3, R66, R72, R75 ;  /* 0x00000048424b7210 */ /* 0x000fc60007b3e04b */
[-C--:B------:R-:W-:Y:S02]  /*17080*/  IMAD R81, R90, R13.reuse, R32 ;  /* 0x0000000d5a517224 */ /* 0x080fe400078e0220 */
[----:B------:R-:W-:Y:S02]  /*17090*/  IMAD.IADD R77, R67, 0x1, R77 ;  /* 0x00000001434d7824 */ /* 0x000fe400078e024d */
[----:B------:R-:W-:-:S03]  /*170a0*/  IMAD.WIDE.U32 R32, R89, R13, R30 ;  /* 0x0000000d59207225 */ /* 0x000fc600078e001e */
[----:B------:R-:W-:Y:S01]  /*170b0*/  IADD3.X R72, PT, PT, R77, R73, RZ, P1, P3 ;  /* 0x000000494d487210 */ /* 0x000fe20000fe64ff */
[----:B------:R-:W-:Y:S01]  /*170c0*/  IMAD.WIDE.U32 R60, R87, R17, RZ ;  /* 0x00000011573c7225 */ /* 0x000fe200078e00ff */
[----:B------:R-:W-:-:S03]  /*170d0*/  IADD3 R60, P1, PT, R79, R32, RZ ;  /* 0x000000204f3c7210 */ /* 0x000fc60007f3e0ff */
[----:B------:R-:W-:-:S04]  /*170e0*/  IMAD.WIDE.U32 R58, R88, R15, RZ ;  /* 0x0000000f583a7225 */ /* 0x000fc800078e00ff */
        /* <DEDUP_REMOVED lines=8> */
[----:B------:R-:W-:Y:S01]  /*17170*/  ISETP.GE.U32.AND P1, PT, R66, R62, PT ;  /* 0x0000003e4200720c */ /* 0x000fe20003f26070 */
[----:B------:R-:W-:Y:S01]  /*17180*/  IMAD.MOV.U32 R66, RZ, RZ, R65 ;  /* 0x000000ffff427224 */ /* 0x000fe200078e0041 */
[----:B------:R-:W-:Y:S01]  /*17190*/  IADD3 RZ, P3, PT, R69, R58, RZ ;  /* 0x0000003a45ff7210 */ /* 0x000fe20007f7e0ff */
[----:B------:R-:W-:Y:S01]  /*171a0*/  IMAD.WIDE.U32 R68, R88, R13, RZ ;  /* 0x0000000d58447225 */ /* 0x000fe200078e00ff */
[----:B------:R-:W-:Y:S02]  /*171b0*/  ISETP.GE.U32.AND.EX P1, PT, R77, R63, PT, P1 ;  /* 0x0000003f4d00720c */ /* 0x000fe40003f26110 */
[----:B------:R-:W-:Y:S01]  /*171c0*/  ISETP.GE.U32.AND.EX P0, PT, R72, R77, PT, P0 ;  /* 0x0000004d4800720c */ /* 0x000fe20003f06100 */
[----:B------:R-:W-:Y:S01]  /*171d0*/  IMAD.X R33, RZ, RZ, RZ, P6 ;  /* 0x000000ffff217224 */ /* 0x000fe200030e06ff */
[----:B------:R-:W-:Y:S01]  /*171e0*/  SEL R58, RZ, 0x1, P1 ;  /* 0x00000001ff3a7807 */ /* 0x000fe20000800000 */
[----:B------:R-:W-:Y:S01]  /*171f0*/  IMAD.WIDE.U32 R64, R87, R13, RZ ;  /* 0x0000000d57407225 */ /* 0x000fe200078e00ff */
[----:B------:R-:W-:-:S02]  /*17200*/  SEL R77, RZ, 0x1, P0 ;  /* 0x00000001ff4d7807 */ /* 0x000fc40000000000 */
[----:B------:R-:W-:Y:S01]  /*17210*/  ISETP.GE.U32.AND P1, PT, R32, R30, PT ;  /* 0x0000001e2000720c */ /* 0x000fe20003f26070 */
[----:B------:R-:W-:Y:S01]  /*17220*/  IMAD.WIDE.U32 R62, P6, R87, R14, R68 ;  /* 0x0000000e573e7225 */ /* 0x000fe200078c0044 */
[----:B------:R-:W-:Y:S02]  /*17230*/  ISETP.GE.U32.AND P0, PT, R60, R32, PT ;  /* 0x000000203c00720c */ /* 0x000fe40003f06070 */
[----:B------:R-:W-:Y:S01]  /*17240*/  ISETP.GE.U32.AND.EX P1, PT, R73, R31, PT, P1 ;  /* 0x0000001f4900720c */ /* 0x000fe20003f26110 */
[----:B------:R-:W-:Y:S01]  /*17250*/  IMAD.MOV.U32 R32, RZ, RZ, R29 ;  /* 0x000000ffff207224 */ /* 0x000fe200078e001d */
[----:B------:R-:W-:Y:S01]  /*17260*/  ISETP.GE.U32.AND.EX P0, PT, R61, R73, PT, P0 ;  /* 0x000000493d00720c */ /* 0x000fe20003f06100 */
[----:B------:R-:W-:Y:S01]  /*17270*/  IMAD.WIDE.U32.X R66, R88, R18, R66, P4 ;  /* 0x0000001258427225 */ /* 0x000fe200020e0442 */
[----:B------:R-:W-:Y:S02]  /*17280*/  IADD3 RZ, P4, PT, R65, R62, RZ ;  /* 0x0000003e41ff7210 */ /* 0x000fe40007f9e0ff */
[----:B------:R-:W-:Y:S01]  /*17290*/  SEL R62, RZ, 0x1, P1 ;  /* 0x00000001ff3e7807 */ /* 0x000fe20000800000 */
[----:B------:R-:W-:Y:S01]  /*172a0*/  IMAD.WIDE.U32.X R28, R90, R14, R32, P5 ;  /* 0x0000000e5a1c7225 */ /* 0x000fe200028e0420 */
[----:B------:R-:W-:-:S03]  /*172b0*/  SEL R65, RZ, 0x1, P0 ;  /* 0x00000001ff417807 */ /* 0x000fc60000000000 */
[----:B------:R-:W-:Y:S01]  /*172c0*/  IMAD.X R31, RZ, RZ, RZ, P2 ;  /* 0x000000ffff1f7224 */ /* 0x000fe200010e06ff */
[----:B------:R-:W-:Y:S01]  /*172d0*/  IADD3 R77, P2, P1, R77, R66, R58 ;  /* 0x000000424d4d7210 */ /* 0x000fe2000795e03a */
[----:B------:R-:W-:Y:S01]  /*172e0*/  IMAD R58, R16, R87, RZ ;  /* 0x00000057103a7224 */ /* 0x000fe200078e02ff */
[----:B------:R-:W-:Y:S01]  /*172f0*/  IADD3 R28, P0, P5, R65, R28, R62 ;  /* 0x0000001c411c7210 */ /* 0x000fe20007d1e03e */
[----:B------:R-:W-:Y:S01]  /*17300*/  IMAD.WIDE.U32 R32, R87, R15, R60 ;  /* 0x0000000f57207225 */ /* 0x000fe200078e003c */
[----:B------:R-:W-:Y:S02]  /*17310*/  IADD3.X R73, PT, PT, RZ, R67, RZ, P2, P1 ;  /* 0x00000043ff497210 */ /* 0x000fe400017e24ff */
[----:B------:R-:W-:Y:S01]  /*17320*/  IADD3.X R29, PT, PT, RZ, R29, RZ, P0, P5 ;  /* 0x0000001dff1d7210 */ /* 0x000fe200007ea4ff */
[----:B------:R-:W-:Y:S01]  /*17330*/  IMAD R69, R88, R15, R58 ;  /* 0x0000000f58457224 */ /* 0x000fe200078e023a */
[----:B------:R-:W-:Y:S01]  /*17340*/  ISETP.GE.U32.AND P1, PT, R32, R60, PT ;  /* 0x0000003c2000720c */ /* 0x000fe20003f26070 */
[----:B------:R-:W-:Y:S01]  /*17350*/  IMAD.MOV.U32 R30, RZ, RZ, R59 ;  /* 0x000000ffff1e7224 */ /* 0x000fe200078e003b */
[----:B------:R-:W-:Y:S01]  /*17360*/  IADD3 R77, P5, PT, R77, R32, RZ ;  /* 0x000000204d4d7210 */ /* 0x000fe20007fbe0ff */
[----:B------:R-:W-:-:S03]  /*17370*/  IMAD.WIDE.U32 R64, R72, 0x3d1, RZ ;  /* 0x000003d148407825 */ /* 0x000fc600078e00ff */
[----:B------:R-:W-:Y:S01]  /*17380*/  ISETP.GE.U32.AND P0, PT, R77, R32, PT ;  /* 0x000000204d00720c */ /* 0x000fe20003f06070 */
[----:B------:R-:W-:Y:S02]  /*17390*/  IMAD.IADD R60, R33, 0x1, R69 ;  /* 0x00000001213c7824 */ /* 0x000fe400078e0245 */
[----:B------:R-:W-:-:S03]  /*173a0*/  IMAD.WIDE.U32 R58, R75, 0x3d1, RZ ;  /* 0x000003d14b3a7825 */ /* 0x000fc600078e00ff */
[C---:B------:R-:W-:Y:S01]  /*173b0*/  ISETP.GE.U32.AND.EX P1, PT, R60.reuse, R61, PT, P1 ;  /* 0x0000003d3c00720c */ /* 0x040fe20003f26110 */
[----:B------:R-:W-:Y:S02]  /*173c0*/  IMAD.X R73, R60, 0x1, R73, P5 ;  /* 0x000000013c497824 */ /* 0x000fe400028e0649 */
[----:B------:R-:W-:Y:S01]  /*173d0*/  IMAD.WIDE.U32.X R30, R88, R16, R30, P3 ;  /* 0x00000010581e7225 */ /* 0x000fe200018e041e */
[----:B------:R-:W-:Y:S02]  /*173e0*/  IADD3 R67, P3, PT, RZ, R58, RZ ;  /* 0x0000003aff437210 */ /* 0x000fe40007f7e0ff */
[----:B------:R-:W-:Y:S01]  /*173f0*/  ISETP.GE.U32.AND.EX P0, PT, R73, R60, PT, P0 ;  /* 0x0000003c4900720c */ /* 0x000fe20003f06100 */
[----:B------:R-:W-:-:S03]  /*17400*/  IMAD.WIDE.U32 R64, P2, RZ, R75, R64 ;  /* 0x0000004bff407225 */ /* 0x000fc60007840040 */
[----:B------:R-:W-:Y:S01]  /*17410*/  SEL R79, RZ, 0x1, P0 ;  /* 0x00000001ff4f7807 */ /* 0x000fe20000000000 */
[----:B------:R-:W-:Y:S01]  /*17420*/  IMAD.X R33, RZ, RZ, RZ, P6 ;  /* 0x000000ffff217224 */ /* 0x000fe200030e06ff */
[----:B------:R-:W-:Y:S01]  /*17430*/  ISETP.GE.U32.AND P6, PT, R67, R58, PT ;  /* 0x0000003a4300720c */ /* 0x000fe20003fc6070 */
[----:B------:R-:W-:Y:S01]  /*17440*/  IMAD.X R61, RZ, RZ, RZ, P2 ;  /* 0x000000ffff3d7224 */ /* 0x000fe200010e06ff */
[----:B------:R-:W-:Y:S01]  /*17450*/  IADD3 R58, P5, PT, R59, R64, RZ ;  /* 0x000000403b3a7210 */ /* 0x000fe20007fbe0ff */
[----:B------:R-:W-:Y:S01]  /*17460*/  IMAD.MOV.U32 R60, RZ, RZ, R65 ;  /* 0x000000ffff3c7224 */ /* 0x000fe200078e0041 */
[----:B------:R-:W-:Y:S01]  /*17470*/  SEL R59, RZ, 0x1, P1 ;  /* 0x00000001ff3b7807 */ /* 0x000fe20000800000 */
[----:B------:R-:W-:Y:S02]  /*17480*/  IMAD.MOV.U32 R32, RZ, RZ, R63 ;  /* 0x000000ffff207224 */ /* 0x000fe400078e003f */
[----:B------:R-:W-:Y:S01]  /*17490*/  IMAD.X R64, R58, 0x1, R75, P3 ;  /* 0x000000013a407824 */ /* 0x000fe200018e064b */
[----:B------:R-:W-:Y:S01]  /*174a0*/  IADD3 R79, P1, P3, R79, R30, R59 ;  /* 0x0000001e4f4f7210 */ /* 0x000fe20007b3e03b */
[----:B------:R-:W-:-:S03]  /*174b0*/  IMAD.WIDE.U32.X R62, RZ, R72, R60, P5 ;  /* 0x00000048ff3e7225 */ /* 0x000fc600028e043c */
[----:B------:R-:W-:Y:S01]  /*174c0*/  IADD3.X R65, PT, PT, RZ, R31, RZ, P1, P3 ;  /* 0x0000001fff417210 */ /* 0x000fe20000fe64ff */
[----:B------:R-:W-:Y:S01]  /*174d0*/  IMAD.WIDE.U32 R60, R77, 0x3d1, RZ ;  /* 0x000003d14d3c7825 */ /* 0x000fe200078e00ff */
[----:B------:R-:W-:-:S03]  /*174e0*/  ISETP.GE.U32.AND.EX P2, PT, R64, R58, PT, P6 ;  /* 0x0000003a4000720c */ /* 0x000fc60003f46160 */
[----:B------:R-:W-:Y:S01]  /*174f0*/  IMAD.WIDE.U32 R68, R73, 0x3d1, RZ ;  /* 0x000003d149447825 */ /* 0x000fe200078e00ff */
[----:B------:R-:W-:-:S03]  /*17500*/  IADD3 R75, P3, PT, R62, R60, RZ ;  /* 0x0000003c3e4b7210 */ /* 0x000fc60007f7e0ff */
[----:B------:R-:W-:Y:S01]  /*17510*/  IMAD R30, R14, R87, RZ ;  /* 0x000000570e1e7224 */ /* 0x000fe200078e02ff */
[----:B------:R-:W-:Y:S01]  /*17520*/  ISETP.GE.U32.AND P1, PT, R75, R60, PT ;  /* 0x0000003c4b00720c */ /* 0x000fe20003f26070 */
[----:B------:R-:W-:-:S04]  /*17530*/  IMAD.WIDE.U32 R58, R87, R13, R28 ;  /* 0x0000000d573a7225 */ /* 0x000fc800078e001c */
[----:B------:R-:W-:Y:S01]  /*17540*/  IMAD R31, R88, R13, R30 ;  /* 0x0000000d581f7224 */ /* 0x000fe200078e021e */
[----:B------:R-:W-:Y:S01]  /*17550*/  IADD3 R79, P6, PT, R79, R58, RZ ;  /* 0x0000003a4f4f7210 */ /* 0x000fe20007fde0ff */
[----:B------:R-:W-:Y:S01]  /*17560*/  IMAD.WIDE.U32 R68, P5, RZ, R77, R68 ;  /* 0x0000004dff447225 */ /* 0x000fe200078a0044 */
[----:B------:R-:W-:-:S03]  /*17570*/  ISETP.GE.U32.AND P0, PT, R58, R28, PT ;  /* 0x0000001c3a00720c */ /* 0x000fc60003f06070 */
[----:B------:R-:W-:Y:S02]  /*17580*/  IMAD.IADD R60, R59, 0x1, R31 ;  /* 0x000000013b3c7824 */ /* 0x000fe400078e021f */
[----:B------:R-:W-:Y:S01]  /*17590*/  IMAD.X R31, RZ, RZ, RZ, P5 ;  /* 0x000000ffff1f7224 */ /* 0x000fe200028e06ff */
[----:B------:R-:W-:Y:S01]  /*175a0*/  IADD3 R59, P5, PT, R61, R68, RZ ;  /* 0x000000443d3b7210 */ /* 0x000fe20007fbe0ff */
[----:B------:R-:W-:Y:S01]  /*175b0*/  IMAD.WIDE.U32.X R32, R88, R14, R32, P4 ;  /* 0x0000000e58207225 */ /* 0x000fe200020e0420 */
[----:B------:R-:W-:Y:S02]  /*175c0*/  IADD3 R72, P4, PT, R75, R72, RZ ;  /* 0x000000484b487210 */ /* 0x000fe40007f9e0ff */
[----:B------:R-:W-:Y:S01]  /*175d0*/  SEL R61, RZ, 0x1, P2 ;  /* 0x00000001ff3d7807 */ /* 0x000fe20001000000 */
[----:B------:R-:W-:Y:S01]  /*175e0*/  IMAD.MOV.U32 R30, RZ, RZ, R69 ;  /* 0x000000ffff1e7224 */ /* 0x000fe200078e0045 */
[----:B------:R-:W-:Y:S01]  /*175f0*/  ISETP.GE.U32.AND.EX P0, PT, R60, R29, PT, P0 ;  /* 0x0000001d3c00720c */ /* 0x000fe20003f06100 */
[----:B------:R-:W-:Y:S01]  /*17600*/  IMAD.X R28, R59, 0x1, R63, P3 ;  /* 0x000000013b1c7824 */ /* 0x000fe200018e063f */
[----:B------:R-:W-:Y:S01]  /*17610*/  ISETP.LT.U32.AND P2, PT, R72, R75, PT ;  /* 0x0000004b4800720c */ /* 0x000fe20003f41070 */
[----:B------:R-:W-:Y:S01]  /*17620*/  IMAD.X R65, R60, 0x1, R65, P6 ;  /* 0x000000013c417824 */ /* 0x000fe200030e0641 */
[----:B------:R-:W-:Y:S01]  /*17630*/  IADD3 R61, P6, PT, R72, R61, RZ ;  /* 0x0000003d483d7210 */ /* 0x000fe20007fde0ff */
[----:B------:R-:W-:Y:S01]  /*17640*/  IMAD.WIDE.U32.X R30, RZ, R73, R30, P5 ;  /* 0x00000049ff1e7225 */ /* 0x000fe200028e041e */
[----:B------:R-:W-:-:S02]  /*17650*/  ISETP.GE.U32.AND P5, PT, R79, R58, PT ;  /* 0x0000003a4f00720c */ /* 0x000fc40003fa6070 */
[----:B------:R-:W-:Y:S01]  /*17660*/  ISETP.GE.U32.AND P3, PT, R61, R72, PT ;  /* 0x000000483d00720c */ /* 0x000fe20003f66070 */
[C---:B------:R-:W-:Y:S01]  /*17670*/  IMAD.X R77, R28.reuse, 0x1, R77, P4 ;  /* 0x000000011c4d7824 */ /* 0x040fe200020e064d */
[C---:B------:R-:W-:Y:S01]  /*17680*/  ISETP.GE.U32.AND.EX P5, PT, R65.reuse, R60, PT, P5 ;  /* 0x0000003c4100720c */ /* 0x040fe20003fa6150 */
[----:B------:R-:W-:Y:S01]  /*17690*/  IMAD.WIDE.U32 R62, R65, 0x3d1, RZ ;  /* 0x000003d1413e7825 */ /* 0x000fe200078e00ff */
        /* <DEDUP_REMOVED lines=13> */
[----:B------:R-:W-:Y:S01]  /*17770*/  IADD3 R32, P6, PT, R59, R62, RZ ;  /* 0x0000003e3b207210 */ /* 0x000fe20007fde0ff */
[----:B------:R-:W-:Y:S01]  /*17780*/  IMAD R66, R20, R85, RZ ;  /* 0x0000005514427224 */ /* 0x000fe200078e02ff */
[----:B------:R-:W-:-:S02]  /*17790*/  IADD3.X R77, PT, PT, RZ, R33, RZ, P4, P5 ;  /* 0x00000021ff4d7210 */ /* 0x000fc400027ea4ff */
[C---:B------:R-:W-:Y:S02]  /*177a0*/  IADD3 R30, P4, PT, R69.reuse, R73, RZ ;  /* 0x00000049451e7210 */ /* 0x040fe40007f9e0ff */
[----:B------:R-:W-:Y:S02]  /*177b0*/  SEL R59, RZ, 0x1, !P2 ;  /* 0x00000001ff3b7807 */ /* 0x000fe40005000000 */
[----:B------:R-:W-:Y:S02]  /*177c0*/  IADD3.X R73, PT, PT, R32, R31, RZ, P1, P3 ;  /* 0x0000001f20497210 */ /* 0x000fe40000fe64ff */
[----:B------:R-:W-:Y:S02]  /*177d0*/  ISETP.GE.U32.AND P0, PT, R69, R58, PT ;  /* 0x0000003a4500720c */ /* 0x000fe40003f06070 */
[C---:B------:R-:W-:Y:S01]  /*177e0*/  IADD3 R59, P3, PT, R30.reuse, R59, RZ ;  /* 0x0000003b1e3b7210 */ /* 0x040fe20007f7e0ff */
[----:B------:R-:W-:Y:S01]  /*177f0*/  IMAD.X R58, R73, 0x1, R79, P4 ;  /* 0x00000001493a7824 */ /* 0x000fe200020e064f */
[----:B------:R-:W-:Y:S01]  /*17800*/  ISETP.LT.U32.AND P1, PT, R30, R69, PT ;  /* 0x000000451e00720c */ /* 0x000fe20003f21070 */
[----:B------:R-:W-:Y:S01]  /*17810*/  IMAD.WIDE.U32 R68, R77, 0x3d1, RZ ;  /* 0x000003d14d447825 */ /* 0x000fe200078e00ff */
[----:B------:R-:W-:-:S02]  /*17820*/  ISETP.GE.U32.AND.EX P0, PT, R73, R32, PT, P0 ;  /* 0x000000204900720c */ /* 0x000fc40003f06100 */
[----:B------:R-:W-:Y:S01]  /*17830*/  ISETP.GE.U32.AND P2, PT, R59, R30, PT ;  /* 0x0000001e3b00720c */ /* 0x000fe20003f46070 */
[----:B------:R-:W-:Y:S02]  /*17840*/  IMAD.X R63, RZ, RZ, R58, P3 ;  /* 0x000000ffff3f7224 */ /* 0x000fe400018e063a */
[----:B------:R-:W-:-:S04]  /*17850*/  IMAD.WIDE.U32.X R32, RZ, R65, R28, P6 ;  /* 0x00000041ff207225 */ /* 0x000fc800030e041c */
[----:B------:R-:W-:Y:S01]  /*17860*/  IMAD.WIDE.U32 R28, P3, RZ, R75, R68 ;  /* 0x0000004bff1c7225 */ /* 0x000fe20007860044 */
[----:B------:R-:W-:Y:S02]  /*17870*/  SEL R69, RZ, 0x1, P0 ;  /* 0x00000001ff457807 */ /* 0x000fe40000000000 */
[----:B------:R-:W-:Y:S01]  /*17880*/  ISETP.GE.U32.AND.EX P0, PT, R63, R58, PT, P2 ;  /* 0x0000003a3f00720c */ /* 0x000fe20003f06120 */
[----:B------:R-:W-:-:S03]  /*17890*/  IMAD.WIDE.U32 R30, R75, 0x3d1, RZ ;  /* 0x000003d14b1e7825 */ /* 0x000fc600078e00ff */
[----:B------:R-:W-:Y:S02]  /*178a0*/  ISETP.LT.U32.OR.EX P1, PT, R58, R73, !P0, P1 ;  /* 0x000000493a00720c */ /* 0x000fe40004721510 */
[----:B------:R-:W-:Y:S02]  /*178b0*/  IADD3 R69, P4, P5, R30, R32, R69 ;  /* 0x000000201e457210 */ /* 0x000fe40007d9e045 */
[----:B------:R-:W-:Y:S01]  /*178c0*/  IADD3 R73, P2, PT, R31, R28, RZ ;  /* 0x0000001c1f497210 */ /* 0x000fe20007f5e0ff */
[----:B------:R-:W-:Y:S01]  /*178d0*/  IMAD.X R31, RZ, RZ, RZ, P3 ;  /* 0x000000ffff1f7224 */ /* 0x000fe200018e06ff */
[----:B------:R-:W-:Y:S02]  /*178e0*/  IADD3 R28, P0, PT, R69, R65, RZ ;  /* 0x00000041451c7210 */ /* 0x000fe40007f1e0ff */
[----:B------:R-:W-:Y:S02]  /*178f0*/  SEL R65, RZ, 0x1, !P1 ;  /* 0x00000001ff417807 */ /* 0x000fe40004800000 */
[----:B------:R-:W-:-:S02]  /*17900*/  IADD3.X R32, PT, PT, R73, R33, RZ, P4, P5 ;  /* 0x0000002149207210 */ /* 0x000fc400027ea4ff */
[C---:B------:R-:W-:Y:S02]  /*17910*/  IADD3 R65, P4, PT, R28.reuse, R65, RZ ;  /* 0x000000411c417210 */ /* 0x040fe40007f9e0ff */
        /* <DEDUP_REMOVED lines=10> */
[----:B------:R-:W-:Y:S02]  /*179c0*/  ISETP.LT.U32.OR.EX P0, PT, R33, R32, !P1, P3 ;  /* 0x000000202100720c */ /* 0x000fe40004f01530 */
[----:B------:R-:W-:Y:S02]  /*179d0*/  IADD3 R28, P1, P2, R77, R30, R29 ;  /* 0x0000001e4d1c7210 */ /* 0x000fe40007a3e01d */
[----:B------:R-:W-:Y:S02]  /*179e0*/  SEL R29, RZ, 0x1, !P0 ;  /* 0x00000001ff1d7807 */ /* 0x000fe40004000000 */
[----:B------:R-:W-:-:S02]  /*179f0*/  IADD3.X R30, PT, PT, RZ, R31, RZ, P1, P2 ;  /* 0x0000001fff1e7210 */ /* 0x000fc40000fe44ff */
[----:B------:R-:W-:-:S05]  /*17a00*/  IADD3 R73, P0, PT, R28, R29, RZ ;  /* 0x0000001d1c497210 */ /* 0x000fca0007f1e0ff */
[----:B------:R-:W-:Y:S01]  /*17a10*/  IMAD.X R75, RZ, RZ, R30, P0 ;  /* 0x000000ffff4b7224 */ /* 0x000fe200000e061e */
[----:B------:R-:W-:Y:S01]  /*17a20*/  ISETP.NE.U32.AND P0, PT, R73, RZ, PT ;  /* 0x000000ff4900720c */ /* 0x000fe20003f05070 */
[----:B------:R-:W-:-:S03]  /*17a30*/  IMAD.MOV.U32 R30, RZ, RZ, RZ ;  /* 0x000000ffff1e7224 */ /* 0x000fc600078e00ff */
        /* <DEDUP_REMOVED lines=17> */
[----:B------:R-:W-:-:S03]  /*17b50*/  ISETP.GE.U32.AND.EX P1, PT, R64, R69, PT, P1 ;  /* 0x000000454000720c */ /* 0x000fc60003f26110 */
        /* <DEDUP_REMOVED lines=35> */
.L_x_372:
[----:B------:R-:W-:Y:S01]  /*17d90*/  IMAD.MOV.U32 R28, RZ, RZ, R67 ;  /* 0x000000ffff1c7224 */ /* 0x000fe200078e0043 */
[----:B------:R-:W-:Y:S01]  /*17da0*/  IADD3 R26, P1, PT, R61, R26, RZ ;  /* 0x0000001a3d1a7210 */ /* 0x000fe20007f3e0ff */
[----:B------:R-:W-:Y:S02]  /*17db0*/  IMAD.MOV.U32 R29, RZ, RZ, R64 ;  /* 0x000000ffff1d7224 */ /* 0x000fe400078e0040 */
[-C--:B------:R-:W-:Y:S02]  /*17dc0*/  IMAD R99, R86, R19.reuse, R66 ;  /* 0x0000001356637224 */ /* 0x080fe400078e0242 */
        /* <DEDUP_REMOVED lines=56> */
.L_x_373:
        /* <DEDUP_REMOVED lines=62> */
.L_x_375:
        /* <DEDUP_REMOVED lines=60> */
.L_x_376:
        /* <DEDUP_REMOVED lines=27> */
.L_x_374:
[----:B-----5:R-:W-:-:S04]  /*18aa0*/  IMAD.WIDE.U32 R22, R57, R85, RZ ;  /* 0x0000005539167225 */ /* 0x020fc800078e00ff */
        /* <DEDUP_REMOVED lines=9> */
[----:B------:R-:W-:Y:S01]  /*18b40*/  IMAD.WIDE.U32 R22, R57, R89, RZ ;  /* 0x0000005939167225 */ /* 0x000fe200078e00ff */
[----:B------:R-:W-:-:S03]  /*18b50*/  IADD3 R28, P3, PT, R28, R24, RZ ;  /* 0x000000181c1c7210 */ /* 0x000fc60007f7e0ff */
[----:B------:R-:W-:Y:S02]  /*18b60*/  IMAD R59, R57, R91, R32 ;  /* 0x0000005b393b7224 */ /* 0x000fe400078e0220 */
[----:B------:R-:W-:-:S04]  /*18b70*/  IMAD.WIDE.U32 R30, P0, R56, R98, R30 ;  /* 0x00000062381e7225 */ /* 0x000fc8000780001e */
[----:B------:R-:W-:Y:S02]  /*18b80*/  IMAD.IADD R59, R25, 0x1, R59 ;  /* 0x00000001193b7824 */ /* 0x000fe400078e023b */
[----:B------:R-:W-:-:S04]  /*18b90*/  IMAD.WIDE.U32 R26, R56, R91, RZ ;  /* 0x0000005b381a7225 */ /* 0x000fc800078e00ff */
[----:B------:R-:W-:Y:S01]  /*18ba0*/  IMAD.WIDE.U32 R32, R56, R89, RZ ;  /* 0x0000005938207225 */ /* 0x000fe200078e00ff */
[----:B------:R-:W-:-:S03]  /*18bb0*/  IADD3 RZ, P1, PT, R27, R30, RZ ;  /* 0x0000001e1bff7210 */ /* 0x000fc60007f3e0ff */
[----:B------:R-:W-:-:S04]  /*18bc0*/  IMAD.WIDE.U32 R22, P2, R56, R90, R22 ;  /* 0x0000005a38167225 */ /* 0x000fc80007840016 */
        /* <DEDUP_REMOVED lines=14> */
[----:B------:R-:W-:-:S03]  /*18cb0*/  IMAD.WIDE.U32 R24, R54, R85, R28 ;  /* 0x0000005536187225 */ /* 0x000fc600078e001c */
[----:B------:R-:W-:Y:S01]  /*18cc0*/  IADD3.X R65, PT, PT, R31, R61, RZ, P0, P5 ;  /* 0x0000003d1f417210 */ /* 0x000fe200007ea4ff */
[----:B------:R-:W-:Y:S01]  /*18cd0*/  IMAD.WIDE.U32 R32, R56, R87, RZ ;  /* 0x0000005738207225 */ /* 0x000fe200078e00ff */
[----:B------:R-:W-:-:S03]  /*18ce0*/  ISETP.GE.U32.AND P0, PT, R24, R28, PT ;  /* 0x0000001c1800720c */ /* 0x000fc60003f06070 */
[----:B------:R-:W-:-:S04]  /*18cf0*/  IMAD.WIDE.U32 R26, P1, R56, R88, R26 ;  /* 0x00000058381a7225 */ /* 0x000fc8000782001a */
[----:B------:R-:W-:Y:S01]  /*18d00*/  IMAD.X R59, RZ, RZ, RZ, P2 ;  /* 0x000000ffff3b7224 */ /* 0x000fe200010e06ff */
[----:B------:R-:W-:Y:S01]  /*18d10*/  ISETP.GE.U32.AND P2, PT, R64, R30, PT ;  /* 0x0000001e4000720c */ /* 0x000fe20003f46070 */
[----:B------:R-:W-:Y:S01]  /*18d20*/  IMAD.MOV.U32 R58, RZ, RZ, R23 ;  /* 0x000000ffff3a7224 */ /* 0x000fe200078e0017 */
[----:B------:R-:W-:Y:S01]  /*18d30*/  IADD3 RZ, P3, PT, R33, R26, RZ ;  /* 0x0000001a21ff7210 */ /* 0x000fe20007f7e0ff */
[----:B------:R-:W-:Y:S01]  /*18d40*/  IMAD.WIDE.U32 R22, R55, R85, RZ ;  /* 0x0000005537167225 */ /* 0x000fe200078e00ff */
[----:B------:R-:W-:-:S03]  /*18d50*/  ISETP.GE.U32.AND.EX P2, PT, R65, R31, PT, P2 ;  /* 0x0000001f4100720c */ /* 0x000fc60003f46120 */
[----:B------:R-:W-:Y:S01]  /*18d60*/  IMAD R28, R86, R54, RZ ;  /* 0x00000036561c7224 */ /* 0x000fe200078e02ff */
[----:B------:R-:W-:Y:S01]  /*18d70*/  SEL R61, RZ, 0x1, P2 ;  /* 0x00000001ff3d7807 */ /* 0x000fe20001000000 */
[-C--:B------:R-:W-:Y:S02]  /*18d80*/  IMAD R26, R88, R56.reuse, RZ ;  /* 0x00000038581a7224 */ /* 0x080fe400078e02ff */
[----:B------:R-:W-:Y:S02]  /*18d90*/  IMAD R81, R55, R85, R28 ;  /* 0x0000005537517224 */ /* 0x000fe400078e021c */
[----:B------:R-:W-:-:S04]  /*18da0*/  IMAD.WIDE.U32 R32, R87, R56, RZ ;  /* 0x0000003857207225 */ /* 0x000fc800078e00ff */
[----:B------:R-:W-:-:S04]  /*18db0*/  IMAD.WIDE.U32 R30, R54, R85, RZ ;  /* 0x00000055361e7225 */ /* 0x000fc800078e00ff */
[----:B------:R-:W-:-:S04]  /*18dc0*/  IMAD.WIDE.U32 R22, P5, R54, R86, R22 ;  /* 0x0000005636167225 */ /* 0x000fc800078a0016 */
[C---:B------:R-:W-:Y:S02]  /*18dd0*/  IMAD R77, R57.reuse, R87, R26 ;  /* 0x00000057394d7224 */ /* 0x040fe400078e021a */
[----:B------:R-:W-:-:S04]  /*18de0*/  IMAD.WIDE.U32.X R58, R57, R90, R58, P4 ;  /* 0x0000005a393a7225 */ /* 0x000fc800020e043a */
[----:B------:R-:W-:Y:S01]  /*18df0*/  IMAD.IADD R81, R25, 0x1, R81 ;  /* 0x0000000119517824 */ /* 0x000fe200078e0251 */
[----:B------:R-:W-:Y:S01]  /*18e00*/  IADD3 R60, P2, P4, R32, R58, R61 ;  /* 0x0000003a203c7210 */ /* 0x000fe20007c5e03d */
[----:B------:R-:W-:Y:S01]  /*18e10*/  IMAD.X R63, RZ, RZ, RZ, P5 ;  /* 0x000000ffff3f7224 */ /* 0x000fe200028e06ff */
[----:B------:R-:W-:Y:S01]  /*18e20*/  IADD3 RZ, P5, PT, R31, R22, RZ ;  /* 0x000000161fff7210 */ /* 0x000fe20007fbe0ff */
[----:B------:R-:W-:Y:S01]  /*18e30*/  IMAD.IADD R77, R33, 0x1, R77 ;  /* 0x00000001214d7824 */ /* 0x000fe200078e024d */
[----:B------:R-:W-:Y:S01]  /*18e40*/  ISETP.GE.U32.AND.EX P0, PT, R81, R29, PT, P0 ;  /* 0x0000001d5100720c */ /* 0x000fe20003f06100 */
[----:B------:R-:W-:Y:S02]  /*18e50*/  IMAD.MOV.U32 R62, RZ, RZ, R23 ;  /* 0x000000ffff3e7224 */ /* 0x000fe400078e0017 */
[----:B------:R-:W-:Y:S01]  /*18e60*/  IMAD R26, R98, R54, RZ ;  /* 0x00000036621a7224 */ /* 0x000fe200078e02ff */
[----:B------:R-:W-:Y:S01]  /*18e70*/  IADD3.X R61, PT, PT, R77, R59, RZ, P2, P4 ;  /* 0x0000003b4d3d7210 */ /* 0x000fe200017e84ff */
        /* <DEDUP_REMOVED lines=8> */
[----:B------:R-:W-:-:S04]  /*18f00*/  IMAD.WIDE.U32 R70, R55, R87, RZ ;  /* 0x0000005737467225 */ /* 0x000fc800078e00ff */
[----:B------:R-:W-:Y:S02]  /*18f10*/  IMAD.IADD R79, R59, 0x1, R79 ;  /* 0x000000013b4f7824 */ /* 0x000fe400078e024f */
[----:B------:R-:W-:Y:S01]  /*18f20*/  IMAD.X R69, RZ, RZ, RZ, P1 ;  /* 0x000000ffff457224 */ /* 0x000fe200008e06ff */
[----:B------:R-:W-:Y:S01]  /*18f30*/  IADD3 RZ, P1, PT, R31, R74, RZ ;  /* 0x0000004a1fff7210 */ /* 0x000fe20007f3e0ff */
[----:B------:R-:W-:Y:S01]  /*18f40*/  IMAD.WIDE.U32 R72, R55, R89, RZ ;  /* 0x0000005937487225 */ /* 0x000fe200078e00ff */
[----:B------:R-:W-:-:S03]  /*18f50*/  IADD3.X R31, PT, PT, R79, R63, RZ, P4, P5 ;  /* 0x0000003f4f1f7210 */ /* 0x000fc600027ea4ff */
[----:B------:R-:W-:-:S04]  /*18f60*/  IMAD.WIDE.U32 R22, R54, R87, RZ ;  /* 0x0000005736167225 */ /* 0x000fc800078e00ff */
[----:B------:R-:W-:-:S04]  /*18f70*/  IMAD.WIDE.U32 R70, P0, R54, R88, R70 ;  /* 0x0000005836467225 */ /* 0x000fc80007800046 */
[----:B------:R-:W-:Y:S01]  /*18f80*/  IMAD.WIDE.U32 R62, R53, R85, RZ ;  /* 0x00000055353e7225 */ /* 0x000fe200078e00ff */
[----:B------:R-:W-:-:S03]  /*18f90*/  IADD3 RZ, P4, PT, R23, R70, RZ ;  /* 0x0000004617ff7210 */ /* 0x000fc60007f9e0ff */
[----:B------:R-:W-:Y:S02]  /*18fa0*/  IMAD.MOV.U32 R68, RZ, RZ, R27 ;  /* 0x000000ffff447224 */ /* 0x000fe400078e001b */
[----:B------:R-:W-:-:S04]  /*18fb0*/  IMAD.WIDE.U32 R72, P6, R54, R90, R72 ;  /* 0x0000005a36487225 */ /* 0x000fc800078c0048 */
[----:B------:R-:W-:-:S04]  /*18fc0*/  IMAD.WIDE.U32.X R68, R57, R88, R68, P3 ;  /* 0x0000005839447225 */ /* 0x000fc800018e0444 */
[----:B------:R-:W-:-:S04]  /*18fd0*/  IMAD.WIDE.U32 R22, R52, R85, RZ ;  /* 0x0000005534167225 */ /* 0x000fc800078e00ff */
[----:B------:R-:W-:-:S04]  /*18fe0*/  IMAD.WIDE.U32 R62, P3, R52, R86, R62 ;  /* 0x00000056343e7225 */ /* 0x000fc8000786003e */
[----:B------:R-:W-:-:S04]  /*18ff0*/  IMAD.WIDE.U32 R28, R54, R89, RZ ;  /* 0x00000059361c7225 */ /* 0x000fc800078e00ff */
[----:B------:R-:W-:Y:S01]  /*19000*/  IMAD.WIDE.U32 R26, R53, R91, RZ ;  /* 0x0000005b351a7225 */ /* 0x000fe200078e00ff */
[----:B------:R-:W-:-:S03]  /*19010*/  IADD3 RZ, P5, PT, R29, R72, RZ ;  /* 0x000000481dff7210 */ /* 0x000fc60007fbe0ff */
        /* <DEDUP_REMOVED lines=21> */
[----:B------:R-:W-:Y:S01]  /*19170*/  IMAD R70, R90, R54, RZ ;  /* 0x000000365a467224 */ /* 0x000fe200078e02ff */
[----:B------:R-:W-:Y:S01]  /*19180*/  SEL R71, RZ, 0x1, P2 ;  /* 0x00000001ff477807 */ /* 0x000fe20001000000 */
[-C--:B------:R-:W-:Y:S01]  /*19190*/  IMAD.WIDE.U32 R66, R54, R89.reuse, R60 ;  /* 0x0000005936427225 */ /* 0x080fe200078e003c */
[----:B------:R-:W-:Y:S02]  /*191a0*/  IADD3 R62, P0, PT, R73, R68, RZ ;  /* 0x00000044493e7210 */ /* 0x000fe40007f1e0ff */
[----:B------:R-:W-:Y:S01]  /*191b0*/  IADD3 R71, P1, P2, R71, R64, R26 ;  /* 0x0000004047477210 */ /* 0x000fe20007a3e01a */
[----:B------:R-:W-:Y:S02]  /*191c0*/  IMAD.MOV.U32 R58, RZ, RZ, R63 ;  /* 0x000000ffff3a7224 */ /* 0x000fe400078e003f */
[----:B------:R-:W-:Y:S02]  /*191d0*/  IMAD R64, R86, R52, RZ ;  /* 0x0000003456407224 */ /* 0x000fe400078e02ff */
[----:B------:R-:W-:Y:S01]  /*191e0*/  IMAD.X R63, RZ, RZ, R69, P0 ;  /* 0x000000ffff3f7224 */ /* 0x000fe200000e0645 */
[----:B------:R-:W-:Y:S01]  /*191f0*/  ISETP.GE.U32.AND P0, PT, R66, R60, PT ;  /* 0x0000003c4200720c */ /* 0x000fe20003f06070 */
[----:B------:R-:W-:Y:S01]  /*19200*/  IMAD R69, R55, R89, R70 ;  /* 0x0000005937457224 */ /* 0x000fe200078e0246 */
[----:B------:R-:W-:Y:S01]  /*19210*/  IADD3.X R60, PT, PT, RZ, R65, RZ, P1, P2 ;  /* 0x00000041ff3c7210 */ /* 0x000fe20000fe44ff */
[----:B------:R-:W-:Y:S01]  /*19220*/  IMAD R73, R53, R85, R64 ;  /* 0x0000005535497224 */ /* 0x000fe200078e0240 */
[----:B------:R-:W-:Y:S01]  /*19230*/  IADD3 R64, P2, PT, R71, R66, RZ ;  /* 0x0000004247407210 */ /* 0x000fe20007f5e0ff */
[----:B------:R-:W-:-:S02]  /*19240*/  IMAD.IADD R67, R67, 0x1, R69 ;  /* 0x0000000143437824 */ /* 0x000fc400078e0245 */
[----:B------:R-:W-:Y:S02]  /*19250*/  IMAD.MOV.U32 R28, RZ, RZ, R27 ;  /* 0x000000ffff1c7224 */ /* 0x000fe400078e001b */
[----:B------:R-:W-:Y:S01]  /*19260*/  IMAD.WIDE.U32 R26, R52, R85, R30 ;  /* 0x00000055341a7225 */ /* 0x000fe200078e001e */
[----:B------:R-:W-:-:S03]  /*19270*/  ISETP.GE.U32.AND.EX P0, PT, R67, R61, PT, P0 ;  /* 0x0000003d4300720c */ /* 0x000fc60003f06100 */
[----:B------:R-:W-:Y:S01]  /*19280*/  IMAD.X R65, R67, 0x1, R60, P2 ;  /* 0x0000000143417824 */ /* 0x000fe200010e063c */
[----:B------:R-:W-:Y:S01]  /*19290*/  ISETP.GE.U32.AND P2, PT, R64, R66, PT ;  /* 0x000000424000720c */ /* 0x000fe20003f46070 */
[----:B------:R-:W-:Y:S01]  /*192a0*/  IMAD.IADD R80, R27, 0x1, R73 ;  /* 0x000000011b507824 */ /* 0x000fe200078e0249 */
[----:B------:R-:W-:Y:S01]  /*192b0*/  ISETP.GE.U32.AND P1, PT, R26, R30, PT ;  /* 0x0000001e1a00720c */ /* 0x000fe20003f26070 */
[----:B------:R-:W-:Y:S01]  /*192c0*/  IMAD R30, R98, R52, RZ ;  /* 0x00000034621e7224 */ /* 0x000fe200078e02ff */
[----:B------:R-:W-:Y:S01]  /*192d0*/  ISETP.GE.U32.AND.EX P2, PT, R65, R67, PT, P2 ;  /* 0x000000434100720c */ /* 0x000fe20003f46120 */
[----:B------:R-:W-:Y:S01]  /*192e0*/  IMAD.WIDE.U32.X R32, R55, R90, R32, P5 ;  /* 0x0000005a37207225 */ /* 0x000fe200028e0420 */
[----:B------:R-:W-:Y:S02]  /*192f0*/  ISETP.GE.U32.AND.EX P1, PT, R80, R31, PT, P1 ;  /* 0x0000001f5000720c */ /* 0x000fe40003f26110 */
[----:B------:R-:W-:Y:S01]  /*19300*/  SEL R66, RZ, 0x1, P0 ;  /* 0x00000001ff427807 */ /* 0x000fe20000000000 */
[----:B------:R-:W-:Y:S01]  /*19310*/  IMAD.WIDE.U32 R60, R54, R87, R62 ;  /* 0x00000057363c7225 */ /* 0x000fe200078e003e */
[----:B------:R-:W-:-:S02]  /*19320*/  SEL R69, RZ, 0x1, P2 ;  /* 0x00000001ff457807 */ /* 0x000fc40001000000 */
[----:B------:R-:W-:Y:S01]  /*19330*/  SEL R67, RZ, 0x1, P1 ;  /* 0x00000001ff437807 */ /* 0x000fe20000800000 */
[-C--:B------:R-:W-:Y:S01]  /*19340*/  IMAD R71, R53, R91.reuse, R30 ;  /* 0x0000005b35477224 */ /* 0x080fe200078e021e */
[----:B------:R-:W-:Y:S01]  /*19350*/  ISETP.GE.U32.AND P0, PT, R60, R62, PT ;  /* 0x0000003e3c00720c */ /* 0x000fe20003f06070 */
[----:B------:R-:W-:-:S04]  /*19360*/  IMAD.WIDE.U32 R30, R52, R91, R64 ;  /* 0x0000005b341e7225 */ /* 0x000fc800078e0040 */
        /* <DEDUP_REMOVED lines=11> */
[----:B------:R-:W-:Y:S01]  /*19420*/  IMAD.WIDE.U32 R76, R53, R89, RZ ;  /* 0x00000059354c7225 */ /* 0x000fe200078e00ff */
[----:B------:R-:W-:-:S02]  /*19430*/  ISETP.GE.U32.AND P1, PT, R32, R30, PT ;  /* 0x0000001e2000720c */ /* 0x000fc40003f26070 */
[----:B------:R-:W-:Y:S01]  /*19440*/  ISETP.GE.U32.AND.EX P5, PT, R31, R65, PT, P5 ;  /* 0x000000411f00720c */ /* 0x000fe20003fa6150 */
[----:B------:R-:W-:Y:S01]  /*19450*/  IMAD.IADD R65, R61, 0x1, R67 ;  /* 0x000000013d417824 */ /* 0x000fe200078e0243 */
[----:B------:R-:W-:Y:S01]  /*19460*/  ISETP.GE.U32.AND.EX P1, PT, R33, R31, PT, P1 ;  /* 0x0000001f2100720c */ /* 0x000fe20003f26110 */
[----:B------:R-:W-:Y:S01]  /*19470*/  IMAD.WIDE.U32.X R22, R55, R88, R22, P4 ;  /* 0x0000005837167225 */ /* 0x000fe200020e0416 */
[----:B------:R-:W-:Y:S02]  /*19480*/  ISETP.GE.U32.AND P2, PT, R58, R60, PT ;  /* 0x0000003c3a00720c */ /* 0x000fe40003f46070 */
[----:B------:R-:W-:Y:S01]  /*19490*/  SEL R30, RZ, 0x1, P5 ;  /* 0x00000001ff1e7807 */ /* 0x000fe20002800000 */
[----:B------:R-:W-:Y:S01]  /*194a0*/  IMAD.X R59, R65, 0x1, R62, P6 ;  /* 0x00000001413b7824 */ /* 0x000fe200030e063e */
[----:B------:R-:W-:Y:S01]  /*194b0*/  SEL R61, RZ, 0x1, P1 ;  /* 0x00000001ff3d7807 */ /* 0x000fe20000800000 */
[----:B------:R-:W-:Y:S01]  /*194c0*/  IMAD.WIDE.U32 R68, R51, R87, RZ ;  /* 0x0000005733447225 */ /* 0x000fe200078e00ff */
[----:B------:R-:W-:-:S02]  /*194d0*/  ISETP.GE.U32.AND.EX P1, PT, R65, R63, PT, P0 ;  /* 0x0000003f4100720c */ /* 0x000fc40003f26100 */
[----:B------:R-:W-:Y:S01]  /*194e0*/  ISETP.GE.U32.AND.EX P2, PT, R59, R65, PT, P2 ;  /* 0x000000413b00720c */ /* 0x000fe20003f46120 */
[C---:B------:R-:W-:Y:S01]  /*194f0*/  IMAD.WIDE.U32 R76, P0, R52.reuse, R90, R76 ;  /* 0x0000005a344c7225 */ /* 0x040fe2000780004c */
[----:B------:R-:W-:Y:S02]  /*19500*/  IADD3 R61, P5, P6, R61, R28, R30 ;  /* 0x0000001c3d3d7210 */ /* 0x000fe40007ebe01e */
[----:B------:R-:W-:Y:S01]  /*19510*/  SEL R63, RZ, 0x1, P2 ;  /* 0x00000001ff3f7807 */ /* 0x000fe20001000000 */
[----:B------:R-:W-:Y:S01]  /*19520*/  IMAD.WIDE.U32 R30, R52, R89, RZ ;  /* 0x00000059341e7225 */ /* 0x000fe200078e00ff */
[----:B------:R-:W-:Y:S02]  /*19530*/  SEL R30, RZ, 0x1, P1 ;  /* 0x00000001ff1e7807 */ /* 0x000fe40000800000 */
[----:B------:R-:W-:Y:S01]  /*19540*/  IADD3.X R66, PT, PT, RZ, R29, RZ, P5, P6 ;  /* 0x0000001dff427210 */ /* 0x000fe20002fec4ff */
[----:B------:R-:W-:Y:S01]  /*19550*/  IMAD R28, R90, R52, RZ ;  /* 0x000000345a1c7224 */ /* 0x000fe200078e02ff */
[----:B------:R-:W-:Y:S01]  /*19560*/  IADD3 R30, P2, P4, R63, R22, R30 ;  /* 0x000000163f1e7210 */ /* 0x000fe20007c5e01e */
[----:B------:R-:W-:Y:S01]  /*19570*/  IMAD.WIDE.U32 R64, R52, R89, R58 ;  /* 0x0000005934407225 */ /* 0x000fe200078e003a */
[----:B------:R-:W-:-:S02]  /*19580*/  IADD3 RZ, P3, PT, R31, R76, RZ ;  /* 0x0000004c1fff7210 */ /* 0x000fc40007f7e0ff */
[----:B------:R-:W-:Y:S01]  /*19590*/  IADD3.X R31, PT, PT, RZ, R23, RZ, P2, P4 ;  /* 0x00000017ff1f7210 */ /* 0x000fe200017e84ff */
[----:B------:R-:W-:Y:S01]  /*195a0*/  IMAD R67, R53, R89, R28 ;  /* 0x0000005935437224 */ /* 0x000fe200078e021c */
[----:B------:R-:W-:Y:S01]  /*195b0*/  ISETP.GE.U32.AND P1, PT, R64, R58, PT ;  /* 0x0000003a4000720c */ /* 0x000fe20003f26070 */
[----:B------:R-:W-:Y:S01]  /*195c0*/  IMAD.WIDE.U32 R22, R51, R91, RZ ;  /* 0x0000005b33167225 */ /* 0x000fe200078e00ff */
[----:B------:R-:W-:-:S03]  /*195d0*/  IADD3 R58, P4, PT, R61, R64, RZ ;  /* 0x000000403d3a7210 */ /* 0x000fc60007f9e0ff */
[----:B------:R-:W-:Y:S01]  /*195e0*/  IMAD.IADD R65, R65, 0x1, R67 ;  /* 0x0000000141417824 */ /* 0x000fe200078e0243 */
[----:B------:R-:W-:Y:S01]  /*195f0*/  ISETP.GE.U32.AND P5, PT, R58, R64, PT ;  /* 0x000000403a00720c */ /* 0x000fe20003fa6070 */
[----:B------:R-:W-:-:S03]  /*19600*/  IMAD.WIDE.U32 R28, R53, R87, RZ ;  /* 0x00000057351c7225 */ /* 0x000fc600078e00ff */
[----:B------:R-:W-:Y:S01]  /*19610*/  ISETP.GE.U32.AND.EX P1, PT, R65, R59, PT, P1 ;  /* 0x0000003b4100720c */ /* 0x000fe20003f26110 */
[----:B------:R-:W-:-:S03]  /*19620*/  IMAD.WIDE.U32 R60, R50, R91, RZ ;  /* 0x0000005b323c7225 */ /* 0x000fc600078e00ff */
[----:B------:R-:W-:Y:S01]  /*19630*/  SEL R101, RZ, 0x1, P1 ;  /* 0x00000001ff657807 */ /* 0x000fe20000800000 */
[----:B------:R-:W-:-:S04]  /*19640*/  IMAD.WIDE.U32 R22, P2, R50, R98, R22 ;  /* 0x0000006232167225 */ /* 0x000fc80007840016 */
[----:B------:R-:W-:Y:S01]  /*19650*/  IMAD.X R59, R65, 0x1, R66, P4 ;  /* 0x00000001413b7824 */ /* 0x000fe200020e0642 */
[----:B------:R-:W-:Y:S01]  /*19660*/  IADD3 RZ, P4, PT, R61, R22, RZ ;  /* 0x000000163dff7210 */ /* 0x000fe20007f9e0ff */
[----:B------:R-:W-:-:S03]  /*19670*/  IMAD.WIDE.U32 R62, R52, R87, RZ ;  /* 0x00000057343e7225 */ /* 0x000fc600078e00ff */
[----:B------:R-:W-:Y:S01]  /*19680*/  ISETP.GE.U32.AND.EX P5, PT, R59, R65, PT, P5 ;  /* 0x000000413b00720c */ /* 0x000fe20003fa6150 */
[----:B------:R-:W-:-:S03]  /*19690*/  IMAD.WIDE.U32 R28, P6, R52, R88, R28 ;  /* 0x00000058341c7225 */ /* 0x000fc600078c001c */
[----:B------:R-:W-:Y:S01]  /*196a0*/  SEL R76, RZ, 0x1, P5 ;  /* 0x00000001ff4c7807 */ /* 0x000fe20002800000 */
[----:B------:R-:W-:Y:S01]  /*196b0*/  IMAD.WIDE.U32 R60, R51, R85, RZ ;  /* 0x00000055333c7225 */ /* 0x000fe200078e00ff */
[----:B------:R-:W-:-:S03]  /*196c0*/  IADD3 RZ, P1, PT, R63, R28, RZ ;  /* 0x0000001c3fff7210 */ /* 0x000fc60007f3e0ff */
[----:B------:R-:W-:Y:S02]  /*196d0*/  IMAD R22, R86, R50, RZ ;  /* 0x0000003256167224 */ /* 0x000fe400078e02ff */
[----:B------:R-:W-:-:S04]  /*196e0*/  IMAD.WIDE.U32 R64, R51, R89, RZ ;  /* 0x0000005933407225 */ /* 0x000fc800078e00ff */
[----:B------:R-:W-:Y:S02]  /*196f0*/  IMAD.X R67, RZ, RZ, RZ, P6 ;  /* 0x000000ffff437224 */ /* 0x000fe400030e06ff */
[----:B------:R-:W-:Y:S02]  /*19700*/  IMAD.MOV.U32 R62, RZ, RZ, R77 ;  /* 0x000000ffff3e7224 */ /* 0x000fe400078e004d */
[----:B------:R-:W-:Y:S02]  /*19710*/  IMAD.MOV.U32 R66, RZ, RZ, R29 ;  /* 0x000000ffff427224 */ /* 0x000fe400078e001d */
[----:B------:R-:W-:-:S04]  /*19720*/  IMAD.WIDE.U32 R68, P6, R50, R88, R68 ;  /* 0x0000005832447225 */ /* 0x000fc800078c0044 */
[----:B------:R-:W-:-:S04]  /*19730*/  IMAD.WIDE.U32 R28, R50, R85, R32 ;  /* 0x00000055321c7225 */ /* 0x000fc800078e0020 */
[-C--:B------:R-:W-:Y:S02]  /*19740*/  IMAD R77, R51, R85.reuse, R22 ;  /* 0x00000055334d7224 */ /* 0x080fe400078e0216 */
[----:B------:R-:W-:-:S04]  /*19750*/  IMAD.WIDE.U32 R72, R50, R85, RZ ;  /* 0x0000005532487225 */ /* 0x000fc800078e00ff */
[----:B------:R-:W-:-:S04]  /*19760*/  IMAD.WIDE.U32 R60, P5, R50, R86, R60 ;  /* 0x00000056323c7225 */ /* 0x000fc800078a003c */
[----:B------:R-:W-:Y:S02]  /*19770*/  IMAD.X R63, RZ, RZ, RZ, P0 ;  /* 0x000000ffff3f7224 */ /* 0x000fe400000e06ff */
[----:B------:R-:W-:-:S04]  /*19780*/  IMAD.WIDE.U32 R74, R50, R89, RZ ;  /* 0x00000059324a7225 */ /* 0x000fc800078e00ff */
[----:B------:R-:W-:-:S04]  /*19790*/  IMAD.WIDE.U32 R64, P0, R50, R90, R64 ;  /* 0x0000005a32407225 */ /* 0x000fc80007800040 */
[----:B------:R-:W-:Y:S02]  /*197a0*/  IMAD.MOV.U32 R70, RZ, RZ, R23 ;  /* 0x000000ffff467224 */ /* 0x000fe400078e0017 */
[----:B------:R-:W-:Y:S01]  /*197b0*/  IMAD.X R23, RZ, RZ, RZ, P6 ;  /* 0x000000ffff177224 */ /* 0x000fe200030e06ff */
[----:B------:R-:W-:Y:S01]  /*197c0*/  ISETP.GE.U32.AND P6, PT, R28, R32, PT ;  /* 0x000000201c00720c */ /* 0x000fe20003fc6070 */
[----:B------:R-:W-:Y:S02]  /*197d0*/  IMAD.IADD R77, R29, 0x1, R77 ;  /* 0x000000011d4d7824 */ /* 0x000fe400078e024d */
[----:B------:R-:W-:-:S03]  /*197e0*/  IMAD.WIDE.U32 R78, R50, R87, RZ ;  /* 0x00000057324e7225 */ /* 0x000fc600078e00ff */
[----:B------:R-:W-:Y:S01]  /*197f0*/  ISETP.GE.U32.AND.EX P6, PT, R77, R33, PT, P6 ;  /* 0x000000214d00720c */ /* 0x000fe20003fc6160 */
        /* <DEDUP_REMOVED lines=8> */
[----:B------:R-:W-:-:S02]  /*19880*/  IMAD R79, R51, R91, R32 ;  /* 0x0000005b334f7224 */ /* 0x000fc400078e0220 */
[----:B------:R-:W-:Y:S01]  /*19890*/  IMAD.MOV.U32 R74, RZ, RZ, R65 ;  /* 0x000000ffff4a7224 */ /* 0x000fe200078e0041 */
[----:B------:R-:W-:Y:S01]  /*198a0*/  SEL R65, RZ, 0x1, P6 ;  /* 0x00000001ff417807 */ /* 0x000fe20003000000 */
[----:B------:R-:W-:-:S04]  /*198b0*/  IMAD.WIDE.U32.X R62, R53, R90, R62, P3 ;  /* 0x0000005a353e7225 */ /* 0x000fc800018e043e */
[----:B------:R-:W-:-:S04]  /*198c0*/  IMAD.WIDE.U32 R32, R50, R91, R58 ;  /* 0x0000005b32207225 */ /* 0x000fc800078e003a */
[----:B------:R-:W-:Y:S01]  /*198d0*/  IMAD.WIDE.U32.X R72, R51, R86, R72, P2 ;  /* 0x0000005633487225 */ /* 0x000fe200010e0448 */
[----:B------:R-:W-:-:S03]  /*198e0*/  IADD3 R101, P2, P3, R76, R62, R101 ;  /* 0x0000003e4c657210 */ /* 0x000fc60007b5e065 */
[----:B------:R-:W-:Y:S01]  /*198f0*/  IMAD R60, R88, R52, RZ ;  /* 0x00000034583c7224 */ /* 0x000fe200078e02ff */
[----:B------:R-:W-:Y:S01]  /*19900*/  IADD3.X R64, PT, PT, RZ, R63, RZ, P2, P3 ;  /* 0x0000003fff407210 */ /* 0x000fe200017e64ff */
[----:B------:R-:W-:Y:S01]  /*19910*/  IMAD.MOV.U32 R22, RZ, RZ, R69 ;  /* 0x000000ffff167224 */ /* 0x000fe200078e0045 */
[C---:B------:R-:W-:Y:S01]  /*19920*/  ISETP.GE.U32.AND P3, PT, R32.reuse, R58, PT ;  /* 0x0000003a2000720c */ /* 0x040fe20003f66070 */
[----:B------:R-:W-:Y:S01]  /*19930*/  IMAD.WIDE.U32.X R70, R51, R98, R70, P4 ;  /* 0x0000006233467225 */ /* 0x000fe200020e0446 */
[----:B------:R-:W-:-:S03]  /*19940*/  IADD3 R65, P4, P6, R32, R72, R65 ;  /* 0x0000004820417210 */ /* 0x000fc60007e9e041 */
[----:B------:R-:W-:Y:S02]  /*19950*/  IMAD.IADD R33, R33, 0x1, R79 ;  /* 0x0000000121217824 */ /* 0x000fe400078e024f */
[-C--:B------:R-:W-:Y:S02]  /*19960*/  IMAD R69, R53, R87.reuse, R60 ;  /* 0x0000005735457224 */ /* 0x080fe400078e023c */
[----:B------:R-:W-:Y:S01]  /*19970*/  IMAD.WIDE.U32 R60, R52, R87, R30 ;  /* 0x00000057343c7225 */ /* 0x000fe200078e001e */
[----:B------:R-:W-:Y:S02]  /*19980*/  IADD3.X R73, PT, PT, R33, R73, RZ, P4, P6 ;  /* 0x0000004921497210 */ /* 0x000fe400027ec4ff */
[----:B------:R-:W-:Y:S01]  /*19990*/  ISETP.GE.U32.AND P4, PT, R65, R32, PT ;  /* 0x000000204100720c */ /* 0x000fe20003f86070 */
[----:B------:R-:W-:Y:S01]  /*199a0*/  IMAD.IADD R61, R61, 0x1, R69 ;  /* 0x000000013d3d7824 */ /* 0x000fe200078e0245 */
[----:B------:R-:W-:Y:S01]  /*199b0*/  IADD3 R62, P2, PT, R101, R60, RZ ;  /* 0x0000003c653e7210 */ /* 0x000fe20007f5e0ff */
[----:B------:R-:W-:Y:S01]  /*199c0*/  IMAD.WIDE.U32.X R74, R51, R90, R74, P5 ;  /* 0x0000005a334a7225 */ /* 0x000fe200028e044a */
[----:B------:R-:W-:-:S02]  /*199d0*/  ISETP.GE.U32.AND.EX P3, PT, R33, R59, PT, P3 ;  /* 0x0000003b2100720c */ /* 0x000fc40003f66130 */
[----:B------:R-:W-:Y:S01]  /*199e0*/  ISETP.GE.U32.AND.EX P6, PT, R73, R33, PT, P4 ;  /* 0x000000214900720c */ /* 0x000fe20003fc6140 */
[C---:B------:R-:W-:Y:S01]  /*199f0*/  IMAD.X R63, R61.reuse, 0x1, R64, P2 ;  /* 0x000000013d3f7824 */ /* 0x040fe200010e0640 */
[----:B------:R-:W-:Y:S01]  /*19a00*/  ISETP.GE.U32.AND P2, PT, R60, R30, PT ;  /* 0x0000001e3c00720c */ /* 0x000fe20003f46070 */
[----:B------:R-:W-:Y:S01]  /*19a10*/  IMAD R90, R90, R50, RZ ;  /* 0x000000325a5a7224 */ /* 0x000fe200078e02ff */
[----:B------:R-:W-:Y:S01]  /*19a20*/  SEL R30, RZ, 0x1, P3 ;  /* 0x00000001ff1e7807 */ /* 0x000fe20001800000 */
[----:B------:R-:W-:Y:S01]  /*19a30*/  IMAD.WIDE.U32 R58, R50, R89, R62 ;  /* 0x00000059323a7225 */ /* 0x000fe200078e003e */
[----:B------:R-:W-:Y:S02]  /*19a40*/  SEL R79, RZ, 0x1, P6 ;  /* 0x00000001ff4f7807 */ /* 0x000fe40003000000 */
[----:B------:R-:W-:Y:S01]  /*19a50*/  ISETP.GE.U32.AND.EX P2, PT, R61, R31, PT, P2 ;  /* 0x0000001f3d00720c */ /* 0x000fe20003f46120 */
[----:B------:R-:W-:Y:S01]  /*19a60*/  IMAD R69, R51, R89, R90 ;  /* 0x0000005933457224 */ /* 0x000fe200078e025a */
[----:B------:R-:W-:Y:S01]  /*19a70*/  IADD3 R79, P3, P5, R79, R70, R30 ;  /* 0x000000464f4f7210 */ /* 0x000fe20007d7e01e */
[----:B------:R-:W-:Y:S01]  /*19a80*/  IMAD.WIDE.U32 R32, R73, 0x3d1, RZ ;  /* 0x000003d149207825 */ /* 0x000fe200078e00ff */
[----:B------:R-:W-:-:S02]  /*19a90*/  ISETP.GE.U32.AND P4, PT, R62, R60, PT ;  /* 0x0000003c3e00720c */ /* 0x000fc40003f86070 */
[----:B------:R-:W-:Y:S01]  /*19aa0*/  SEL R72, RZ, 0x1, P2 ;  /* 0x00000001ff487807 */ /* 0x000fe20001000000 */
[----:B------:R-:W-:Y:S01]  /*19ab0*/  IMAD.WIDE.U32 R30, R65, 0x3d1, RZ ;  /* 0x000003d1411e7825 */ /* 0x000fe200078e00ff */
[----:B------:R-:W-:Y:S02]  /*19ac0*/  IADD3.X R70, PT, PT, RZ, R71, RZ, P3, P5 ;  /* 0x00000047ff467210 */ /* 0x000fe40001fea4ff */
[----:B------:R-:W-:Y:S01]  /*19ad0*/  IADD3 R79, P2, PT, R79, R58, RZ ;  /* 0x0000003a4f4f7210 */ /* 0x000fe20007f5e0ff */
[----:B------:R-:W-:Y:S01]  /*19ae0*/  IMAD.IADD R59, R59, 0x1, R69 ;  /* 0x000000013b3b7824 */ /* 0x000fe200078e0245 */
[----:B------:R-:W-:Y:S01]  /*19af0*/  ISETP.GE.U32.AND.EX P4, PT, R63, R61, PT, P4 ;  /* 0x0000003d3f00720c */ /* 0x000fe20003f86140 */
[----:B------:R-:W-:Y:S01]  /*19b00*/  IMAD.WIDE.U32.X R66, R53, R88, R66, P1 ;  /* 0x0000005835427225 */ /* 0x000fe200008e0442 */
[-C--:B------:R-:W-:Y:S02]  /*19b10*/  IADD3 R64, P3, PT, RZ, R30.reuse, RZ ;  /* 0x0000001eff407210 */ /* 0x080fe40007f7e0ff */
[----:B------:R-:W-:Y:S01]  /*19b20*/  SEL R71, RZ, 0x1, P4 ;  /* 0x00000001ff477807 */ /* 0x000fe20002000000 */
[----:B------:R-:W-:Y:S01]  /*19b30*/  IMAD.WIDE.U32 R60, P5, RZ, R65, R32 ;  /* 0x00000041ff3c7225 */ /* 0x000fe200078a0020 */
[----:B------:R-:W-:-:S03]  /*19b40*/  ISETP.GE.U32.AND P1, PT, R64, R30, PT ;  /* 0x0000001e4000720c */ /* 0x000fc60003f26070 */
[----:B------:R-:W-:Y:S01]  /*19b50*/  IMAD.X R69, R59, 0x1, R70, P2 ;  /* 0x000000013b457824 */ /* 0x000fe200010e0646 */
[----:B------:R-:W-:Y:S01]  /*19b60*/  ISETP.GE.U32.AND P2, PT, R58, R62, PT ;  /* 0x0000003e3a00720c */ /* 0x000fe20003f46070 */
[----:B------:R-:W-:Y:S01]  /*19b70*/  IMAD.WIDE.U32.X R22, R51, R88, R22, P0 ;  /* 0x0000005833167225 */ /* 0x000fe200000e0416 */
[----:B------:R-:W-:Y:S02]  /*19b80*/  ISETP.GE.U32.AND P0, PT, R79, R58, PT ;  /* 0x0000003a4f00720c */ /* 0x000fe40003f06070 */
[----:B------:R-:W-:Y:S01]  /*19b90*/  ISETP.GE.U32.AND.EX P2, PT, R59, R63, PT, P2 ;  /* 0x0000003f3b00720c */ /* 0x000fe20003f46120 */
[----:B------:R-:W-:Y:S01]  /*19ba0*/  IMAD.X R33, RZ, RZ, RZ, P5 ;  /* 0x000000ffff217224 */ /* 0x000fe200028e06ff */
[----:B------:R-:W-:Y:S01]  /*19bb0*/  IADD3 R30, P5, P6, R71, R66, R72 ;  /* 0x00000042471e7210 */ /* 0x000fe20007ebe048 */
[----:B------:R-:W-:Y:S01]  /*19bc0*/  IMAD.MOV.U32 R32, RZ, RZ, R61 ;  /* 0x000000ffff207224 */ /* 0x000fe200078e003d */
[----:B------:R-:W-:Y:S01]  /*19bd0*/  ISETP.GE.U32.AND.EX P0, PT, R69, R59, PT, P0 ;  /* 0x0000003b4500720c */ /* 0x000fe20003f06100 */
[----:B------:R-:W-:Y:S01]  /*19be0*/  IMAD R88, R88, R50, RZ ;  /* 0x0000003258587224 */ /* 0x000fe200078e02ff */
[----:B------:R-:W-:Y:S01]  /*19bf0*/  IADD3 R68, P4, PT, R31, R60, RZ ;  /* 0x0000003c1f447210 */ /* 0x000fe20007f9e0ff */
[----:B------:R-:W-:Y:S01]  /*19c00*/  IMAD.WIDE.U32 R58, R79, 0x3d1, RZ ;  /* 0x000003d14f3a7825 */ /* 0x000fe200078e00ff */
[----:B------:R-:W-:-:S02]  /*19c10*/  IADD3.X R31, PT, PT, RZ, R67, RZ, P5, P6 ;  /* 0x00000043ff1f7210 */ /* 0x000fc40002fec4ff */
[----:B------:R-:W-:Y:S01]  /*19c20*/  SEL R66, RZ, 0x1, P2 ;  /* 0x00000001ff427807 */ /* 0x000fe20001000000 */
[----:B------:R-:W-:Y:S01]  /*19c30*/  IMAD.WIDE.U32.X R32, RZ, R73, R32, P4 ;  /* 0x00000049ff207225 */ /* 0x000fe200020e0420 */
[----:B------:R-:W-:-:S03]  /*19c40*/  SEL R67, RZ, 0x1, P0 ;  /* 0x00000001ff437807 */ /* 0x000fc60000000000 */
[----:B------:R-:W-:Y:S01]  /*19c50*/  IMAD.X R65, R68, 0x1, R65, P3 ;  /* 0x0000000144417824 */ /* 0x000fe200018e0641 */
[----:B------:R-:W-:Y:S01]  /*19c60*/  IADD3 R67, P3, P4, R67, R74, R66 ;  /* 0x0000004a43437210 */ /* 0x000fe20007c7e042 */
[----:B------:R-:W-:-:S03]  /*19c70*/  IMAD.WIDE.U32 R62, R69, 0x3d1, RZ ;  /* 0x000003d1453e7825 */ /* 0x000fc600078e00ff */
[----:B------:R-:W-:Y:S01]  /*19c80*/  IADD3.X R71, PT, PT, RZ, R75, RZ, P3, P4 ;  /* 0x0000004bff477210 */ /* 0x000fe20001fe84ff */
[----:B------:R-:W-:Y:S01]  /*19c90*/  IMAD.WIDE.U32 R60, R50, R87, R30 ;  /* 0x00000057323c7225 */ /* 0x000fe200078e001e */
[----:B------:R-:W-:-:S03]  /*19ca0*/  ISETP.GE.U32.AND.EX P0, PT, R65, R68, PT, P1 ;  /* 0x000000444100720c */ /* 0x000fc60003f06110 */
[----:B------:R-:W-:Y:S01]  /*19cb0*/  IMAD R89, R51, R87, R88 ;  /* 0x0000005733597224 */ /* 0x000fe200078e0258 */
[----:B------:R-:W-:Y:S01]  /*19cc0*/  IADD3 R87, P2, PT, R32, R58, RZ ;  /* 0x0000003a20577210 */ /* 0x000fe20007f5e0ff */
[----:B------:R-:W-:Y:S01]  /*19cd0*/  IMAD.WIDE.U32 R62, P3, RZ, R79, R62 ;  /* 0x0000004fff3e7225 */ /* 0x000fe2000786003e */
[----:B------:R-:W-:Y:S02]  /*19ce0*/  ISETP.GE.U32.AND P1, PT, R60, R30, PT ;  /* 0x0000001e3c00720c */ /* 0x000fe40003f26070 */
        /* <DEDUP_REMOVED lines=13> */
[C---:B------:R-:W-:Y:S01]  /*19dc0*/  ISETP.GE.U32.AND.EX P4, PT, R62.reuse, R61, PT, P4 ;  /* 0x0000003d3e00720c */ /* 0x040fe20003f86140 */
[----:B------:R-:W-:Y:S01]  /*19dd0*/  IMAD.X R79, R62, 0x1, R79, P5 ;  /* 0x000000013e4f7824 */ /* 0x000fe200028e064f */
        /* <DEDUP_REMOVED lines=16> */
[----:B------:R-:W-:Y:S01]  /*19ee0*/  IMAD.MOV.U32 R62, RZ, RZ, RZ ;  /* 0x000000ffff3e7224 */ /* 0x000fe200078e00ff */
[----:B------:R-:W-:Y:S01]  /*19ef0*/  IADD3 R75, P4, P5, R75, R22, R30 ;  /* 0x000000164b4b7210 */ /* 0x000fe20007d9e01e */
[----:B------:R-:W-:Y:S01]  /*19f00*/  IMAD.MOV.U32 R30, RZ, RZ, R61 ;  /* 0x000000ffff1e7224 */ /* 0x000fe200078e003d */
[----:B------:R-:W-:-:S02]  /*19f10*/  IADD3 R66, P6, PT, R33, R60, RZ ;  /* 0x0000003c21427210 */ /* 0x000fc40007fde0ff */
[----:B------:R-:W-:Y:S02]  /*19f20*/  IADD3.X R79, PT, PT, RZ, R23, RZ, P4, P5 ;  /* 0x00000017ff4f7210 */ /* 0x000fe400027ea4ff */
[C---:B------:R-:W-:Y:S01]  /*19f30*/  IADD3 R22, P4, PT, R63.reuse, R69, RZ ;  /* 0x000000453f167210 */ /* 0x040fe20007f9e0ff */
[----:B------:R-:W-:Y:S01]  /*19f40*/  IMAD.WIDE.U32.X R30, RZ, R71, R30, P6 ;  /* 0x00000047ff1e7225 */ /* 0x000fe200030e041e */
[----:B------:R-:W-:Y:S02]  /*19f50*/  SEL R23, RZ, 0x1, !P0 ;  /* 0x00000001ff177807 */ /* 0x000fe40004000000 */
[----:B------:R-:W-:Y:S02]  /*19f60*/  IADD3.X R67, PT, PT, R66, R67, RZ, P2, P3 ;  /* 0x0000004342437210 */ /* 0x000fe400017e64ff */
[C---:B------:R-:W-:Y:S02]  /*19f70*/  IADD3 R61, P3, PT, R22.reuse, R23, RZ ;  /* 0x00000017163d7210 */ /* 0x040fe40007f7e0ff */
[----:B------:R-:W-:Y:S01]  /*19f80*/  ISETP.GE.U32.AND P1, PT, R63, R32, PT ;  /* 0x000000203f00720c */ /* 0x000fe20003f26070 */
[----:B------:R-:W-:Y:S01]  /*19f90*/  IMAD.X R60, R67, 0x1, R73, P4 ;  /* 0x00000001433c7824 */ /* 0x000fe200020e0649 */
        /* <DEDUP_REMOVED lines=87> */
.L_x_377:
[----:B------:R-:W-:Y:S01]  /*1a510*/  IMAD.WIDE.U32 R30, R56, R85, R64 ;  /* 0x00000055381e7225 */ /* 0x000fe200078e0040 */
[----:B------:R-:W-:-:S03]  /*1a520*/  IADD3 R32, P1, PT, R59, R24, RZ ;  /* 0x000000183b207210 */ /* 0x000fc60007f3e0ff */
[----:B------:R-:W-:Y:S01]  /*1a530*/  IMAD R85, R57, R85, R86 ;  /* 0x0000005539557224 */ /* 0x000fe200078e0256 */
[----:B------:R-:W-:Y:S01]  /*1a540*/  ISETP.GE.U32.AND P0, PT, R30, R64, PT ;  /* 0x000000401e00720c */ /* 0x000fe20003f06070 */
[----:B------:R-:W-:Y:S01]  /*1a550*/  IMAD.X R81, R58, 0x1, R81, P1 ;  /* 0x000000013a517824 */ /* 0x000fe200008e0651 */
[----:B------:R-:W-:Y:S01]  /*1a560*/  ISETP.LT.U32.AND P1, PT, R32, R59, PT ;  /* 0x0000003b2000720c */ /* 0x000fe20003f21070 */
[----:B------:R-:W-:Y:S02]  /*1a570*/  IMAD.IADD R22, R31, 0x1, R85 ;  /* 0x000000011f167824 */ /* 0x000fe400078e0255 */
[----:B------:R-:W-:-:S03]  /*1a580*/  IMAD.MOV.U32 R31, RZ, RZ, RZ ;  /* 0x000000ffff1f7224 */ /* 0x000fc600078e00ff */
        /* <DEDUP_REMOVED lines=50> */
.L_x_378:
        /* <DEDUP_REMOVED lines=62> */
.L_x_380:
        /* <DEDUP_REMOVED lines=25> */
[----:B------:R-:W-:Y:S02]  /*1ae20*/  SEL R24, RZ, 0xffffffff, P0 ;  /* 0xffffffffff187807 */ /* 0x000fe40000000000 */
[----:B------:R-:W-:Y:S01]  /*1ae30*/  SEL R22, RZ, 0x1, !P2 ;  /* 0x00000001ff167807 */ /* 0x000fe20005000000 */
[----:B------:R-:W-:Y:S01]  /*1ae40*/  IMAD.X R28, R23, 0x1, R26, P3 ;  /* 0x00000001171c7824 */ /* 0x000fe200018e061a */
[----:B------:R-:W-:Y:S02]  /*1ae50*/  ISETP.GT.U32.AND P0, PT, R27, R40, PT ;  /* 0x000000281b00720c */ /* 0x000fe40003f04070 */
[----:B------:R-:W-:-:S02]  /*1ae60*/  SEL R26, RZ, 0xffffffff, !P1 ;  /* 0xffffffffff1a7807 */ /* 0x000fc40004800000 */
[----:B------:R-:W-:Y:S02]  /*1ae70*/  ISETP.NE.U32.AND P1, PT, R65, R22, PT ;  /* 0x000000164100720c */ /* 0x000fe40003f25070 */
        /* <DEDUP_REMOVED lines=29> */
.L_x_381:
        /* <DEDUP_REMOVED lines=27> */
.L_x_379:
        /* <DEDUP_REMOVED lines=71> */
[----:B------:R-:W-:-:S04]  /*1b670*/  IMAD.WIDE.U32 R74, R47, R95, RZ ;  /* 0x0000005f2f4a7225 */ /* 0x000fc800078e00ff */
[----:B------:R-:W-:Y:S01]  /*1b680*/  IMAD.X R87, RZ, RZ, RZ, P1 ;  /* 0x000000ffff577224 */ /* 0x000fe200008e06ff */
[----:B------:R-:W-:Y:S01]  /*1b690*/  IADD3 RZ, P1, PT, R63, R80, RZ ;  /* 0x000000503fff7210 */ /* 0x000fe20007f3e0ff */
[----:B------:R-:W-:Y:S01]  /*1b6a0*/  IMAD.MOV.U32 R86, RZ, RZ, R59 ;  /* 0x000000ffff567224 */ /* 0x000fe200078e003b */
[----:B------:R-:W-:Y:S01]  /*1b6b0*/  IADD3.X R63, PT, PT, R91, R71, RZ, P4, P5 ;  /* 0x000000475b3f7210 */ /* 0x000fe200027ea4ff */
[----:B------:R-:W-:-:S04]  /*1b6c0*/  IMAD.WIDE.U32 R70, R45, R21, RZ ;  /* 0x000000152d467225 */ /* 0x000fc800078e00ff */
[----:B------:R-:W-:-:S04]  /*1b6d0*/  IMAD.WIDE.U32 R72, R47, R93, RZ ;  /* 0x0000005d2f487225 */ /* 0x000fc800078e00ff */
[----:B------:R-:W-:-:S04]  /*1b6e0*/  IMAD.WIDE.U32 R68, R46, R95, RZ ;  /* 0x0000005f2e447225 */ /* 0x000fc800078e00ff */
[----:B------:R-:W-:-:S04]  /*1b6f0*/  IMAD.WIDE.U32 R74, P6, R46, R94, R74 ;  /* 0x0000005e2e4a7225 */ /* 0x000fc800078c004a */
[----:B------:R-:W-:Y:S01]  /*1b700*/  IMAD.WIDE.U32.X R86, R49, R92, R86, P3 ;  /* 0x0000005c31567225 */ /* 0x000fe200018e0456 */
[----:B------:R-:W-:-:S03]  /*1b710*/  IADD3 RZ, P5, PT, R69, R74, RZ ;  /* 0x0000004a45ff7210 */ /* 0x000fc60007fbe0ff */
[----:B------:R-:W-:-:S04]  /*1b720*/  IMAD.WIDE.U32 R58, R44, R21, RZ ;  /* 0x000000152c3a7225 */ /* 0x000fc800078e00ff */
[----:B------:R-:W-:-:S04]  /*1b730*/  IMAD.WIDE.U32 R70, P3, R44, R99, R70 ;  /* 0x000000632c467225 */ /* 0x000fc80007860046 */
        /* <DEDUP_REMOVED lines=27> */
[----:B------:R-:W-:Y:S01]  /*1b8f0*/  IMAD.MOV.U32 R64, RZ, RZ, R75 ;  /* 0x000000ffff407224 */ /* 0x000fe200078e004b */
[----:B------:R-:W-:Y:S01]  /*1b900*/  IADD3 R68, P0, PT, R33, R86, RZ ;  /* 0x0000005621447210 */ /* 0x000fe20007f1e0ff */
[----:B------:R-:W-:Y:S01]  /*1b910*/  IMAD.WIDE.U32 R74, R46, R95, R60 ;  /* 0x0000005f2e4a7225 */ /* 0x000fe200078e003c */
[----:B------:R-:W-:-:S03]  /*1b920*/  IADD3 R71, P1, P2, R71, R78, R32 ;  /* 0x0000004e47477210 */ /* 0x000fc60007a3e020 */
[----:B------:R-:W-:Y:S01]  /*1b930*/  IMAD R77, R47, R95, R70 ;  /* 0x0000005f2f4d7224 */ /* 0x000fe200078e0246 */
[----:B------:R-:W-:Y:S01]  /*1b940*/  IADD3.X R78, PT, PT, RZ, R79, RZ, P1, P2 ;  /* 0x0000004fff4e7210 */ /* 0x000fe20000fe44ff */
[----:B------:R-:W-:Y:S01]  /*1b950*/  IMAD R76, R99, R44, RZ ;  /* 0x0000002c634c7224 */ /* 0x000fe200078e02ff */
[----:B------:R-:W-:Y:S01]  /*1b960*/  IADD3 R70, P2, PT, R71, R74, RZ ;  /* 0x0000004a47467210 */ /* 0x000fe20007f5e0ff */
[----:B------:R-:W-:Y:S02]  /*1b970*/  IMAD.IADD R75, R75, 0x1, R77 ;  /* 0x000000014b4b7824 */ /* 0x000fe400078e024d */
[----:B------:R-:W-:Y:S02]  /*1b980*/  IMAD.MOV.U32 R72, RZ, RZ, R69 ;  /* 0x000000ffff487224 */ /* 0x000fe400078e0045 */
[----:B------:R-:W-:Y:S01]  /*1b990*/  IMAD.X R69, RZ, RZ, R87, P0 ;  /* 0x000000ffff457224 */ /* 0x000fe200000e0657 */
[----:B------:R-:W-:Y:S01]  /*1b9a0*/  ISETP.GE.U32.AND P0, PT, R74, R60, PT ;  /* 0x0000003c4a00720c */ /* 0x000fe20003f06070 */
[----:B------:R-:W-:-:S03]  /*1b9b0*/  IMAD.WIDE.U32 R32, R44, R21, R62 ;  /* 0x000000152c207225 */ /* 0x000fc600078e003e */
[----:B------:R-:W-:Y:S01]  /*1b9c0*/  ISETP.GE.U32.AND.EX P0, PT, R75, R61, PT, P0 ;  /* 0x0000003d4b00720c */ /* 0x000fe20003f06100 */
[----:B------:R-:W-:Y:S01]  /*1b9d0*/  IMAD R101, R45, R21, R76 ;  /* 0x000000152d657224 */ /* 0x000fe200078e024c */
[----:B------:R-:W-:Y:S01]  /*1b9e0*/  ISETP.GE.U32.AND P1, PT, R32, R62, PT ;  /* 0x0000003e2000720c */ /* 0x000fe20003f26070 */
[----:B------:R-:W-:Y:S01]  /*1b9f0*/  IMAD.X R71, R75, 0x1, R78, P2 ;  /* 0x000000014b477824 */ /* 0x000fe200010e064e */
[----:B------:R-:W-:Y:S01]  /*1ba00*/  ISETP.GE.U32.AND P2, PT, R70, R74, PT ;  /* 0x0000004a4600720c */ /* 0x000fe20003f46070 */
[----:B------:R-:W-:Y:S01]  /*1ba10*/  IMAD.IADD R101, R33, 0x1, R101 ;  /* 0x0000000121657824 */ /* 0x000fe200078e0265 */
[----:B------:R-:W-:Y:S01]  /*1ba20*/  SEL R74, RZ, 0x1, P0 ;  /* 0x00000001ff4a7807 */ /* 0x000fe20000000000 */
[----:B------:R-:W-:Y:S01]  /*1ba30*/  IMAD R62, R96, R44, RZ ;  /* 0x0000002c603e7224 */ /* 0x000fe200078e02ff */
[----:B------:R-:W-:Y:S01]  /*1ba40*/  ISETP.GE.U32.AND.EX P2, PT, R71, R75, PT, P2 ;  /* 0x0000004b4700720c */ /* 0x000fe20003f46120 */
[----:B------:R-:W-:Y:S01]  /*1ba50*/  IMAD.WIDE.U32 R60, R46, R93, R68 ;  /* 0x0000005d2e3c7225 */ /* 0x000fe200078e0044 */
[----:B------:R-:W-:-:S02]  /*1ba60*/  ISETP.GE.U32.AND.EX P1, PT, R101, R63, PT, P1 ;  /* 0x0000003f6500720c */ /* 0x000fc40003f26110 */
[----:B------:R-:W-:Y:S01]  /*1ba70*/  SEL R77, RZ, 0x1, P2 ;  /* 0x00000001ff4d7807 */ /* 0x000fe20001000000 */
[----:B------:R-:W-:Y:S01]  /*1ba80*/  IMAD.WIDE.U32.X R64, R47, R94, R64, P5 ;  /* 0x0000005e2f407225 */ /* 0x000fe200028e0440 */
[----:B------:R-:W-:Y:S02]  /*1ba90*/  ISETP.GE.U32.AND P0, PT, R60, R68, PT ;  /* 0x000000443c00720c */ /* 0x000fe40003f06070 */
[----:B------:R-:W-:Y:S01]  /*1baa0*/  SEL R75, RZ, 0x1, P1 ;  /* 0x00000001ff4b7807 */ /* 0x000fe20000800000 */
[-C--:B------:R-:W-:Y:S02]  /*1bab0*/  IMAD R79, R45, R97.reuse, R62 ;  /* 0x000000612d4f7224 */ /* 0x080fe400078e023e */
        /* <DEDUP_REMOVED lines=14> */
[----:B------:R-:W-:Y:S01]  /*1bba0*/  IMAD.WIDE.U32.X R58, R47, R92, R58, P4 ;  /* 0x0000005c2f3a7225 */ /* 0x000fe200020e043a */
[----:B------:R-:W-:-:S02]  /*1bbb0*/  ISETP.GE.U32.AND.EX P5, PT, R63, R71, PT, P5 ;  /* 0x000000473f00720c */ /* 0x000fc40003fa6150 */
[----:B------:R-:W-:Y:S01]  /*1bbc0*/  ISETP.GE.U32.AND.EX P1, PT, R67, R63, PT, P1 ;  /* 0x0000003f4300720c */ /* 0x000fe20003f26110 */
[----:B------:R-:W-:Y:S01]  /*1bbd0*/  IMAD.X R71, R65, 0x1, R64, P6 ;  /* 0x0000000141477824 */ /* 0x000fe200030e0640 */
[----:B------:R-:W-:Y:S01]  /*1bbe0*/  ISETP.GE.U32.AND P2, PT, R70, R60, PT ;  /* 0x0000003c4600720c */ /* 0x000fe20003f46070 */
[----:B------:R-:W-:Y:S01]  /*1bbf0*/  IMAD.WIDE.U32 R60, R45, R95, RZ ;  /* 0x0000005f2d3c7225 */ /* 0x000fe200078e00ff */
[----:B------:R-:W-:Y:S02]  /*1bc00*/  SEL R77, RZ, 0x1, P1 ;  /* 0x00000001ff4d7807 */ /* 0x000fe40000800000 */
[----:B------:R-:W-:Y:S01]  /*1bc10*/  ISETP.GE.U32.AND.EX P1, PT, R65, R69, PT, P0 ;  /* 0x000000454100720c */ /* 0x000fe20003f26100 */
[----:B------:R-:W-:Y:S01]  /*1bc20*/  IMAD R68, R94, R44, RZ ;  /* 0x0000002c5e447224 */ /* 0x000fe200078e02ff */
[----:B------:R-:W-:Y:S01]  /*1bc30*/  ISETP.GE.U32.AND.EX P2, PT, R71, R65, PT, P2 ;  /* 0x000000414700720c */ /* 0x000fe20003f46120 */
[----:B------:R-:W-:Y:S01]  /*1bc40*/  IMAD.WIDE.U32 R60, P0, R44, R94, R60 ;  /* 0x0000005e2c3c7225 */ /* 0x000fe2000780003c */
[----:B------:R-:W-:-:S02]  /*1bc50*/  SEL R62, RZ, 0x1, P5 ;  /* 0x00000001ff3e7807 */ /* 0x000fc40002800000 */
[----:B------:R-:W-:Y:S01]  /*1bc60*/  SEL R64, RZ, 0x1, P1 ;  /* 0x00000001ff407807 */ /* 0x000fe20000800000 */
[CC--:B------:R-:W-:Y:S01]  /*1bc70*/  IMAD.WIDE.U32 R74, R44.reuse, R95.reuse, R70 ;  /* 0x0000005f2c4a7225 */ /* 0x0c0fe200078e0046 */
[----:B------:R-:W-:Y:S02]  /*1bc80*/  SEL R65, RZ, 0x1, P2 ;  /* 0x00000001ff417807 */ /* 0x000fe40001000000 */
[----:B------:R-:W-:Y:S01]  /*1bc90*/  IADD3 R77, P5, P6, R77, R72, R62 ;  /* 0x000000484d4d7210 */ /* 0x000fe20007ebe03e */
[-C--:B------:R-:W-:Y:S01]  /*1bca0*/  IMAD.WIDE.U32 R62, R44, R95.reuse, RZ ;  /* 0x0000005f2c3e7225 */ /* 0x080fe200078e00ff */
[----:B------:R-:W-:Y:S02]  /*1bcb0*/  IADD3 R64, P2, P4, R65, R58, R64 ;  /* 0x0000003a41407210 */ /* 0x000fe40007c5e040 */
[----:B------:R-:W-:Y:S01]  /*1bcc0*/  ISETP.GE.U32.AND P1, PT, R74, R70, PT ;  /* 0x000000464a00720c */ /* 0x000fe20003f26070 */
[----:B------:R-:W-:Y:S01]  /*1bcd0*/  IMAD R69, R45, R95, R68 ;  /* 0x0000005f2d457224 */ /* 0x000fe200078e0244 */
[----:B------:R-:W-:Y:S01]  /*1bce0*/  IADD3 RZ, P3, PT, R63, R60, RZ ;  /* 0x0000003c3fff7210 */ /* 0x000fe20007f7e0ff */
[----:B------:R-:W-:Y:S01]  /*1bcf0*/  IMAD.WIDE.U32 R62, R43, R97, RZ ;  /* 0x000000612b3e7225 */ /* 0x000fe200078e00ff */
[----:B------:R-:W-:-:S02]  /*1bd00*/  IADD3.X R65, PT, PT, RZ, R59, RZ, P2, P4 ;  /* 0x0000003bff417210 */ /* 0x000fc400017e84ff */
[----:B------:R-:W-:Y:S01]  /*1bd10*/  IADD3.X R60, PT, PT, RZ, R73, RZ, P5, P6 ;  /* 0x00000049ff3c7210 */ /* 0x000fe20002fec4ff */
[----:B------:R-:W-:Y:S01]  /*1bd20*/  IMAD.IADD R75, R75, 0x1, R69 ;  /* 0x000000014b4b7824 */ /* 0x000fe200078e0245 */
[----:B------:R-:W-:Y:S01]  /*1bd30*/  IADD3 R58, P4, PT, R77, R74, RZ ;  /* 0x0000004a4d3a7210 */ /* 0x000fe20007f9e0ff */
[----:B------:R-:W-:-:S03]  /*1bd40*/  IMAD.WIDE.U32 R68, R45, R93, RZ ;  /* 0x0000005d2d447225 */ /* 0x000fc600078e00ff */
[----:B------:R-:W-:Y:S01]  /*1bd50*/  ISETP.GE.U32.AND P5, PT, R58, R74, PT ;  /* 0x0000004a3a00720c */ /* 0x000fe20003fa6070 */
[C---:B------:R-:W-:Y:S01]  /*1bd60*/  IMAD.X R59, R75.reuse, 0x1, R60, P4 ;  /* 0x000000014b3b7824 */ /* 0x040fe200020e063c */
[----:B------:R-:W-:Y:S01]  /*1bd70*/  ISETP.GE.U32.AND.EX P1, PT, R75, R71, PT, P1 ;  /* 0x000000474b00720c */ /* 0x000fe20003f26110 */
[----:B------:R-:W-:-:S03]  /*1bd80*/  IMAD.WIDE.U32 R70, R42, R97, RZ ;  /* 0x000000612a467225 */ /* 0x000fc600078e00ff */
[----:B------:R-:W-:Y:S01]  /*1bd90*/  ISETP.GE.U32.AND.EX P5, PT, R59, R75, PT, P5 ;  /* 0x0000004b3b00720c */ /* 0x000fe20003fa6150 */
[----:B------:R-:W-:Y:S01]  /*1bda0*/  IMAD.WIDE.U32 R62, P2, R42, R96, R62 ;  /* 0x000000602a3e7225 */ /* 0x000fe2000784003e */
[----:B------:R-:W-:-:S03]  /*1bdb0*/  SEL R103, RZ, 0x1, P1 ;  /* 0x00000001ff677807 */ /* 0x000fc60000800000 */
[----:B------:R-:W-:Y:S01]  /*1bdc0*/  IMAD.WIDE.U32 R72, R44, R93, RZ ;  /* 0x0000005d2c487225 */ /* 0x000fe200078e00ff */
[----:B------:R-:W-:-:S03]  /*1bdd0*/  IADD3 RZ, P4, PT, R71, R62, RZ ;  /* 0x0000003e47ff7210 */ /* 0x000fc60007f9e0ff */
[----:B------:R-:W-:-:S04]  /*1bde0*/  IMAD.WIDE.U32 R68, P6, R44, R92, R68 ;  /* 0x0000005c2c447225 */ /* 0x000fc800078c0044 */
[----:B------:R-:W-:Y:S01]  /*1bdf0*/  IMAD.WIDE.U32 R74, R43, R21, RZ ;  /* 0x000000152b4a7225 */ /* 0x000fe200078e00ff */
[----:B------:R-:W-:Y:S02]  /*1be00*/  IADD3 RZ, P1, PT, R73, R68, RZ ;  /* 0x0000004449ff7210 */ /* 0x000fe40007f3e0ff */
[----:B------:R-:W-:Y:S01]  /*1be10*/  SEL R68, RZ, 0x1, P5 ;  /* 0x00000001ff447807 */ /* 0x000fe20002800000 */
[----:B------:R-:W-:-:S04]  /*1be20*/  IMAD.WIDE.U32 R86, R43, R93, RZ ;  /* 0x0000005d2b567225 */ /* 0x000fc800078e00ff */
[----:B------:R-:W-:Y:S02]  /*1be30*/  IMAD R62, R99, R42, RZ ;  /* 0x0000002a633e7224 */ /* 0x000fe400078e02ff */
[----:B------:R-:W-:-:S04]  /*1be40*/  IMAD.WIDE.U32 R78, R43, R95, RZ ;  /* 0x0000005f2b4e7225 */ /* 0x000fc800078e00ff */
[----:B------:R-:W-:-:S04]  /*1be50*/  IMAD.WIDE.U32 R74, P5, R42, R99, R74 ;  /* 0x000000632a4a7225 */ /* 0x000fc800078a004a */
[----:B------:R-:W-:Y:S02]  /*1be60*/  IMAD.X R81, RZ, RZ, RZ, P6 ;  /* 0x000000ffff517224 */ /* 0x000fe400030e06ff */
[----:B------:R-:W-:Y:S02]  /*1be70*/  IMAD.MOV.U32 R76, RZ, RZ, R61 ;  /* 0x000000ffff4c7224 */ /* 0x000fe400078e003d */
[----:B------:R-:W-:Y:S02]  /*1be80*/  IMAD.MOV.U32 R80, RZ, RZ, R69 ;  /* 0x000000ffff507224 */ /* 0x000fe400078e0045 */
[----:B------:R-:W-:-:S04]  /*1be90*/  IMAD.WIDE.U32 R86, P6, R42, R92, R86 ;  /* 0x0000005c2a567225 */ /* 0x000fc800078c0056 */
[----:B------:R-:W-:-:S04]  /*1bea0*/  IMAD.WIDE.U32 R60, R42, R21, R66 ;  /* 0x000000152a3c7225 */ /* 0x000fc800078e0042 */
[-C--:B------:R-:W-:Y:S02]  /*1beb0*/  IMAD R69, R43, R21.reuse, R62 ;  /* 0x000000152b457224 */ /* 0x080fe400078e023e */
[----:B------:R-:W-:-:S04]  /*1bec0*/  IMAD.WIDE.U32 R90, R42, R21, RZ ;  /* 0x000000152a5a7225 */ /* 0x000fc800078e00ff */
[----:B------:R-:W-:Y:S02]  /*1bed0*/  IMAD.X R77, RZ, RZ, RZ, P0 ;  /* 0x000000ffff4d7224 */ /* 0x000fe400000e06ff */
[----:B------:R-:W-:Y:S02]  /*1bee0*/  IMAD.MOV.U32 R88, RZ, RZ, R63 ;  /* 0x000000ffff587224 */ /* 0x000fe400078e003f */
        /* <DEDUP_REMOVED lines=12> */
[----:B------:R-:W-:Y:S02]  /*1bfb0*/  IMAD R66, R96, R42, RZ ;  /* 0x0000002a60427224 */ /* 0x000fe400078e02ff */
[----:B------:R-:W-:-:S04]  /*1bfc0*/  IMAD.WIDE.U32.X R76, R45, R94, R76, P3 ;  /* 0x0000005e2d4c7225 */ /* 0x000fc800018e044c */
[----:B------:R-:W-:Y:S02]  /*1bfd0*/  IMAD.MOV.U32 R62, RZ, RZ, R87 ;  /* 0x000000ffff3e7224 */ /* 0x000fe400078e0057 */
[----:B------:R-:W-:Y:S01]  /*1bfe0*/  IMAD.X R71, RZ, RZ, RZ, P0 ;  /* 0x000000ffff477224 */ /* 0x000fe200000e06ff */
[----:B------:R-:W-:Y:S01]  /*1bff0*/  IADD3 RZ, P0, PT, R73, R86, RZ ;  /* 0x0000005649ff7210 */ /* 0x000fe20007f1e0ff */
[C---:B------:R-:W-:Y:S01]  /*1c000*/  IMAD R87, R43.reuse, R97, R66 ;  /* 0x000000612b577224 */ /* 0x040fe200078e0242 */
[----:B------:R-:W-:Y:S01]  /*1c010*/  SEL R73, RZ, 0x1, P6 ;  /* 0x00000001ff497807 */ /* 0x000fe20003000000 */
[----:B------:R-:W-:Y:S01]  /*1c020*/  IMAD.WIDE.U32.X R90, R43, R99, R90, P2 ;  /* 0x000000632b5a7225 */ /* 0x000fe200010e045a */
[----:B------:R-:W-:-:S03]  /*1c030*/  IADD3 R103, P2, P3, R68, R76, R103 ;  /* 0x0000004c44677210 */ /* 0x000fc60007b5e067 */
[----:B------:R-:W-:Y:S01]  /*1c040*/  IMAD.WIDE.U32 R66, R42, R97, R58 ;  /* 0x000000612a427225 */ /* 0x000fe200078e003a */
[----:B------:R-:W-:-:S03]  /*1c050*/  IADD3.X R76, PT, PT, RZ, R77, RZ, P2, P3 ;  /* 0x0000004dff4c7210 */ /* 0x000fc600017e64ff */
[----:B------:R-:W-:Y:S01]  /*1c060*/  IMAD R72, R92, R44, RZ ;  /* 0x0000002c5c487224 */ /* 0x000fe200078e02ff */
[C---:B------:R-:W-:Y:S01]  /*1c070*/  ISETP.GE.U32.AND P3, PT, R66.reuse, R58, PT ;  /* 0x0000003a4200720c */ /* 0x040fe20003f66070 */
[----:B------:R-:W-:Y:S01]  /*1c080*/  IMAD.WIDE.U32.X R88, R43, R96, R88, P4 ;  /* 0x000000602b587225 */ /* 0x000fe200020e0458 */
[----:B------:R-:W-:-:S03]  /*1c090*/  IADD3 R77, P4, P6, R66, R90, R73 ;  /* 0x0000005a424d7210 */ /* 0x000fc60007e9e049 */
[----:B------:R-:W-:Y:S02]  /*1c0a0*/  IMAD.IADD R67, R67, 0x1, R87 ;  /* 0x0000000143437824 */ /* 0x000fe400078e0257 */
[----:B------:R-:W-:-:S03]  /*1c0b0*/  IMAD.WIDE.U32 R68, R44, R93, R64 ;  /* 0x0000005d2c447225 */ /* 0x000fc600078e0040 */
[----:B------:R-:W-:Y:S01]  /*1c0c0*/  IADD3.X R91, PT, PT, R67, R91, RZ, P4, P6 ;  /* 0x0000005b435b7210 */ /* 0x000fe200027ec4ff */
[----:B------:R-:W-:Y:S01]  /*1c0d0*/  IMAD.MOV.U32 R70, RZ, RZ, R79 ;  /* 0x000000ffff467224 */ /* 0x000fe200078e004f */
[----:B------:R-:W-:Y:S01]  /*1c0e0*/  ISETP.GE.U32.AND P4, PT, R77, R66, PT ;  /* 0x000000424d00720c */ /* 0x000fe20003f86070 */
[----:B------:R-:W-:Y:S01]  /*1c0f0*/  IMAD R79, R45, R93, R72 ;  /* 0x0000005d2d4f7224 */ /* 0x000fe200078e0248 */
[----:B------:R-:W-:Y:S01]  /*1c100*/  IADD3 R72, P2, PT, R103, R68, RZ ;  /* 0x0000004467487210 */ /* 0x000fe20007f5e0ff */
[----:B------:R-:W-:Y:S01]  /*1c110*/  IMAD.WIDE.U32.X R70, R43, R94, R70, P5 ;  /* 0x0000005e2b467225 */ /* 0x000fe200028e0446 */
[----:B------:R-:W-:Y:S02]  /*1c120*/  ISETP.GE.U32.AND.EX P3, PT, R67, R59, PT, P3 ;  /* 0x0000003b4300720c */ /* 0x000fe40003f66130 */
[----:B------:R-:W-:Y:S01]  /*1c130*/  ISETP.GE.U32.AND.EX P6, PT, R91, R67, PT, P4 ;  /* 0x000000435b00720c */ /* 0x000fe20003fc6140 */
[----:B------:R-:W-:Y:S01]  /*1c140*/  IMAD.IADD R69, R69, 0x1, R79 ;  /* 0x0000000145457824 */ /* 0x000fe200078e024f */
[----:B------:R-:W-:Y:S01]  /*1c150*/  SEL R58, RZ, 0x1, P3 ;  /* 0x00000001ff3a7807 */ /* 0x000fe20001800000 */
[----:B------:R-:W-:Y:S01]  /*1c160*/  IMAD R94, R94, R42, RZ ;  /* 0x0000002a5e5e7224 */ /* 0x000fe200078e02ff */
[----:B------:R-:W-:Y:S01]  /*1c170*/  SEL R87, RZ, 0x1, P6 ;  /* 0x00000001ff577807 */ /* 0x000fe20003000000 */
[----:B------:R-:W-:Y:S01]  /*1c180*/  IMAD.X R73, R69, 0x1, R76, P2 ;  /* 0x0000000145497824 */ /* 0x000fe200010e064c */
[----:B------:R-:W-:Y:S01]  /*1c190*/  ISETP.GE.U32.AND P2, PT, R68, R64, PT ;  /* 0x000000404400720c */ /* 0x000fe20003f46070 */
[-C--:B------:R-:W-:Y:S01]  /*1c1a0*/  IMAD R79, R43, R95.reuse, R94 ;  /* 0x0000005f2b4f7224 */ /* 0x080fe200078e025e */
[----:B------:R-:W-:Y:S01]  /*1c1b0*/  ISETP.GE.U32.AND P4, PT, R72, R68, PT ;  /* 0x000000444800720c */ /* 0x000fe20003f86070 */
[----:B------:R-:W-:Y:S01]  /*1c1c0*/  IMAD.WIDE.U32 R66, R42, R95, R72 ;  /* 0x0000005f2a427225 */ /* 0x000fe200078e0048 */
[----:B------:R-:W-:-:S02]  /*1c1d0*/  ISETP.GE.U32.AND.EX P2, PT, R69, R65, PT, P2 ;  /* 0x000000414500720c */ /* 0x000fc40003f46120 */
[----:B------:R-:W-:Y:S01]  /*1c1e0*/  IADD3 R87, P3, P5, R87, R88, R58 ;  /* 0x0000005857577210 */ /* 0x000fe20007d7e03a */
[----:B------:R-:W-:Y:S01]  /*1c1f0*/  IMAD.WIDE.U32 R64, R91, 0x3d1, RZ ;  /* 0x000003d15b407825 */ /* 0x000fe200078e00ff */
[----:B------:R-:W-:Y:S02]  /*1c200*/  SEL R78, RZ, 0x1, P2 ;  /* 0x00000001ff4e7807 */ /* 0x000fe40001000000 */
[----:B------:R-:W-:Y:S01]  /*1c210*/  ISETP.GE.U32.AND.EX P4, PT, R73, R69, PT, P4 ;  /* 0x000000454900720c */ /* 0x000fe20003f86140 */
        /* <DEDUP_REMOVED lines=23> */
[----:B------:R-:W-:Y:S01]  /*1c390*/  IMAD R95, R43, R93, R92 ;  /* 0x0000005d2b5f7224 */ /* 0x000fe200078e025c */
[----:B------:R-:W-:Y:S01]  /*1c3a0*/  SEL R81, RZ, 0x1, P0 ;  /* 0x00000001ff517807 */ /* 0x000fe20000000000 */
[----:B------:R-:W-:Y:S02]  /*1c3b0*/  IMAD.X R77, R76, 0x1, R77, P3 ;  /* 0x000000014c4d7824 */ /* 0x000fe400018e064d */
[----:B------:R-:W-:-:S03]  /*1c3c0*/  IMAD.WIDE.U32.X R64, RZ, R91, R64, P4 ;  /* 0x0000005bff407225 */ /* 0x000fc600020e0440 */
[----:B------:R-:W-:Y:S01]  /*1c3d0*/  ISETP.GE.U32.AND.EX P0, PT, R77, R76, PT, P1 ;  /* 0x0000004c4d00720c */ /* 0x000fe20003f06110 */
[----:B------:R-:W-:Y:S01]  /*1c3e0*/  IMAD.WIDE.U32 R68, R42, R93, R58 ;  /* 0x0000005d2a447225 */ /* 0x000fe200078e003a */
[----:B------:R-:W-:-:S03]  /*1c3f0*/  IADD3 R93, P3, P4, R81, R70, R78 ;  /* 0x00000046515d7210 */ /* 0x000fc60007c7e04e */
[----:B------:R-:W-:Y:S01]  /*1c400*/  IMAD.WIDE.U32 R66, R87, 0x3d1, RZ ;  /* 0x000003d157427825 */ /* 0x000fe200078e00ff */
[----:B------:R-:W-:Y:S02]  /*1c410*/  IADD3.X R81, PT, PT, RZ, R71, RZ, P3, P4 ;  /* 0x00000047ff517210 */ /* 0x000fe40001fe84ff */
        /* <DEDUP_REMOVED lines=41> */
[----:B------:R-:W-:Y:S02]  /*1c6b0*/  IADD3.X R72, PT, PT, R87, R73, RZ, P2, P3 ;  /* 0x0000004957487210 */ /* 0x000fe400017e64ff */
[----:B------:R-:W-:Y:S01]  /*1c6c0*/  ISETP.GE.U32.AND P1, PT, R71, R64, PT ;  /* 0x000000404700720c */ /* 0x000fe20003f26070 */
[----:B------:R-:W-:Y:S01]  /*1c6d0*/  IMAD.WIDE.U32 R64, R91, 0x3d1, RZ ;  /* 0x000003d15b407825 */ /* 0x000fe200078e00ff */
[----:B------:R-:W-:-:S02]  /*1c6e0*/  ISETP.LT.U32.AND P0, PT, R62, R71, PT ;  /* 0x000000473e00720c */ /* 0x000fc40003f01070 */
[----:B------:R-:W-:Y:S01]  /*1c6f0*/  IADD3 R69, P3, PT, R62, R63, RZ ;  /* 0x0000003f3e457210 */ /* 0x000fe20007f7e0ff */
[C---:B------:R-:W-:Y:S01]  /*1c700*/  IMAD.X R71, R72.reuse, 0x1, R93, P4 ;  /* 0x0000000148477824 */ /* 0x040fe200020e065d */
[----:B------:R-:W-:Y:S02]  /*1c710*/  ISETP.GE.U32.AND.EX P1, PT, R72, R87, PT, P1 ;  /* 0x000000574800720c */ /* 0x000fe40003f26110 */
[----:B------:R-:W-:Y:S01]  /*1c720*/  ISETP.GE.U32.AND P2, PT, R69, R62, PT ;  /* 0x0000003e4500720c */ /* 0x000fe20003f46070 */
        /* <DEDUP_REMOVED lines=84> */
.L_x_382:
[----:B------:R-:W-:Y:S01]  /*1cc70*/  IMAD.MOV.U32 R76, RZ, RZ, R74 ;  /* 0x000000ffff4c7224 */ /* 0x000fe200078e004a */
[----:B------:R-:W-:Y:S01]  /*1cc80*/  IADD3 R64, P1, PT, R67, R30, RZ ;  /* 0x0000001e43407210 */ /* 0x000fe20007f3e0ff */
[----:B------:R-:W-:Y:S02]  /*1cc90*/  IMAD.MOV.U32 R59, RZ, RZ, RZ ;  /* 0x000000ffff3b7224 */ /* 0x000fe400078e00ff */
[----:B------:R-:W-:-:S04]  /*1cca0*/  IMAD.WIDE.U32 R62, R48, R21, R76 ;  /* 0x00000015303e7225 */ /* 0x000fc800078e004c */
[----:B------:R-:W-:Y:S01]  /*1ccb0*/  IMAD R21, R49, R21, R78 ;  /* 0x0000001531157224 */ /* 0x000fe200078e024e */
[----:B------:R-:W-:Y:S01]  /*1ccc0*/  ISETP.GE.U32.AND P0, PT, R62, R74, PT ;  /* 0x0000004a3e00720c */ /* 0x000fe20003f06070 */
[----:B------:R-:W-:Y:S01]  /*1ccd0*/  IMAD.X R85, R66, 0x1, R85, P1 ;  /* 0x0000000142557824 */ /* 0x000fe200008e0655 */
[----:B------:R-:W-:Y:S01]  /*1cce0*/  ISETP.LT.U32.AND P1, PT, R64, R67, PT ;  /* 0x000000434000720c */ /* 0x000fe20003f21070 */
[----:B------:R-:W-:-:S05]  /*1ccf0*/  IMAD.IADD R58, R63, 0x1, R21 ;  /* 0x000000013f3a7824 */ /* 0x000fca00078e0215 */
        /* <DEDUP_REMOVED lines=50> */
.L_x_383:
        /* <DEDUP_REMOVED lines=62> */
.L_x_385:
        /* <DEDUP_REMOVED lines=57> */
.L_x_386:
        /* <DEDUP_REMOVED lines=27> */
.L_x_384:
[----:B------:R-:W-:Y:S02]  /*1d940*/  ISETP.GE.U32.AND P3, PT, R29, R117, PT ;  /* 0x000000751d00720c */ /* 0x000fe40003f66070 */
[----:B------:R-:W-:Y:S02]  /*1d950*/  IADD3 R65, P0, PT, R23, -R83, RZ ;  /* 0x8000005317417210 */ /* 0x000fe40007f1e0ff */
        /* <DEDUP_REMOVED lines=23> */
[----:B------:R-:W-:Y:S02]  /*1dad0*/  SEL R21, R38, RZ, P2 ;  /* 0x000000ff26157207 */ /* 0x000fe40001000000 */
[----:B------:R-:W-:Y:S01]  /*1dae0*/  SEL R28, RZ, 0xffffffff, P3 ;  /* 0xffffffffff1c7807 */ /* 0x000fe20001800000 */
[----:B------:R-:W-:Y:S01]  /*1daf0*/  IMAD.X R23, R22, 0x1, ~R122, P4 ;  /* 0x0000000116177824 */ /* 0x000fe200020e0e7a */
[----:B------:R-:W-:Y:S02]  /*1db00*/  IADD3 R21, P5, PT, R21, R24, RZ ;  /* 0x0000001815157210 */ /* 0x000fe40007fbe0ff */
[----:B------:R-:W-:-:S02]  /*1db10*/  SEL R22, R39, RZ, P2 ;  /* 0x000000ff27167207 */ /* 0x000fc40001000000 */
[----:B------:R-:W-:Y:S02]  /*1db20*/  ISETP.GE.U32.AND P4, PT, R21, R24, PT ;  /* 0x000000181500720c */ /* 0x000fe40003f86070 */
[----:B------:R-:W-:Y:S01]  /*1db30*/  SEL R26, R37, RZ, P2 ;  /* 0x000000ff251a7207 */ /* 0x000fe20001000000 */
[----:B------:R-:W-:Y:S01]  /*1db40*/  IMAD.X R22, R22, 0x1, R23, P5 ;  /* 0x0000000116167824 */ /* 0x000fe200028e0617 */
[----:B------:R-:W-:-:S03]  /*1db50*/  SEL R60, R35, RZ, P2 ;  /* 0x000000ff233c7207 */ /* 0x000fc60001000000 */
[C---:B------:R-:W-:Y:S01]  /*1db60*/  IMAD.WIDE.U32 R120, R22.reuse, R21, RZ ;  /* 0x0000001516787225 */ /* 0x040fe200078e00ff */
[----:B------:R-:W-:Y:S02]  /*1db70*/  ISETP.GE.U32.AND.EX P3, PT, R22, R23, PT, P4 ;  /* 0x000000171600720c */ /* 0x000fe40003f66140 */
[----:B------:R-:W-:Y:S02]  /*1db80*/  IADD3 R27, P4, PT, R28, R65, RZ ;  /* 0x000000411c1b7210 */ /* 0x000fe40007f9e0ff */
        /* <DEDUP_REMOVED lines=13> */
[----:B------:R-:W-:Y:S02]  /*1dc60*/  IADD3 R61, P4, PT, R62, R61, RZ ;  /* 0x0000003d3e3d7210 */ /* 0x000fe40007f9e0ff */
[----:B------:R-:W-:Y:S01]  /*1dc70*/  SEL R25, RZ, 0x1, P3 ;  /* 0x00000001ff197807 */ /* 0x000fe20001800000 */
[----:B------:R-:W-:Y:S01]  /*1dc80*/  IMAD.WIDE.U32 R120, P3, R21, R22, R120 ;  /* 0x0000001615787225 */ /* 0x000fe20007860078 */
[----:B------:R-:W-:-:S03]  /*1dc90*/  SEL R28, RZ, 0x1, P1 ;  /* 0x00000001ff1c7807 */ /* 0x000fc60000800000 */
[----:B------:R-:W-:Y:S01]  /*1dca0*/  IMAD.X R62, R62, 0x1, R63, P4 ;  /* 0x000000013e3e7824 */ /* 0x000fe200020e063f */
[----:B------:R-:W-:Y:S01]  /*1dcb0*/  IADD3 R28, P1, P4, R61, R28, R25 ;  /* 0x0000001c3d1c7210 */ /* 0x000fe20007c3e019 */
[----:B------:R-:W-:Y:S01]  /*1dcc0*/  IMAD.X R63, RZ, RZ, RZ, P3 ;  /* 0x000000ffff3f7224 */ /* 0x000fe200018e06ff */
[----:B------:R-:W-:Y:S01]  /*1dcd0*/  SEL R25, R34, RZ, P2 ;  /* 0x000000ff22197207 */ /* 0x000fe20001000000 */
[-C--:B------:R-:W-:Y:S01]  /*1dce0*/  IMAD R64, R24, R21.reuse, RZ ;  /* 0x0000001518407224 */ /* 0x080fe200078e02ff */
[----:B------:R-:W-:Y:S01]  /*1dcf0*/  IADD3.X R29, PT, PT, R62, RZ, RZ, P1, P4 ;  /* 0x000000ff3e1d7210 */ /* 0x000fe20000fe84ff */
[----:B------:R-:W-:Y:S01]  /*1dd00*/  IMAD.WIDE.U32 R66, P4, R24, R21, R66 ;  /* 0x0000001518427225 */ /* 0x000fe20007880042 */
[C---:B------:R-:W-:Y:S02]  /*1dd10*/  IADD3 R25, P6, PT, R28.reuse, R25, RZ ;  /* 0x000000191c197210 */ /* 0x040fe40007fde0ff */
[----:B------:R-:W-:Y:S01]  /*1dd20*/  IADD3 RZ, P5, PT, R27, R120, RZ ;  /* 0x000000781bff7210 */ /* 0x000fe20007fbe0ff */
[----:B------:R-:W-:Y:S01]  /*1dd30*/  IMAD.WIDE.U32 R26, R21, R23, RZ ;  /* 0x00000017151a7225 */ /* 0x000fe200078e00ff */
[----:B------:R-:W-:-:S03]  /*1dd40*/  ISETP.GE.U32.AND P1, PT, R28, R61, PT ;  /* 0x0000003d1c00720c */ /* 0x000fc60003f26070 */
[----:B------:R-:W-:Y:S01]  /*1dd50*/  IMAD.X R26, R29, 0x1, R60, P6 ;  /* 0x000000011d1a7824 */ /* 0x000fe200030e063c */
[----:B------:R-:W-:Y:S01]  /*1dd60*/  ISETP.GE.U32.AND P6, PT, R25, R28, PT ;  /* 0x0000001c1900720c */ /* 0x000fe20003fc6070 */
[----:B------:R-:W-:Y:S01]  /*1dd70*/  IMAD.WIDE.U32 R60, R24, R23, RZ ;  /* 0x00000017183c7225 */ /* 0x000fe200078e00ff */
[----:B------:R-:W-:Y:S02]  /*1dd80*/  ISETP.GE.U32.AND.EX P1, PT, R29, R62, PT, P1 ;  /* 0x0000003e1d00720c */ /* 0x000fe40003f26110 */
[----:B------:R-:W-:Y:S01]  /*1dd90*/  ISETP.GE.U32.AND.EX P6, PT, R26, R29, PT, P6 ;  /* 0x0000001d1a00720c */ /* 0x000fe20003fc6160 */
[----:B------:R-:W-:Y:S01]  /*1dda0*/  IMAD.MOV.U32 R62, RZ, RZ, R121 ;  /* 0x000000ffff3e7224 */ /* 0x000fe200078e0079 */
[----:B------:R-:W-:Y:S01]  /*1ddb0*/  IADD3 RZ, P3, PT, R27, R66, RZ ;  /* 0x000000421bff7210 */ /* 0x000fe20007f7e0ff */
[----:B------:R-:W-:Y:S01]  /*1ddc0*/  IMAD.WIDE.U32 R28, R23, R21, RZ ;  /* 0x00000015171c7225 */ /* 0x000fe200078e00ff */
[----:B------:R-:W-:-:S03]  /*1ddd0*/  SEL R73, RZ, 0x1, P1 ;  /* 0x00000001ff497807 */ /* 0x000fc60000800000 */
[----:B------:R-:W-:-:S04]  /*1dde0*/  IMAD.WIDE.U32.X R62, R22, R22, R62, P5 ;  /* 0x00000016163e7225 */ /* 0x000fc800028e043e */
[----:B------:R-:W-:Y:S02]  /*1ddf0*/  IMAD.SHL.U32 R27, R28, 0x2, RZ ;  /* 0x000000021c1b7824 */ /* 0x000fe400078e00ff */
[----:B------:R-:W-:Y:S02]  /*1de00*/  IMAD R77, R23, R22, R64 ;  /* 0x00000016174d7224 */ /* 0x000fe400078e0240 */
[----:B------:R-:W-:Y:S01]  /*1de10*/  IMAD.X R65, RZ, RZ, RZ, P4 ;  /* 0x000000ffff417224 */ /* 0x000fe200020e06ff */
[----:B------:R-:W-:Y:S01]  /*1de20*/  IADD3 R88, P5, PT, R27, R62, RZ ;  /* 0x0000003e1b587210 */ /* 0x000fe20007fbe0ff */
[C---:B------:R-:W-:Y:S01]  /*1de30*/  IMAD.WIDE.U32 R68, R23.reuse, R23, RZ ;  /* 0x0000001717447225 */ /* 0x040fe200078e00ff */
[----:B------:R-:W-:Y:S02]  /*1de40*/  SEL R62, RZ, 0x1, P6 ;  /* 0x00000001ff3e7807 */ /* 0x000fe40003000000 */
[----:B------:R-:W-:Y:S01]  /*1de50*/  SEL R68, RZ, 0xffffffff, !P0 ;  /* 0xffffffffff447807 */ /* 0x000fe20004000000 */
[----:B------:R-:W-:Y:S01]  /*1de60*/  IMAD.WIDE.U32 R60, P4, R23, R24, R60 ;  /* 0x00000018173c7225 */ /* 0x000fe2000788003c */
[----:B------:R-:W-:-:S02]  /*1de70*/  IADD3 R62, P6, PT, R62, R73, RZ ;  /* 0x000000493e3e7210 */ /* 0x000fc40007fde0ff */
[----:B------:R-:W-:Y:S01]  /*1de80*/  ISETP.GE.U32.AND P0, PT, R88, R27, PT ;  /* 0x0000001b5800720c */ /* 0x000fe20003f06070 */
[----:B------:R-:W-:Y:S01]  /*1de90*/  IMAD.IADD R77, R29, 0x1, R77 ;  /* 0x000000011d4d7824 */ /* 0x000fe200078e024d */
[----:B------:R-:W-:Y:S01]  /*1dea0*/  IADD3 RZ, P1, PT, R69, R60, RZ ;  /* 0x0000003c45ff7210 */ /* 0x000fe20007f3e0ff */
[----:B------:R-:W-:Y:S02]  /*1deb0*/  IMAD.MOV.U32 R64, RZ, RZ, R67 ;  /* 0x000000ffff407224 */ /* 0x000fe400078e0043 */
[----:B------:R-:W-:Y:S01]  /*1dec0*/  IMAD.X R69, RZ, RZ, RZ, P6 ;  /* 0x000000ffff457224 */ /* 0x000fe200030e06ff */
[----:B------:R-:W-:Y:S01]  /*1ded0*/  SHF.L.U64.HI R76, R28, 0x1, R77 ;  /* 0x000000011c4c7819 */ /* 0x000fe2000001024d */
[----:B------:R-:W-:Y:S01]  /*1dee0*/  IMAD.WIDE.U32.X R28, R24, R22, R64, P3 ;  /* 0x00000016181c7225 */ /* 0x000fe200018e0440 */
[----:B------:R-:W-:-:S03]  /*1def0*/  IADD3 R27, P3, P6, R62, R71, R68 ;  /* 0x000000473e1b7210 */ /* 0x000fc60007e7e044 */
[----:B------:R-:W-:Y:S01]  /*1df00*/  IMAD.WIDE.U32 R64, R22, R25, RZ ;  /* 0x0000001916407225 */ /* 0x000fe200078e00ff */
[----:B------:R-:W-:Y:S02]  /*1df10*/  IADD3.X R70, PT, PT, R69, R70, R68, P3, P6 ;  /* 0x0000004645467210 */ /* 0x000fe40001fec444 */
[----:B------:R-:W-:Y:S01]  /*1df20*/  SEL R68, R40, RZ, P2 ;  /* 0x000000ff28447207 */ /* 0x000fe20001000000 */
[-C--:B------:R-:W-:Y:S02]  /*1df30*/  IMAD R71, R26, R21.reuse, RZ ;  /* 0x000000151a477224 */ /* 0x080fe400078e02ff */
[----:B------:R-:W-:Y:S02]  /*1df40*/  IMAD.X R87, R76, 0x1, R63, P5 ;  /* 0x000000014c577824 */ /* 0x000fe400028e063f */
[----:B------:R-:W-:-:S03]  /*1df50*/  IMAD.WIDE.U32 R66, R25, R21, RZ ;  /* 0x0000001519427225 */ /* 0x000fc600078e00ff */
[----:B------:R-:W-:Y:S01]  /*1df60*/  ISETP.GE.U32.AND.EX P0, PT, R87, R76, PT, P0 ;  /* 0x0000004c5700720c */ /* 0x000fe20003f06100 */
[----:B------:R-:W-:Y:S01]  /*1df70*/  IMAD R71, R25, R22, R71 ;  /* 0x0000001619477224 */ /* 0x000fe200078e0247 */
[----:B------:R-:W-:Y:S01]  /*1df80*/  IADD3 R78, P5, PT, R28, R66, RZ ;  /* 0x000000421c4e7210 */ /* 0x000fe20007fbe0ff */
[----:B------:R-:W-:Y:S01]  /*1df90*/  IMAD.WIDE.U32 R62, P3, R26, R21, R64 ;  /* 0x000000151a3e7225 */ /* 0x000fe20007860040 */
[----:B------:R-:W-:-:S03]  /*1dfa0*/  SEL R89, RZ, 0x1, P0 ;  /* 0x00000001ff597807 */ /* 0x000fc60000000000 */
[----:B------:R-:W-:-:S04]  /*1dfb0*/  IMAD.WIDE.U32 R64, R21, R25, RZ ;  /* 0x0000001915407225 */ /* 0x000fc800078e00ff */
[----:B------:R-:W-:Y:S01]  /*1dfc0*/  IMAD.IADD R64, R67, 0x1, R71 ;  /* 0x0000000143407824 */ /* 0x000fe200078e0247 */
[----:B------:R-:W-:Y:S01]  /*1dfd0*/  SEL R67, R41, RZ, P2 ;  /* 0x000000ff29437207 */ /* 0x000fe20001000000 */
[----:B------:R-:W-:Y:S01]  /*1dfe0*/  IMAD.X R75, RZ, RZ, RZ, P3 ;  /* 0x000000ffff4b7224 */ /* 0x000fe200018e06ff */
[----:B------:R-:W-:Y:S01]  /*1dff0*/  IADD3 R27, P2, PT, R27, R68, RZ ;  /* 0x000000441b1b7210 */ /* 0x000fe20007f5e0ff */
[----:B------:R-:W-:Y:S01]  /*1e000*/  IMAD.X R29, R64, 0x1, R29, P5 ;  /* 0x00000001401d7824 */ /* 0x000fe200028e061d */
[----:B------:R-:W-:Y:S01]  /*1e010*/  ISETP.GE.U32.AND P3, PT, R78, R66, PT ;  /* 0x000000424e00720c */ /* 0x000fe20003f66070 */
[----:B------:R-:W-:Y:S01]  /*1e020*/  IMAD.MOV.U32 R74, RZ, RZ, R63 ;  /* 0x000000ffff4a7224 */ /* 0x000fe200078e003f */
[----:B------:R-:W-:Y:S01]  /*1e030*/  IADD3 RZ, P5, PT, R65, R62, RZ ;  /* 0x0000003e41ff7210 */ /* 0x000fe20007fbe0ff */
[----:B------:R-:W-:Y:S01]  /*1e040*/  IMAD.X R28, R70, 0x1, R67, P2 ;  /* 0x00000001461c7824 */ /* 0x000fe200010e0643 */
[----:B------:R-:W-:Y:S01]  /*1e050*/  ISETP.GE.U32.AND.EX P3, PT, R29, R64, PT, P3 ;  /* 0x000000401d00720c */ /* 0x000fe20003f66130 */
[----:B------:R-:W-:-:S03]  /*1e060*/  IMAD.WIDE.U32 R62, R23, R25, RZ ;  /* 0x00000019173e7225 */ /* 0x000fc600078e00ff */
[----:B------:R-:W-:Y:S01]  /*1e070*/  SEL R65, RZ, 0x1, P3 ;  /* 0x00000001ff417807 */ /* 0x000fe20001800000 */
[----:B------:R-:W-:Y:S02]  /*1e080*/  IMAD R62, R28, R21, RZ ;  /* 0x000000151c3e7224 */ /* 0x000fe400078e02ff */
[----:B------:R-:W-:-:S04]  /*1e090*/  IMAD.WIDE.U32 R68, R24, R25, RZ ;  /* 0x0000001918447225 */ /* 0x000fc800078e00ff */
[----:B------:R-:W-:-:S04]  /*1e0a0*/  IMAD.WIDE.U32.X R74, R26, R22, R74, P5 ;  /* 0x000000161a4a7225 */ /* 0x000fc800028e044a */
[----:B------:R-:W-:-:S04]  /*1e0b0*/  IMAD.WIDE.U32 R72, R27, R21, RZ ;  /* 0x000000151b487225 */ /* 0x000fc800078e00ff */
[----:B------:R-:W-:Y:S01]  /*1e0c0*/  IMAD R91, R27, R22, R62 ;  /* 0x000000161b5b7224 */ /* 0x000fe200078e023e */
[----:B------:R-:W-:Y:S01]  /*1e0d0*/  IADD3 R62, P3, P6, R72, R74, R65 ;  /* 0x0000004a483e7210 */ /* 0x000fe20007e7e041 */
[----:B------:R-:W-:-:S04]  /*1e0e0*/  IMAD.WIDE.U32 R68, P5, R26, R23, R68 ;  /* 0x000000171a447225 */ /* 0x000fc800078a0044 */
[----:B------:R-:W-:Y:S02]  /*1e0f0*/  IMAD.IADD R91, R73, 0x1, R91 ;  /* 0x00000001495b7824 */ /* 0x000fe400078e025b */
[----:B------:R-:W-:-:S04]  /*1e100*/  IMAD.WIDE.U32 R66, R26, R25, RZ ;  /* 0x000000191a427225 */ /* 0x000fc800078e00ff */
[----:B------:R-:W-:Y:S01]  /*1e110*/  IMAD.X R65, RZ, RZ, RZ, P5 ;  /* 0x000000ffff417224 */ /* 0x000fe200028e06ff */
[----:B------:R-:W-:Y:S01]  /*1e120*/  IADD3 RZ, P5, PT, R63, R68, RZ ;  /* 0x000000443fff7210 */ /* 0x000fe20007fbe0ff */
[----:B------:R-:W-:Y:S01]  /*1e130*/  IMAD.WIDE.U32 R70, R25, R25, RZ ;  /* 0x0000001919467225 */ /* 0x000fe200078e00ff */
[----:B------:R-:W-:Y:S02]  /*1e140*/  IADD3.X R63, PT, PT, R91, R75, RZ, P3, P6 ;  /* 0x0000004b5b3f7210 */ /* 0x000fe40001fec4ff */
[----:B------:R-:W-:Y:S01]  /*1e150*/  ISETP.GE.U32.AND P6, PT, R62, R72, PT ;  /* 0x000000483e00720c */ /* 0x000fe20003fc6070 */
[----:B------:R-:W-:Y:S01]  /*1e160*/  IMAD.WIDE.U32 R72, R22, R27, RZ ;  /* 0x0000001b16487225 */ /* 0x000fe200078e00ff */
[----:B------:R-:W-:Y:S02]  /*1e170*/  SHF.L.W.U32.HI R68, R77, 0x1, R78 ;  /* 0x000000014d447819 */ /* 0x000fe40000010e4e */
[----:B------:R-:W-:Y:S01]  /*1e180*/  ISETP.GE.U32.AND.EX P6, PT, R63, R91, PT, P6 ;  /* 0x0000005b3f00720c */ /* 0x000fe20003fc6160 */
[----:B------:R-:W-:-:S04]  /*1e190*/  IMAD.WIDE.U32 R76, R24, R27, RZ ;  /* 0x0000001b184c7225 */ /* 0x000fc800078e00ff */
[----:B------:R-:W-:-:S04]  /*1e1a0*/  IMAD.WIDE.U32 R66, P2, R25, R26, R66 ;  /* 0x0000001a19427225 */ /* 0x000fc80007840042 */
[----:B------:R-:W-:Y:S01]  /*1e1b0*/  IMAD.MOV.U32 R64, RZ, RZ, R69 ;  /* 0x000000ffff407224 */ /* 0x000fe200078e0045 */
[----:B------:R-:W-:Y:S01]  /*1e1c0*/  SHF.L.W.U32.HI R69, R78, 0x1, R29 ;  /* 0x000000014e457819 */ /* 0x000fe20000010e1d */
[----:B------:R-:W-:Y:S01]  /*1e1d0*/  IMAD.X R81, RZ, RZ, RZ, P4 ;  /* 0x000000ffff517224 */ /* 0x000fe200020e06ff */
[----:B------:R-:W-:Y:S01]  /*1e1e0*/  IADD3 RZ, P3, PT, R71, R66, RZ ;  /* 0x0000004247ff7210 */ /* 0x000fe20007f7e0ff */
[----:B------:R-:W-:-:S04]  /*1e1f0*/  IMAD.WIDE.U32 R72, P4, R28, R21, R72 ;  /* 0x000000151c487225 */ /* 0x000fc80007880048 */
[----:B------:R-:W-:-:S04]  /*1e200*/  IMAD.WIDE.U32 R74, R23, R27, RZ ;  /* 0x0000001b174a7225 */ /* 0x000fc800078e00ff */
[----:B------:R-:W-:-:S04]  /*1e210*/  IMAD.WIDE.U32 R76, P0, R28, R23, R76 ;  /* 0x000000171c4c7225 */ /* 0x000fc8000780004c */
[----:B------:R-:W-:Y:S02]  /*1e220*/  IMAD.MOV.U32 R80, RZ, RZ, R61 ;  /* 0x000000ffff507224 */ /* 0x000fe400078e003d */
[----:B------:R-:W-:-:S04]  /*1e230*/  IMAD.WIDE.U32 R70, R21, R27, RZ ;  /* 0x0000001b15467225 */ /* 0x000fc800078e00ff */
[----:B------:R-:W-:-:S04]  /*1e240*/  IMAD.WIDE.U32 R78, R23, R23, R68 ;  /* 0x00000017174e7225 */ /* 0x000fc800078e0044 */
[----:B------:R-:W-:Y:S01]  /*1e250*/  IMAD.X R61, RZ, RZ, RZ, P4 ;  /* 0x000000ffff3d7224 */ /* 0x000fe200020e06ff */
[----:B------:R-:W-:Y:S01]  /*1e260*/  IADD3 RZ, P4, PT, R75, R76, RZ ;  /* 0x0000004c4bff7210 */ /* 0x000fe20007f9e0ff */
[----:B------:R-:W-:Y:S01]  /*1e270*/  IMAD.WIDE.U32.X R80, R24, R24, R80, P1 ;  /* 0x0000001818507225 */ /* 0x000fe200008e0450 */
[----:B------:R-:W-:-:S03]  /*1e280*/  IADD3 RZ, P1, PT, R71, R72, RZ ;  /* 0x0000004847ff7210 */ /* 0x000fc60007f3e0ff */
[----:B------:R-:W-:Y:S02]  /*1e290*/  IMAD.IADD R75, R60, 0x1, R79 ;  /* 0x000000013c4b7824 */ /* 0x000fe400078e024f */
[----:B------:R-:W-:Y:S01]  /*1e2a0*/  IMAD.MOV.U32 R60, RZ, RZ, R73 ;  /* 0x000000ffff3c7224 */ /* 0x000fe200078e0049 */
[----:B------:R-:W-:Y:S01]  /*1e2b0*/  SEL R73, RZ, 0x1, P6 ;  /* 0x00000001ff497807 */ /* 0x000fe20003000000 */
[----:B------:R-:W-:Y:S02]  /*1e2c0*/  IMAD R72, R26, R23, RZ ;  /* 0x000000171a487224 */ /* 0x000fe400078e02ff */
[----:B------:R-:W-:Y:S01]  /*1e2d0*/  IMAD.WIDE.U32.X R70, R28, R22, R60, P1 ;  /* 0x000000161c467225 */ /* 0x000fe200008e043c */
[----:B------:R-:W-:-:S03]  /*1e2e0*/  IADD3 R79, P1, PT, R89, R78, RZ ;  /* 0x0000004e594f7210 */ /* 0x000fc60007f3e0ff */
[----:B------:R-:W-:Y:S01]  /*1e2f0*/  IMAD.WIDE.U32 R60, R25, R23, R62 ;  /* 0x00000017193c7225 */ /* 0x000fe200078e003e */
[----:B------:R-:W-:-:S03]  /*1e300*/  IADD3 R70, P6, PT, R73, R70, RZ ;  /* 0x0000004649467210 */ /* 0x000fc60007fde0ff */
[----:B------:R-:W-:Y:S01]  /*1e310*/  IMAD R89, R25, R24, R72 ;  /* 0x0000001819597224 */ /* 0x000fe200078e0248 */
[----:B------:R-:W-:Y:S01]  /*1e320*/  SHF.L.W.U32.HI R29, R29, 0x1, R60 ;  /* 0x000000011d1d7819 */ /* 0x000fe20000010e3c */
        /* <DEDUP_REMOVED lines=9> */
[----:B------:R-:W-:Y:S01]  /*1e3c0*/  ISETP.GE.U32.AND.EX P5, PT, R76, R75, PT, P5 ;  /* 0x0000004b4c00720c */ /* 0x000fe20003fa6150 */
[----:B------:R-:W-:Y:S01]  /*1e3d0*/  IMAD.MOV.U32 R62, RZ, RZ, R77 ;  /* 0x000000ffff3e7224 */ /* 0x000fe200078e004d */
[----:B------:R-:W-:Y:S01]  /*1e3e0*/  SHF.L.W.U32.HI R73, R60, 0x1, R89 ;  /* 0x000000013c497819 */ /* 0x000fe20000010e59 */
[C---:B------:R-:W-:Y:S01]  /*1e3f0*/  IMAD R91, R27.reuse, R24, R61 ;  /* 0x000000181b5b7224 */ /* 0x040fe200078e023d */
[----:B------:R-:W-:Y:S01]  /*1e400*/  SEL R77, RZ, 0x1, P6 ;  /* 0x00000001ff4d7807 */ /* 0x000fe20003000000 */
[----:B------:R-:W-:Y:S01]  /*1e410*/  IMAD.WIDE.U32 R60, R27, R23, R70 ;  /* 0x000000171b3c7225 */ /* 0x000fe200078e0046 */
[----:B------:R-:W-:-:S03]  /*1e420*/  ISETP.LT.U32.OR.EX P1, PT, R75, R69, !P5, P1 ;  /* 0x000000454b00720c */ /* 0x000fc60006f21510 */
[----:B------:R-:W-:Y:S01]  /*1e430*/  IMAD.IADD R75, R61, 0x1, R91 ;  /* 0x000000013d4b7824 */ /* 0x000fe200078e025b */
[----:B------:R-:W-:Y:S01]  /*1e440*/  IADD3 R69, P5, P6, R60, R64, R77 ;  /* 0x000000403c457210 */ /* 0x000fe20007ebe04d */
[----:B------:R-:W-:Y:S01]  /*1e450*/  IMAD.X R63, RZ, RZ, RZ, P0 ;  /* 0x000000ffff3f7224 */ /* 0x000fe200000e06ff */
[----:B------:R-:W-:Y:S02]  /*1e460*/  IADD3 R68, P0, PT, R29, R80, RZ ;  /* 0x000000501d447210 */ /* 0x000fe40007f1e0ff */
[----:B------:R-:W-:Y:S01]  /*1e470*/  SEL R77, RZ, 0x1, !P1 ;  /* 0x00000001ff4d7807 */ /* 0x000fe20004800000 */
[----:B------:R-:W-:Y:S01]  /*1e480*/  IMAD.WIDE.U32.X R62, R28, R24, R62, P4 ;  /* 0x000000181c3e7225 */ /* 0x000fe200020e043e */
[----:B------:R-:W-:Y:S02]  /*1e490*/  IADD3.X R74, PT, PT, R75, R65, RZ, P5, P6 ;  /* 0x000000414b4a7210 */ /* 0x000fe40002fec4ff */
[----:B------:R-:W-:Y:S01]  /*1e4a0*/  IADD3 R77, P6, PT, R68, R77, RZ ;  /* 0x0000004d444d7210 */ /* 0x000fe20007fde0ff */
[----:B------:R-:W-:Y:S01]  /*1e4b0*/  IMAD.X R80, R73, 0x1, R81, P0 ;  /* 0x0000000149507824 */ /* 0x000fe200000e0651 */
[----:B------:R-:W-:Y:S01]  /*1e4c0*/  ISETP.GE.U32.AND P1, PT, R60, R70, PT ;  /* 0x000000463c00720c */ /* 0x000fe20003f26070 */
[----:B------:R-:W-:Y:S01]  /*1e4d0*/  IMAD.WIDE.U32 R64, R25, R27, RZ ;  /* 0x0000001b19407225 */ /* 0x000fe200078e00ff */
[----:B------:R-:W-:-:S02]  /*1e4e0*/  ISETP.GE.U32.AND P5, PT, R69, R60, PT ;  /* 0x0000003c4500720c */ /* 0x000fc40003fa6070 */
[----:B------:R-:W-:Y:S01]  /*1e4f0*/  ISETP.GE.U32.AND P4, PT, R77, R68, PT ;  /* 0x000000444d00720c */ /* 0x000fe20003f86070 */
[----:B------:R-:W-:Y:S01]  /*1e500*/  IMAD.WIDE.U32 R60, R26, R27, RZ ;  /* 0x0000001b1a3c7225 */ /* 0x000fe200078e00ff */
[----:B------:R-:W-:Y:S02]  /*1e510*/  ISETP.GE.U32.AND.EX P1, PT, R75, R71, PT, P1 ;  /* 0x000000474b00720c */ /* 0x000fe40003f26110 */
[----:B------:R-:W-:Y:S01]  /*1e520*/  ISETP.GE.U32.AND.EX P5, PT, R74, R75, PT, P5 ;  /* 0x0000004b4a00720c */ /* 0x000fe20003fa6150 */
[----:B------:R-:W-:Y:S01]  /*1e530*/  IMAD.X R78, RZ, RZ, R80, P6 ;  /* 0x000000ffff4e7224 */ /* 0x000fe200030e0650 */
[----:B------:R-:W-:Y:S01]  /*1e540*/  ISETP.LT.U32.AND P0, PT, R68, R29, PT ;  /* 0x0000001d4400720c */ /* 0x000fe20003f01070 */
[----:B------:R-:W-:Y:S01]  /*1e550*/  IMAD.WIDE.U32 R70, P6, R28, R25, R60 ;  /* 0x000000191c467225 */ /* 0x000fe200078c003c */
[----:B------:R-:W-:Y:S02]  /*1e560*/  SHF.L.W.U32.HI R60, R89, 0x1, R69 ;  /* 0x00000001593c7819 */ /* 0x000fe40000010e45 */
[----:B------:R-:W-:Y:S01]  /*1e570*/  ISETP.GE.U32.AND.EX P4, PT, R78, R80, PT, P4 ;  /* 0x000000504e00720c */ /* 0x000fe20003f86140 */
[----:B------:R-:W-:Y:S01]  /*1e580*/  IMAD.MOV.U32 R68, RZ, RZ, R67 ;  /* 0x000000ffff447224 */ /* 0x000fe200078e0043 */
[----:B------:R-:W-:Y:S01]  /*1e590*/  SEL R64, RZ, 0x1, P1 ;  /* 0x00000001ff407807 */ /* 0x000fe20000800000 */
[----:B------:R-:W-:Y:S01]  /*1e5a0*/  IMAD.MOV.U32 R72, RZ, RZ, R71 ;  /* 0x000000ffff487224 */ /* 0x000fe200078e0047 */
[----:B------:R-:W-:-:S02]  /*1e5b0*/  SEL R29, RZ, 0x1, P5 ;  /* 0x00000001ff1d7807 */ /* 0x000fc40002800000 */
[----:B------:R-:W-:Y:S01]  /*1e5c0*/  SHF.L.W.U32.HI R61, R69, 0x1, R74 ;  /* 0x00000001453d7819 */ /* 0x000fe20000010e4a */
[----:B------:R-:W-:Y:S01]  /*1e5d0*/  IMAD.X R69, RZ, RZ, RZ, P2 ;  /* 0x000000ffff457224 */ /* 0x000fe200010e06ff */
[----:B------:R-:W-:Y:S01]  /*1e5e0*/  ISETP.LT.U32.OR.EX P0, PT, R80, R73, !P4, P0 ;  /* 0x000000495000720c */ /* 0x000fe20006701500 */
[----:B------:R-:W-:Y:S01]  /*1e5f0*/  IMAD.X R73, RZ, RZ, RZ, P6 ;  /* 0x000000ffff497224 */ /* 0x000fe200030e06ff */
[----:B------:R-:W-:Y:S01]  /*1e600*/  IADD3 RZ, P1, PT, R65, R70, RZ ;  /* 0x0000004641ff7210 */ /* 0x000fe20007f3e0ff */
[----:B------:R-:W-:Y:S01]  /*1e610*/  IMAD.WIDE.U32.X R68, R26, R26, R68, P3 ;  /* 0x0000001a1a447225 */ /* 0x000fe200018e0444 */
[----:B------:R-:W-:Y:S02]  /*1e620*/  IADD3 R62, P4, P5, R29, R62, R64 ;  /* 0x0000003e1d3e7210 */ /* 0x000fe40007d9e040 */
[----:B------:R-:W-:Y:S01]  /*1e630*/  SEL R81, RZ, 0x1, !P0 ;  /* 0x00000001ff517807 */ /* 0x000fe20004000000 */
[----:B------:R-:W-:Y:S01]  /*1e640*/  IMAD.WIDE.U32 R64, R25, R25, R60 ;  /* 0x0000001919407225 */ /* 0x000fe200078e003c */
[----:B------:R-:W-:-:S03]  /*1e650*/  IADD3.X R63, PT, PT, RZ, R63, RZ, P4, P5 ;  /* 0x0000003fff3f7210 */ /* 0x000fc600027ea4ff */
[-C--:B------:R-:W-:Y:S01]  /*1e660*/  IMAD R29, R28, R25.reuse, RZ ;  /* 0x000000191c1d7224 */ /* 0x080fe200078e02ff */
[----:B------:R-:W-:Y:S01]  /*1e670*/  IADD3 R81, P2, PT, R81, R64, RZ ;  /* 0x0000004051517210 */ /* 0x000fe20007f5e0ff */
[----:B------:R-:W-:Y:S01]  /*1e680*/  IMAD.IADD R70, R66, 0x1, R65 ;  /* 0x0000000142467824 */ /* 0x000fe200078e0241 */
[----:B------:R-:W-:Y:S01]  /*1e690*/  ISETP.LT.U32.AND P4, PT, R64, R60, PT ;  /* 0x0000003c4000720c */ /* 0x000fe20003f81070 */
[----:B------:R-:W-:Y:S01]  /*1e6a0*/  IMAD R75, R27, R26, R29 ;  /* 0x0000001a1b4b7224 */ /* 0x000fe200078e021d */
[----:B------:R-:W-:Y:S01]  /*1e6b0*/  ISETP.GE.U32.AND P0, PT, R81, R64, PT ;  /* 0x000000405100720c */ /* 0x000fe20003f06070 */
[----:B------:R-:W-:Y:S02]  /*1e6c0*/  IMAD.X R29, RZ, RZ, R70, P2 ;  /* 0x000000ffff1d7224 */ /* 0x000fe400010e0646 */
[----:B------:R-:W-:-:S03]  /*1e6d0*/  IMAD.WIDE.U32 R66, R27, R25, R62 ;  /* 0x000000191b427225 */ /* 0x000fc600078e003e */
[----:B------:R-:W-:Y:S01]  /*1e6e0*/  ISETP.GE.U32.AND.EX P0, PT, R29, R70, PT, P0 ;  /* 0x000000461d00720c */ /* 0x000fe20003f06100 */
[----:B------:R-:W-:Y:S01]  /*1e6f0*/  IMAD.IADD R75, R67, 0x1, R75 ;  /* 0x00000001434b7824 */ /* 0x000fe200078e024b */
[----:B------:R-:W-:Y:S01]  /*1e700*/  ISETP.GE.U32.AND P2, PT, R66, R62, PT ;  /* 0x0000003e4200720c */ /* 0x000fe20003f46070 */
[----:B------:R-:W-:Y:S01]  /*1e710*/  IMAD.WIDE.U32.X R72, R28, R26, R72, P1 ;  /* 0x0000001a1c487225 */ /* 0x000fe200008e0448 */
[----:B------:R-:W-:Y:S02]  /*1e720*/  SHF.L.W.U32.HI R65, R74, 0x1, R66 ;  /* 0x000000014a417819 */ /* 0x000fe40000010e42 */
[----:B------:R-:W-:Y:S02]  /*1e730*/  ISETP.LT.U32.OR.EX P0, PT, R70, R61, !P0, P4 ;  /* 0x0000003d4600720c */ /* 0x000fe40004701540 */
[----:B------:R-:W-:Y:S02]  /*1e740*/  ISETP.GE.U32.AND.EX P2, PT, R75, R63, PT, P2 ;  /* 0x0000003f4b00720c */ /* 0x000fe40003f46120 */
[----:B------:R-:W-:Y:S01]  /*1e750*/  SHF.L.W.U32.HI R71, R66, 0x1, R75 ;  /* 0x0000000142477819 */ /* 0x000fe20000010e4b */
[----:B------:R-:W-:Y:S01]  /*1e760*/  IMAD.WIDE.U32 R66, R27, R27, RZ ;  /* 0x0000001b1b427225 */ /* 0x000fe200078e00ff */
[----:B------:R-:W-:-:S02]  /*1e770*/  IADD3 R62, P3, PT, R65, R68, RZ ;  /* 0x00000044413e7210 */ /* 0x000fc40007f7e0ff */
[----:B------:R-:W-:Y:S02]  /*1e780*/  SEL R95, RZ, 0x1, !P0 ;  /* 0x00000001ff5f7807 */ /* 0x000fe40004000000 */
[----:B------:R-:W-:Y:S01]  /*1e790*/  SEL R61, RZ, 0x1, P2 ;  /* 0x00000001ff3d7807 */ /* 0x000fe20001000000 */
[----:B------:R-:W-:Y:S01]  /*1e7a0*/  IMAD.X R70, R71, 0x1, R69, P3 ;  /* 0x0000000147467824 */ /* 0x000fe200018e0645 */
[C---:B------:R-:W-:Y:S01]  /*1e7b0*/  IADD3 R95, P3, PT, R62.reuse, R95, RZ ;  /* 0x0000005f3e5f7210 */ /* 0x040fe20007f7e0ff */
[----:B------:R-:W-:Y:S01]  /*1e7c0*/  IMAD.WIDE.U32 R68, R29, 0x3d1, RZ ;  /* 0x000003d11d447825 */ /* 0x000fe200078e00ff */
[----:B------:R-:W-:Y:S02]  /*1e7d0*/  ISETP.LT.U32.AND P0, PT, R62, R65, PT ;  /* 0x000000413e00720c */ /* 0x000fe40003f01070 */
[----:B------:R-:W-:Y:S01]  /*1e7e0*/  IADD3 R65, P2, PT, R61, R72, RZ ;  /* 0x000000483d417210 */ /* 0x000fe20007f5e0ff */
[----:B------:R-:W-:Y:S01]  /*1e7f0*/  IMAD.WIDE.U32 R60, R28, R27, RZ ;  /* 0x0000001b1c3c7225 */ /* 0x000fe200078e00ff */
[----:B------:R-:W-:-:S02]  /*1e800*/  ISETP.GE.U32.AND P1, PT, R95, R62, PT ;  /* 0x0000003e5f00720c */ /* 0x000fc40003f26070 */
[----:B------:R-:W-:Y:S01]  /*1e810*/  SHF.L.W.U32.HI R64, R75, 0x1, R65 ;  /* 0x000000014b407819 */ /* 0x000fe20000010e41 */
[----:B------:R-:W-:Y:S02]  /*1e820*/  IMAD.X R89, RZ, RZ, R70, P3 ;  /* 0x000000ffff597224 */ /* 0x000fe400018e0646 */
[----:B------:R-:W-:Y:S02]  /*1e830*/  IMAD.X R90, RZ, RZ, R73, P2 ;  /* 0x000000ffff5a7224 */ /* 0x000fe400010e0649 */
[----:B------:R-:W-:Y:S01]  /*1e840*/  IMAD.WIDE.U32 R60, P3, R27, R28, R60 ;  /* 0x0000001c1b3c7225 */ /* 0x000fe2000786003c */
[----:B------:R-:W-:Y:S02]  /*1e850*/  ISETP.GE.U32.AND.EX P1, PT, R89, R70, PT, P1 ;  /* 0x000000465900720c */ /* 0x000fe40003f26110 */
[----:B------:R-:W-:Y:S01]  /*1e860*/  SHF.L.W.U32.HI R65, R65, 0x1, R90 ;  /* 0x0000000141417819 */ /* 0x000fe20000010e5a */
[----:B------:R-:W-:Y:S01]  /*1e870*/  IMAD.WIDE.U32 R62, R81, 0x3d1, RZ ;  /* 0x000003d1513e7825 */ /* 0x000fe200078e00ff */
[----:B------:R-:W-:-:S02]  /*1e880*/  ISETP.LT.U32.OR.EX P0, PT, R70, R71, !P1, P0 ;  /* 0x000000474600720c */ /* 0x000fc40004f01500 */
[----:B------:R-:W-:Y:S01]  /*1e890*/  IADD3 RZ, P2, PT, R67, R60, RZ ;  /* 0x0000003c43ff7210 */ /* 0x000fe20007f5e0ff */
[----:B------:R-:W-:Y:S01]  /*1e8a0*/  IMAD.WIDE.U32 R66, R27, R27, R64 ;  /* 0x0000001b1b427225 */ /* 0x000fe200078e0040 */
[----:B------:R-:W-:-:S03]  /*1e8b0*/  SEL R93, RZ, 0x1, !P0 ;  /* 0x00000001ff5d7807 */ /* 0x000fc60004000000 */
[----:B------:R-:W-:Y:S01]  /*1e8c0*/  IMAD.WIDE.U32 R68, P4, RZ, R81, R68 ;  /* 0x00000051ff447225 */ /* 0x000fe20007880044 */
[----:B------:R-:W-:-:S03]  /*1e8d0*/  IADD3 R93, P0, PT, R93, R66, RZ ;  /* 0x000000425d5d7210 */ /* 0x000fc60007f1e0ff */
[----:B------:R-:W-:Y:S01]  /*1e8e0*/  IMAD.IADD R60, R60, 0x1, R67 ;  /* 0x000000013c3c7824 */ /* 0x000fe200078e0243 */
[----:B------:R-:W-:Y:S01]  /*1e8f0*/  IADD3 R80, P1, PT, R63, R68, RZ ;  /* 0x000000443f507210 */ /* 0x000fe20007f3e0ff */
[----:B------:R-:W-:Y:S01]  /*1e900*/  IMAD.WIDE.U32 R74, R89, 0x3d1, RZ ;  /* 0x000003d1594a7825 */ /* 0x000fe200078e00ff */
[----:B------:R-:W-:-:S03]  /*1e910*/  ISETP.GE.U32.AND P6, PT, R93, R66, PT ;  /* 0x000000425d00720c */ /* 0x000fc60003fc6070 */
[----:B------:R-:W-:Y:S02]  /*1e920*/  IMAD.X R71, RZ, RZ, RZ, P4 ;  /* 0x000000ffff477224 */ /* 0x000fe400020e06ff */
[----:B------:R-:W-:Y:S02]  /*1e930*/  IMAD.MOV.U32 R70, RZ, RZ, R69 ;  /* 0x000000ffff467224 */ /* 0x000fe400078e0045 */
[----:B------:R-:W-:Y:S02]  /*1e940*/  IMAD.X R91, RZ, RZ, R60, P0 ;  /* 0x000000ffff5b7224 */ /* 0x000fe400000e063c */
[----:B------:R-:W-:Y:S01]  /*1e950*/  IMAD.WIDE.U32.X R70, RZ, R29, R70, P1 ;  /* 0x0000001dff467225 */ /* 0x000fe200008e0446 */
[----:B------:R-:W-:Y:S02]  /*1e960*/  ISETP.LT.U32.AND P1, PT, R66, R64, PT ;  /* 0x000000404200720c */ /* 0x000fe40003f21070 */
[----:B------:R-:W-:Y:S01]  /*1e970*/  ISETP.GE.U32.AND.EX P6, PT, R91, R60, PT, P6 ;  /* 0x0000003c5b00720c */ /* 0x000fe20003fc6160 */
[----:B------:R-:W-:-:S03]  /*1e980*/  IMAD.WIDE.U32 R72, R95, 0x3d1, RZ ;  /* 0x000003d15f487825 */ /* 0x000fc600078e00ff */
[----:B------:R-:W-:Y:S01]  /*1e990*/  ISETP.LT.U32.OR.EX P1, PT, R60, R65, !P6, P1 ;  /* 0x000000413c00720c */ /* 0x000fe20007721510 */
[----:B------:R-:W-:Y:S01]  /*1e9a0*/  IMAD.WIDE.U32 R74, P5, RZ, R95, R74 ;  /* 0x0000005fff4a7225 */ /* 0x000fe200078a004a */
[----:B------:R-:W-:Y:S02]  /*1e9b0*/  IADD3 R101, P4, PT, R70, R72, RZ ;  /* 0x0000004846657210 */ /* 0x000fe40007f9e0ff */
[----:B------:R-:W-:Y:S01]  /*1e9c0*/  SHF.R.U32.HI R60, RZ, 0x1f, R90 ;  /* 0x0000001fff3c7819 */ /* 0x000fe2000001165a */
[----:B------:R-:W-:Y:S01]  /*1e9d0*/  IMAD.X R69, RZ, RZ, RZ, P3 ;  /* 0x000000ffff457224 */ /* 0x000fe200018e06ff */
[----:B------:R-:W-:Y:S01]  /*1e9e0*/  IADD3 R73, P6, PT, R73, R74, RZ ;  /* 0x0000004a49497210 */ /* 0x000fe20007fde0ff */
[----:B------:R-:W-:Y:S01]  /*1e9f0*/  IMAD.MOV.U32 R68, RZ, RZ, R61 ;  /* 0x000000ffff447224 */ /* 0x000fe200078e003d */
[----:B------:R-:W-:Y:S01]  /*1ea00*/  IADD3 R67, P3, PT, RZ, R62, RZ ;  /* 0x0000003eff437210 */ /* 0x000fe20007f7e0ff */
[----:B------:R-:W-:Y:S01]  /*1ea10*/  IMAD.X R63, RZ, RZ, RZ, P5 ;  /* 0x000000ffff3f7224 */ /* 0x000fe200028e06ff */
[----:B------:R-:W-:Y:S01]  /*1ea20*/  SEL R99, RZ, 0x1, !P1 ;  /* 0x00000001ff637807 */ /* 0x000fe20004800000 */
[----:B------:R-:W-:Y:S01]  /*1ea30*/  IMAD.WIDE.U32.X R68, R28, R28, R68, P2 ;  /* 0x0000001c1c447225 */ /* 0x000fe200010e0444 */
[----:B------:R-:W-:-:S02]  /*1ea40*/  ISETP.GE.U32.AND P2, PT, R101, R72, PT ;  /* 0x000000486500720c */ /* 0x000fc40003f46070 */
[----:B------:R-:W-:Y:S01]  /*1ea50*/  ISETP.GE.U32.AND P0, PT, R67, R62, PT ;  /* 0x0000003e4300720c */ /* 0x000fe20003f06070 */
[----:B------:R-:W-:Y:S02]  /*1ea60*/  IMAD.X R72, R73, 0x1, R71, P4 ;  /* 0x0000000149487824 */ /* 0x000fe400020e0647 */
[----:B------:R-:W-:Y:S01]  /*1ea70*/  IMAD.X R81, R80, 0x1, R81, P3 ;  /* 0x0000000150517824 */ /* 0x000fe200018e0651 */
[----:B------:R-:W-:Y:S01]  /*1ea80*/  IADD3 R99, P1, P3, R99, R60, R68 ;  /* 0x0000003c63637210 */ /* 0x000fe20007b3e044 */
[----:B------:R-:W-:Y:S01]  /*1ea90*/  IMAD.WIDE.U32 R60, R91, 0x3d1, RZ ;  /* 0x000003d15b3c7825 */ /* 0x000fe200078e00ff */
[----:B------:R-:W-:Y:S02]  /*1eaa0*/  ISETP.GE.U32.AND.EX P2, PT, R72, R73, PT, P2 ;  /* 0x000000494800720c */ /* 0x000fe40003f46120 */
[----:B------:R-:W-:Y:S01]  /*1eab0*/  ISETP.GE.U32.AND.EX P0, PT, R81, R80, PT, P0 ;  /* 0x000000505100720c */ /* 0x000fe20003f06100 */
[----:B------:R-:W-:Y:S01]  /*1eac0*/  IMAD.MOV.U32 R62, RZ, RZ, R75 ;  /* 0x000000ffff3e7224 */ /* 0x000fe200078e004b */
[----:B------:R-:W-:Y:S01]  /*1ead0*/  IADD3.X R97, PT, PT, RZ, RZ, R69, P1, P3 ;  /* 0x000000ffff617210 */ /* 0x000fe20000fe6445 */
[----:B------:R-:W-:Y:S01]  /*1eae0*/  IMAD.WIDE.U32 R60, P1, RZ, R93, R60 ;  /* 0x0000005dff3c7225 */ /* 0x000fe2000782003c */
[----:B------:R-:W-:-:S02]  /*1eaf0*/  SEL R71, RZ, 0x1, P2 ;  /* 0x00000001ff477807 */ /* 0x000fc40001000000 */
[----:B------:R-:W-:Y:S01]  /*1eb00*/  SEL R69, RZ, 0x1, P0 ;  /* 0x00000001ff457807 */ /* 0x000fe20000000000 */
[----:B------:R-:W-:Y:S01]  /*1eb10*/  IMAD.WIDE.U32.X R64, RZ, R89, R62, P6 ;  /* 0x00000059ff407225 */ /* 0x000fe200030e043e */
[----:B------:R-:W-:Y:S02]  /*1eb20*/  IADD3 R66, P0, PT, R101, R29, RZ ;  /* 0x0000001d65427210 */ /* 0x000fe40007f1e0ff */
[----:B------:R-:W-:Y:S01]  /*1eb30*/  ISETP.GE.U32.AND P2, PT, R59, R2, PT ;  /* 0x000000023b00720c */ /* 0x000fe20003f46070 */
[----:B------:R-:W-:Y:S01]  /*1eb40*/  IMAD.WIDE.U32 R62, R93, 0x3d1, RZ ;  /* 0x000003d15d3e7825 */ /* 0x000fe200078e00ff */
[----:B------:R-:W-:Y:S02]  /*1eb50*/  IADD3 R69, P3, PT, R66, R69, RZ ;  /* 0x0000004542457210 */ /* 0x000fe40007f7e0ff */
[----:B------:R-:W-:Y:S01]  /*1eb60*/  ISETP.GE.U32.AND.EX P2, PT, R58, R3, PT, P2 ;  /* 0x000000033a00720c */ /* 0x000fe20003f46120 */
[----:B------:R-:W-:Y:S01]  /*1eb70*/  IMAD.X R95, R72, 0x1, R95, P0 ;  /* 0x00000001485f7824 */ /* 0x000fe200000e065f */
[----:B------:R-:W-:-:S02]  /*1eb80*/  IADD3 R74, P4, P6, R62, R64, R71 ;  /* 0x000000403e4a7210 */ /* 0x000fc40007e9e047 */
[----:B------:R-:W-:Y:S01]  /*1eb90*/  IADD3 R64, P5, PT, R63, R60, RZ ;  /* 0x0000003c3f407210 */ /* 0x000fe20007fbe0ff */
[----:B------:R-:W-:Y:S01]  /*1eba0*/  IMAD.X R63, RZ, RZ, RZ, P1 ;  /* 0x000000ffff3f7224 */ /* 0x000fe200008e06ff */
[----:B------:R-:W-:Y:S02]  /*1ebb0*/  ISETP.LT.U32.AND P0, PT, R66, R101, PT ;  /* 0x000000654200720c */ /* 0x000fe40003f01070 */
[----:B------:R-:W-:Y:S02]  /*1ebc0*/  IADD3.X R75, PT, PT, R64, R65, RZ, P4, P6 ;  /* 0x00000041404b7210 */ /* 0x000fe400027ec4ff */
[----:B------:R-:W-:Y:S01]  /*1ebd0*/  ISETP.GE.U32.AND P6, PT, R69, R66, PT ;  /* 0x000000424500720c */ /* 0x000fe20003fc6070 */
[----:B------:R-:W-:Y:S01]  /*1ebe0*/  IMAD.X R66, RZ, RZ, R95, P3 ;  /* 0x000000ffff427224 */ /* 0x000fe200018e065f */
[----:B------:R-:W-:Y:S02]  /*1ebf0*/  IADD3 R70, P4, PT, R31, -R11, RZ ;  /* 0x8000000b1f467210 */ /* 0x000fe40007f9e0ff */
[----:B------:R-:W-:-:S02]  /*1ec00*/  SEL R29, RZ, 0x1, P2 ;  /* 0x00000001ff1d7807 */ /* 0x000fc40001000000 */
[----:B------:R-:W-:Y:S01]  /*1ec10*/  ISETP.GE.U32.AND P1, PT, R74, R62, PT ;  /* 0x0000003e4a00720c */ /* 0x000fe20003f26070 */
[----:B------:R-:W-:Y:S01]  /*1ec20*/  IMAD.MOV.U32 R62, RZ, RZ, R61 ;  /* 0x000000ffff3e7224 */ /* 0x000fe200078e003d */
[----:B------:R-:W-:Y:S01]  /*1ec30*/  ISETP.GE.U32.AND.EX P6, PT, R66, R95, PT, P6 ;  /* 0x0000005f4200720c */ /* 0x000fe20003fc6160 */
[----:B------:R-:W-:Y:S01]  /*1ec40*/  IMAD.X R68, R30, 0x1, ~R12, P4 ;  /* 0x000000011e447824 */ /* 0x000fe200020e0e0c */
[----:B------:R-:W-:Y:S01]  /*1ec50*/  ISETP.GE.U32.AND P4, PT, R70, R29, PT ;  /* 0x0000001d4600720c */ /* 0x000fe20003f86070 */
[----:B------:R-:W-:Y:S01]  /*1ec60*/  IMAD.WIDE.U32 R60, R97, 0x3d1, RZ ;  /* 0x000003d1613c7825 */ /* 0x000fe200078e00ff */
[----:B------:R-:W-:Y:S02]  /*1ec70*/  ISETP.GE.U32.AND.EX P1, PT, R75, R64, PT, P1 ;  /* 0x000000404b00720c */ /* 0x000fe40003f26110 */
[----:B------:R-:W-:Y:S01]  /*1ec80*/  ISETP.LT.U32.OR.EX P0, PT, R95, R72, !P6, P0 ;  /* 0x000000485f00720c */ /* 0x000fe20007701500 */
[----:B------:R-:W-:Y:S01]  /*1ec90*/  IMAD.WIDE.U32.X R62, RZ, R91, R62, P5 ;  /* 0x0000005bff3e7225 */ /* 0x000fe200028e043e */
[----:B------:R-:W-:-:S02]  /*1eca0*/  ISETP.LT.U32.AND P3, PT, R31, R11, PT ;  /* 0x0000000b1f00720c */ /* 0x000fc40003f61070 */
[----:B------:R-:W-:Y:S01]  /*1ecb0*/  ISETP.GE.U32.AND.EX P4, PT, R68, RZ, PT, P4 ;  /* 0x000000ff4400720c */ /* 0x000fe20003f86140 */
[----:B------:R-:W-:Y:S01]  /*1ecc0*/  IMAD.WIDE.U32 R64, R99, 0x3d1, RZ ;  /* 0x000003d163407825 */ /* 0x000fe200078e00ff */
[----:B------:R-:W-:Y:S02]  /*1ecd0*/  IADD3 R89, P5, PT, R74, R89, RZ ;  /* 0x000000594a597210 */ /* 0x000fe40007fbe0ff */
[----:B------:R-:W-:Y:S01]  /*1ece0*/  SEL R29, RZ, 0x1, P1 ;  /* 0x00000001ff1d7807 */ /* 0x000fe20000800000 */
[----:B------:R-:W-:Y:S01]  /*1ecf0*/  IMAD.WIDE.U32 R60, P1, RZ, R99, R60 ;  /* 0x00000063ff3c7225 */ /* 0x000fe2000782003c */
[----:B------:R-:W-:Y:S02]  /*1ed00*/  SEL R72, RZ, 0x1, !P0 ;  /* 0x00000001ff487807 */ /* 0x000fe40004000000 */
[----:B------:R-:W-:Y:S01]  /*1ed10*/  ISETP.LT.U32.OR.EX P3, PT, R30, R12, !P4, P3 ;  /* 0x0000000c1e00720c */ /* 0x000fe20006761530 */
[----:B------:R-:W-:Y:S01]  /*1ed20*/  IMAD.X R30, R75, 0x1, R93, P5 ;  /* 0x000000014b1e7824 */ /* 0x000fe200028e065d */
[----:B------:R-:W-:Y:S01]  /*1ed30*/  IADD3 R62, P4, P6, R64, R62, R29 ;  /* 0x0000003e403e7210 */ /* 0x000fe20007e9e01d */
[----:B------:R-:W-:Y:S01]  /*1ed40*/  IMAD.X R31, RZ, RZ, RZ, P1 ;  /* 0x000000ffff1f7224 */ /* 0x000fe200008e06ff */
[----:B------:R-:W-:-:S02]  /*1ed50*/  IADD3 R72, P0, PT, R89, R72, RZ ;  /* 0x0000004859487210 */ /* 0x000fc40007f1e0ff */
[----:B------:R-:W-:Y:S02]  /*1ed60*/  IADD3 R29, P5, PT, R65, R60, RZ ;  /* 0x0000003c411d7210 */ /* 0x000fe40007fbe0ff */
[----:B------:R-:W-:Y:S01]  /*1ed70*/  SEL R60, RZ, 0x1, !P3 ;  /* 0x00000001ff3c7807 */ /* 0x000fe20005800000 */
[----:B------:R-:W-:Y:S01]  /*1ed80*/  IMAD.X R65, RZ, RZ, R30, P0 ;  /* 0x000000ffff417224 */ /* 0x000fe200000e061e */
[----:B------:R-:W-:Y:S02]  /*1ed90*/  IADD3.X R63, PT, PT, R29, R63, RZ, P4, P6 ;  /* 0x0000003f1d3f7210 */ /* 0x000fe400027ec4ff */
[----:B------:R-:W-:Y:S02]  /*1eda0*/  ISETP.GE.U32.AND P6, PT, R72, R89, PT ;  /* 0x000000594800720c */ /* 0x000fe40003fc6070 */
[----:B------:R-:W-:Y:S02]  /*1edb0*/  IADD3 R73, P0, PT, R33, -R9, RZ ;  /* 0x8000000921497210 */ /* 0x000fe40007f1e0ff */
[----:B------:R-:W-:-:S02]  /*1edc0*/  ISETP.LT.U32.AND P4, PT, R89, R74, PT ;  /* 0x0000004a5900720c */ /* 0x000fc40003f81070 */
[----:B------:R-:W-:Y:S01]  /*1edd0*/  ISETP.GE.U32.AND.EX P6, PT, R65, R30, PT, P6 ;  /* 0x0000001e4100720c */ /* 0x000fe20003fc6160 */
[----:B------:R-:W-:Y:S01]  /*1ede0*/  IMAD.X R71, R32, 0x1, ~R10, P0 ;  /* 0x0000000120477824 */ /* 0x000fe200000e0e0a */
[----:B------:R-:W-:Y:S02]  /*1edf0*/  ISETP.GE.U32.AND P0, PT, R73, R60, PT ;  /* 0x0000003c4900720c */ /* 0x000fe40003f06070 */
[----:B------:R-:W-:Y:S02]  /*1ee00*/  ISETP.LT.U32.OR.EX P4, PT, R30, R75, !P6, P4 ;  /* 0x0000004b1e00720c */ /* 0x000fe40007781540 */
[----:B------:R-:W-:Y:S02]  /*1ee10*/  ISETP.LT.U32.AND P6, PT, R33, R9, PT ;  /* 0x000000092100720c */ /* 0x000fe40003fc1070 */
[----:B------:R-:W-:Y:S02]  /*1ee20*/  ISETP.GE.U32.AND.EX P0, PT, R71, RZ, PT, P0 ;  /* 0x000000ff4700720c */ /* 0x000fe40003f06100 */
[----:B------:R-:W-:-:S02]  /*1ee30*/  IADD3 R91, P1, PT, R62, R91, RZ ;  /* 0x0000005b3e5b7210 */ /* 0x000fc40007f3e0ff */
[----:B------:R-:W-:Y:S02]  /*1ee40*/  SEL R30, RZ, 0x1, !P4 ;  /* 0x00000001ff1e7807 */ /* 0x000fe40006000000 */
[----:B------:R-:W-:Y:S01]  /*1ee50*/  ISETP.LT.U32.OR.EX P4, PT, R32, R10, !P0, P6 ;  /* 0x0000000a2000720c */ /* 0x000fe20004781560 */
[----:B------:R-:W-:Y:S01]  /*1ee60*/  IMAD.X R32, R63, 0x1, R99, P1 ;  /* 0x000000013f207824 */ /* 0x000fe200008e0663 */
[----:B------:R-:W-:Y:S02]  /*1ee70*/  ISETP.GE.U32.AND P0, PT, R62, R64, PT ;  /* 0x000000403e00720c */ /* 0x000fe40003f06070 */
[----:B------:R-:W-:Y:S01]  /*1ee80*/  IADD3 R64, P6, PT, R91, R30, RZ ;  /* 0x0000001e5b407210 */ /* 0x000fe20007fde0ff */
[----:B------:R-:W-:Y:S01]  /*1ee90*/  IMAD.MOV.U32 R30, RZ, RZ, R61 ;  /* 0x000000ffff1e7224 */ /* 0x000fe200078e003d */
[----:B------:R-:W-:Y:S02]  /*1eea0*/  SEL R33, RZ, 0x1, !P4 ;  /* 0x00000001ff217807 */ /* 0x000fe40006000000 */
[----:B------:R-:W-:Y:S01]  /*1eeb0*/  ISETP.GE.U32.AND P1, PT, R64, R91, PT ;  /* 0x0000005b4000720c */ /* 0x000fe20003f26070 */
[----:B------:R-:W-:Y:S01]  /*1eec0*/  IMAD.X R89, RZ, RZ, R32, P6 ;  /* 0x000000ffff597224 */ /* 0x000fe200030e0620 */
[----:B------:R-:W-:Y:S01]  /*1eed0*/  ISETP.GE.U32.AND.EX P6, PT, R63, R29, PT, P0 ;  /* 0x0000001d3f00720c */ /* 0x000fe20003fc6100 */
[----:B------:R-:W-:Y:S01]  /*1eee0*/  IMAD.WIDE.U32.X R30, RZ, R97, R30, P5 ;  /* 0x00000061ff1e7225 */ /* 0x000fe200028e041e */
[----:B------:R-:W-:-:S02]  /*1eef0*/  ISETP.LT.U32.AND P5, PT, R91, R62, PT ;  /* 0x0000003e5b00720c */ /* 0x000fc40003fa1070 */
[----:B------:R-:W-:Y:S02]  /*1ef00*/  ISETP.GE.U32.AND.EX P1, PT, R89, R32, PT, P1 ;  /* 0x000000205900720c */ /* 0x000fe40003f26110 */
[----:B------:R-:W-:Y:S02]  /*1ef10*/  IADD3 R74, P0, PT, R85, -R7, RZ ;  /* 0x80000007554a7210 */ /* 0x000fe40007f1e0ff */
[----:B------:R-:W-:Y:S02]  /*1ef20*/  SEL R29, RZ, 0x1, P6 ;  /* 0x00000001ff1d7807 */ /* 0x000fe40003000000 */
[----:B------:R-:W-:Y:S01]  /*1ef30*/  ISETP.LT.U32.OR.EX P5, PT, R32, R63, !P1, P5 ;  /* 0x0000003f2000720c */ /* 0x000fe20004fa1550 */
[----:B------:R-:W-:Y:S01]  /*1ef40*/  IMAD.X R75, R86, 0x1, ~R8, P0 ;  /* 0x00000001564b7824 */ /* 0x000fe200000e0e08 */
[----:B------:R-:W-:Y:S02]  /*1ef50*/  IADD3 R97, P0, P6, R97, R30, R29 ;  /* 0x0000001e61617210 */ /* 0x000fe40007e1e01d */
[----:B------:R-:W-:-:S02]  /*1ef60*/  SEL R32, RZ, 0x1, !P5 ;  /* 0x00000001ff207807 */ /* 0x000fc40006800000 */
[----:B------:R-:W-:Y:S02]  /*1ef70*/  IADD3.X R30, PT, PT, RZ, R31, RZ, P0, P6 ;  /* 0x0000001fff1e7210 */ /* 0x000fe400007ec4ff */
[----:B------:R-:W-:Y:S02]  /*1ef80*/  IADD3 R97, P0, PT, R97, R32, RZ ;  /* 0x0000002061617210 */ /* 0x000fe40007f1e0ff */
[----:B------:R-:W-:Y:S02]  /*1ef90*/  ISETP.LT.U32.AND P5, PT, R85, R7, PT ;  /* 0x000000075500720c */ /* 0x000fe40003fa1070 */
[----:B------:R-:W-:Y:S01]  /*1efa0*/  ISETP.GE.U32.AND P1, PT, R74, R33, PT ;  /* 0x000000214a00720c */ /* 0x000fe20003f26070 */
[----:B------:R-:W-:Y:S01]  /*1efb0*/  IMAD.X R85, RZ, RZ, R30, P0 ;  /* 0x000000ffff557224 */ /* 0x000fe200000e061e */
[----:B------:R-:W-:Y:S02]  /*1efc0*/  ISETP.NE.U32.AND P0, PT, R97, RZ, PT ;  /* 0x000000ff6100720c */ /* 0x000fe40003f05070 */
[----:B------:R-:W-:-:S02]  /*1efd0*/  ISETP.GE.U32.AND.EX P1, PT, R75, RZ, PT, P1 ;  /* 0x000000ff4b00720c */ /* 0x000fc40003f26110 */
[----:B------:R-:W-:Y:S02]  /*1efe0*/  ISETP.NE.AND.EX P0, PT, R85, RZ, PT, P0 ;  /* 0x000000ff5500720c */ /* 0x000fe40003f05300 */
[----:B------:R-:W-:Y:S02]  /*1eff0*/  ISETP.LT.U32.OR.EX P5, PT, R86, R8, !P1, P5 ;  /* 0x000000085600720c */ /* 0x000fe40004fa1550 */
[----:B------:R-:W-:Y:S01]  /*1f000*/  IADD3 R86, P1, PT, R59, -R2, RZ ;  /* 0x800000023b567210 */ /* 0x000fe20007f3e0ff */
[----:B------:R-:W-:Y:S01]  /*1f010*/  IMAD.MOV.U32 R59, RZ, RZ, RZ ;  /* 0x000000ffff3b7224 */ /* 0x000fe200078e00ff */
[----:B------:R-:W-:Y:S02]  /*1f020*/  SEL R29, R38, RZ, P5 ;  /* 0x000000ff261d7207 */ /* 0x000fe40002800000 */
[----:B------:R-:W-:Y:S02]  /*1f030*/  P2R R90, PR, RZ, 0x2 ;  /* 0x00000002ff5a7803 */ /* 0x000fe40000000000 */
[----:B------:R-:W-:-:S03]  /*1f040*/  IADD3 R29, P6, PT, R29, R86, RZ ;  /* 0x000000561d1d7210 */ /* 0x000fc60007fde0ff */
[----:B------:R-:W-:Y:S10]  /*1f050*/  @!P0 BRA `(.L_x_387) ;  /* 0x0000000000cc8947 */ /* 0x000ff40003800000 */
[----:B------:R-:W-:-:S04]  /*1f060*/  IMAD.WIDE.U32 R30, R85, 0x3d1, RZ ;  /* 0x000003d1551e7825 */ /* 0x000fc800078e00ff */
[----:B------:R-:W-:-:S04]  /*1f070*/  IMAD.WIDE.U32 R32, R97, 0x3d1, RZ ;  /* 0x000003d161207825 */ /* 0x000fc800078e00ff */
[----:B------:R-:W-:-:S04]  /*1f080*/  IMAD.WIDE.U32 R30, P0, RZ, R97, R30 ;  /* 0x00000061ff1e7225 */ /* 0x000fc8000780001e */
[----:B------:R-:W-:Y:S02]  /*1f090*/  IMAD.MOV.U32 R60, RZ, RZ, RZ ;  /* 0x000000ffff3c7224 */ /* 0x000fe400078e00ff */
[----:B------:R-:W-:Y:S02]  /*1f0a0*/  IMAD.MOV.U32 R61, RZ, RZ, R97 ;  /* 0x000000ffff3d7224 */ /* 0x000fe400078e0061 */
[----:B------:R-:W-:Y:S01]  /*1f0b0*/  IMAD.X R63, RZ, RZ, RZ, P0 ;  /* 0x000000ffff3f7224 */ /* 0x000fe200000e06ff */
[----:B------:R-:W-:Y:S01]  /*1f0c0*/  IADD3 RZ, P0, PT, R33, R30, RZ ;  /* 0x0000001e21ff7210 */ /* 0x000fe20007f1e0ff */
[----:B------:R-:W-:-:S04]  /*1f0d0*/  IMAD.WIDE.U32 R60, R97, 0x3d1, R60 ;  /* 0x000003d1613c7825 */ /* 0x000fc800078e003c */
[----:B------:R-:W-:Y:S02]  /*1f0e0*/  IMAD.MOV.U32 R62, RZ, RZ, R31 ;  /* 0x000000ffff3e7224 */ /* 0x000fe400078e001f */
[----:B------:R-:W-:Y:S02]  /*1f0f0*/  IMAD.IADD R32, R30, 0x1, R61 ;  /* 0x000000011e207824 */ /* 0x000fe400078e023d */
[----:B------:R-:W-:Y:S01]  /*1f100*/  IMAD.WIDE.U32.X R62, RZ, R85, R62, P0 ;  /* 0x00000055ff3e7225 */ /* 0x000fe200000e043e */
[----:B------:R-:W-:-:S04]  /*1f110*/  ISETP.GE.U32.AND P0, PT, R60, RZ, PT ;  /* 0x000000ff3c00720c */ /* 0x000fc80003f06070 */
[----:B------:R-:W-:-:S04]  /*1f120*/  ISETP.GE.U32.AND.EX P0, PT, R32, R97, PT, P0 ;  /* 0x000000612000720c */ /* 0x000fc80003f06100 */
[----:B------:R-:W-:Y:S02]  /*1f130*/  SEL R30, RZ, 0x1, P0 ;  /* 0x00000001ff1e7807 */ /* 0x000fe40000000000 */
[----:B------:R-:W-:-:S05]  /*1f140*/  IADD3 R67, P0, PT, R67, R60, RZ ;  /* 0x0000003c43437210 */ /* 0x000fca0007f1e0ff */
[----:B------:R-:W-:Y:S01]  /*1f150*/  IMAD.X R81, R32, 0x1, R81, P0 ;  /* 0x0000000120517824 */ /* 0x000fe200000e0651 */
[----:B------:R-:W-:-:S04]  /*1f160*/  ISETP.GE.U32.AND P0, PT, R67, R60, PT ;  /* 0x0000003c4300720c */ /* 0x000fc80003f06070 */
[----:B------:R-:W-:-:S04]  /*1f170*/  ISETP.GE.U32.AND.EX P0, PT, R81, R32, PT, P0 ;  /* 0x000000205100720c */ /* 0x000fc80003f06100 */
[----:B------:R-:W-:-:S04]  /*1f180*/  SEL R33, RZ, 0x1, P0 ;  /* 0x00000001ff217807 */ /* 0x000fc80000000000 */
[----:B------:R-:W-:-:S05]  /*1f190*/  IADD3 R33, P0, PT, R33, R30, RZ ;  /* 0x0000001e21217210 */ /* 0x000fca0007f1e0ff */
[----:B------:R-:W-:Y:S01]  /*1f1a0*/  IMAD.X R80, RZ, RZ, RZ, P0 ;  /* 0x000000ffff507224 */ /* 0x000fe200000e06ff */
[----:B------:R-:W-:-:S04]  /*1f1b0*/  IADD3 R32, P0, PT, R85, R62, RZ ;  /* 0x0000003e55207210 */ /* 0x000fc80007f1e0ff */
[----:B------:R-:W-:Y:S01]  /*1f1c0*/  LOP3.LUT R30, RZ, R32, RZ, 0x33, !PT ;  /* 0x00000020ff1e7212 */ /* 0x000fe200078e33ff */
[----:B------:R-:W-:Y:S01]  /*1f1d0*/  IMAD.X R63, RZ, RZ, R63, P0 ;  /* 0x000000ffff3f7224 */ /* 0x000fe200000e063f */
[----:B------:R-:W-:-:S04]  /*1f1e0*/  IADD3 R60, P0, P1, R33, R69, R32 ;  /* 0x00000045213c7210 */ /* 0x000fc8000791e020 */
[-C--:B------:R-:W-:Y:S02]  /*1f1f0*/  IADD3.X R59, PT, PT, R80, R66.reuse, R63, P0, P1 ;  /* 0x00000042503b7210 */ /* 0x080fe400007e243f */
[----:B------:R-:W-:Y:S01]  /*1f200*/  ISETP.GE.U32.AND P0, PT, R60, R69, PT ;  /* 0x000000453c00720c */ /* 0x000fe20003f06070 */
[----:B------:R-:W-:Y:S01]  /*1f210*/  IMAD.MOV.U32 R69, RZ, RZ, R60 ;  /* 0x000000ffff457224 */ /* 0x000fe200078e003c */
[----:B------:R-:W-:Y:S02]  /*1f220*/  LOP3.LUT R31, RZ, R63, RZ, 0x33, !PT ;  /* 0x0000003fff1f7212 */ /* 0x000fe400078e33ff */
[----:B------:R-:W-:Y:S01]  /*1f230*/  ISETP.GE.U32.AND.EX P0, PT, R59, R66, PT, P0 ;  /* 0x000000423b00720c */ /* 0x000fe20003f06100 */
[----:B------:R-:W-:Y:S01]  /*1f240*/  IMAD.MOV.U32 R66, RZ, RZ, R59 ;  /* 0x000000ffff427224 */ /* 0x000fe200078e003b */
[----:B------:R-:W-:-:S04]  /*1f250*/  ISETP.GT.U32.AND P1, PT, R33, R30, PT ;  /* 0x0000001e2100720c */ /* 0x000fc80003f24070 */
[----:B------:R-:W-:Y:S02]  /*1f260*/  ISETP.GT.U32.OR.EX P1, PT, R80, R31, !P0, P1 ;  /* 0x0000001f5000720c */ /* 0x000fe40004724510 */
[----:B------:R-:W-:Y:S02]  /*1f270*/  ISETP.GE.U32.AND P0, PT, R32, R85, PT ;  /* 0x000000552000720c */ /* 0x000fe40003f06070 */
[----:B------:R-:W-:Y:S02]  /*1f280*/  SEL R33, RZ, 0x1, !P1 ;  /* 0x00000001ff217807 */ /* 0x000fe40004800000 */
[----:B------:R-:W-:-:S04]  /*1f290*/  ISETP.GE.U32.AND.EX P0, PT, R63, RZ, PT, P0 ;  /* 0x000000ff3f00720c */ /* 0x000fc80003f06100 */
[----:B------:R-:W-:-:S04]  /*1f2a0*/  SEL R30, RZ, 0x1, P0 ;  /* 0x00000001ff1e7807 */ /* 0x000fc80000000000 */
[----:B------:R-:W-:-:S04]  /*1f2b0*/  IADD3 R33, P0, P1, R33, R72, R30 ;  /* 0x0000004821217210 */ /* 0x000fc8000791e01e */
[----:B------:R-:W-:Y:S02]  /*1f2c0*/  IADD3.X R32, PT, PT, RZ, R65, RZ, P0, P1 ;  /* 0x00000041ff207210 */ /* 0x000fe400007e24ff */
[----:B------:R-:W-:Y:S01]  /*1f2d0*/  ISETP.GE.U32.AND P0, PT, R33, R72, PT ;  /* 0x000000482100720c */ /* 0x000fe20003f06070 */
[----:B------:R-:W-:-:S03]  /*1f2e0*/  IMAD.MOV.U32 R72, RZ, RZ, R33 ;  /* 0x000000ffff487224 */ /* 0x000fc600078e0021 */
[----:B------:R-:W-:Y:S01]  /*1f2f0*/  ISETP.GE.U32.AND.EX P0, PT, R32, R65, PT, P0 ;  /* 0x000000412000720c */ /* 0x000fe20003f06100 */
[----:B------:R-:W-:-:S03]  /*1f300*/  IMAD.MOV.U32 R65, RZ, RZ, R32 ;  /* 0x000000ffff417224 */ /* 0x000fc600078e0020 */
[----:B------:R-:W-:-:S04]  /*1f310*/  SEL R31, RZ, 0x1, P0 ;  /* 0x00000001ff1f7807 */ /* 0x000fc80000000000 */
[----:B------:R-:W-:-:S05]  /*1f320*/  IADD3 R31, P0, PT, R31, R64, RZ ;  /* 0x000000401f1f7210 */ /* 0x000fca0007f1e0ff */
[----:B------:R-:W-:Y:S01]  /*1f330*/  IMAD.X R30, RZ, RZ, R89, P0 ;  /* 0x000000ffff1e7224 */ /* 0x000fe200000e0659 */
[----:B------:R-:W-:Y:S01]  /*1f340*/  ISETP.GE.U32.AND P0, PT, R31, R64, PT ;  /* 0x000000401f00720c */ /* 0x000fe20003f06070 */
[----:B------:R-:W-:-:S03]  /*1f350*/  IMAD.MOV.U32 R64, RZ, RZ, R31 ;  /* 0x000000ffff407224 */ /* 0x000fc600078e001f */
[----:B------:R-:W-:Y:S01]  /*1f360*/  ISETP.GE.U32.AND.EX P0, PT, R30, R89, PT, P0 ;  /* 0x000000591e00720c */ /* 0x000fe20003f06100 */
[----:B------:R-:W-:-:S03]  /*1f370*/  IMAD.MOV.U32 R89, RZ, RZ, R30 ;  /* 0x000000ffff597224 */ /* 0x000fc600078e001e */
[----:B------:R-:W-:-:S09]  /*1f380*/  SEL R59, RZ, 0x1, P0 ;  /* 0x00000001ff3b7807 */ /* 0x000fd20000000000 */
.L_x_387:
[----:B------:R-:W-:Y:S01]  /*1f390*/  IMAD.MOV.U32 R80, RZ, RZ, R67 ;  /* 0x000000ffff507224 */ /* 0x000fe200078e0043 */
[----:B------:R-:W-:Y:S02]  /*1f3a0*/  ISETP.NE.AND P0, PT, R90, RZ, PT ;  /* 0x000000ff5a00720c */ /* 0x000fe40003f05270 */
[----:B------:R-:W-:Y:S01]  /*1f3b0*/  SEL R30, R39, RZ, P5 ;  /* 0x000000ff271e7207 */ /* 0x000fe20002800000 */
[----:B------:R-:W-:Y:S01]  /*1f3c0*/  IMAD.WIDE.U32 R60, R21, R21, R80 ;  /* 0x00000015153c7225 */ /* 0x000fe200078e0050 */
[----:B------:R-:W-:Y:S02]  /*1f3d0*/  SEL R31, RZ, 0xffffffff, P2 ;  /* 0xffffffffff1f7807 */ /* 0x000fe40001000000 */
[----:B------:R-:W-:Y:S01]  /*1f3e0*/  SEL R32, R37, RZ, P5 ;  /* 0x000000ff25207207 */ /* 0x000fe20002800000 */
[----:B------:R-:W-:Y:S01]  /*1f3f0*/  IMAD.X R33, R58, 0x1, ~R3, P0 ;  /* 0x000000013a217824 */ /* 0x000fe200000e0e03 */
[----:B------:R-:W-:Y:S01]  /*1f400*/  ISETP.GE.U32.AND P1, PT, R60, R67, PT ;  /* 0x000000433c00720c */ /* 0x000fe20003f26070 */
[----:B------:R-:W-:Y:S01]  /*1f410*/  IMAD.IADD R120, R120, 0x1, R61 ;  /* 0x0000000178787824 */ /* 0x000fe200078e023d */
[----:B------:R-:W-:Y:S01]  /*1f420*/  ISETP.GE.U32.AND P0, PT, R29, R86, PT ;  /* 0x000000561d00720c */ /* 0x000fe20003f06070 */
[----:B------:R-:W-:Y:S01]  /*1f430*/  IMAD.X R30, R30, 0x1, R33, P6 ;  /* 0x000000011e1e7824 */ /* 0x000fe200030e0621 */
[----:B------:R-:W-:Y:S01]  /*1f440*/  IADD3 R88, P6, PT, R69, R88, RZ ;  /* 0x0000005845587210 */ /* 0x000fe20007fde0ff */
[----:B------:R-:W-:Y:S01]  /*1f450*/  IMAD.MOV.U32 R119, RZ, RZ, R60 ;  /* 0x000000ffff777224 */ /* 0x000fe200078e003c */
[----:B------:R-:W-:-:S02]  /*1f460*/  ISETP.GE.U32.AND.EX P1, PT, R120, R81, PT, P1 ;  /* 0x000000517800720c */ /* 0x000fc40003f26110 */
[----:B------:R-:W-:Y:S01]  /*1f470*/  ISETP.GE.U32.AND.EX P0, PT, R30, R33, PT, P0 ;  /* 0x000000211e00720c */ /* 0x000fe20003f06100 */
[----:B------:R-:W-:Y:S01]  /*1f480*/  IMAD.X R87, R66, 0x1, R87, P6 ;  /* 0x0000000142577824 */ /* 0x000fe200030e0657 */
[----:B------:R-:W-:Y:S02]  /*1f490*/  SEL R113, RZ, 0x1, P1 ;  /* 0x00000001ff717807 */ /* 0x000fe40000800000 */
[----:B------:R-:W-:Y:S02]  /*1f4a0*/  SEL R58, RZ, 0x1, P0 ;  /* 0x00000001ff3a7807 */ /* 0x000fe40000000000 */
[----:B------:R-:W-:Y:S02]  /*1f4b0*/  IADD3 R113, P0, PT, R88, R113, RZ ;  /* 0x0000007158717210 */ /* 0x000fe40007f1e0ff */
[----:B------:R-:W-:Y:S02]  /*1f4c0*/  IADD3 R61, P2, PT, R31, R70, RZ ;  /* 0x000000461f3d7210 */ /* 0x000fe40007f5e0ff */
[----:B------:R-:W-:Y:S01]  /*1f4d0*/  ISETP.GE.U32.AND P6, PT, R113, R88, PT ;  /* 0x000000587100720c */ /* 0x000fe20003fc6070 */
[----:B------:R-:W-:Y:S01]  /*1f4e0*/  IMAD.X R114, RZ, RZ, R87, P0 ;  /* 0x000000ffff727224 */ /* 0x000fe200000e0657 */
[----:B------:R-:W-:Y:S01]  /*1f4f0*/  IADD3 R58, P1, PT, R58, R61, RZ ;  /* 0x0000003d3a3a7210 */ /* 0x000fe20007f3e0ff */
[----:B------:R-:W-:Y:S01]  /*1f500*/  IMAD.X R68, R31, 0x1, R68, P2 ;  /* 0x000000011f447824 */ /* 0x000fe200010e0644 */
[----:B------:R-:W-:-:S02]  /*1f510*/  SEL R31, R36, RZ, P5 ;  /* 0x000000ff241f7207 */ /* 0x000fc40002800000 */
[----:B------:R-:W-:Y:S01]  /*1f520*/  ISETP.LT.U32.AND P2, PT, R88, R69, PT ;  /* 0x000000455800720c */ /* 0x000fe20003f41070 */
[----:B------:R-:W-:Y:S01]  /*1f530*/  IMAD.X R33, RZ, RZ, R68, P1 ;  /* 0x000000ffff217224 */ /* 0x000fe200008e0644 */
[----:B------:R-:W-:Y:S02]  /*1f540*/  ISETP.GE.U32.AND.EX P6, PT, R114, R87, PT, P6 ;  /* 0x000000577200720c */ /* 0x000fe40003fc6160 */
[C---:B------:R-:W-:Y:S02]  /*1f550*/  IADD3 R31, P0, PT, R58.reuse, R31, RZ ;  /* 0x0000001f3a1f7210 */ /* 0x040fe40007f1e0ff */
[----:B------:R-:W-:Y:S02]  /*1f560*/  ISETP.LT.U32.OR.EX P2, PT, R87, R66, !P6, P2 ;  /* 0x000000425700720c */ /* 0x000fe40007741520 */
[----:B------:R-:W-:Y:S01]  /*1f570*/  ISETP.GE.U32.AND P1, PT, R58, R61, PT ;  /* 0x0000003d3a00720c */ /* 0x000fe20003f26070 */
[----:B------:R-:W-:Y:S01]  /*1f580*/  IMAD.X R32, R33, 0x1, R32, P0 ;  /* 0x0000000121207824 */ /* 0x000fe200000e0620 */
[----:B------:R-:W-:-:S02]  /*1f590*/  ISETP.GE.U32.AND P0, PT, R31, R58, PT ;  /* 0x0000003a1f00720c */ /* 0x000fc40003f06070 */
[----:B------:R-:W-:Y:S02]  /*1f5a0*/  IADD3 R79, P6, PT, R72, R79, RZ ;  /* 0x0000004f484f7210 */ /* 0x000fe40007fde0ff */
[----:B------:R-:W-:Y:S02]  /*1f5b0*/  SEL R58, RZ, 0x1, !P2 ;  /* 0x00000001ff3a7807 */ /* 0x000fe40005000000 */
[----:B------:R-:W-:Y:S01]  /*1f5c0*/  SEL R66, RZ, 0xffffffff, !P3 ;  /* 0xffffffffff427807 */ /* 0x000fe20005800000 */
[----:B------:R-:W-:Y:S01]  /*1f5d0*/  IMAD.X R76, R65, 0x1, R76, P6 ;  /* 0x00000001414c7824 */ /* 0x000fe200030e064c */
[----:B------:R-:W-:Y:S02]  /*1f5e0*/  IADD3 R121, P3, PT, R79, R58, RZ ;  /* 0x0000003a4f797210 */ /* 0x000fe40007f7e0ff */
[----:B------:R-:W-:Y:S02]  /*1f5f0*/  ISETP.GE.U32.AND.EX P1, PT, R33, R68, PT, P1 ;  /* 0x000000442100720c */ /* 0x000fe40003f26110 */
[----:B------:R-:W-:Y:S01]  /*1f600*/  ISETP.GE.U32.AND.EX P0, PT, R32, R33, PT, P0 ;  /* 0x000000212000720c */ /* 0x000fe20003f06100 */
[----:B------:R-:W-:Y:S01]  /*1f610*/  IMAD.X R118, RZ, RZ, R76, P3 ;  /* 0x000000ffff767224 */ /* 0x000fe200018e064c */
[----:B------:R-:W-:-:S02]  /*1f620*/  SEL R33, RZ, 0x1, P1 ;  /* 0x00000001ff217807 */ /* 0x000fc40000800000 */
[----:B------:R-:W-:Y:S02]  /*1f630*/  ISETP.GE.U32.AND P1, PT, R121, R79, PT ;  /* 0x0000004f7900720c */ /* 0x000fe40003f26070 */
[C---:B------:R-:W-:Y:S02]  /*1f640*/  IADD3 R73, P2, PT, R66.reuse, R73, RZ ;  /* 0x0000004942497210 */ /* 0x040fe40007f5e0ff */
[----:B------:R-:W-:Y:S02]  /*1f650*/  SEL R62, RZ, 0x1, P0 ;  /* 0x00000001ff3e7807 */ /* 0x000fe40000000000 */
[----:B------:R-:W-:Y:S01]  /*1f660*/  ISETP.LT.U32.AND P0, PT, R79, R72, PT ;  /* 0x000000484f00720c */ /* 0x000fe20003f01070 */
[----:B------:R-:W-:Y:S01]  /*1f670*/  IMAD.X R66, R66, 0x1, R71, P2 ;  /* 0x0000000142427824 */ /* 0x000fe200010e0647 */
[----:B------:R-:W-:Y:S02]  /*1f680*/  ISETP.GE.U32.AND.EX P1, PT, R118, R76, PT, P1 ;  /* 0x0000004c7600720c */ /* 0x000fe40003f26110 */
[----:B------:R-:W-:-:S02]  /*1f690*/  IADD3 R62, P3, P6, R73, R62, R33 ;  /* 0x0000003e493e7210 */ /* 0x000fc40007e7e021 */
[----:B------:R-:W-:Y:S02]  /*1f6a0*/  ISETP.LT.U32.OR.EX P2, PT, R76, R65, !P1, P0 ;  /* 0x000000414c00720c */ /* 0x000fe40004f41500 */
[----:B------:R-:W-:Y:S02]  /*1f6b0*/  SEL R33, R34, RZ, P5 ;  /* 0x000000ff22217207 */ /* 0x000fe40002800000 */
[----:B------:R-:W-:Y:S02]  /*1f6c0*/  IADD3 R77, P1, PT, R64, R77, RZ ;  /* 0x0000004d404d7210 */ /* 0x000fe40007f3e0ff */
[----:B------:R-:W-:Y:S02]  /*1f6d0*/  SEL R58, RZ, 0x1, !P2 ;  /* 0x00000001ff3a7807 */ /* 0x000fe40005000000 */
[----:B------:R-:W-:Y:S01]  /*1f6e0*/  SEL R92, R35, RZ, P5 ;  /* 0x000000ff235c7207 */ /* 0x000fe20002800000 */
[----:B------:R-:W-:Y:S01]  /*1f6f0*/  IMAD.X R78, R89, 0x1, R78, P1 ;  /* 0x00000001594e7824 */ /* 0x000fe200008e064e */
[----:B------:R-:W-:-:S02]  /*1f700*/  IADD3 R33, P2, PT, R62, R33, RZ ;  /* 0x000000213e217210 */ /* 0x000fc40007f5e0ff */
[----:B------:R-:W-:Y:S02]  /*1f710*/  IADD3.X R61, PT, PT, R66, RZ, RZ, P3, P6 ;  /* 0x000000ff423d7210 */ /* 0x000fe40001fec4ff */
[----:B------:R-:W-:Y:S02]  /*1f720*/  IADD3 R115, P3, PT, R77, R58, RZ ;  /* 0x0000003a4d737210 */ /* 0x000fe40007f7e0ff */
[----:B------:R-:W-:Y:S01]  /*1f730*/  ISETP.GE.U32.AND P0, PT, R62, R73, PT ;  /* 0x000000493e00720c */ /* 0x000fe20003f06070 */
[----:B------:R-:W-:Y:S01]  /*1f740*/  IMAD.X R92, R61, 0x1, R92, P2 ;  /* 0x000000013d5c7824 */ /* 0x000fe200010e065c */
[----:B------:R-:W-:Y:S01]  /*1f750*/  ISETP.GE.U32.AND P1, PT, R33, R62, PT ;  /* 0x0000003e2100720c */ /* 0x000fe20003f26070 */
[----:B------:R-:W-:Y:S01]  /*1f760*/  IMAD.X R116, RZ, RZ, R78, P3 ;  /* 0x000000ffff747224 */ /* 0x000fe200018e064e */
[----:B------:R-:W-:Y:S02]  /*1f770*/  ISETP.GE.U32.AND P2, PT, R115, R77, PT ;  /* 0x0000004d7300720c */ /* 0x000fe40003f46070 */
[----:B------:R-:W-:-:S02]  /*1f780*/  ISETP.GE.U32.AND.EX P0, PT, R61, R66, PT, P0 ;  /* 0x000000423d00720c */ /* 0x000fc40003f06100 */
[----:B------:R-:W-:Y:S02]  /*1f790*/  ISETP.GE.U32.AND.EX P1, PT, R92, R61, PT, P1 ;  /* 0x0000003d5c00720c */ /* 0x000fe40003f26110 */
[----:B------:R-:W-:Y:S02]  /*1f7a0*/  ISETP.LT.U32.AND P3, PT, R77, R64, PT ;  /* 0x000000404d00720c */ /* 0x000fe40003f61070 */
[----:B------:R-:W-:Y:S02]  /*1f7b0*/  ISETP.GE.U32.AND.EX P2, PT, R116, R78, PT, P2 ;  /* 0x0000004e7400720c */ /* 0x000fe40003f46120 */
[----:B------:R-:W-:Y:S02]  /*1f7c0*/  SEL R58, RZ, 0x1, P0 ;  /* 0x00000001ff3a7807 */ /* 0x000fe40000000000 */
[----:B------:R-:W-:Y:S02]  /*1f7d0*/  SEL R93, RZ, 0x1, P1 ;  /* 0x00000001ff5d7807 */ /* 0x000fe40000800000 */
[----:B------:R-:W-:-:S02]  /*1f7e0*/  ISETP.LT.U32.OR.EX P0, PT, R78, R89, !P2, P3 ;  /* 0x000000594e00720c */ /* 0x000fc40005701530 */
[----:B------:R-:W-:Y:S02]  /*1f7f0*/  IADD3 R93, P1, PT, R93, R58, RZ ;  /* 0x0000003a5d5d7210 */ /* 0x000fe40007f3e0ff */
[----:B------:R-:W-:Y:S02]  /*1f800*/  SEL R58, RZ, 0x1, !P0 ;  /* 0x00000001ff3a7807 */ /* 0x000fe40004000000 */
[----:B------:R-:W-:Y:S01]  /*1f810*/  SEL R61, RZ, 0xffffffff, !P4 ;  /* 0xffffffffff3d7807 */ /* 0x000fe20006000000 */
[----:B------:R-:W-:Y:S01]  /*1f820*/  IMAD.X R94, RZ, RZ, RZ, P1 ;  /* 0x000000ffff5e7224 */ /* 0x000fe200008e06ff */
[----:B------:R-:W-:Y:S01]  /*1f830*/  IADD3 R71, P4, PT, R59, R58, RZ ;  /* 0x0000003a3b477210 */ /* 0x000fe20007f9e0ff */
[----:B------:R-:W-:Y:S01]  /*1f840*/  IMAD.MOV.U32 R58, RZ, RZ, RZ ;  /* 0x000000ffff3a7224 */ /* 0x000fe200078e00ff */
[----:B------:R-:W-:Y:S02]  /*1f850*/  ISETP.GT.U32.AND P0, PT, R115, R40, PT ;  /* 0x000000287300720c */ /* 0x000fe40003f04070 */
[----:B------:R-:W-:Y:S01]  /*1f860*/  ISETP.NE.U32.AND P1, PT, R71, RZ, PT ;  /* 0x000000ff4700720c */ /* 0x000fe20003f25070 */
[----:B------:R-:W-:Y:S01]  /*1f870*/  IMAD.X R73, RZ, RZ, R58, P4 ;  /* 0x000000ffff497224 */ /* 0x000fe200020e063a */
[----:B------:R-:W-:-:S02]  /*1f880*/  ISETP.GT.U32.AND.EX P0, PT, R116, R41, PT, P0 ;  /* 0x000000297400720c */ /* 0x000fc40003f04100 */
[--C-:B------:R-:W-:Y:S02]  /*1f890*/  IADD3 R93, P3, P2, R93, R74, R61.reuse ;  /* 0x0000004a5d5d7210 */ /* 0x100fe40007a7e03d */
[----:B------:R-:W-:Y:S02]  /*1f8a0*/  ISETP.NE.OR.EX P0, PT, R73, RZ, P0, P1 ;  /* 0x000000ff4900720c */ /* 0x000fe40000705710 */
[----:B------:R-:W-:Y:S02]  /*1f8b0*/  SEL R62, R40, RZ, P5 ;  /* 0x000000ff283e7207 */ /* 0x000fe40002800000 */
[----:B------:R-:W-:Y:S02]  /*1f8c0*/  IADD3.X R94, PT, PT, R94, R75, R61, P3, P2 ;  /* 0x0000004b5e5e7210 */ /* 0x000fe40001fe443d */
[----:B------:R-:W-:Y:S02]  /*1f8d0*/  IADD3 R93, P2, PT, R93, R62, RZ ;  /* 0x0000003e5d5d7210 */ /* 0x000fe40007f5e0ff */
[----:B------:R-:W-:-:S05]  /*1f8e0*/  SEL R59, R41, RZ, P5 ;  /* 0x000000ff293b7207 */ /* 0x000fca0002800000 */
[----:B------:R-:W-:Y:S01]  /*1f8f0*/  IMAD.X R94, R94, 0x1, R59, P2 ;  /* 0x000000015e5e7824 */ /* 0x000fe200010e063b */
        /* <DEDUP_REMOVED lines=17> */
.L_x_388:
        /* <DEDUP_REMOVED lines=59> */
.L_x_390:
        /* <DEDUP_REMOVED lines=57> */
.L_x_391:
        /* <DEDUP_REMOVED lines=27> */
.L_x_389:
[----:B------:R-:W-:-:S04]  /*20300*/  IMAD.WIDE.U32 R58, R120, R21, RZ ;  /* 0x00000015783a7225 */ /* 0x000fc800078e00ff */
        /* <DEDUP_REMOVED lines=23> */
[----:B------:R-:W-:-:S04]  /*20480*/  IMAD.WIDE.U32 R66, R25, R119, RZ ;  /* 0x0000007719427225 */ /* 0x000fc800078e00ff */
[C---:B------:R-:W-:Y:S02]  /*20490*/  IMAD R71, R120.reuse, R25, R62 ;  /* 0x0000001978477224 */ /* 0x040fe400078e023e */
[----:B------:R-:W-:-:S04]  /*204a0*/  IMAD.WIDE.U32.X R68, R120, R24, R68, P1 ;  /* 0x0000001878447225 */ /* 0x000fc800008e0444 */
[----:B------:R-:W-:Y:S01]  /*204b0*/  IMAD.IADD R67, R67, 0x1, R71 ;  /* 0x0000000143437824 */ /* 0x000fe200078e0247 */
[----:B------:R-:W-:Y:S01]  /*204c0*/  IADD3 R68, P0, P3, R66, R68, R63 ;  /* 0x0000004442447210 */ /* 0x000fe20007b1e03f */
[----:B------:R-:W-:-:S03]  /*204d0*/  IMAD.WIDE.U32 R58, P2, R119, R26, R58 ;  /* 0x0000001a773a7225 */ /* 0x000fc6000784003a */
[----:B------:R-:W-:Y:S01]  /*204e0*/  ISETP.GE.U32.AND P1, PT, R68, R66, PT ;  /* 0x000000424400720c */ /* 0x000fe20003f26070 */
[----:B------:R-:W-:Y:S01]  /*204f0*/  IMAD.WIDE.U32 R64, R119, R25, RZ ;  /* 0x0000001977407225 */ /* 0x000fe200078e00ff */
[----:B------:R-:W-:-:S03]  /*20500*/  IADD3.X R69, PT, PT, R67, R69, RZ, P0, P3 ;  /* 0x0000004543457210 */ /* 0x000fc600007e64ff */
[----:B------:R-:W-:Y:S01]  /*20510*/  IMAD.X R71, RZ, RZ, RZ, P2 ;  /* 0x000000ffff477224 */ /* 0x000fe200010e06ff */
[----:B------:R-:W-:Y:S01]  /*20520*/  IADD3 RZ, P2, PT, R65, R58, RZ ;  /* 0x0000003a41ff7210 */ /* 0x000fe20007f5e0ff */
[----:B------:R-:W-:Y:S01]  /*20530*/  IMAD.MOV.U32 R70, RZ, RZ, R59 ;  /* 0x000000ffff467224 */ /* 0x000fe200078e003b */
[----:B------:R-:W-:Y:S01]  /*20540*/  ISETP.GE.U32.AND.EX P1, PT, R69, R67, PT, P1 ;  /* 0x000000434500720c */ /* 0x000fe20003f26110 */
[----:B------:R-:W-:-:S03]  /*20550*/  IMAD.WIDE.U32 R64, R114, R21, RZ ;  /* 0x0000001572407225 */ /* 0x000fc600078e00ff */
[----:B------:R-:W-:Y:S01]  /*20560*/  SEL R73, RZ, 0x1, P1 ;  /* 0x00000001ff497807 */ /* 0x000fe20000800000 */
[----:B------:R-:W-:Y:S02]  /*20570*/  IMAD R59, R22, R113, RZ ;  /* 0x00000071163b7224 */ /* 0x000fe400078e02ff */
[----:B------:R-:W-:Y:S02]  /*20580*/  IMAD R58, R28, R119, RZ ;  /* 0x000000771c3a7224 */ /* 0x000fe400078e02ff */
[----:B------:R-:W-:-:S04]  /*20590*/  IMAD.WIDE.U32 R62, R113, R21, R60 ;  /* 0x00000015713e7225 */ /* 0x000fc800078e003c */
[----:B------:R-:W-:Y:S01]  /*205a0*/  IMAD R89, R114, R21, R59 ;  /* 0x0000001572597224 */ /* 0x000fe200078e023b */
[----:B------:R-:W-:Y:S01]  /*205b0*/  ISETP.GE.U32.AND P0, PT, R62, R60, PT ;  /* 0x0000003c3e00720c */ /* 0x000fe20003f06070 */
[----:B------:R-:W-:-:S04]  /*205c0*/  IMAD.WIDE.U32 R78, R27, R119, RZ ;  /* 0x000000771b4e7225 */ /* 0x000fc800078e00ff */
[----:B------:R-:W-:-:S04]  /*205d0*/  IMAD.WIDE.U32.X R70, R120, R26, R70, P2 ;  /* 0x0000001a78467225 */ /* 0x000fc800010e0446 */
[----:B------:R-:W-:Y:S01]  /*205e0*/  IMAD.WIDE.U32 R66, R113, R21, RZ ;  /* 0x0000001571427225 */ /* 0x000fe200078e00ff */
[----:B------:R-:W-:-:S03]  /*205f0*/  IADD3 R60, P1, P2, R78, R70, R73 ;  /* 0x000000464e3c7210 */ /* 0x000fc60007a3e049 */
[----:B------:R-:W-:-:S04]  /*20600*/  IMAD.WIDE.U32 R64, P3, R113, R22, R64 ;  /* 0x0000001671407225 */ /* 0x000fc80007860040 */
[----:B------:R-:W-:Y:S02]  /*20610*/  IMAD R75, R120, R27, R58 ;  /* 0x0000001b784b7224 */ /* 0x000fe400078e023a */
[----:B------:R-:W-:Y:S02]  /*20620*/  IMAD.IADD R89, R63, 0x1, R89 ;  /* 0x000000013f597824 */ /* 0x000fe400078e0259 */
[----:B------:R-:W-:Y:S01]  /*20630*/  IMAD.X R59, RZ, RZ, RZ, P3 ;  /* 0x000000ffff3b7224 */ /* 0x000fe200018e06ff */
[----:B------:R-:W-:Y:S01]  /*20640*/  IADD3 RZ, P3, PT, R67, R64, RZ ;  /* 0x0000004043ff7210 */ /* 0x000fe20007f7e0ff */
[----:B------:R-:W-:Y:S01]  /*20650*/  IMAD.IADD R79, R79, 0x1, R75 ;  /* 0x000000014f4f7824 */ /* 0x000fe200078e024b */
[----:B------:R-:W-:Y:S01]  /*20660*/  ISETP.GE.U32.AND.EX P0, PT, R89, R61, PT, P0 ;  /* 0x0000003d5900720c */ /* 0x000fe20003f06100 */
[----:B------:R-:W-:Y:S02]  /*20670*/  IMAD R70, R24, R113, RZ ;  /* 0x0000007118467224 */ /* 0x000fe400078e02ff */
[----:B------:R-:W-:Y:S01]  /*20680*/  IMAD.MOV.U32 R58, RZ, RZ, R65 ;  /* 0x000000ffff3a7224 */ /* 0x000fe200078e0041 */
[----:B------:R-:W-:Y:S01]  /*20690*/  IADD3.X R61, PT, PT, R79, R71, RZ, P1, P2 ;  /* 0x000000474f3d7210 */ /* 0x000fe20000fe44ff */
[----:B------:R-:W-:Y:S01]  /*206a0*/  IMAD.WIDE.U32 R72, R114, R23, RZ ;  /* 0x0000001772487225 */ /* 0x000fe200078e00ff */
[----:B------:R-:W-:-:S03]  /*206b0*/  SEL R87, RZ, 0x1, P0 ;  /* 0x00000001ff577807 */ /* 0x000fc60000000000 */
[C---:B------:R-:W-:Y:S02]  /*206c0*/  IMAD R85, R114.reuse, R23, R70 ;  /* 0x0000001772557224 */ /* 0x040fe400078e0246 */
[----:B------:R-:W-:-:S04]  /*206d0*/  IMAD.WIDE.U32 R64, R114, R25, RZ ;  /* 0x0000001972407225 */ /* 0x000fc800078e00ff */
[----:B------:R-:W-:-:S04]  /*206e0*/  IMAD.WIDE.U32 R70, R113, R23, R68 ;  /* 0x0000001771467225 */ /* 0x000fc800078e0044 */
[----:B------:R-:W-:Y:S01]  /*206f0*/  IMAD.WIDE.U32.X R58, R114, R22, R58, P3 ;  /* 0x00000016723a7225 */ /* 0x000fe200018e043a */
[----:B------:R-:W-:-:S03]  /*20700*/  ISETP.GE.U32.AND P0, PT, R70, R68, PT ;  /* 0x000000444600720c */ /* 0x000fc60003f06070 */
[----:B------:R-:W-:Y:S01]  /*20710*/  IMAD.WIDE.U32 R76, R120, R27, RZ ;  /* 0x0000001b784c7225 */ /* 0x000fe200078e00ff */
[----:B------:R-:W-:-:S03]  /*20720*/  IADD3 R58, P2, P4, R70, R58, R87 ;  /* 0x0000003a463a7210 */ /* 0x000fc60007c5e057 */
[----:B------:R-:W-:Y:S02]  /*20730*/  IMAD.IADD R85, R71, 0x1, R85 ;  /* 0x0000000147557824 */ /* 0x000fe400078e0255 */
[----:B------:R-:W-:-:S03]  /*20740*/  IMAD.WIDE.U32 R74, R113, R23, RZ ;  /* 0x00000017714a7225 */ /* 0x000fc600078e00ff */
[----:B------:R-:W-:Y:S01]  /*20750*/  IADD3.X R59, PT, PT, R85, R59, RZ, P2, P4 ;  /* 0x0000003b553b7210 */ /* 0x000fe200017e84ff */
[----:B------:R-:W-:Y:S01]  /*20760*/  IMAD.WIDE.U32 R72, P3, R113, R24, R72 ;  /* 0x0000001871487225 */ /* 0x000fe20007860048 */
[----:B------:R-:W-:-:S03]  /*20770*/  ISETP.GE.U32.AND.EX P0, PT, R85, R69, PT, P0 ;  /* 0x000000455500720c */ /* 0x000fc60003f06100 */
[----:B------:R-:W-:Y:S01]  /*20780*/  IMAD.WIDE.U32 R66, R113, R25, RZ ;  /* 0x0000001971427225 */ /* 0x000fe200078e00ff */
[----:B------:R-:W-:-:S03]  /*20790*/  IADD3 RZ, P2, PT, R75, R72, RZ ;  /* 0x000000484bff7210 */ /* 0x000fc60007f5e0ff */
[----:B------:R-:W-:-:S04]  /*207a0*/  IMAD.WIDE.U32 R64, P6, R113, R26, R64 ;  /* 0x0000001a71407225 */ /* 0x000fc800078c0040 */
[----:B------:R-:W-:Y:S01]  /*207b0*/  IMAD.WIDE.U32 R76, P1, R119, R28, R76 ;  /* 0x0000001c774c7225 */ /* 0x000fe2000782004c */
[----:B------:R-:W-:Y:S02]  /*207c0*/  IADD3 RZ, P4, PT, R67, R64, RZ ;  /* 0x0000004043ff7210 */ /* 0x000fe40007f9e0ff */
[----:B------:R-:W-:Y:S01]  /*207d0*/  SEL R64, RZ, 0x1, P0 ;  /* 0x00000001ff407807 */ /* 0x000fe20000000000 */
[----:B------:R-:W-:Y:S01]  /*207e0*/  IMAD.X R75, RZ, RZ, RZ, P1 ;  /* 0x000000ffff4b7224 */ /* 0x000fe200008e06ff */
[----:B------:R-:W-:Y:S01]  /*207f0*/  ISETP.GE.U32.AND P1, PT, R58, R70, PT ;  /* 0x000000463a00720c */ /* 0x000fe20003f26070 */
[----:B------:R-:W-:Y:S01]  /*20800*/  IMAD.WIDE.U32 R66, R114, R27, RZ ;  /* 0x0000001b72427225 */ /* 0x000fe200078e00ff */
[----:B------:R-:W-:Y:S02]  /*20810*/  ISETP.GE.U32.AND P0, PT, R60, R78, PT ;  /* 0x0000004e3c00720c */ /* 0x000fe40003f06070 */
[----:B------:R-:W-:Y:S01]  /*20820*/  ISETP.GE.U32.AND.EX P1, PT, R59, R85, PT, P1 ;  /* 0x000000553b00720c */ /* 0x000fe20003f26110 */
[----:B------:R-:W-:Y:S01]  /*20830*/  IMAD.WIDE.U32 R80, R119, R27, RZ ;  /* 0x0000001b77507225 */ /* 0x000fe200078e00ff */
[----:B------:R-:W-:-:S03]  /*20840*/  ISETP.GE.U32.AND.EX P0, PT, R61, R79, PT, P0 ;  /* 0x0000004f3d00720c */ /* 0x000fc60003f06100 */
[----:B------:R-:W-:Y:S01]  /*20850*/  IMAD.X R71, RZ, RZ, RZ, P3 ;  /* 0x000000ffff477224 */ /* 0x000fe200018e06ff */
[----:B------:R-:W-:Y:S01]  /*20860*/  IADD3 RZ, P5, PT, R81, R76, RZ ;  /* 0x0000004c51ff7210 */ /* 0x000fe20007fbe0ff */
        /* <DEDUP_REMOVED lines=25> */
[C---:B------:R-:W-:Y:S01]  /*20a00*/  IMAD.X R71, R79.reuse, 0x1, R64, P1 ;  /* 0x000000014f477824 */ /* 0x040fe200008e0640 */
[----:B------:R-:W-:Y:S01]  /*20a10*/  ISETP.GE.U32.AND P1, PT, R70, R74, PT ;  /* 0x0000004a4600720c */ /* 0x000fe20003f26070 */
[----:B------:R-:W-:Y:S01]  /*20a20*/  IMAD.WIDE.U32 R72, R118, R23, RZ ;  /* 0x0000001776487225 */ /* 0x000fe200078e00ff */
[----:B------:R-:W-:-:S02]  /*20a30*/  ISETP.GE.U32.AND.EX P0, PT, R79, R61, PT, P0 ;  /* 0x0000003d4f00720c */ /* 0x000fc40003f06100 */
[----:B------:R-:W-:Y:S01]  /*20a40*/  ISETP.GE.U32.AND.EX P1, PT, R71, R79, PT, P1 ;  /* 0x0000004f4700720c */ /* 0x000fe20003f26110 */
[----:B------:R-:W-:Y:S01]  /*20a50*/  IMAD.MOV.U32 R74, RZ, RZ, R65 ;  /* 0x000000ffff4a7224 */ /* 0x000fe200078e0041 */
[----:B------:R-:W-:Y:S01]  /*20a60*/  SEL R66, RZ, 0x1, P0 ;  /* 0x00000001ff427807 */ /* 0x000fe20000000000 */
[-C--:B------:R-:W-:Y:S02]  /*20a70*/  IMAD R81, R118, R21.reuse, R60 ;  /* 0x0000001576517224 */ /* 0x080fe400078e023c */
[----:B------:R-:W-:-:S04]  /*20a80*/  IMAD.WIDE.U32 R60, R121, R21, R58 ;  /* 0x00000015793c7225 */ /* 0x000fc800078e003a */
[----:B------:R-:W-:Y:S01]  /*20a90*/  IMAD.WIDE.U32.X R74, R114, R26, R74, P4 ;  /* 0x0000001a724a7225 */ /* 0x000fe200020e044a */
[----:B------:R-:W-:-:S03]  /*20aa0*/  ISETP.GE.U32.AND P0, PT, R60, R58, PT ;  /* 0x0000003a3c00720c */ /* 0x000fc60003f06070 */
[----:B------:R-:W-:-:S04]  /*20ab0*/  IMAD.WIDE.U32 R64, R121, R23, RZ ;  /* 0x0000001779407225 */ /* 0x000fc800078e00ff */
[----:B------:R-:W-:-:S04]  /*20ac0*/  IMAD.WIDE.U32 R72, P4, R121, R24, R72 ;  /* 0x0000001879487225 */ /* 0x000fc80007880048 */
[----:B------:R-:W-:Y:S01]  /*20ad0*/  IMAD.IADD R88, R61, 0x1, R81 ;  /* 0x000000013d587824 */ /* 0x000fe200078e0251 */
[----:B------:R-:W-:Y:S01]  /*20ae0*/  SEL R81, RZ, 0x1, P1 ;  /* 0x00000001ff517807 */ /* 0x000fe20000800000 */
[----:B------:R-:W-:Y:S01]  /*20af0*/  IMAD.X R79, RZ, RZ, RZ, P5 ;  /* 0x000000ffff4f7224 */ /* 0x000fe200028e06ff */
[----:B------:R-:W-:Y:S01]  /*20b00*/  IADD3 RZ, P5, PT, R65, R72, RZ ;  /* 0x0000004841ff7210 */ /* 0x000fe20007fbe0ff */
[----:B------:R-:W-:Y:S01]  /*20b10*/  IMAD.MOV.U32 R78, RZ, RZ, R77 ;  /* 0x000000ffff4e7224 */ /* 0x000fe200078e004d */
[----:B------:R-:W-:Y:S01]  /*20b20*/  ISETP.GE.U32.AND.EX P0, PT, R88, R59, PT, P0 ;  /* 0x0000003b5800720c */ /* 0x000fe20003f06100 */
[----:B------:R-:W-:Y:S02]  /*20b30*/  IMAD R58, R24, R121, RZ ;  /* 0x00000079183a7224 */ /* 0x000fe400078e02ff */
[C---:B------:R-:W-:Y:S01]  /*20b40*/  IMAD.WIDE.U32.X R64, R118.reuse, R22, R78, P6 ;  /* 0x0000001676407225 */ /* 0x040fe200030e044e */
[----:B------:R-:W-:Y:S02]  /*20b50*/  IADD3 R79, P1, P6, R81, R74, R66 ;  /* 0x0000004a514f7210 */ /* 0x000fe40007e3e042 */
[----:B------:R-:W-:Y:S01]  /*20b60*/  SEL R85, RZ, 0x1, P0 ;  /* 0x00000001ff557807 */ /* 0x000fe20000000000 */
        /* <DEDUP_REMOVED lines=18> */
[----:B------:R-:W-:Y:S01]  /*20c90*/  IMAD.WIDE.U32 R86, R118, R27, RZ ;  /* 0x0000001b76567225 */ /* 0x000fe200078e00ff */
[----:B------:R-:W-:-:S03]  /*20ca0*/  SEL R81, RZ, 0x1, P6 ;  /* 0x00000001ff517807 */ /* 0x000fc60003000000 */
[----:B------:R-:W-:-:S04]  /*20cb0*/  IMAD.WIDE.U32.X R76, R118, R24, R76, P5 ;  /* 0x00000018764c7225 */ /* 0x000fc800028e044c */
[----:B------:R-:W-:Y:S01]  /*20cc0*/  IMAD.WIDE.U32 R72, R113, R27, R68 ;  /* 0x0000001b71487225 */ /* 0x000fe200078e0044 */
[----:B------:R-:W-:-:S03]  /*20cd0*/  IADD3 R81, P4, P5, R81, R76, R58 ;  /* 0x0000004c51517210 */ /* 0x000fc60007d9e03a */
[----:B------:R-:W-:Y:S01]  /*20ce0*/  IMAD R85, R114, R27, R70 ;  /* 0x0000001b72557224 */ /* 0x000fe200078e0246 */
[----:B------:R-:W-:Y:S01]  /*20cf0*/  IADD3.X R76, PT, PT, RZ, R77, RZ, P4, P5 ;  /* 0x0000004dff4c7210 */ /* 0x000fe200027ea4ff */
[----:B------:R-:W-:Y:S01]  /*20d00*/  IMAD.WIDE.U32 R70, R121, R27, RZ ;  /* 0x0000001b79467225 */ /* 0x000fe200078e00ff */
[----:B------:R-:W-:-:S03]  /*20d10*/  ISETP.GE.U32.AND P4, PT, R72, R68, PT ;  /* 0x000000444800720c */ /* 0x000fc60003f86070 */
[----:B------:R-:W-:-:S04]  /*20d20*/  IMAD.WIDE.U32 R86, P6, R121, R28, R86 ;  /* 0x0000001c79567225 */ /* 0x000fc800078c0056 */
[----:B------:R-:W-:Y:S01]  /*20d30*/  IMAD.X R75, RZ, RZ, RZ, P3 ;  /* 0x000000ffff4b7224 */ /* 0x000fe200018e06ff */
[----:B------:R-:W-:Y:S01]  /*20d40*/  IADD3 R70, P3, PT, R79, R72, RZ ;  /* 0x000000484f467210 */ /* 0x000fe20007f7e0ff */
[----:B------:R-:W-:Y:S01]  /*20d50*/  IMAD.IADD R85, R73, 0x1, R85 ;  /* 0x0000000149557824 */ /* 0x000fe200078e0255 */
[----:B------:R-:W-:Y:S01]  /*20d60*/  IADD3 RZ, P5, PT, R71, R86, RZ ;  /* 0x0000005647ff7210 */ /* 0x000fe20007fbe0ff */
[----:B------:R-:W-:Y:S02]  /*20d70*/  IMAD.MOV.U32 R74, RZ, RZ, R67 ;  /* 0x000000ffff4a7224 */ /* 0x000fe400078e0043 */
[C---:B------:R-:W-:Y:S01]  /*20d80*/  IMAD.X R71, R85.reuse, 0x1, R66, P3 ;  /* 0x0000000155477824 */ /* 0x040fe200018e0642 */
[----:B------:R-:W-:Y:S01]  /*20d90*/  ISETP.GE.U32.AND P3, PT, R70, R72, PT ;  /* 0x000000484600720c */ /* 0x000fe20003f66070 */
[----:B------:R-:W-:Y:S01]  /*20da0*/  IMAD R58, R26, R121, RZ ;  /* 0x000000791a3a7224 */ /* 0x000fe200078e02ff */
[----:B------:R-:W-:Y:S01]  /*20db0*/  ISETP.GE.U32.AND.EX P4, PT, R85, R69, PT, P4 ;  /* 0x000000455500720c */ /* 0x000fe20003f86140 */
[----:B------:R-:W-:Y:S01]  /*20dc0*/  IMAD.WIDE.U32 R66, R121, R25, R70 ;  /* 0x0000001979427225 */ /* 0x000fe200078e0046 */
[----:B------:R-:W-:-:S02]  /*20dd0*/  ISETP.GE.U32.AND.EX P3, PT, R71, R85, PT, P3 ;  /* 0x000000554700720c */ /* 0x000fc40003f66130 */
[----:B------:R-:W-:Y:S01]  /*20de0*/  SEL R78, RZ, 0x1, P4 ;  /* 0x00000001ff4e7807 */ /* 0x000fe20002000000 */
[----:B------:R-:W-:Y:S01]  /*20df0*/  IMAD R77, R118, R25, R58 ;  /* 0x00000019764d7224 */ /* 0x000fe200078e023a */
[----:B------:R-:W-:Y:S01]  /*20e00*/  IADD3 R68, P4, PT, R81, R66, RZ ;  /* 0x0000004251447210 */ /* 0x000fe20007f9e0ff */
[----:B------:R-:W-:Y:S01]  /*20e10*/  IMAD.X R73, RZ, RZ, RZ, P0 ;  /* 0x000000ffff497224 */ /* 0x000fe200000e06ff */
[----:B------:R-:W-:Y:S01]  /*20e20*/  SEL R79, RZ, 0x1, P3 ;  /* 0x00000001ff4f7807 */ /* 0x000fe20001800000 */
[----:B------:R-:W-:Y:S01]  /*20e30*/  IMAD.IADD R77, R67, 0x1, R77 ;  /* 0x00000001434d7824 */ /* 0x000fe200078e024d */
[----:B------:R-:W-:Y:S01]  /*20e40*/  ISETP.GE.U32.AND P0, PT, R66, R70, PT ;  /* 0x000000464200720c */ /* 0x000fe20003f06070 */
[----:B------:R-:W-:Y:S01]  /*20e50*/  IMAD R70, R22, R115, RZ ;  /* 0x0000007316467224 */ /* 0x000fe200078e02ff */
[----:B------:R-:W-:Y:S01]  /*20e60*/  ISETP.GE.U32.AND P3, PT, R68, R66, PT ;  /* 0x000000424400720c */ /* 0x000fe20003f66070 */
[----:B------:R-:W-:Y:S01]  /*20e70*/  IMAD.WIDE.U32 R66, R116, R21, RZ ;  /* 0x0000001574427225 */ /* 0x000fe200078e00ff */
[----:B------:R-:W-:-:S03]  /*20e80*/  ISETP.GE.U32.AND.EX P0, PT, R77, R71, PT, P0 ;  /* 0x000000474d00720c */ /* 0x000fc60003f06100 */
[----:B------:R-:W-:Y:S02]  /*20e90*/  IMAD.X R69, R77, 0x1, R76, P4 ;  /* 0x000000014d457824 */ /* 0x000fe400020e064c */
[----:B------:R-:W-:Y:S02]  /*20ea0*/  IMAD.MOV.U32 R72, RZ, RZ, R59 ;  /* 0x000000ffff487224 */ /* 0x000fe400078e003b */
[----:B------:R-:W-:Y:S01]  /*20eb0*/  IMAD.WIDE.U32 R58, R115, R21, R64 ;  /* 0x00000015733a7225 */ /* 0x000fe200078e0040 */
[----:B------:R-:W-:-:S03]  /*20ec0*/  ISETP.GE.U32.AND.EX P3, PT, R69, R77, PT, P3 ;  /* 0x0000004d4500720c */ /* 0x000fc60003f66130 */
[----:B------:R-:W-:Y:S01]  /*20ed0*/  IMAD R85, R116, R21, R70 ;  /* 0x0000001574557224 */ /* 0x000fe200078e0246 */
[----:B------:R-:W-:Y:S01]  /*20ee0*/  ISETP.GE.U32.AND P4, PT, R58, R64, PT ;  /* 0x000000403a00720c */ /* 0x000fe20003f86070 */
[----:B------:R-:W-:Y:S01]  /*20ef0*/  IMAD.WIDE.U32.X R74, R114, R28, R74, P2 ;  /* 0x0000001c724a7225 */ /* 0x000fe200010e044a */
[----:B------:R-:W-:Y:S02]  /*20f00*/  SEL R64, RZ, 0x1, P0 ;  /* 0x00000001ff407807 */ /* 0x000fe40000000000 */
[----:B------:R-:W-:Y:S01]  /*20f10*/  SEL R95, RZ, 0x1, P3 ;  /* 0x00000001ff5f7807 */ /* 0x000fe20001800000 */
[----:B------:R-:W-:Y:S01]  /*20f20*/  IMAD.WIDE.U32 R66, P2, R115, R22, R66 ;  /* 0x0000001673427225 */ /* 0x000fe20007840042 */
[----:B------:R-:W-:-:S03]  /*20f30*/  IADD3 R78, P0, P3, R79, R74, R78 ;  /* 0x0000004a4f4e7210 */ /* 0x000fc60007b1e04e */
[----:B------:R-:W-:Y:S01]  /*20f40*/  IMAD.WIDE.U32 R70, R115, R21, RZ ;  /* 0x0000001573467225 */ /* 0x000fe200078e00ff */
[----:B------:R-:W-:-:S03]  /*20f50*/  IADD3.X R79, PT, PT, RZ, R75, RZ, P0, P3 ;  /* 0x0000004bff4f7210 */ /* 0x000fc600007e64ff */
[----:B------:R-:W-:Y:S02]  /*20f60*/  IMAD.IADD R85, R59, 0x1, R85 ;  /* 0x000000013b557824 */ /* 0x000fe400078e0255 */
[----:B------:R-:W-:Y:S01]  /*20f70*/  IMAD.X R77, RZ, RZ, RZ, P2 ;  /* 0x000000ffff4d7224 */ /* 0x000fe200010e06ff */
[----:B------:R-:W-:Y:S01]  /*20f80*/  IADD3 RZ, P2, PT, R71, R66, RZ ;  /* 0x0000004247ff7210 */ /* 0x000fe20007f5e0ff */
[----:B------:R-:W-:Y:S01]  /*20f90*/  IMAD.WIDE.U32.X R72, R118, R26, R72, P1 ;  /* 0x0000001a76487225 */ /* 0x000fe200008e0448 */
[----:B------:R-:W-:-:S03]  /*20fa0*/  ISETP.GE.U32.AND.EX P4, PT, R85, R65, PT, P4 ;  /* 0x000000415500720c */ /* 0x000fc60003f86140 */
[----:B------:R-:W-:Y:S01]  /*20fb0*/  IMAD.MOV.U32 R76, RZ, RZ, R67 ;  /* 0x000000ffff4c7224 */ /* 0x000fe200078e0043 */
[----:B------:R-:W-:Y:S01]  /*20fc0*/  IADD3 R95, P0, P1, R95, R72, R64 ;  /* 0x000000485f5f7210 */ /* 0x000fe2000791e040 */
[----:B------:R-:W-:Y:S01]  /*20fd0*/  IMAD R67, R24, R115, RZ ;  /* 0x0000007318437224 */ /* 0x000fe200078e02ff */
[----:B------:R-:W-:Y:S01]  /*20fe0*/  SEL R91, RZ, 0x1, P4 ;  /* 0x00000001ff5b7807 */ /* 0x000fe20002000000 */
[----:B------:R-:W-:Y:S01]  /*20ff0*/  IMAD.WIDE.U32 R70, R115, R23, R68 ;  /* 0x0000001773467225 */ /* 0x000fe200078e0044 */
[----:B------:R-:W-:-:S03]  /*21000*/  IADD3.X R90, PT, PT, RZ, R73, RZ, P0, P1 ;  /* 0x00000049ff5a7210 */ /* 0x000fc600007e24ff */
[C---:B------:R-:W-:Y:S02]  /*21010*/  IMAD R67, R116.reuse, R23, R67 ;  /* 0x0000001774437224 */ /* 0x040fe400078e0243 */
[----:B------:R-:W-:-:S04]  /*21020*/  IMAD.WIDE.U32.X R76, R116, R22, R76, P2 ;  /* 0x00000016744c7225 */ /* 0x000fc800010e044c */
[----:B------:R-:W-:Y:S01]  /*21030*/  IMAD R66, R28, R121, RZ ;  /* 0x000000791c427224 */ /* 0x000fe200078e02ff */
[----:B------:R-:W-:Y:S01]  /*21040*/  IADD3 R91, P1, P3, R70, R76, R91 ;  /* 0x0000004c465b7210 */ /* 0x000fe20007b3e05b */
[----:B------:R-:W-:-:S04]  /*21050*/  IMAD.WIDE.U32 R64, R116, R25, RZ ;  /* 0x0000001974407225 */ /* 0x000fc800078e00ff */
[----:B------:R-:W-:Y:S02]  /*21060*/  IMAD.IADD R97, R71, 0x1, R67 ;  /* 0x0000000147617824 */ /* 0x000fe400078e0243 */
[----:B------:R-:W-:-:S03]  /*21070*/  IMAD.WIDE.U32 R72, R116, R23, RZ ;  /* 0x0000001774487225 */ /* 0x000fc600078e00ff */
[----:B------:R-:W-:Y:S01]  /*21080*/  IADD3.X R86, PT, PT, R97, R77, RZ, P1, P3 ;  /* 0x0000004d61567210 */ /* 0x000fe20000fe64ff */
[----:B------:R-:W-:-:S04]  /*21090*/  IMAD.WIDE.U32 R80, R121, R27, R78 ;  /* 0x0000001b79507225 */ /* 0x000fc800078e004e */
[----:B------:R-:W-:Y:S02]  /*210a0*/  IMAD R99, R118, R27, R66 ;  /* 0x0000001b76637224 */ /* 0x000fe400078e0242 */
[----:B------:R-:W-:Y:S01]  /*210b0*/  IMAD.WIDE.U32 R66, R115, R25, RZ ;  /* 0x0000001973427225 */ /* 0x000fe200078e00ff */
[----:B------:R-:W-:-:S03]  /*210c0*/  IADD3 R66, P1, PT, R95, R80, RZ ;  /* 0x000000505f427210 */ /* 0x000fc60007f3e0ff */
[----:B------:R-:W-:-:S04]  /*210d0*/  IMAD.WIDE.U32 R64, P2, R115, R26, R64 ;  /* 0x0000001a73407225 */ /* 0x000fc80007840040 */
[----:B------:R-:W-:Y:S01]  /*210e0*/  IMAD.WIDE.U32 R74, R115, R23, RZ ;  /* 0x00000017734a7225 */ /* 0x000fe200078e00ff */
[----:B------:R-:W-:-:S03]  /*210f0*/  IADD3 RZ, P3, PT, R67, R64, RZ ;  /* 0x0000004043ff7210 */ /* 0x000fc60007f7e0ff */
        /* <DEDUP_REMOVED lines=10> */
[----:B------:R-:W-:Y:S01]  /*211a0*/  IMAD.MOV.U32 R74, RZ, RZ, R73 ;  /* 0x000000ffff4a7224 */ /* 0x000fe200078e0049 */
[----:B------:R-:W-:Y:S01]  /*211b0*/  SEL R81, RZ, 0x1, P0 ;  /* 0x00000001ff517807 */ /* 0x000fe20000000000 */
[----:B------:R-:W-:Y:S01]  /*211c0*/  IMAD.X R73, RZ, RZ, RZ, P6 ;  /* 0x000000ffff497224 */ /* 0x000fe200030e06ff */
[----:B------:R-:W-:Y:S01]  /*211d0*/  SEL R64, RZ, 0x1, P1 ;  /* 0x00000001ff407807 */ /* 0x000fe20000800000 */
[----:B------:R-:W-:Y:S01]  /*211e0*/  IMAD.WIDE.U32 R68, R115, R27, RZ ;  /* 0x0000001b73447225 */ /* 0x000fe200078e00ff */
[----:B------:R-:W-:-:S02]  /*211f0*/  ISETP.GE.U32.AND P1, PT, R80, R78, PT ;  /* 0x0000004e5000720c */ /* 0x000fc40003f26070 */
[----:B------:R-:W-:Y:S01]  /*21200*/  ISETP.GE.U32.AND P0, PT, R66, R80, PT ;  /* 0x000000504200720c */ /* 0x000fe20003f06070 */
[----:B------:R-:W-:Y:S01]  /*21210*/  IMAD.WIDE.U32 R70, P6, R115, R28, R70 ;  /* 0x0000001c73467225 */ /* 0x000fe200078c0046 */
[----:B------:R-:W-:Y:S02]  /*21220*/  ISETP.GE.U32.AND.EX P1, PT, R77, R79, PT, P1 ;  /* 0x0000004f4d00720c */ /* 0x000fe40003f26110 */
[----:B------:R-:W-:Y:S01]  /*21230*/  ISETP.GE.U32.AND.EX P0, PT, R67, R77, PT, P0 ;  /* 0x0000004d4300720c */ /* 0x000fe20003f06100 */
[----:B------:R-:W-:Y:S01]  /*21240*/  IMAD.WIDE.U32.X R74, R116, R24, R74, P4 ;  /* 0x00000018744a7225 */ /* 0x000fe200020e044a */
[----:B------:R-:W-:Y:S02]  /*21250*/  IADD3 RZ, P4, PT, R69, R70, RZ ;  /* 0x0000004645ff7210 */ /* 0x000fe40007f9e0ff */
[----:B------:R-:W-:Y:S01]  /*21260*/  SEL R70, RZ, 0x1, P1 ;  /* 0x00000001ff467807 */ /* 0x000fe20000800000 */
[----:B------:R-:W-:Y:S01]  /*21270*/  IMAD.MOV.U32 R72, RZ, RZ, R87 ;  /* 0x000000ffff487224 */ /* 0x000fe200078e0057 */
[----:B------:R-:W-:Y:S01]  /*21280*/  SEL R79, RZ, 0x1, P0 ;  /* 0x00000001ff4f7807 */ /* 0x000fe20000000000 */
[----:B------:R-:W-:Y:S01]  /*21290*/  IMAD.X R69, RZ, RZ, RZ, P2 ;  /* 0x000000ffff457224 */ /* 0x000fe200010e06ff */
[----:B------:R-:W-:Y:S01]  /*212a0*/  IADD3 R87, P2, P1, R81, R74, R64 ;  /* 0x0000004a51577210 */ /* 0x000fe2000795e040 */
[----:B------:R-:W-:-:S03]  /*212b0*/  IMAD.WIDE.U32.X R76, R118, R28, R72, P5 ;  /* 0x0000001c764c7225 */ /* 0x000fc600028e0448 */
[----:B------:R-:W-:Y:S01]  /*212c0*/  IADD3.X R81, PT, PT, RZ, R75, RZ, P2, P1 ;  /* 0x0000004bff517210 */ /* 0x000fe200017e24ff */
[----:B------:R-:W-:Y:S01]  /*212d0*/  IMAD R64, R26, R115, RZ ;  /* 0x000000731a407224 */ /* 0x000fe200078e02ff */
[----:B------:R-:W-:Y:S01]  /*212e0*/  IADD3 R76, P0, P5, R79, R76, R70 ;  /* 0x0000004c4f4c7210 */ /* 0x000fe20007d1e046 */
[----:B------:R-:W-:-:S03]  /*212f0*/  IMAD.WIDE.U32 R72, R115, R25, R66 ;  /* 0x0000001973487225 */ /* 0x000fc600078e0042 */
[----:B------:R-:W-:Y:S01]  /*21300*/  IADD3.X R77, PT, PT, RZ, R77, RZ, P0, P5 ;  /* 0x0000004dff4d7210 */ /* 0x000fe200007ea4ff */
[----:B------:R-:W-:Y:S01]  /*21310*/  IMAD.MOV.U32 R68, RZ, RZ, R65 ;  /* 0x000000ffff447224 */ /* 0x000fe200078e0041 */
[----:B------:R-:W-:Y:S01]  /*21320*/  ISETP.GE.U32.AND P1, PT, R72, R66, PT ;  /* 0x000000424800720c */ /* 0x000fe20003f26070 */
[----:B------:R-:W-:Y:S01]  /*21330*/  IMAD R95, R116, R25, R64 ;  /* 0x00000019745f7224 */ /* 0x000fe200078e0240 */
[----:B------:R-:W-:Y:S01]  /*21340*/  IADD3 R87, P5, PT, R87, R72, RZ ;  /* 0x0000004857577210 */ /* 0x000fe20007fbe0ff */
[----:B------:R-:W-:-:S03]  /*21350*/  IMAD.WIDE.U32 R64, R86, 0x3d1, RZ ;  /* 0x000003d156407825 */ /* 0x000fc600078e00ff */
[----:B------:R-:W-:Y:S01]  /*21360*/  ISETP.GE.U32.AND P0, PT, R87, R72, PT ;  /* 0x000000485700720c */ /* 0x000fe20003f06070 */
[----:B------:R-:W-:-:S04]  /*21370*/  IMAD.WIDE.U32 R74, R91, 0x3d1, RZ ;  /* 0x000003d15b4a7825 */ /* 0x000fc800078e00ff */
[----:B------:R-:W-:Y:S01]  /*21380*/  IMAD.WIDE.U32.X R68, R116, R26, R68, P3 ;  /* 0x0000001a74447225 */ /* 0x000fe200018e0444 */
[----:B------:R-:W-:-:S03]  /*21390*/  IADD3 R79, P3, PT, RZ, R74, RZ ;  /* 0x0000004aff4f7210 */ /* 0x000fc60007f7e0ff */
[----:B------:R-:W-:Y:S02]  /*213a0*/  IMAD.IADD R66, R73, 0x1, R95 ;  /* 0x0000000149427824 */ /* 0x000fe400078e025f */
[----:B------:R-:W-:-:S03]  /*213b0*/  IMAD.WIDE.U32 R64, P2, RZ, R91, R64 ;  /* 0x0000005bff407225 */ /* 0x000fc60007840040 */
[C---:B------:R-:W-:Y:S01]  /*213c0*/  ISETP.GE.U32.AND.EX P1, PT, R66.reuse, R67, PT, P1 ;  /* 0x000000434200720c */ /* 0x040fe20003f26110 */
[----:B------:R-:W-:Y:S01]  /*213d0*/  IMAD.X R73, RZ, RZ, RZ, P6 ;  /* 0x000000ffff497224 */ /* 0x000fe200030e06ff */
[----:B------:R-:W-:Y:S01]  /*213e0*/  ISETP.GE.U32.AND P6, PT, R79, R74, PT ;  /* 0x0000004a4f00720c */ /* 0x000fe20003fc6070 */
[----:B------:R-:W-:Y:S01]  /*213f0*/  IMAD.X R81, R66, 0x1, R81, P5 ;  /* 0x0000000142517824 */ /* 0x000fe200028e0651 */
[----:B------:R-:W-:Y:S01]  /*21400*/  IADD3 R74, P5, PT, R75, R64, RZ ;  /* 0x000000404b4a7210 */ /* 0x000fe20007fbe0ff */
[----:B------:R-:W-:Y:S01]  /*21410*/  IMAD.X R67, RZ, RZ, RZ, P2 ;  /* 0x000000ffff437224 */ /* 0x000fe200010e06ff */
[----:B------:R-:W-:Y:S01]  /*21420*/  SEL R64, RZ, 0x1, P1 ;  /* 0x00000001ff407807 */ /* 0x000fe20000800000 */
[----:B------:R-:W-:Y:S01]  /*21430*/  IMAD.MOV.U32 R72, RZ, RZ, R71 ;  /* 0x000000ffff487224 */ /* 0x000fe200078e0047 */
[----:B------:R-:W-:Y:S01]  /*21440*/  ISETP.GE.U32.AND.EX P0, PT, R81, R66, PT, P0 ;  /* 0x000000425100720c */ /* 0x000fe20003f06100 */
[----:B------:R-:W-:Y:S02]  /*21450*/  IMAD.X R91, R74, 0x1, R91, P3 ;  /* 0x000000014a5b7824 */ /* 0x000fe400018e065b */
[----:B------:R-:W-:Y:S01]  /*21460*/  IMAD.MOV.U32 R66, RZ, RZ, R65 ;  /* 0x000000ffff427224 */ /* 0x000fe200078e0041 */
[----:B------:R-:W-:Y:S01]  /*21470*/  SEL R97, RZ, 0x1, P0 ;  /* 0x00000001ff617807 */ /* 0x000fe20000000000 */
[----:B------:R-:W-:Y:S01]  /*21480*/  IMAD.WIDE.U32 R70, R87, 0x3d1, RZ ;  /* 0x000003d157467825 */ /* 0x000fe200078e00ff */
[----:B------:R-:W-:-:S02]  /*21490*/  ISETP.GE.U32.AND.EX P2, PT, R91, R74, PT, P6 ;  /* 0x0000004a5b00720c */ /* 0x000fc40003f46160 */
[----:B------:R-:W-:Y:S01]  /*214a0*/  IADD3 R97, P1, P3, R97, R68, R64 ;  /* 0x0000004461617210 */ /* 0x000fe20007b3e040 */
[----:B------:R-:W-:-:S03]  /*214b0*/  IMAD.WIDE.U32.X R74, RZ, R86, R66, P5 ;  /* 0x00000056ff4a7225 */ /* 0x000fc600028e0442 */
[----:B------:R-:W-:Y:S01]  /*214c0*/  IADD3.X R95, PT, PT, RZ, R69, RZ, P1, P3 ;  /* 0x00000045ff5f7210 */ /* 0x000fe20000fe64ff */
        /* <DEDUP_REMOVED lines=9> */
[----:B------:R-:W-:Y:S01]  /*21560*/  IMAD.IADD R70, R65, 0x1, R69 ;  /* 0x0000000141467824 */ /* 0x000fe200078e0245 */
[----:B------:R-:W-:Y:S01]  /*21570*/  SEL R65, RZ, 0x1, P2 ;  /* 0x00000001ff417807 */ /* 0x000fe20001000000 */
[----:B------:R-:W-:Y:S01]  /*21580*/  IMAD.X R69, RZ, RZ, RZ, P5 ;  /* 0x000000ffff457224 */ /* 0x000fe200028e06ff */
[----:B------:R-:W-:Y:S01]  /*21590*/  IADD3 R71, P5, PT, R71, R66, RZ ;  /* 0x0000004247477210 */ /* 0x000fe20007fbe0ff */
[----:B------:R-:W-:Y:S01]  /*215a0*/  IMAD.WIDE.U32.X R72, R116, R28, R72, P4 ;  /* 0x0000001c74487225 */ /* 0x000fe200020e0448 */
[----:B------:R-:W-:Y:S02]  /*215b0*/  IADD3 R86, P4, PT, R99, R86, RZ ;  /* 0x0000005663567210 */ /* 0x000fe40007f9e0ff */
[----:B------:R-:W-:Y:S01]  /*215c0*/  ISETP.GE.U32.AND.EX P0, PT, R70, R77, PT, P0 ;  /* 0x0000004d4600720c */ /* 0x000fe20003f06100 */
[----:B------:R-:W-:Y:S01]  /*215d0*/  IMAD.X R76, R71, 0x1, R75, P3 ;  /* 0x00000001474c7824 */ /* 0x000fe200018e064b */
[----:B------:R-:W-:Y:S01]  /*215e0*/  ISETP.LT.U32.AND P2, PT, R86, R99, PT ;  /* 0x000000635600720c */ /* 0x000fe20003f41070 */
[----:B------:R-:W-:-:S02]  /*215f0*/  IMAD.MOV.U32 R68, RZ, RZ, R67 ;  /* 0x000000ffff447224 */ /* 0x000fc400078e0043 */
[----:B------:R-:W-:Y:S01]  /*21600*/  IMAD.X R95, R70, 0x1, R95, P6 ;  /* 0x00000001465f7824 */ /* 0x000fe200030e065f */
[----:B------:R-:W-:Y:S01]  /*21610*/  IADD3 R77, P6, PT, R86, R65, RZ ;  /* 0x00000041564d7210 */ /* 0x000fe20007fde0ff */
[C---:B------:R-:W-:Y:S01]  /*21620*/  IMAD.X R87, R76.reuse, 0x1, R87, P4 ;  /* 0x000000014c577824 */ /* 0x040fe200020e0657 */
[----:B------:R-:W-:Y:S01]  /*21630*/  ISETP.GE.U32.AND.EX P1, PT, R76, R71, PT, P1 ;  /* 0x000000474c00720c */ /* 0x000fe20003f26110 */
[----:B------:R-:W-:Y:S01]  /*21640*/  IMAD.WIDE.U32.X R68, RZ, R81, R68, P5 ;  /* 0x00000051ff447225 */ /* 0x000fe200028e0444 */
[----:B------:R-:W-:Y:S02]  /*21650*/  ISETP.GE.U32.AND P5, PT, R97, R64, PT ;  /* 0x000000406100720c */ /* 0x000fe40003fa6070 */
        /* <DEDUP_REMOVED lines=17> */
[----:B------:R-:W-:Y:S01]  /*21770*/  IADD3 R68, P4, PT, R75, R81, RZ ;  /* 0x000000514b447210 */ /* 0x000fe20007f9e0ff */
[----:B------:R-:W-:Y:S01]  /*21780*/  IMAD.WIDE.U32.X R64, RZ, R95, R64, P6 ;  /* 0x0000005fff407225 */ /* 0x000fe200030e0440 */
[----:B------:R-:W-:Y:S02]  /*21790*/  SEL R73, RZ, 0x1, !P2 ;  /* 0x00000001ff497807 */ /* 0x000fe40005000000 */
[----:B------:R-:W-:Y:S01]  /*217a0*/  IADD3.X R72, PT, PT, R71, R69, RZ, P1, P3 ;  /* 0x0000004547487210 */ /* 0x000fe20000fe64ff */
[----:B------:R-:W-:Y:S01]  /*217b0*/  IMAD.WIDE.U32 R66, R87, 0x3d1, RZ ;  /* 0x000003d157427825 */ /* 0x000fe200078e00ff */
[----:B------:R-:W-:Y:S02]  /*217c0*/  ISETP.GE.U32.AND P0, PT, R75, R70, PT ;  /* 0x000000464b00720c */ /* 0x000fe40003f06070 */
[----:B------:R-:W-:Y:S01]  /*217d0*/  IADD3 R73, P3, PT, R68, R73, RZ ;  /* 0x0000004944497210 */ /* 0x000fe20007f7e0ff */
[C---:B------:R-:W-:Y:S01]  /*217e0*/  IMAD.X R70, R72.reuse, 0x1, R97, P4 ;  /* 0x0000000148467824 */ /* 0x040fe200020e0661 */
[----:B------:R-:W-:-:S02]  /*217f0*/  ISETP.GE.U32.AND.EX P0, PT, R72, R71, PT, P0 ;  /* 0x000000474800720c */ /* 0x000fc40003f06100 */
[----:B------:R-:W-:Y:S01]  /*21800*/  ISETP.GE.U32.AND P2, PT, R73, R68, PT ;  /* 0x000000444900720c */ /* 0x000fe20003f46070 */
        /* <DEDUP_REMOVED lines=8> */
[----:B------:R-:W-:Y:S02]  /*21890*/  IADD3 R97, P2, PT, R69, R66, RZ ;  /* 0x0000004245617210 */ /* 0x000fe40007f5e0ff */
[----:B------:R-:W-:Y:S02]  /*218a0*/  IADD3 R64, P0, PT, R81, R95, RZ ;  /* 0x0000005f51407210 */ /* 0x000fe40007f1e0ff */
[----:B------:R-:W-:Y:S02]  /*218b0*/  SEL R75, RZ, 0x1, !P1 ;  /* 0x00000001ff4b7807 */ /* 0x000fe40004800000 */
[----:B------:R-:W-:Y:S01]  /*218c0*/  IADD3.X R72, PT, PT, R97, R65, RZ, P4, P5 ;  /* 0x0000004161487210 */ /* 0x000fe200027ea4ff */
[----:B------:R-:W-:Y:S01]  /*218d0*/  IMAD.X R65, RZ, RZ, RZ, P3 ;  /* 0x000000ffff417224 */ /* 0x000fe200018e06ff */
[C---:B------:R-:W-:Y:S02]  /*218e0*/  IADD3 R75, P4, PT, R64.reuse, R75, RZ ;  /* 0x0000004b404b7210 */ /* 0x040fe40007f9e0ff */
[----:B------:R-:W-:Y:S01]  /*218f0*/  ISETP.LT.U32.AND P3, PT, R64, R81, PT ;  /* 0x000000514000720c */ /* 0x000fe20003f61070 */
[----:B------:R-:W-:Y:S01]  /*21900*/  IMAD.X R69, R72, 0x1, R99, P0 ;  /* 0x0000000148457824 */ /* 0x000fe200000e0663 */
[----:B------:R-:W-:-:S02]  /*21910*/  ISETP.GE.U32.AND P0, PT, R81, R68, PT ;  /* 0x000000445100720c */ /* 0x000fc40003f06070 */
[----:B------:R-:W-:Y:S01]  /*21920*/  ISETP.GE.U32.AND P1, PT, R75, R64, PT ;  /* 0x000000404b00720c */ /* 0x000fe20003f26070 */
[----:B------:R-:W-:Y:S01]  /*21930*/  IMAD.X R70, RZ, RZ, R69, P4 ;  /* 0x000000ffff467224 */ /* 0x000fe200020e0645 */
[----:B------:R-:W-:Y:S01]  /*21940*/  ISETP.GE.U32.AND.EX P0, PT, R72, R97, PT, P0 ;  /* 0x000000614800720c */ /* 0x000fe20003f06100 */
[----:B------:R-:W-:Y:S02]  /*21950*/  IMAD.MOV.U32 R64, RZ, RZ, R67 ;  /* 0x000000ffff407224 */ /* 0x000fe400078e0043 */
[----:B------:R-:W-:Y:S01]  /*21960*/  IMAD.MOV.U32 R67, RZ, RZ, RZ ;  /* 0x000000ffff437224 */ /* 0x000fe200078e00ff */
[----:B------:R-:W-:Y:S01]  /*21970*/  ISETP.GE.U32.AND.EX P1, PT, R70, R69, PT, P1 ;  /* 0x000000454600720c */ /* 0x000fe20003f26110 */
[----:B------:R-:W-:Y:S01]  /*21980*/  IMAD.WIDE.U32.X R64, RZ, R87, R64, P2 ;  /* 0x00000057ff407225 */ /* 0x000fe200010e0440 */
[----:B------:R-:W-:Y:S02]  /*21990*/  SEL R66, RZ, 0x1, P0 ;  /* 0x00000001ff427807 */ /* 0x000fe40000000000 */
[----:B------:R-:W-:Y:S01]  /*219a0*/  ISETP.LT.U32.OR.EX P0, PT, R69, R72, !P1, P3 ;  /* 0x000000484500720c */ /* 0x000fe20004f01530 */
[----:B------:R-:W-:Y:S01]  /*219b0*/  IMAD R72, R22, R119, RZ ;  /* 0x0000007716487224 */ /* 0x000fe200078e02ff */
[----:B------:R-:W-:-:S02]  /*219c0*/  IADD3 R87, P1, P2, R87, R64, R66 ;  /* 0x0000004057577210 */ /* 0x000fc40007a3e042 */
        /* <DEDUP_REMOVED lines=58> */
.L_x_392:
[----:B------:R-:W-:Y:S01]  /*21d70*/  IMAD.MOV.U32 R90, RZ, RZ, R79 ;  /* 0x000000ffff5a7224 */ /* 0x000fe200078e004f */
[----:B------:R-:W-:Y:S01]  /*21d80*/  IADD3 R62, P1, PT, R77, R62, RZ ;  /* 0x0000003e4d3e7210 */ /* 0x000fe20007f3e0ff */
[-C--:B------:R-:W-:Y:S02]  /*21d90*/  IMAD R59, R120, R21.reuse, R72 ;  /* 0x00000015783b7224 */ /* 0x080fe400078e0248 */
        /* <DEDUP_REMOVED lines=56> */
.L_x_393:
        /* <DEDUP_REMOVED lines=59> */
.L_x_395:
        /* <DEDUP_REMOVED lines=57> */
.L_x_396:
        /* <DEDUP_REMOVED lines=27> */
.L_x_394:
        /* <DEDUP_REMOVED lines=10> */
[----:B------:R-:W-:Y:S02]  /*22ab0*/  IMAD R60, R92, R29, RZ ;  /* 0x0000001d5c3c7224 */ /* 0x000fe400078e02ff */
[----:B------:R-:W-:-:S04]  /*22ac0*/  IMAD.WIDE.U32 R62, R32, R33, RZ ;  /* 0x00000021203e7225 */ /* 0x000fc800078e00ff */
[----:B------:R-:W-:-:S04]  /*22ad0*/  IMAD.WIDE.U32 R58, R33, R29, RZ ;  /* 0x0000001d213a7225 */ /* 0x000fc800078e00ff */
[----:B------:R-:W-:-:S04]  /*22ae0*/  IMAD.WIDE.U32.X R68, R32, R30, R68, P0 ;  /* 0x0000001e20447225 */ /* 0x000fc800000e0444 */
[----:B------:R-:W-:Y:S01]  /*22af0*/  IMAD R71, R33, R30, R60 ;  /* 0x0000001e21477224 */ /* 0x000fe200078e023c */
[----:B------:R-:W-:Y:S01]  /*22b00*/  IADD3 R72, P5, PT, R68, R58, RZ ;  /* 0x0000003a44487210 */ /* 0x000fe20007fbe0ff */
[----:B------:R-:W-:-:S03]  /*22b10*/  IMAD.WIDE.U32 R74, R30, R93, RZ ;  /* 0x0000005d1e4a7225 */ /* 0x000fc600078e00ff */
[----:B------:R-:W-:Y:S01]  /*22b20*/  ISETP.GE.U32.AND P0, PT, R72, R58, PT ;  /* 0x0000003a4800720c */ /* 0x000fe20003f06070 */
[----:B------:R-:W-:-:S04]  /*22b30*/  IMAD.WIDE.U32 R60, R31, R33, RZ ;  /* 0x000000211f3c7225 */ /* 0x000fc800078e00ff */
[----:B------:R-:W-:-:S04]  /*22b40*/  IMAD.WIDE.U32 R62, P4, R92, R31, R62 ;  /* 0x0000001f5c3e7225 */ /* 0x000fc8000788003e */
[----:B------:R-:W-:Y:S02]  /*22b50*/  IMAD.IADD R68, R59, 0x1, R71 ;  /* 0x000000013b447824 */ /* 0x000fe400078e0247 */
[----:B------:R-:W-:Y:S01]  /*22b60*/  IMAD.X R59, RZ, RZ, RZ, P2 ;  /* 0x000000ffff3b7224 */ /* 0x000fe200010e06ff */
[----:B------:R-:W-:Y:S01]  /*22b70*/  IADD3 RZ, P2, PT, R61, R62, RZ ;  /* 0x0000003e3dff7210 */ /* 0x000fe20007f5e0ff */
[----:B------:R-:W-:-:S04]  /*22b80*/  IMAD.WIDE.U32 R64, R29, R93, RZ ;  /* 0x0000005d1d407225 */ /* 0x000fc800078e00ff */
[----:B------:R-:W-:-:S04]  /*22b90*/  IMAD.WIDE.U32 R74, P1, R94, R29, R74 ;  /* 0x0000001d5e4a7225 */ /* 0x000fc8000782004a */
[----:B------:R-:W-:Y:S01]  /*22ba0*/  IMAD.WIDE.U32 R104, R30, R29, RZ ;  /* 0x0000001d1e687225 */ /* 0x000fe200078e00ff */
[----:B------:R-:W-:-:S03]  /*22bb0*/  IADD3 RZ, P6, PT, R65, R74, RZ ;  /* 0x0000004a41ff7210 */ /* 0x000fc60007fde0ff */
[----:B------:R-:W-:Y:S02]  /*22bc0*/  IMAD.X R81, R68, 0x1, R69, P5 ;  /* 0x0000000144517824 */ /* 0x000fe400028e0645 */
[-C--:B------:R-:W-:Y:S02]  /*22bd0*/  IMAD R62, R32, R29.reuse, RZ ;  /* 0x0000001d203e7224 */ /* 0x080fe400078e02ff */
[----:B------:R-:W-:Y:S01]  /*22be0*/  IMAD.MOV.U32 R58, RZ, RZ, R67 ;  /* 0x000000ffff3a7224 */ /* 0x000fe200078e0043 */
[----:B------:R-:W-:Y:S01]  /*22bf0*/  ISETP.GE.U32.AND.EX P0, PT, R81, R68, PT, P0 ;  /* 0x000000445100720c */ /* 0x000fe20003f06100 */
[----:B------:R-:W-:-:S03]  /*22c00*/  IMAD.WIDE.U32 R66, R31, R29, RZ ;  /* 0x0000001d1f427225 */ /* 0x000fc600078e00ff */
[----:B------:R-:W-:Y:S01]  /*22c10*/  SEL R69, RZ, 0x1, P0 ;  /* 0x00000001ff457807 */ /* 0x000fe20000000000 */
[----:B------:R-:W-:Y:S02]  /*22c20*/  IMAD R87, R31, R30, R62 ;  /* 0x0000001e1f577224 */ /* 0x000fe400078e023e */
[----:B------:R-:W-:-:S04]  /*22c30*/  IMAD.WIDE.U32 R64, R29, R29, RZ ;  /* 0x0000001d1d407225 */ /* 0x000fc800078e00ff */
[----:B------:R-:W-:-:S04]  /*22c40*/  IMAD.WIDE.U32 R104, P5, R29, R30, R104 ;  /* 0x0000001e1d687225 */ /* 0x000fc800078a0068 */
[-C--:B------:R-:W-:Y:S01]  /*22c50*/  IMAD R68, R94, R29.reuse, RZ ;  /* 0x0000001d5e447224 */ /* 0x080fe200078e02ff */
[----:B------:R-:W-:Y:S01]  /*22c60*/  IADD3 RZ, P0, PT, R65, R104, RZ ;  /* 0x0000006841ff7210 */ /* 0x000fe20007f1e0ff */
[----:B------:R-:W-:Y:S02]  /*22c70*/  IMAD.IADD R87, R67, 0x1, R87 ;  /* 0x0000000143577824 */ /* 0x000fe400078e0257 */
[----:B------:R-:W-:Y:S02]  /*22c80*/  IMAD.X R77, RZ, RZ, RZ, P5 ;  /* 0x000000ffff4d7224 */ /* 0x000fe400028e06ff */
[----:B------:R-:W-:Y:S01]  /*22c90*/  IMAD.MOV.U32 R76, RZ, RZ, R105 ;  /* 0x000000ffff4c7224 */ /* 0x000fe200078e0069 */
[----:B------:R-:W-:Y:S01]  /*22ca0*/  SHF.L.U64.HI R89, R66, 0x1, R87 ;  /* 0x0000000142597819 */ /* 0x000fe20000010257 */
[----:B------:R-:W-:-:S04]  /*22cb0*/  IMAD.WIDE.U32 R60, R93, R29, RZ ;  /* 0x0000001d5d3c7225 */ /* 0x000fc800078e00ff */
[-C--:B------:R-:W-:Y:S02]  /*22cc0*/  IMAD R85, R93, R30.reuse, R68 ;  /* 0x0000001e5d557224 */ /* 0x080fe400078e0244 */
[----:B------:R-:W-:-:S04]  /*22cd0*/  IMAD.WIDE.U32.X R58, R92, R30, R58, P3 ;  /* 0x0000001e5c3a7225 */ /* 0x000fc800018e043a */
[----:B------:R-:W-:Y:S01]  /*22ce0*/  IMAD.SHL.U32 R62, R66, 0x2, RZ ;  /* 0x00000002423e7824 */ /* 0x000fe200078e00ff */
[----:B------:R-:W-:Y:S01]  /*22cf0*/  IADD3 R64, P3, P5, R60, R58, R69 ;  /* 0x0000003a3c407210 */ /* 0x000fe20007d7e045 */
[----:B------:R-:W-:-:S04]  /*22d00*/  IMAD.WIDE.U32 R66, R32, R93, RZ ;  /* 0x0000005d20427225 */ /* 0x000fc800078e00ff */
[----:B------:R-:W-:-:S04]  /*22d10*/  IMAD.WIDE.U32.X R76, R30, R30, R76, P0 ;  /* 0x0000001e1e4c7225 */ /* 0x000fc800000e044c */
[----:B------:R-:W-:Y:S02]  /*22d20*/  IMAD.IADD R85, R61, 0x1, R85 ;  /* 0x000000013d557824 */ /* 0x000fe400078e0255 */
[----:B------:R-:W-:-:S03]  /*22d30*/  IMAD.WIDE.U32 R70, R32, R31, RZ ;  /* 0x0000001f20467225 */ /* 0x000fc600078e00ff */
[----:B------:R-:W-:Y:S01]  /*22d40*/  IADD3.X R65, PT, PT, R85, R59, RZ, P3, P5 ;  /* 0x0000003b55417210 */ /* 0x000fe20001fea4ff */
[----:B------:R-:W-:Y:S01]  /*22d50*/  IMAD.X R73, RZ, RZ, RZ, P1 ;  /* 0x000000ffff497224 */ /* 0x000fe200008e06ff */
[----:B------:R-:W-:Y:S01]  /*22d60*/  IADD3 R79, P1, PT, R62, R76, RZ ;  /* 0x0000004c3e4f7210 */ /* 0x000fe20007f3e0ff */
[----:B------:R-:W-:-:S04]  /*22d70*/  IMAD.WIDE.U32 R68, R31, R93, RZ ;  /* 0x0000005d1f447225 */ /* 0x000fc800078e00ff */
[----:B------:R-:W-:-:S04]  /*22d80*/  IMAD.WIDE.U32 R66, P0, R94, R31, R66 ;  /* 0x0000001f5e427225 */ /* 0x000fc80007800042 */
[----:B------:R-:W-:Y:S01]  /*22d90*/  IMAD.WIDE.U32 R58, R31, R31, RZ ;  /* 0x0000001f1f3a7225 */ /* 0x000fe200078e00ff */
[----:B------:R-:W-:Y:S02]  /*22da0*/  IADD3 RZ, P3, PT, R69, R66, RZ ;  /* 0x0000004245ff7210 */ /* 0x000fe40007f7e0ff */
[----:B------:R-:W-:Y:S01]  /*22db0*/  SHF.L.W.U32.HI R58, R87, 0x1, R72 ;  /* 0x00000001573a7819 */ /* 0x000fe20000010e48 */
[----:B------:R-:W-:-:S04]  /*22dc0*/  IMAD.WIDE.U32 R70, P5, R31, R32, R70 ;  /* 0x000000201f467225 */ /* 0x000fc800078a0046 */
        /* <DEDUP_REMOVED lines=8> */
[----:B------:R-:W-:Y:S01]  /*22e50*/  IMAD.MOV.U32 R72, RZ, RZ, R75 ;  /* 0x000000ffff487224 */ /* 0x000fe200078e004b */
[----:B------:R-:W-:Y:S01]  /*22e60*/  ISETP.GE.U32.AND.EX P0, PT, R78, R89, PT, P0 ;  /* 0x000000594e00720c */ /* 0x000fe20003f06100 */
[----:B------:R-:W-:Y:S01]  /*22e70*/  IMAD.MOV.U32 R60, RZ, RZ, R67 ;  /* 0x000000ffff3c7224 */ /* 0x000fe200078e0043 */
[----:B------:R-:W-:Y:S01]  /*22e80*/  ISETP.GE.U32.AND.EX P1, PT, R65, R85, PT, P1 ;  /* 0x000000554100720c */ /* 0x000fe20003f26110 */
[----:B------:R-:W-:Y:S01]  /*22e90*/  IMAD.WIDE.U32 R62, R31, R31, R58 ;  /* 0x0000001f1f3e7225 */ /* 0x000fe200078e003a */
[----:B------:R-:W-:-:S02]  /*22ea0*/  SEL R77, RZ, 0x1, P0 ;  /* 0x00000001ff4d7807 */ /* 0x000fc40000000000 */
[----:B------:R-:W-:Y:S01]  /*22eb0*/  SEL R85, RZ, 0x1, P1 ;  /* 0x00000001ff557807 */ /* 0x000fe20000800000 */
[----:B------:R-:W-:Y:S01]  /*22ec0*/  IMAD.IADD R75, R70, 0x1, R63 ;  /* 0x00000001464b7824 */ /* 0x000fe200078e023f */
[----:B------:R-:W-:Y:S01]  /*22ed0*/  IADD3 R77, P1, PT, R77, R62, RZ ;  /* 0x0000003e4d4d7210 */ /* 0x000fe20007f3e0ff */
[----:B------:R-:W-:Y:S01]  /*22ee0*/  IMAD.WIDE.U32.X R72, R94, R30, R72, P6 ;  /* 0x0000001e5e487225 */ /* 0x000fe200030e0448 */
[----:B------:R-:W-:Y:S02]  /*22ef0*/  ISETP.LT.U32.AND P0, PT, R62, R58, PT ;  /* 0x0000003a3e00720c */ /* 0x000fe40003f01070 */
[----:B------:R-:W-:Y:S01]  /*22f00*/  ISETP.GE.U32.AND P6, PT, R77, R62, PT ;  /* 0x0000003e4d00720c */ /* 0x000fe20003fc6070 */
[-C--:B------:R-:W-:Y:S02]  /*22f10*/  IMAD R58, R92, R31.reuse, RZ ;  /* 0x0000001f5c3a7224 */ /* 0x080fe400078e02ff */
[----:B------:R-:W-:Y:S02]  /*22f20*/  IMAD.X R76, RZ, RZ, R75, P1 ;  /* 0x000000ffff4c7224 */ /* 0x000fe400008e064b */
[----:B------:R-:W-:-:S03]  /*22f30*/  IMAD.WIDE.U32 R66, R33, R31, R64 ;  /* 0x0000001f21427225 */ /* 0x000fc600078e0040 */
[----:B------:R-:W-:Y:S01]  /*22f40*/  ISETP.GE.U32.AND.EX P6, PT, R76, R75, PT, P6 ;  /* 0x0000004b4c00720c */ /* 0x000fe20003fc6160 */
[----:B------:R-:W-:Y:S01]  /*22f50*/  IMAD R87, R33, R32, R58 ;  /* 0x0000002021577224 */ /* 0x000fe200078e023a */
[----:B------:R-:W-:Y:S01]  /*22f60*/  ISETP.GE.U32.AND P1, PT, R66, R64, PT ;  /* 0x000000404200720c */ /* 0x000fe20003f26070 */
[----:B------:R-:W-:Y:S01]  /*22f70*/  IMAD.X R63, RZ, RZ, RZ, P5 ;  /* 0x000000ffff3f7224 */ /* 0x000fe200028e06ff */
[----:B------:R-:W-:Y:S01]  /*22f80*/  IADD3 R58, P5, PT, R85, R72, RZ ;  /* 0x00000048553a7210 */ /* 0x000fe20007fbe0ff */
[----:B------:R-:W-:Y:S01]  /*22f90*/  IMAD.MOV.U32 R62, RZ, RZ, R71 ;  /* 0x000000ffff3e7224 */ /* 0x000fe200078e0047 */
[----:B------:R-:W-:Y:S01]  /*22fa0*/  SHF.L.W.U32.HI R81, R81, 0x1, R66 ;  /* 0x0000000151517819 */ /* 0x000fe20000010e42 */
[----:B------:R-:W-:Y:S01]  /*22fb0*/  IMAD.IADD R67, R67, 0x1, R87 ;  /* 0x0000000143437824 */ /* 0x000fe200078e0257 */
[----:B------:R-:W-:Y:S01]  /*22fc0*/  ISETP.LT.U32.OR.EX P0, PT, R75, R59, !P6, P0 ;  /* 0x0000003b4b00720c */ /* 0x000fe20007701500 */
[----:B------:R-:W-:-:S03]  /*22fd0*/  IMAD.WIDE.U32.X R62, R32, R32, R62, P4 ;  /* 0x00000020203e7225 */ /* 0x000fc600020e043e */
[----:B------:R-:W-:Y:S01]  /*22fe0*/  ISETP.GE.U32.AND.EX P1, PT, R67, R65, PT, P1 ;  /* 0x000000414300720c */ /* 0x000fe20003f26110 */
[----:B------:R-:W-:Y:S01]  /*22ff0*/  IMAD R64, R94, R31, RZ ;  /* 0x0000001f5e407224 */ /* 0x000fe200078e02ff */
[----:B------:R-:W-:Y:S01]  /*23000*/  SHF.L.W.U32.HI R71, R66, 0x1, R67 ;  /* 0x0000000142477819 */ /* 0x000fe20000010e43 */
[----:B------:R-:W-:Y:S01]  /*23010*/  IMAD.X R59, RZ, RZ, R73, P5 ;  /* 0x000000ffff3b7224 */ /* 0x000fe200028e0649 */
[----:B------:R-:W-:Y:S01]  /*23020*/  SEL R73, RZ, 0x1, P1 ;  /* 0x00000001ff497807 */ /* 0x000fe20000800000 */
[----:B------:R-:W-:Y:S01]  /*23030*/  IMAD.WIDE.U32.X R68, R92, R32, R68, P2 ;  /* 0x000000205c447225 */ /* 0x000fe200010e0444 */
        /* <DEDUP_REMOVED lines=12> */
[C---:B------:R-:W-:Y:S01]  /*23100*/  IMAD.WIDE.U32 R64, R92.reuse, R33, RZ ;  /* 0x000000215c407225 */ /* 0x040fe200078e00ff */
[----:B------:R-:W-:Y:S02]  /*23110*/  IADD3.X R87, PT, PT, R63, R69, RZ, P1, P6 ;  /* 0x000000453f577210 */ /* 0x000fe40000fec4ff */
[----:B------:R-:W-:Y:S01]  /*23120*/  ISETP.GE.U32.AND P1, PT, R75, R62, PT ;  /* 0x0000003e4b00720c */ /* 0x000fe20003f26070 */
[----:B------:R-:W-:Y:S01]  /*23130*/  IMAD.WIDE.U32 R72, R92, R93, RZ ;  /* 0x0000005d5c487225 */ /* 0x000fe200078e00ff */
[----:B------:R-:W-:-:S02]  /*23140*/  ISETP.GE.U32.AND.EX P2, PT, R63, R59, PT, P2 ;  /* 0x0000003b3f00720c */ /* 0x000fc40003f46120 */
[----:B------:R-:W-:Y:S01]  /*23150*/  ISETP.GE.U32.AND.EX P4, PT, R87, R63, PT, P4 ;  /* 0x0000003f5700720c */ /* 0x000fe20003f86140 */
[----:B------:R-:W-:Y:S01]  /*23160*/  IMAD.WIDE.U32.X R60, R94, R32, R60, P3 ;  /* 0x000000205e3c7225 */ /* 0x000fe200018e043c */
[----:B------:R-:W-:Y:S02]  /*23170*/  ISETP.GE.U32.AND.EX P3, PT, R74, R66, PT, P1 ;  /* 0x000000424a00720c */ /* 0x000fe40003f66110 */
[----:B------:R-:W-:Y:S01]  /*23180*/  SEL R69, RZ, 0x1, P4 ;  /* 0x00000001ff457807 */ /* 0x000fe20002000000 */
[C---:B------:R-:W-:Y:S01]  /*23190*/  IMAD.WIDE.U32 R58, R33.reuse, R33, RZ ;  /* 0x00000021213a7225 */ /* 0x040fe200078e00ff */
[----:B------:R-:W-:Y:S02]  /*231a0*/  SEL R58, RZ, 0x1, P2 ;  /* 0x00000001ff3a7807 */ /* 0x000fe40001000000 */
[----:B------:R-:W-:Y:S01]  /*231b0*/  ISETP.LT.U32.OR.EX P0, PT, R66, R71, !P3, P0 ;  /* 0x000000474200720c */ /* 0x000fe20005f01500 */
[----:B------:R-:W-:Y:S01]  /*231c0*/  IMAD.WIDE.U32 R64, P1, R33, R92, R64 ;  /* 0x0000005c21407225 */ /* 0x000fe20007820040 */
[----:B------:R-:W-:-:S02]  /*231d0*/  IADD3 R66, P3, P4, R69, R60, R58 ;  /* 0x0000003c45427210 */ /* 0x000fc40007c7e03a */
[----:B------:R-:W-:Y:S01]  /*231e0*/  SHF.L.W.U32.HI R58, R67, 0x1, R68 ;  /* 0x00000001433a7819 */ /* 0x000fe20000010e44 */
[----:B------:R-:W-:Y:S01]  /*231f0*/  IMAD.WIDE.U32 R62, R33, R93, RZ ;  /* 0x0000005d213e7225 */ /* 0x000fe200078e00ff */
[----:B------:R-:W-:Y:S02]  /*23200*/  IADD3 RZ, P5, PT, R59, R64, RZ ;  /* 0x000000403bff7210 */ /* 0x000fe40007fbe0ff */
[----:B------:R-:W-:Y:S01]  /*23210*/  SHF.L.W.U32.HI R59, R68, 0x1, R87 ;  /* 0x00000001443b7819 */ /* 0x000fe20000010e57 */
[----:B------:R-:W-:Y:S01]  /*23220*/  IMAD.WIDE.U32 R72, P6, R94, R33, R72 ;  /* 0x000000215e487225 */ /* 0x000fe200078c0048 */
[----:B------:R-:W-:Y:S02]  /*23230*/  IADD3.X R67, PT, PT, RZ, R61, RZ, P3, P4 ;  /* 0x0000003dff437210 */ /* 0x000fe40001fe84ff */
[----:B------:R-:W-:Y:S01]  /*23240*/  SEL R81, RZ, 0x1, !P0 ;  /* 0x00000001ff517807 */ /* 0x000fe20004000000 */
[----:B------:R-:W-:Y:S01]  /*23250*/  IMAD.WIDE.U32 R60, R33, R33, R58 ;  /* 0x00000021213c7225 */ /* 0x000fe200078e003a */
[----:B------:R-:W-:-:S03]  /*23260*/  IADD3 RZ, P2, PT, R63, R72, RZ ;  /* 0x000000483fff7210 */ /* 0x000fc60007f5e0ff */
[----:B------:R-:W-:-:S04]  /*23270*/  IMAD.WIDE.U32 R62, R94, R93, RZ ;  /* 0x0000005d5e3e7225 */ /* 0x000fc800078e00ff */
[----:B------:R-:W-:-:S04]  /*23280*/  IMAD.WIDE.U32 R68, R93, R93, RZ ;  /* 0x0000005d5d447225 */ /* 0x000fc800078e00ff */
[----:B------:R-:W-:-:S04]  /*23290*/  IMAD.WIDE.U32 R62, P4, R93, R94, R62 ;  /* 0x0000005e5d3e7225 */ /* 0x000fc8000788003e */
[-C--:B------:R-:W-:Y:S01]  /*232a0*/  IMAD R68, R94, R33.reuse, RZ ;  /* 0x000000215e447224 */ /* 0x080fe200078e02ff */
[----:B------:R-:W-:Y:S01]  /*232b0*/  IADD3 RZ, P3, PT, R69, R62, RZ ;  /* 0x0000003e45ff7210 */ /* 0x000fe20007f7e0ff */
        /* <DEDUP_REMOVED lines=24> */
[----:B------:R-:W-:Y:S01]  /*23440*/  IMAD.WIDE.U32 R64, R81, 0x3d1, RZ ;  /* 0x000003d151407825 */ /* 0x000fe200078e00ff */
[----:B------:R-:W-:-:S02]  /*23450*/  IADD3 R87, P0, PT, R60, R87, RZ ;  /* 0x000000573c577210 */ /* 0x000fc40007f1e0ff */
[----:B------:R-:W-:Y:S01]  /*23460*/  IADD3 R70, P1, PT, R73, R70, RZ ;  /* 0x0000004649467210 */ /* 0x000fe20007f3e0ff */
[----:B------:R-:W-:Y:S01]  /*23470*/  IMAD.X R68, R89, 0x1, R61, P5 ;  /* 0x0000000159447824 */ /* 0x000fe200028e063d */
[----:B------:R-:W-:Y:S01]  /*23480*/  IADD3 R72, P2, PT, RZ, R64, RZ ;  /* 0x00000040ff487210 */ /* 0x000fe20007f5e0ff */
[----:B------:R-:W-:Y:S01]  /*23490*/  IMAD.WIDE.U32 R58, P6, RZ, R81, R58 ;  /* 0x00000051ff3a7225 */ /* 0x000fe200078c003a */
[----:B------:R-:W-:-:S03]  /*234a0*/  SHF.L.W.U32.HI R66, R69, 0x1, R70 ;  /* 0x0000000145427819 */ /* 0x000fc60000010e46 */
[----:B------:R-:W-:Y:S01]  /*234b0*/  IMAD.X R73, RZ, RZ, R68, P0 ;  /* 0x000000ffff497224 */ /* 0x000fe200000e0644 */
[----:B------:R-:W-:Y:S01]  /*234c0*/  ISETP.GE.U32.AND P0, PT, R87, R60, PT ;  /* 0x0000003c5700720c */ /* 0x000fe20003f06070 */
[----:B------:R-:W-:Y:S01]  /*234d0*/  IMAD.X R80, RZ, RZ, R71, P1 ;  /* 0x000000ffff507224 */ /* 0x000fe200008e0647 */
[----:B------:R-:W-:Y:S01]  /*234e0*/  ISETP.GE.U32.AND P1, PT, R72, R64, PT ;  /* 0x000000404800720c */ /* 0x000fe20003f26070 */
[----:B------:R-:W-:Y:S01]  /*234f0*/  IMAD.X R71, RZ, RZ, RZ, P4 ;  /* 0x000000ffff477224 */ /* 0x000fe200020e06ff */
[----:B------:R-:W-:Y:S01]  /*23500*/  ISETP.LT.U32.AND P4, PT, R60, R67, PT ;  /* 0x000000433c00720c */ /* 0x000fe20003f81070 */
[----:B------:R-:W-:Y:S01]  /*23510*/  IMAD.MOV.U32 R64, RZ, RZ, R59 ;  /* 0x000000ffff407224 */ /* 0x000fe200078e003b */
[----:B------:R-:W-:Y:S01]  /*23520*/  ISETP.GE.U32.AND.EX P0, PT, R73, R68, PT, P0 ;  /* 0x000000444900720c */ /* 0x000fe20003f06100 */
[----:B------:R-:W-:Y:S01]  /*23530*/  IMAD.WIDE.U32 R60, R87, 0x3d1, RZ ;  /* 0x000003d1573c7825 */ /* 0x000fe200078e00ff */
[----:B------:R-:W-:Y:S02]  /*23540*/  IADD3 R86, P5, PT, R65, R58, RZ ;  /* 0x0000003a41567210 */ /* 0x000fe40007fbe0ff */
[----:B------:R-:W-:Y:S01]  /*23550*/  SHF.L.W.U32.HI R67, R70, 0x1, R80 ;  /* 0x0000000146437819 */ /* 0x000fe20000010e50 */
[----:B------:R-:W-:Y:S01]  /*23560*/  IMAD.WIDE.U32 R58, R73, 0x3d1, RZ ;  /* 0x000003d1493a7825 */ /* 0x000fe200078e00ff */
[----:B------:R-:W-:-:S02]  /*23570*/  ISETP.LT.U32.OR.EX P0, PT, R68, R89, !P0, P4 ;  /* 0x000000594400720c */ /* 0x000fc40004701540 */
[----:B------:R-:W-:Y:S01]  /*23580*/  SHF.R.U32.HI R80, RZ, 0x1f, R80 ;  /* 0x0000001fff507819 */ /* 0x000fe20000011650 */
[----:B------:R-:W-:Y:S01]  /*23590*/  IMAD.X R65, RZ, RZ, RZ, P6 ;  /* 0x000000ffff417224 */ /* 0x000fe200030e06ff */
[----:B------:R-:W-:Y:S01]  /*235a0*/  SEL R89, RZ, 0x1, !P0 ;  /* 0x00000001ff597807 */ /* 0x000fe20004000000 */
[----:B------:R-:W-:-:S04]  /*235b0*/  IMAD.WIDE.U32 R68, R93, R93, R66 ;  /* 0x0000005d5d447225 */ /* 0x000fc800078e0042 */
[----:B------:R-:W-:Y:S01]  /*235c0*/  IMAD.WIDE.U32.X R64, RZ, R85, R64, P5 ;  /* 0x00000055ff407225 */ /* 0x000fe200028e0440 */
[----:B------:R-:W-:-:S03]  /*235d0*/  IADD3 R89, P0, PT, R89, R68, RZ ;  /* 0x0000004459597210 */ /* 0x000fc60007f1e0ff */
[----:B------:R-:W-:-:S04]  /*235e0*/  IMAD.WIDE.U32 R58, P6, RZ, R87, R58 ;  /* 0x00000057ff3a7225 */ /* 0x000fc800078c003a */
[----:B------:R-:W-:Y:S01]  /*235f0*/  IMAD.X R81, R86, 0x1, R81, P2 ;  /* 0x0000000156517824 */ /* 0x000fe200010e0651 */
[----:B------:R-:W-:Y:S01]  /*23600*/  ISETP.GE.U32.AND P2, PT, R89, R68, PT ;  /* 0x000000445900720c */ /* 0x000fe20003f46070 */
[----:B------:R-:W-:Y:S01]  /*23610*/  IMAD.MOV.U32 R70, RZ, RZ, R63 ;  /* 0x000000ffff467224 */ /* 0x000fe200078e003f */
[----:B------:R-:W-:Y:S01]  /*23620*/  IADD3 R63, P4, PT, R61, R58, RZ ;  /* 0x0000003a3d3f7210 */ /* 0x000fe20007f9e0ff */
[----:B------:R-:W-:Y:S01]  /*23630*/  IMAD.IADD R88, R62, 0x1, R69 ;  /* 0x000000013e587824 */ /* 0x000fe200078e0245 */
[----:B------:R-:W-:Y:S01]  /*23640*/  IADD3 R62, P5, PT, R64, R60, RZ ;  /* 0x0000003c403e7210 */ /* 0x000fe20007fbe0ff */
[----:B------:R-:W-:Y:S01]  /*23650*/  IMAD.X R61, RZ, RZ, RZ, P6 ;  /* 0x000000ffff3d7224 */ /* 0x000fe200030e06ff */
[----:B------:R-:W-:Y:S01]  /*23660*/  ISETP.GE.U32.AND.EX P1, PT, R81, R86, PT, P1 ;  /* 0x000000565100720c */ /* 0x000fe20003f26110 */
[----:B------:R-:W-:Y:S01]  /*23670*/  IMAD.X R69, RZ, RZ, R88, P0 ;  /* 0x000000ffff457224 */ /* 0x000fe200000e0658 */
[----:B------:R-:W-:Y:S01]  /*23680*/  ISETP.LT.U32.AND P0, PT, R68, R66, PT ;  /* 0x000000424400720c */ /* 0x000fe20003f01070 */
[----:B------:R-:W-:Y:S01]  /*23690*/  IMAD.X R86, R63, 0x1, R65, P5 ;  /* 0x000000013f567824 */ /* 0x000fe200028e0641 */
[----:B------:R-:W-:Y:S01]  /*236a0*/  SEL R66, RZ, 0x1, P1 ;  /* 0x00000001ff427807 */ /* 0x000fe20000800000 */
[----:B------:R-:W-:Y:S01]  /*236b0*/  IMAD.WIDE.U32.X R70, R94, R94, R70, P3 ;  /* 0x0000005e5e467225 */ /* 0x000fe200018e0446 */
[----:B------:R-:W-:-:S02]  /*236c0*/  IADD3 R85, P5, PT, R62, R85, RZ ;  /* 0x000000553e557210 */ /* 0x000fc40007fbe0ff */
[----:B------:R-:W-:Y:S02]  /*236d0*/  ISETP.GE.U32.AND.EX P2, PT, R69, R88, PT, P2 ;  /* 0x000000584500720c */ /* 0x000fe40003f46120 */
[----:B------:R-:W-:Y:S01]  /*236e0*/  IADD3 R66, P6, PT, R85, R66, RZ ;  /* 0x0000004255427210 */ /* 0x000fe20007fde0ff */
[----:B------:R-:W-:Y:S01]  /*236f0*/  IMAD.X R87, R86, 0x1, R87, P5 ;  /* 0x0000000156577824 */ /* 0x000fe200028e0657 */
[----:B------:R-:W-:Y:S01]  /*23700*/  ISETP.GE.U32.AND P1, PT, R62, R60, PT ;  /* 0x0000003c3e00720c */ /* 0x000fe20003f26070 */
        /* <DEDUP_REMOVED lines=10> */
[----:B------:R-:W-:-:S04]  /*237b0*/  IMAD.WIDE.U32 R62, R89, 0x3d1, RZ ;  /* 0x000003d1593e7825 */ /* 0x000fc800078e00ff */
[----:B------:R-:W-:Y:S01]  /*237c0*/  IMAD.WIDE.U32 R60, P1, RZ, R89, R58 ;  /* 0x00000059ff3c7225 */ /* 0x000fe2000782003a */
[----:B------:R-:W-:Y:S02]  /*237d0*/  SEL R59, RZ, 0x1, !P0 ;  /* 0x00000001ff3b7807 */ /* 0x000fe40004000000 */
[----:B------:R-:W-:Y:S02]  /*237e0*/  ISETP.LT.U32.OR.EX P0, PT, R87, R86, !P3, P2 ;  /* 0x000000565700720c */ /* 0x000fe40005f01520 */
[----:B------:R-:W-:Y:S02]  /*237f0*/  IADD3 R58, P5, P3, R62, R64, R85 ;  /* 0x000000403e3a7210 */ /* 0x000fe40007bbe055 */
[----:B------:R-:W-:Y:S02]  /*23800*/  IADD3 R63, P6, PT, R63, R60, RZ ;  /* 0x0000003c3f3f7210 */ /* 0x000fe40007fde0ff */
[----:B------:R-:W-:Y:S01]  /*23810*/  IADD3 R85, P4, P2, R59, R80, R70 ;  /* 0x000000503b557210 */ /* 0x000fe20007a9e046 */
[----:B------:R-:W-:Y:S01]  /*23820*/  IMAD.X R59, RZ, RZ, RZ, P1 ;  /* 0x000000ffff3b7224 */ /* 0x000fe200008e06ff */
[----:B------:R-:W-:-:S02]  /*23830*/  IADD3 R73, P1, PT, R58, R73, RZ ;  /* 0x000000493a497210 */ /* 0x000fc40007f3e0ff */
[----:B------:R-:W-:Y:S02]  /*23840*/  SEL R64, RZ, 0x1, !P0 ;  /* 0x00000001ff407807 */ /* 0x000fe40004000000 */
[----:B------:R-:W-:Y:S02]  /*23850*/  IADD3.X R70, PT, PT, R63, R65, RZ, P5, P3 ;  /* 0x000000413f467210 */ /* 0x000fe40002fe64ff */
[----:B------:R-:W-:Y:S02]  /*23860*/  IADD3.X R71, PT, PT, RZ, RZ, R71, P4, P2 ;  /* 0x000000ffff477210 */ /* 0x000fe400027e4447 */
[C---:B------:R-:W-:Y:S01]  /*23870*/  IADD3 R64, P2, PT, R73.reuse, R64, RZ ;  /* 0x0000004049407210 */ /* 0x040fe20007f5e0ff */
[----:B------:R-:W-:Y:S01]  /*23880*/  IMAD.X R68, R70, 0x1, R89, P1 ;  /* 0x0000000146447824 */ /* 0x000fe200008e0659 */
[----:B------:R-:W-:Y:S02]  /*23890*/  ISETP.GE.U32.AND P0, PT, R58, R62, PT ;  /* 0x0000003e3a00720c */ /* 0x000fe40003f06070 */
[----:B------:R-:W-:Y:S01]  /*238a0*/  ISETP.LT.U32.AND P3, PT, R73, R58, PT ;  /* 0x0000003a4900720c */ /* 0x000fe20003f61070 */
[----:B------:R-:W-:Y:S01]  /*238b0*/  IMAD.MOV.U32 R58, RZ, RZ, R61 ;  /* 0x000000ffff3a7224 */ /* 0x000fe200078e003d */
        /* <DEDUP_REMOVED lines=88> */
.L_x_397:
[----:B------:R-:W-:Y:S01]  /*23e40*/  IMAD.MOV.U32 R73, RZ, RZ, R81 ;  /* 0x000000ffff497224 */ /* 0x000fe200078e0051 */
[----:B------:R-:W-:Y:S01]  /*23e50*/  IADD3 R79, P1, PT, R66, R79, RZ ;  /* 0x0000004f424f7210 */ /* 0x000fe20007f3e0ff */
[----:B------:R-:W-:-:S04]  /*23e60*/  IMAD.WIDE.U32 R58, R29, R29, R72 ;  /* 0x0000001d1d3a7225 */ /* 0x000fc800078e0048 */
        /* <DEDUP_REMOVED lines=55> */
.L_x_398:
        /* <DEDUP_REMOVED lines=59> */
.L_x_400:
        /* <DEDUP_REMOVED lines=57> */
.L_x_401:
        /* <DEDUP_REMOVED lines=27> */
.L_x_399:
[----:B------:R-:W-:-:S04]  /*24ad0*/  IMAD.WIDE.U32 R62, R122, R119, RZ ;  /* 0x000000777a3e7225 */ /* 0x000fc800078e00ff */
[----:B------:R-:W-:-:S04]  /*24ae0*/  IMAD.WIDE.U32 R64, R117, R119, RZ ;  /* 0x0000007775407225 */ /* 0x000fc800078e00ff */
[----:B------:R-:W-:-:S04]  /*24af0*/  IMAD.WIDE.U32 R62, P0, R120, R117, R62 ;  /* 0x00000075783e7225 */ /* 0x000fc8000780003e */
[----:B------:R-:W-:Y:S01]  /*24b00*/  IMAD.X R61, RZ, RZ, RZ, P0 ;  /* 0x000000ffff3d7224 */ /* 0x000fe200000e06ff */
[----:B------:R-:W-:Y:S01]  /*24b10*/  IADD3 RZ, P0, PT, R65, R62, RZ ;  /* 0x0000003e41ff7210 */ /* 0x000fe20007f1e0ff */
[----:B------:R-:W-:-:S04]  /*24b20*/  IMAD.WIDE.U32 R58, R117, R113, RZ ;  /* 0x00000071753a7225 */ /* 0x000fc800078e00ff */
[----:B------:R-:W-:Y:S02]  /*24b30*/  IMAD.MOV.U32 R60, RZ, RZ, R63 ;  /* 0x000000ffff3c7224 */ /* 0x000fe400078e003f */
[----:B------:R-:W-:Y:S02]  /*24b40*/  IMAD R58, R114, R117, RZ ;  /* 0x00000075723a7224 */ /* 0x000fe400078e02ff */
[----:B------:R-:W-:-:S04]  /*24b50*/  IMAD.WIDE.U32 R66, R122, R113, RZ ;  /* 0x000000717a427225 */ /* 0x000fc800078e00ff */
[----:B------:R-:W-:-:S04]  /*24b60*/  IMAD.WIDE.U32 R64, R113, R117, RZ ;  /* 0x0000007571407225 */ /* 0x000fc800078e00ff */
[----:B------:R-:W-:-:S04]  /*24b70*/  IMAD.WIDE.U32.X R60, R120, R122, R60, P0 ;  /* 0x0000007a783c7225 */ /* 0x000fc800000e043c */
[----:B------:R-:W-:Y:S01]  /*24b80*/  IMAD R69, R113, R122, R58 ;  /* 0x0000007a71457224 */ /* 0x000fe200078e023a */
[----:B------:R-:W-:Y:S01]  /*24b90*/  IADD3 R60, P5, PT, R60, R64, RZ ;  /* 0x000000403c3c7210 */ /* 0x000fe20007fbe0ff */
[----:B------:R-:W-:-:S03]  /*24ba0*/  IMAD.WIDE.U32 R66, P1, R114, R117, R66 ;  /* 0x0000007572427225 */ /* 0x000fc60007820042 */
[----:B------:R-:W-:Y:S01]  /*24bb0*/  ISETP.GE.U32.AND P0, PT, R60, R64, PT ;  /* 0x000000403c00720c */ /* 0x000fe20003f06070 */
[----:B------:R-:W-:Y:S01]  /*24bc0*/  IMAD.IADD R69, R65, 0x1, R69 ;  /* 0x0000000141457824 */ /* 0x000fe200078e0245 */
[----:B------:R-:W-:Y:S01]  /*24bd0*/  IADD3 RZ, P3, PT, R59, R66, RZ ;  /* 0x000000423bff7210 */ /* 0x000fe20007f7e0ff */
[----:B------:R-:W-:-:S04]  /*24be0*/  IMAD.WIDE.U32 R72, R122, R115, RZ ;  /* 0x000000737a487225 */ /* 0x000fc800078e00ff */
[----:B------:R-:W-:Y:S02]  /*24bf0*/  IMAD.X R61, R69, 0x1, R61, P5 ;  /* 0x00000001453d7824 */ /* 0x000fe400028e063d */
[----:B------:R-:W-:-:S03]  /*24c00*/  IMAD.WIDE.U32 R70, R122, R121, RZ ;  /* 0x000000797a467225 */ /* 0x000fc600078e00ff */
[----:B------:R-:W-:Y:S01]  /*24c10*/  ISETP.GE.U32.AND.EX P0, PT, R61, R69, PT, P0 ;  /* 0x000000453d00720c */ /* 0x000fe20003f06100 */
[----:B------:R-:W-:-:S04]  /*24c20*/  IMAD.WIDE.U32 R58, R117, R115, RZ ;  /* 0x00000073753a7225 */ /* 0x000fc800078e00ff */
[----:B------:R-:W-:-:S04]  /*24c30*/  IMAD.WIDE.U32 R72, P4, R116, R117, R72 ;  /* 0x0000007574487225 */ /* 0x000fc80007880048 */
[----:B------:R-:W-:Y:S01]  /*24c40*/  IMAD.X R65, RZ, RZ, RZ, P1 ;  /* 0x000000ffff417224 */ /* 0x000fe200008e06ff */
[----:B------:R-:W-:Y:S01]  /*24c50*/  IADD3 RZ, P1, PT, R59, R72, RZ ;  /* 0x000000483bff7210 */ /* 0x000fe20007f3e0ff */
[----:B------:R-:W-:Y:S01]  /*24c60*/  IMAD.MOV.U32 R64, RZ, RZ, R67 ;  /* 0x000000ffff407224 */ /* 0x000fe200078e0043 */
[----:B------:R-:W-:Y:S01]  /*24c70*/  SEL R59, RZ, 0x1, P0 ;  /* 0x00000001ff3b7807 */ /* 0x000fe20000000000 */
[----:B------:R-:W-:Y:S02]  /*24c80*/  IMAD R58, R118, R117, RZ ;  /* 0x00000075763a7224 */ /* 0x000fe400078e02ff */
[----:B------:R-:W-:-:S04]  /*24c90*/  IMAD.WIDE.U32 R62, R117, R121, RZ ;  /* 0x00000079753e7225 */ /* 0x000fc800078e00ff */
[----:B------:R-:W-:-:S04]  /*24ca0*/  IMAD.WIDE.U32 R70, P2, R118, R117, R70 ;  /* 0x0000007576467225 */ /* 0x000fc80007840046 */
[----:B------:R-:W-:Y:S01]  /*24cb0*/  IMAD.WIDE.U32 R66, R84, R119, RZ ;  /* 0x0000007754427225 */ /* 0x000fe200078e00ff */
[----:B------:R-:W-:-:S03]  /*24cc0*/  IADD3 RZ, P6, PT, R63, R70, RZ ;  /* 0x000000463fff7210 */ /* 0x000fc60007fde0ff */
[----:B------:R-:W-:-:S04]  /*24cd0*/  IMAD.WIDE.U32 R74, R121, R117, RZ ;  /* 0x00000075794a7225 */ /* 0x000fc800078e00ff */
[-C--:B------:R-:W-:Y:S02]  /*24ce0*/  IMAD R69, R121, R122.reuse, R58 ;  /* 0x0000007a79457224 */ /* 0x080fe400078e023a */
[----:B------:R-:W-:-:S04]  /*24cf0*/  IMAD.WIDE.U32.X R64, R114, R122, R64, P3 ;  /* 0x0000007a72407225 */ /* 0x000fc800018e0440 */
[----:B------:R-:W-:Y:S01]  /*24d00*/  IMAD R68, R120, R83, RZ ;  /* 0x0000005378447224 */ /* 0x000fe200078e02ff */
[----:B------:R-:W-:Y:S01]  /*24d10*/  IADD3 R64, P3, P5, R74, R64, R59 ;  /* 0x000000404a407210 */ /* 0x000fe20007d7e03b */
[----:B------:R-:W-:Y:S02]  /*24d20*/  IMAD.IADD R75, R75, 0x1, R69 ;  /* 0x000000014b4b7824 */ /* 0x000fe400078e0245 */
[----:B------:R-:W-:-:S03]  /*24d30*/  IMAD.WIDE.U32 R62, R83, R119, RZ ;  /* 0x00000077533e7225 */ /* 0x000fc600078e00ff */
[----:B------:R-:W-:Y:S01]  /*24d40*/  IADD3.X R65, PT, PT, R75, R65, RZ, P3, P5 ;  /* 0x000000414b417210 */ /* 0x000fe20001fea4ff */
[----:B------:R-:W-:-:S04]  /*24d50*/  IMAD.WIDE.U32 R66, P0, R120, R83, R66 ;  /* 0x0000005378427225 */ /* 0x000fc80007800042 */
[----:B------:R-:W-:Y:S01]  /*24d60*/  IMAD.WIDE.U32 R58, R119, R83, R60 ;  /* 0x00000053773a7225 */ /* 0x000fe200078e003c */
[----:B------:R-:W-:-:S03]  /*24d70*/  IADD3 RZ, P5, PT, R63, R66, RZ ;  /* 0x000000423fff7210 */ /* 0x000fc60007fbe0ff */
[----:B------:R-:W-:Y:S02]  /*24d80*/  IMAD R111, R119, R84, R68 ;  /* 0x00000054776f7224 */ /* 0x000fe400078e0244 */
[----:B------:R-:W-:Y:S01]  /*24d90*/  IMAD.X R63, RZ, RZ, RZ, P0 ;  /* 0x000000ffff3f7224 */ /* 0x000fe200000e06ff */
[----:B------:R-:W-:Y:S01]  /*24da0*/  ISETP.GE.U32.AND P0, PT, R58, R60, PT ;  /* 0x0000003c3a00720c */ /* 0x000fe20003f06070 */
[----:B------:R-:W-:Y:S02]  /*24db0*/  IMAD.IADD R111, R59, 0x1, R111 ;  /* 0x000000013b6f7824 */ /* 0x000fe400078e026f */
[----:B------:R-:W-:-:S03]  /*24dc0*/  IMAD.WIDE.U32 R68, R84, R113, RZ ;  /* 0x0000007154447225 */ /* 0x000fc600078e00ff */
[----:B------:R-:W-:Y:S01]  /*24dd0*/  ISETP.GE.U32.AND.EX P0, PT, R111, R61, PT, P0 ;  /* 0x0000003d6f00720c */ /* 0x000fe20003f06100 */
[-C--:B------:R-:W-:Y:S02]  /*24de0*/  IMAD R60, R114, R83.reuse, RZ ;  /* 0x00000053723c7224 */ /* 0x080fe400078e02ff */
[----:B------:R-:W-:Y:S01]  /*24df0*/  IMAD.MOV.U32 R62, RZ, RZ, R67 ;  /* 0x000000ffff3e7224 */ /* 0x000fe200078e0043 */
[----:B------:R-:W-:Y:S01]  /*24e00*/  SEL R79, RZ, 0x1, P0 ;  /* 0x00000001ff4f7807 */ /* 0x000fe20000000000 */
[C---:B------:R-:W-:Y:S02]  /*24e10*/  IMAD R81, R113.reuse, R84, R60 ;  /* 0x0000005471517224 */ /* 0x040fe400078e023c */
[----:B------:R-:W-:-:S04]  /*24e20*/  IMAD.WIDE.U32 R66, R113, R83, R64 ;  /* 0x0000005371427225 */ /* 0x000fc800078e0040 */
[----:B------:R-:W-:-:S04]  /*24e30*/  IMAD.WIDE.U32.X R62, R120, R84, R62, P5 ;  /* 0x00000054783e7225 */ /* 0x000fc800028e043e */
[----:B------:R-:W-:-:S04]  /*24e40*/  IMAD.WIDE.U32 R76, R83, R113, RZ ;  /* 0x00000071534c7225 */ /* 0x000fc800078e00ff */
[----:B------:R-:W-:-:S04]  /*24e50*/  IMAD.WIDE.U32 R68, P3, R114, R83, R68 ;  /* 0x0000005372447225 */ /* 0x000fc80007860044 */
[----:B------:R-:W-:Y:S01]  /*24e60*/  IMAD.X R61, RZ, RZ, RZ, P2 ;  /* 0x000000ffff3d7224 */ /* 0x000fe200010e06ff */
[----:B------:R-:W-:Y:S01]  /*24e70*/  IADD3 R62, P0, P2, R66, R62, R79 ;  /* 0x0000003e423e7210 */ /* 0x000fe20007a1e04f */
[----:B------:R-:W-:Y:S01]  /*24e80*/  IMAD.IADD R67, R67, 0x1, R81 ;  /* 0x0000000143437824 */ /* 0x000fe200078e0251 */
[----:B------:R-:W-:Y:S01]  /*24e90*/  IADD3 RZ, P5, PT, R77, R68, RZ ;  /* 0x000000444dff7210 */ /* 0x000fe20007fbe0ff */
[----:B------:R-:W-:Y:S01]  /*24ea0*/  IMAD.X R77, RZ, RZ, RZ, P3 ;  /* 0x000000ffff4d7224 */ /* 0x000fe200018e06ff */
[----:B------:R-:W-:Y:S01]  /*24eb0*/  ISETP.GE.U32.AND P3, PT, R64, R74, PT ;  /* 0x0000004a4000720c */ /* 0x000fe20003f66070 */
[----:B------:R-:W-:Y:S01]  /*24ec0*/  IMAD.MOV.U32 R60, RZ, RZ, R71 ;  /* 0x000000ffff3c7224 */ /* 0x000fe200078e0047 */
[----:B------:R-:W-:Y:S01]  /*24ed0*/  IADD3.X R63, PT, PT, R67, R63, RZ, P0, P2 ;  /* 0x0000003f433f7210 */ /* 0x000fe200007e44ff */
[----:B------:R-:W-:Y:S01]  /*24ee0*/  IMAD.MOV.U32 R76, RZ, RZ, R69 ;  /* 0x000000ffff4c7224 */ /* 0x000fe200078e0045 */
[----:B------:R-:W-:Y:S01]  /*24ef0*/  ISETP.GE.U32.AND P0, PT, R66, R64, PT ;  /* 0x000000404200720c */ /* 0x000fe20003f06070 */
[----:B------:R-:W-:Y:S01]  /*24f00*/  IMAD R64, R116, R117, RZ ;  /* 0x0000007574407224 */ /* 0x000fe200078e02ff */
[----:B------:R-:W-:Y:S01]  /*24f10*/  ISETP.GE.U32.AND P2, PT, R62, R66, PT ;  /* 0x000000423e00720c */ /* 0x000fe20003f46070 */
[----:B------:R-:W-:Y:S01]  /*24f20*/  IMAD.WIDE.U32 R68, R84, R121, RZ ;  /* 0x0000007954447225 */ /* 0x000fe200078e00ff */
[----:B------:R-:W-:-:S02]  /*24f30*/  ISETP.GE.U32.AND.EX P3, PT, R65, R75, PT, P3 ;  /* 0x0000004b4100720c */ /* 0x000fc40003f66130 */
[----:B------:R-:W-:Y:S01]  /*24f40*/  ISETP.GE.U32.AND.EX P0, PT, R67, R65, PT, P0 ;  /* 0x000000414300720c */ /* 0x000fe20003f06100 */
[----:B------:R-:W-:Y:S01]  /*24f50*/  IMAD.WIDE.U32 R70, R115, R117, RZ ;  /* 0x0000007573467225 */ /* 0x000fe200078e00ff */
[----:B------:R-:W-:Y:S02]  /*24f60*/  ISETP.GE.U32.AND.EX P2, PT, R63, R67, PT, P2 ;  /* 0x000000433f00720c */ /* 0x000fe40003f46120 */
[----:B------:R-:W-:Y:S01]  /*24f70*/  SEL R67, RZ, 0x1, P3 ;  /* 0x00000001ff437807 */ /* 0x000fe20001800000 */
[-C--:B------:R-:W-:Y:S01]  /*24f80*/  IMAD R79, R115, R122.reuse, R64 ;  /* 0x0000007a734f7224 */ /* 0x080fe200078e0240 */
[----:B------:R-:W-:Y:S01]  /*24f90*/  SEL R66, RZ, 0x1, P0 ;  /* 0x00000001ff427807 */ /* 0x000fe20000000000 */
[----:B------:R-:W-:Y:S01]  /*24fa0*/  IMAD.WIDE.U32.X R60, R118, R122, R60, P6 ;  /* 0x0000007a763c7225 */ /* 0x000fe200030e043c */
[----:B------:R-:W-:-:S03]  /*24fb0*/  SEL R81, RZ, 0x1, P2 ;  /* 0x00000001ff517807 */ /* 0x000fc60001000000 */
[----:B------:R-:W-:-:S04]  /*24fc0*/  IMAD.WIDE.U32 R64, R83, R121, RZ ;  /* 0x0000007953407225 */ /* 0x000fc800078e00ff */
[----:B------:R-:W-:-:S04]  /*24fd0*/  IMAD.WIDE.U32 R68, P3, R118, R83, R68 ;  /* 0x0000005376447225 */ /* 0x000fc80007860044 */
[----:B------:R-:W-:Y:S01]  /*24fe0*/  IMAD.IADD R79, R71, 0x1, R79 ;  /* 0x00000001474f7824 */ /* 0x000fe200078e024f */
[----:B------:R-:W-:Y:S01]  /*24ff0*/  IADD3 RZ, P6, PT, R65, R68, RZ ;  /* 0x0000004441ff7210 */ /* 0x000fe20007fde0ff */
[----:B------:R-:W-:Y:S01]  /*25000*/  IMAD.WIDE.U32.X R76, R114, R84, R76, P5 ;  /* 0x00000054724c7225 */ /* 0x000fe200028e044c */
[----:B------:R-:W-:-:S03]  /*25010*/  IADD3 R64, P0, P5, R70, R60, R67 ;  /* 0x0000003c46407210 */ /* 0x000fc60007d1e043 */
[----:B------:R-:W-:Y:S01]  /*25020*/  IMAD R60, R118, R83, RZ ;  /* 0x00000053763c7224 */ /* 0x000fe200078e02ff */
[----:B------:R-:W-:Y:S01]  /*25030*/  IADD3.X R65, PT, PT, R79, R61, RZ, P0, P5 ;  /* 0x0000003d4f417210 */ /* 0x000fe200007ea4ff */
[----:B------:R-:W-:Y:S01]  /*25040*/  IMAD.WIDE.U32 R74, R84, R115, RZ ;  /* 0x00000073544a7225 */ /* 0x000fe200078e00ff */
[----:B------:R-:W-:-:S03]  /*25050*/  IADD3 R81, P0, P2, R81, R76, R66 ;  /* 0x0000004c51517210 */ /* 0x000fc60007a1e042 */
[C---:B------:R-:W-:Y:S01]  /*25060*/  IMAD R71, R121.reuse, R84, R60 ;  /* 0x0000005479477224 */ /* 0x040fe200078e023c */
[----:B------:R-:W-:Y:S01]  /*25070*/  IADD3.X R76, PT, PT, RZ, R77, RZ, P0, P2 ;  /* 0x0000004dff4c7210 */ /* 0x000fe200007e44ff */
[----:B------:R-:W-:-:S04]  /*25080*/  IMAD.WIDE.U32 R60, R121, R83, R64 ;  /* 0x00000053793c7225 */ /* 0x000fc800078e0040 */
[----:B------:R-:W-:Y:S01]  /*25090*/  IMAD.WIDE.U32 R66, R83, R115, RZ ;  /* 0x0000007353427225 */ /* 0x000fe200078e00ff */
[----:B------:R-:W-:-:S03]  /*250a0*/  IADD3 R66, P2, PT, R81, R60, RZ ;  /* 0x0000003c51427210 */ /* 0x000fc60007f5e0ff */
[----:B------:R-:W-:-:S04]  /*250b0*/  IMAD.WIDE.U32 R74, P5, R116, R83, R74 ;  /* 0x00000053744a7225 */ /* 0x000fc800078a004a */
[----:B------:R-:W-:Y:S01]  /*250c0*/  IMAD.IADD R71, R61, 0x1, R71 ;  /* 0x000000013d477824 */ /* 0x000fe200078e0247 */
[----:B------:R-:W-:Y:S01]  /*250d0*/  IADD3 RZ, P0, PT, R67, R74, RZ ;  /* 0x0000004a43ff7210 */ /* 0x000fe20007f1e0ff */
[----:B------:R-:W-:Y:S01]  /*250e0*/  IMAD.X R77, RZ, RZ, RZ, P4 ;  /* 0x000000ffff4d7224 */ /* 0x000fe200020e06ff */
[----:B------:R-:W-:Y:S01]  /*250f0*/  ISETP.GE.U32.AND P4, PT, R66, R60, PT ;  /* 0x0000003c4200720c */ /* 0x000fe20003f86070 */
[----:B------:R-:W-:Y:S01]  /*25100*/  IMAD.X R61, RZ, RZ, RZ, P3 ;  /* 0x000000ffff3d7224 */ /* 0x000fe200018e06ff */
[----:B------:R-:W-:Y:S01]  /*25110*/  ISETP.GE.U32.AND P3, PT, R60, R64, PT ;  /* 0x000000403c00720c */ /* 0x000fe20003f66070 */
[C---:B------:R-:W-:Y:S01]  /*25120*/  IMAD.X R67, R71.reuse, 0x1, R76, P2 ;  /* 0x0000000147437824 */ /* 0x040fe200010e064c */
[----:B------:R-:W-:Y:S01]  /*25130*/  ISETP.GE.U32.AND P2, PT, R64, R70, PT ;  /* 0x000000464000720c */ /* 0x000fe20003f46070 */
[----:B------:R-:W-:Y:S01]  /*25140*/  IMAD.MOV.U32 R60, RZ, RZ, R69 ;  /* 0x000000ffff3c7224 */ /* 0x000fe200078e0045 */
[----:B------:R-:W-:Y:S01]  /*25150*/  ISETP.GE.U32.AND.EX P3, PT, R71, R65, PT, P3 ;  /* 0x000000414700720c */ /* 0x000fe20003f66130 */
[----:B------:R-:W-:Y:S01]  /*25160*/  IMAD.WIDE.U32 R68, R82, R119, RZ ;  /* 0x0000007752447225 */ /* 0x000fe200078e00ff */
[----:B------:R-:W-:-:S02]  /*25170*/  ISETP.GE.U32.AND.EX P4, PT, R67, R71, PT, P4 ;  /* 0x000000474300720c */ /* 0x000fc40003f86140 */
[----:B------:R-:W-:Y:S01]  /*25180*/  SEL R64, RZ, 0x1, P3 ;  /* 0x00000001ff407807 */ /* 0x000fe20001800000 */
[----:B------:R-:W-:Y:S01]  /*25190*/  IMAD.WIDE.U32.X R60, R118, R84, R60, P6 ;  /* 0x00000054763c7225 */ /* 0x000fe200030e043c */
[----:B------:R-:W-:Y:S02]  /*251a0*/  SEL R81, RZ, 0x1, P4 ;  /* 0x00000001ff517807 */ /* 0x000fe40002000000 */
[----:B------:R-:W-:Y:S01]  /*251b0*/  ISETP.GE.U32.AND.EX P2, PT, R65, R79, PT, P2 ;  /* 0x0000004f4100720c */ /* 0x000fe20003f46120 */
[----:B------:R-:W-:Y:S01]  /*251c0*/  IMAD.MOV.U32 R76, RZ, RZ, R73 ;  /* 0x000000ffff4c7224 */ /* 0x000fe200078e0049 */
[----:B------:R-:W-:Y:S01]  /*251d0*/  IADD3 R81, P3, P4, R81, R60, R64 ;  /* 0x0000003c51517210 */ /* 0x000fe20007c7e040 */
[----:B------:R-:W-:Y:S01]  /*251e0*/  IMAD.WIDE.U32 R70, R5, R119, RZ ;  /* 0x0000007705467225 */ /* 0x000fe200078e00ff */
[----:B------:R-:W-:Y:S02]  /*251f0*/  SEL R79, RZ, 0x1, P2 ;  /* 0x00000001ff4f7807 */ /* 0x000fe40001000000 */
[----:B------:R-:W-:Y:S01]  /*25200*/  IADD3.X R80, PT, PT, RZ, R61, RZ, P3, P4 ;  /* 0x0000003dff507210 */ /* 0x000fe20001fe84ff */
[----:B------:R-:W-:-:S04]  /*25210*/  IMAD.WIDE.U32 R68, P6, R120, R5, R68 ;  /* 0x0000000578447225 */ /* 0x000fc800078c0044 */
[----:B------:R-:W-:-:S04]  /*25220*/  IMAD.WIDE.U32 R64, R82, R113, RZ ;  /* 0x0000007152407225 */ /* 0x000fc800078e00ff */
[----:B------:R-:W-:Y:S01]  /*25230*/  IMAD.WIDE.U32.X R76, R116, R122, R76, P1 ;  /* 0x0000007a744c7225 */ /* 0x000fe200008e044c */
[----:B------:R-:W-:-:S03]  /*25240*/  IADD3 RZ, P1, PT, R71, R68, RZ ;  /* 0x0000004447ff7210 */ /* 0x000fc60007f3e0ff */
[----:B------:R-:W-:Y:S01]  /*25250*/  IMAD.WIDE.U32 R70, R82, R121, RZ ;  /* 0x0000007952467225 */ /* 0x000fe200078e00ff */
[----:B------:R-:W-:-:S03]  /*25260*/  IADD3 R76, P4, PT, R79, R76, RZ ;  /* 0x0000004c4f4c7210 */ /* 0x000fc60007f9e0ff */
[----:B------:R-:W-:-:S04]  /*25270*/  IMAD.WIDE.U32 R72, R5, R113, RZ ;  /* 0x0000007105487225 */ /* 0x000fc800078e00ff */
[----:B------:R-:W-:-:S04]  /*25280*/  IMAD.WIDE.U32 R64, P2, R114, R5, R64 ;  /* 0x0000000572407225 */ /* 0x000fc80007840040 */
[----:B------:R-:W-:-:S04]  /*25290*/  IMAD.WIDE.U32 R60, R5, R121, RZ ;  /* 0x00000079053c7225 */ /* 0x000fc800078e00ff */
[----:B------:R-:W-:-:S04]  /*252a0*/  IMAD.WIDE.U32 R70, P3, R118, R5, R70 ;  /* 0x0000000576467225 */ /* 0x000fc80007860046 */
[----:B------:R-:W-:Y:S01]  /*252b0*/  IMAD.X R77, RZ, RZ, R77, P4 ;  /* 0x000000ffff4d7224 */ /* 0x000fe200020e064d */
[----:B------:R-:W-:Y:S01]  /*252c0*/  IADD3 RZ, P4, PT, R73, R64, RZ ;  /* 0x0000004049ff7210 */ /* 0x000fe20007f9e0ff */
[-C--:B------:R-:W-:Y:S02]  /*252d0*/  IMAD R64, R120, R5.reuse, RZ ;  /* 0x0000000578407224 */ /* 0x080fe400078e02ff */
[----:B------:R-:W-:Y:S01]  /*252e0*/  IMAD.X R73, RZ, RZ, RZ, P5 ;  /* 0x000000ffff497224 */ /* 0x000fe200028e06ff */
[----:B------:R-:W-:Y:S01]  /*252f0*/  IADD3 RZ, P5, PT, R61, R70, RZ ;  /* 0x000000463dff7210 */ /* 0x000fe20007fbe0ff */
[----:B------:R-:W-:Y:S02]  /*25300*/  IMAD.MOV.U32 R72, RZ, RZ, R75 ;  /* 0x000000ffff487224 */ /* 0x000fe400078e004b */
[----:B------:R-:W-:-:S04]  /*25310*/  IMAD.WIDE.U32 R60, R119, R5, R62 ;  /* 0x00000005773c7225 */ /* 0x000fc800078e003e */
[----:B------:R-:W-:Y:S02]  /*25320*/  IMAD R75, R119, R82, R64 ;  /* 0x00000052774b7224 */ /* 0x000fe400078e0240 */
[----:B------:R-:W-:Y:S01]  /*25330*/  IMAD.X R79, RZ, RZ, RZ, P6 ;  /* 0x000000ffff4f7224 */ /* 0x000fe200030e06ff */
[----:B------:R-:W-:Y:S01]  /*25340*/  ISETP.GE.U32.AND P6, PT, R60, R62, PT ;  /* 0x0000003e3c00720c */ /* 0x000fe20003fc6070 */
[----:B------:R-:W-:Y:S02]  /*25350*/  IMAD.IADD R112, R61, 0x1, R75 ;  /* 0x000000013d707824 */ /* 0x000fe400078e024b */
[----:B------:R-:W-:Y:S02]  /*25360*/  IMAD.MOV.U32 R78, RZ, RZ, R69 ;  /* 0x000000ffff4e7224 */ /* 0x000fe400078e0045 */
[----:B------:R-:W-:Y:S01]  /*25370*/  IMAD R64, R114, R5, RZ ;  /* 0x0000000572407224 */ /* 0x000fe200078e02ff */
[----:B------:R-:W-:Y:S01]  /*25380*/  ISETP.GE.U32.AND.EX P6, PT, R112, R63, PT, P6 ;  /* 0x0000003f7000720c */ /* 0x000fe20003fc6160 */
[----:B------:R-:W-:-:S03]  /*25390*/  IMAD.WIDE.U32 R74, R113, R5, R66 ;  /* 0x00000005714a7225 */ /* 0x000fc600078e0042 */
[----:B------:R-:W-:Y:S01]  /*253a0*/  SEL R85, RZ, 0x1, P6 ;  /* 0x00000001ff557807 */ /* 0x000fe20003000000 */
[-C--:B------:R-:W-:Y:S02]  /*253b0*/  IMAD R87, R113, R82.reuse, R64 ;  /* 0x0000005271577224 */ /* 0x080fe400078e0240 */
[----:B------:R-:W-:-:S04]  /*253c0*/  IMAD.WIDE.U32.X R78, R120, R82, R78, P1 ;  /* 0x00000052784e7225 */ /* 0x000fc800008e044e */
[-C--:B------:R-:W-:Y:S01]  /*253d0*/  IMAD R62, R116, R83.reuse, RZ ;  /* 0x00000053743e7224 */ /* 0x080fe200078e02ff */
[----:B------:R-:W-:Y:S01]  /*253e0*/  IADD3 R64, P1, P6, R74, R78, R85 ;  /* 0x0000004e4a407210 */ /* 0x000fe20007e3e055 */
[----:B------:R-:W-:Y:S02]  /*253f0*/  IMAD.IADD R75, R75, 0x1, R87 ;  /* 0x000000014b4b7824 */ /* 0x000fe400078e0257 */
[----:B------:R-:W-:-:S04]  /*25400*/  IMAD.WIDE.U32 R68, R115, R83, R76 ;  /* 0x0000005373447225 */ /* 0x000fc800078e004c */
[----:B------:R-:W-:Y:S02]  /*25410*/  IMAD R83, R115, R84, R62 ;  /* 0x0000005473537224 */ /* 0x000fe400078e023e */
[----:B------:R-:W-:Y:S01]  /*25420*/  IMAD.X R63, RZ, RZ, RZ, P2 ;  /* 0x000000ffff3f7224 */ /* 0x000fe200010e06ff */
[----:B------:R-:W-:Y:S01]  /*25430*/  ISETP.GE.U32.AND P2, PT, R74, R66, PT ;  /* 0x000000424a00720c */ /* 0x000fe20003f46070 */
[----:B------:R-:W-:Y:S01]  /*25440*/  IMAD.MOV.U32 R62, RZ, RZ, R65 ;  /* 0x000000ffff3e7224 */ /* 0x000fe200078e0041 */
[----:B------:R-:W-:Y:S01]  /*25450*/  IADD3.X R65, PT, PT, R75, R79, RZ, P1, P6 ;  /* 0x0000004f4b417210 */ /* 0x000fe20000fec4ff */
[----:B------:R-:W-:Y:S01]  /*25460*/  IMAD.IADD R83, R69, 0x1, R83 ;  /* 0x0000000145537824 */ /* 0x000fe200078e0253 */
[----:B------:R-:W-:Y:S01]  /*25470*/  ISETP.GE.U32.AND P1, PT, R64, R74, PT ;  /* 0x0000004a4000720c */ /* 0x000fe20003f26070 */
[----:B------:R-:W-:Y:S01]  /*25480*/  IMAD.WIDE.U32.X R72, R116, R84, R72, P0 ;  /* 0x0000005474487225 */ /* 0x000fe200000e0448 */
[----:B------:R-:W-:Y:S02]  /*25490*/  IADD3 R66, P6, PT, R81, R68, RZ ;  /* 0x0000004451427210 */ /* 0x000fe40007fde0ff */
[----:B------:R-:W-:Y:S01]  /*254a0*/  ISETP.GE.U32.AND P0, PT, R68, R76, PT ;  /* 0x0000004c4400720c */ /* 0x000fe20003f06070 */
[----:B------:R-:W-:Y:S01]  /*254b0*/  IMAD.WIDE.U32.X R78, R114, R82, R62, P4 ;  /* 0x00000052724e7225 */ /* 0x000fe200020e043e */
[----:B------:R-:W-:-:S02]  /*254c0*/  ISETP.GE.U32.AND.EX P2, PT, R75, R67, PT, P2 ;  /* 0x000000434b00720c */ /* 0x000fc40003f46120 */
[----:B------:R-:W-:Y:S01]  /*254d0*/  ISETP.GE.U32.AND.EX P1, PT, R65, R75, PT, P1 ;  /* 0x0000004b4100720c */ /* 0x000fe20003f26110 */
[C---:B------:R-:W-:Y:S01]  /*254e0*/  IMAD.X R67, R83.reuse, 0x1, R80, P6 ;  /* 0x0000000153437824 */ /* 0x040fe200030e0650 */
[----:B------:R-:W-:Y:S01]  /*254f0*/  ISETP.GE.U32.AND P6, PT, R66, R68, PT ;  /* 0x000000444200720c */ /* 0x000fe20003fc6070 */
[----:B------:R-:W-:Y:S01]  /*25500*/  IMAD.WIDE.U32 R68, R6, R119, RZ ;  /* 0x0000007706447225 */ /* 0x000fe200078e00ff */
[----:B------:R-:W-:Y:S02]  /*25510*/  ISETP.GE.U32.AND.EX P0, PT, R83, R77, PT, P0 ;  /* 0x0000004d5300720c */ /* 0x000fe40003f06100 */
[----:B------:R-:W-:Y:S01]  /*25520*/  SEL R62, RZ, 0x1, P2 ;  /* 0x00000001ff3e7807 */ /* 0x000fe20001000000 */
[----:B------:R-:W-:Y:S01]  /*25530*/  IMAD.WIDE.U32 R74, R82, R115, RZ ;  /* 0x00000073524a7225 */ /* 0x000fe200078e00ff */
[----:B------:R-:W-:Y:S02]  /*25540*/  SEL R81, RZ, 0x1, P1 ;  /* 0x00000001ff517807 */ /* 0x000fe40000800000 */
[----:B------:R-:W-:Y:S01]  /*25550*/  ISETP.GE.U32.AND.EX P1, PT, R67, R83, PT, P6 ;  /* 0x000000534300720c */ /* 0x000fe20003f26160 */
[----:B------:R-:W-:Y:S01]  /*25560*/  IMAD.WIDE.U32 R76, R5, R115, RZ ;  /* 0x00000073054c7225 */ /* 0x000fe200078e00ff */
[----:B------:R-:W-:-:S02]  /*25570*/  IADD3 R81, P6, P2, R81, R78, R62 ;  /* 0x0000004e51517210 */ /* 0x000fc40007ade03e */
[----:B------:R-:W-:Y:S01]  /*25580*/  SEL R70, RZ, 0x1, P0 ;  /* 0x00000001ff467807 */ /* 0x000fe20000000000 */
[----:B------:R-:W-:Y:S01]  /*25590*/  IMAD.WIDE.U32 R62, R4, R119, RZ ;  /* 0x00000077043e7225 */ /* 0x000fe200078e00ff */
[----:B------:R-:W-:Y:S02]  /*255a0*/  IADD3.X R84, PT, PT, RZ, R79, RZ, P6, P2 ;  /* 0x0000004fff547210 */ /* 0x000fe400037e44ff */
[----:B------:R-:W-:Y:S01]  /*255b0*/  SEL R83, RZ, 0x1, P1 ;  /* 0x00000001ff537807 */ /* 0x000fe20000800000 */
[----:B------:R-:W-:-:S04]  /*255c0*/  IMAD.WIDE.U32 R68, P0, R120, R4, R68 ;  /* 0x0000000478447225 */ /* 0x000fc80007800044 */
[----:B------:R-:W-:Y:S01]  /*255d0*/  IMAD.WIDE.U32 R74, P4, R116, R5, R74 ;  /* 0x00000005744a7225 */ /* 0x000fe2000788004a */
[----:B------:R-:W-:-:S03]  /*255e0*/  IADD3 RZ, P6, PT, R63, R68, RZ ;  /* 0x000000443fff7210 */ /* 0x000fc60007fde0ff */
[-C--:B------:R-:W-:Y:S01]  /*255f0*/  IMAD R68, R118, R5.reuse, RZ ;  /* 0x0000000576447224 */ /* 0x080fe200078e02ff */
[----:B------:R-:W-:Y:S01]  /*25600*/  IADD3 RZ, P1, PT, R77, R74, RZ ;  /* 0x0000004a4dff7210 */ /* 0x000fe20007f3e0ff */
[----:B------:R-:W-:-:S04]  /*25610*/  IMAD.WIDE.U32 R62, R121, R5, R66 ;  /* 0x00000005793e7225 */ /* 0x000fc800078e0042 */
[----:B------:R-:W-:Y:S02]  /*25620*/  IMAD R123, R121, R82, R68 ;  /* 0x00000052797b7224 */ /* 0x000fe400078e0244 */
[----:B------:R-:W-:Y:S01]  /*25630*/  IMAD.X R125, RZ, RZ, RZ, P3 ;  /* 0x000000ffff7d7224 */ /* 0x000fe200018e06ff */
[----:B------:R-:W-:Y:S01]  /*25640*/  IADD3 R70, P2, P3, R83, R72, R70 ;  /* 0x0000004853467210 */ /* 0x000fe20007b5e046 */
[----:B------:R-:W-:Y:S01]  /*25650*/  IMAD.X R79, RZ, RZ, RZ, P4 ;  /* 0x000000ffff4f7224 */ /* 0x000fe200020e06ff */
[----:B------:R-:W-:Y:S01]  /*25660*/  IADD3 R72, P4, PT, R81, R62, RZ ;  /* 0x0000003e51487210 */ /* 0x000fe20007f9e0ff */
[----:B------:R-:W-:Y:S02]  /*25670*/  IMAD.MOV.U32 R78, RZ, RZ, R75 ;  /* 0x000000ffff4e7224 */ /* 0x000fe400078e004b */
[----:B------:R-:W-:-:S04]  /*25680*/  IMAD.WIDE.U32 R74, R6, R113, RZ ;  /* 0x00000071064a7225 */ /* 0x000fc800078e00ff */
[----:B------:R-:W-:Y:S02]  /*25690*/  IMAD.IADD R123, R63, 0x1, R123 ;  /* 0x000000013f7b7824 */ /* 0x000fe400078e027b */
[----:B------:R-:W-:-:S04]  /*256a0*/  IMAD.WIDE.U32 R76, R6, R121, RZ ;  /* 0x00000079064c7225 */ /* 0x000fc800078e00ff */
[----:B------:R-:W-:Y:S01]  /*256b0*/  IMAD.MOV.U32 R124, RZ, RZ, R71 ;  /* 0x000000ffff7c7224 */ /* 0x000fe200078e0047 */
[----:B------:R-:W-:Y:S01]  /*256c0*/  IADD3.X R71, PT, PT, RZ, R73, RZ, P2, P3 ;  /* 0x00000049ff477210 */ /* 0x000fe200017e64ff */
[C---:B------:R-:W-:Y:S01]  /*256d0*/  IMAD.X R73, R123.reuse, 0x1, R84, P4 ;  /* 0x000000017b497824 */ /* 0x040fe200020e0654 */
[----:B------:R-:W-:Y:S01]  /*256e0*/  ISETP.GE.U32.AND P2, PT, R62, R66, PT ;  /* 0x000000423e00720c */ /* 0x000fe20003f46070 */
[----:B------:R-:W-:Y:S01]  /*256f0*/  IMAD.WIDE.U32 R80, R4, R113, RZ ;  /* 0x0000007104507225 */ /* 0x000fe200078e00ff */
[----:B------:R-:W-:Y:S02]  /*25700*/  ISETP.GE.U32.AND P3, PT, R72, R62, PT ;  /* 0x0000003e4800720c */ /* 0x000fe40003f66070 */
[----:B------:R-:W-:Y:S01]  /*25710*/  ISETP.GE.U32.AND.EX P2, PT, R123, R67, PT, P2 ;  /* 0x000000437b00720c */ /* 0x000fe20003f46120 */
[----:B------:R-:W-:Y:S01]  /*25720*/  IMAD.WIDE.U32 R74, P4, R114, R4, R74 ;  /* 0x00000004724a7225 */ /* 0x000fe2000788004a */
[----:B------:R-:W-:-:S03]  /*25730*/  ISETP.GE.U32.AND.EX P3, PT, R73, R123, PT, P3 ;  /* 0x0000007b4900720c */ /* 0x000fc60003f66130 */
[----:B------:R-:W-:Y:S01]  /*25740*/  IMAD.WIDE.U32.X R124, R118, R82, R124, P5 ;  /* 0x00000052767c7225 */ /* 0x000fe200028e047c */
[----:B------:R-:W-:-:S03]  /*25750*/  SEL R67, RZ, 0x1, P3 ;  /* 0x00000001ff437807 */ /* 0x000fc60001800000 */
[----:B------:R-:W-:-:S04]  /*25760*/  IMAD.WIDE.U32 R76, P5, R118, R4, R76 ;  /* 0x00000004764c7225 */ /* 0x000fc800078a004c */
[----:B------:R-:W-:-:S04]  /*25770*/  IMAD.WIDE.U32 R62, R4, R121, RZ ;  /* 0x00000079043e7225 */ /* 0x000fc800078e00ff */
[----:B------:R-:W-:Y:S01]  /*25780*/  IMAD.WIDE.U32.X R78, R116, R82, R78, P1 ;  /* 0x00000052744e7225 */ /* 0x000fe200008e044e */
[----:B------:R-:W-:-:S03]  /*25790*/  IADD3 RZ, P1, PT, R81, R74, RZ ;  /* 0x0000004a51ff7210 */ /* 0x000fc60007f3e0ff */
[----:B------:R-:W-:Y:S01]  /*257a0*/  IMAD.X R81, RZ, RZ, RZ, P0 ;  /* 0x000000ffff517224 */ /* 0x000fe200000e06ff */
[----:B------:R-:W-:Y:S01]  /*257b0*/  IADD3 RZ, P0, PT, R63, R76, RZ ;  /* 0x0000004c3fff7210 */ /* 0x000fe20007f1e0ff */
[----:B------:R-:W-:-:S04]  /*257c0*/  IMAD.WIDE.U32 R62, R119, R4, R64 ;  /* 0x00000004773e7225 */ /* 0x000fc800078e0040 */
[----:B------:R-:W-:Y:S01]  /*257d0*/  IMAD.X R83, RZ, RZ, RZ, P4 ;  /* 0x000000ffff537224 */ /* 0x000fe200020e06ff */
[----:B------:R-:W-:Y:S01]  /*257e0*/  ISETP.GE.U32.AND P4, PT, R62, R64, PT ;  /* 0x000000403e00720c */ /* 0x000fe20003f86070 */
[----:B------:R-:W-:-:S04]  /*257f0*/  IMAD.WIDE.U32 R86, R6, R115, RZ ;  /* 0x0000007306567225 */ /* 0x000fc800078e00ff */
[----:B------:R-:W-:Y:S02]  /*25800*/  IMAD R66, R120, R4, RZ ;  /* 0x0000000478427224 */ /* 0x000fe400078e02ff */
[----:B------:R-:W-:Y:S02]  /*25810*/  IMAD R64, R116, R5, RZ ;  /* 0x0000000574407224 */ /* 0x000fe400078e02ff */
[----:B------:R-:W-:Y:S02]  /*25820*/  IMAD.MOV.U32 R84, RZ, RZ, R77 ;  /* 0x000000ffff547224 */ /* 0x000fe400078e004d */
[----:B------:R-:W-:Y:S02]  /*25830*/  IMAD.X R85, RZ, RZ, RZ, P5 ;  /* 0x000000ffff557224 */ /* 0x000fe400028e06ff */
[----:B------:R-:W-:Y:S02]  /*25840*/  IMAD R77, R119, R6, R66 ;  /* 0x00000006774d7224 */ /* 0x000fe400078e0242 */
[----:B------:R-:W-:-:S02]  /*25850*/  IMAD R64, R115, R82, R64 ;  /* 0x0000005273407224 */ /* 0x000fc400078e0240 */
[----:B------:R-:W-:-:S04]  /*25860*/  IMAD.WIDE.U32 R86, P5, R116, R4, R86 ;  /* 0x0000000474567225 */ /* 0x000fc800078a0056 */
[----:B------:R-:W-:-:S04]  /*25870*/  IMAD.WIDE.U32 R88, R4, R115, RZ ;  /* 0x0000007304587225 */ /* 0x000fc800078e00ff */
[----:B------:R-:W-:Y:S02]  /*25880*/  IMAD.MOV.U32 R82, RZ, RZ, R75 ;  /* 0x000000ffff527224 */ /* 0x000fe400078e004b */
[----:B------:R-:W-:Y:S02]  /*25890*/  IMAD.IADD R77, R63, 0x1, R77 ;  /* 0x000000013f4d7824 */ /* 0x000fe400078e024d */
[----:B------:R-:W-:Y:S01]  /*258a0*/  IMAD.X R91, RZ, RZ, RZ, P5 ;  /* 0x000000ffff5b7224 */ /* 0x000fe200028e06ff */
[----:B------:R-:W-:Y:S01]  /*258b0*/  IADD3 RZ, P5, PT, R89, R86, RZ ;  /* 0x0000005659ff7210 */ /* 0x000fe20007fbe0ff */
[----:B------:R-:W-:Y:S01]  /*258c0*/  IMAD.WIDE.U32.X R82, R114, R6, R82, P1 ;  /* 0x0000000672527225 */ /* 0x000fe200008e0452 */
[----:B------:R-:W-:-:S03]  /*258d0*/  ISETP.GE.U32.AND.EX P4, PT, R77, R65, PT, P4 ;  /* 0x000000414d00720c */ /* 0x000fc60003f86140 */
[----:B------:R-:W-:Y:S02]  /*258e0*/  IMAD.MOV.U32 R80, RZ, RZ, R69 ;  /* 0x000000ffff507224 */ /* 0x000fe400078e0045 */
[----:B------:R-:W-:Y:S01]  /*258f0*/  IMAD.MOV.U32 R90, RZ, RZ, R87 ;  /* 0x000000ffff5a7224 */ /* 0x000fe200078e0057 */
[----:B------:R-:W-:Y:S01]  /*25900*/  SEL R87, RZ, 0x1, P4 ;  /* 0x00000001ff577807 */ /* 0x000fe20002000000 */
[-C--:B------:R-:W-:Y:S02]  /*25910*/  IMAD R114, R114, R4.reuse, RZ ;  /* 0x0000000472727224 */ /* 0x080fe400078e02ff */
[-C--:B------:R-:W-:Y:S02]  /*25920*/  IMAD R76, R118, R4.reuse, RZ ;  /* 0x00000004764c7224 */ /* 0x080fe400078e02ff */
[----:B------:R-:W-:Y:S02]  /*25930*/  IMAD R86, R116, R4, RZ ;  /* 0x0000000474567224 */ /* 0x000fe400078e02ff */
[----:B------:R-:W-:-:S04]  /*25940*/  IMAD.WIDE.U32 R68, R115, R5, R70 ;  /* 0x0000000573447225 */ /* 0x000fc800078e0046 */
[-C--:B------:R-:W-:Y:S02]  /*25950*/  IMAD R5, R113, R6.reuse, R114 ;  /* 0x0000000671057224 */ /* 0x080fe400078e0272 */
[----:B------:R-:W-:Y:S01]  /*25960*/  IMAD.WIDE.U32.X R84, R118, R6, R84, P0 ;  /* 0x0000000676547225 */ /* 0x000fe200000e0454 */
[----:B------:R-:W-:-:S03]  /*25970*/  ISETP.GE.U32.AND P0, PT, R68, R70, PT ;  /* 0x000000464400720c */ /* 0x000fc60003f06070 */
[----:B------:R-:W-:-:S04]  /*25980*/  IMAD.WIDE.U32.X R90, R116, R6, R90, P5 ;  /* 0x00000006745a7225 */ /* 0x000fc800028e045a */
[-C--:B------:R-:W-:Y:S02]  /*25990*/  IMAD R76, R121, R6.reuse, R76 ;  /* 0x00000006794c7224 */ /* 0x080fe400078e024c */
[-C--:B------:R-:W-:Y:S02]  /*259a0*/  IMAD R86, R115, R6.reuse, R86 ;  /* 0x0000000673567224 */ /* 0x080fe400078e0256 */
[----:B------:R-:W-:Y:S01]  /*259b0*/  IMAD.WIDE.U32.X R80, R120, R6, R80, P6 ;  /* 0x0000000678507225 */ /* 0x000fe200030e0450 */
[----:B------:R-:W-:-:S03]  /*259c0*/  SEL R6, RZ, 0x1, P2 ;  /* 0x00000001ff067807 */ /* 0x000fc60001000000 */
[----:B------:R-:W-:Y:S01]  /*259d0*/  IMAD.WIDE.U32 R74, R113, R4, R72 ;  /* 0x00000004714a7225 */ /* 0x000fe200078e0048 */
[----:B------:R-:W-:-:S03]  /*259e0*/  IADD3 R67, P3, P4, R67, R124, R6 ;  /* 0x0000007c43437210 */ /* 0x000fc60007c7e006 */
[----:B------:R-:W-:Y:S01]  /*259f0*/  IMAD.IADD R5, R75, 0x1, R5 ;  /* 0x000000014b057824 */ /* 0x000fe200078e0205 */
[----:B------:R-:W-:Y:S01]  /*25a00*/  IADD3 R87, P5, P6, R74, R80, R87 ;  /* 0x000000504a577210 */ /* 0x000fe20007ebe057 */
[----:B------:R-:W-:Y:S01]  /*25a10*/  IMAD.IADD R65, R69, 0x1, R64 ;  /* 0x0000000145417824 */ /* 0x000fe200078e0240 */
[----:B------:R-:W-:Y:S01]  /*25a20*/  IADD3.X R124, PT, PT, RZ, R125, RZ, P3, P4 ;  /* 0x0000007dff7c7210 */ /* 0x000fe20001fe84ff */
[----:B------:R-:W-:Y:S01]  /*25a30*/  IMAD R120, R120, R117, RZ ;  /* 0x0000007578787224 */ /* 0x000fe200078e02ff */
[----:B------:R-:W-:Y:S02]  /*25a40*/  ISETP.GE.U32.AND P1, PT, R74, R72, PT ;  /* 0x000000484a00720c */ /* 0x000fe40003f26070 */
[----:B------:R-:W-:Y:S02]  /*25a50*/  ISETP.GE.U32.AND P2, PT, R87, R74, PT ;  /* 0x0000004a5700720c */ /* 0x000fe40003f46070 */
        /* <DEDUP_REMOVED lines=8> */
[----:B------:R-:W-:Y:S02]  /*25ae0*/  SEL R5, RZ, 0x1, P2 ;  /* 0x00000001ff057807 */ /* 0x000fe40001000000 */
[----:B------:R-:W-:Y:S01]  /*25af0*/  ISETP.GE.U32.AND.EX P0, PT, R65, R71, PT, P0 ;  /* 0x000000474100720c */ /* 0x000fe20003f06100 */
[----:B------:R-:W-:Y:S01]  /*25b00*/  IMAD.WIDE.U32 R70, R121, R4, R66 ;  /* 0x0000000479467225 */ /* 0x000fe200078e0042 */
[----:B------:R-:W-:-:S02]  /*25b10*/  ISETP.GE.U32.AND.EX P1, PT, R67, R65, PT, P3 ;  /* 0x000000414300720c */ /* 0x000fc40003f26130 */
[----:B------:R-:W-:Y:S01]  /*25b20*/  IADD3 R5, P2, P4, R5, R82, R6 ;  /* 0x0000005205057210 */ /* 0x000fe20007c5e006 */
[----:B------:R-:W-:Y:S01]  /*25b30*/  IMAD.WIDE.U32 R64, R81, 0x3d1, RZ ;  /* 0x000003d151407825 */ /* 0x000fe200078e00ff */
[----:B------:R-:W-:Y:S02]  /*25b40*/  SEL R75, RZ, 0x1, P1 ;  /* 0x00000001ff4b7807 */ /* 0x000fe40000800000 */
[----:B------:R-:W-:Y:S01]  /*25b50*/  IADD3.X R89, PT, PT, RZ, R83, RZ, P2, P4 ;  /* 0x00000053ff597210 */ /* 0x000fe200017e84ff */
[----:B------:R-:W-:Y:S01]  /*25b60*/  IMAD.IADD R76, R71, 0x1, R76 ;  /* 0x00000001474c7824 */ /* 0x000fe200078e024c */
[----:B------:R-:W-:Y:S01]  /*25b70*/  IADD3 R83, P1, PT, R5, R70, RZ ;  /* 0x0000004605537210 */ /* 0x000fe20007f3e0ff */
[----:B------:R-:W-:Y:S01]  /*25b80*/  IMAD.WIDE.U32 R64, P2, RZ, R87, R64 ;  /* 0x00000057ff407225 */ /* 0x000fe20007840040 */
[----:B------:R-:W-:Y:S02]  /*25b90*/  SEL R72, RZ, 0x1, P0 ;  /* 0x00000001ff487807 */ /* 0x000fe40000000000 */
[----:B------:R-:W-:Y:S01]  /*25ba0*/  IADD3 R73, P3, PT, RZ, R68, RZ ;  /* 0x00000044ff497210 */ /* 0x000fe20007f7e0ff */
[----:B------:R-:W-:Y:S01]  /*25bb0*/  IMAD.X R89, R76, 0x1, R89, P1 ;  /* 0x000000014c597824 */ /* 0x000fe200008e0659 */
[----:B------:R-:W-:Y:S01]  /*25bc0*/  IADD3 R6, P4, PT, R69, R64, RZ ;  /* 0x0000004045067210 */ /* 0x000fe20007f9e0ff */
[----:B------:R-:W-:Y:S01]  /*25bd0*/  IMAD.X R69, RZ, RZ, RZ, P2 ;  /* 0x000000ffff457224 */ /* 0x000fe200010e06ff */
[----:B------:R-:W-:-:S02]  /*25be0*/  ISETP.GE.U32.AND P2, PT, R70, R66, PT ;  /* 0x000000424600720c */ /* 0x000fc40003f46070 */
[----:B------:R-:W-:Y:S01]  /*25bf0*/  ISETP.GE.U32.AND P1, PT, R83, R70, PT ;  /* 0x000000465300720c */ /* 0x000fe20003f26070 */
[----:B------:R-:W-:Y:S01]  /*25c00*/  IMAD.X R87, R6, 0x1, R87, P3 ;  /* 0x0000000106577824 */ /* 0x000fe200018e0657 */
[----:B------:R-:W-:Y:S02]  /*25c10*/  IADD3 R64, P5, P6, R75, R78, R72 ;  /* 0x0000004e4b407210 */ /* 0x000fe40007ebe048 */
[----:B------:R-:W-:Y:S01]  /*25c20*/  ISETP.GE.U32.AND P0, PT, R73, R68, PT ;  /* 0x000000444900720c */ /* 0x000fe20003f06070 */
[----:B------:R-:W-:Y:S01]  /*25c30*/  IMAD.MOV.U32 R68, RZ, RZ, R65 ;  /* 0x000000ffff447224 */ /* 0x000fe200078e0041 */
[----:B------:R-:W-:Y:S01]  /*25c40*/  ISETP.GE.U32.AND.EX P2, PT, R76, R67, PT, P2 ;  /* 0x000000434c00720c */ /* 0x000fe20003f46120 */
[----:B------:R-:W-:Y:S01]  /*25c50*/  IMAD.WIDE.U32 R66, R83, 0x3d1, RZ ;  /* 0x000003d153427825 */ /* 0x000fe200078e00ff */
[----:B------:R-:W-:Y:S02]  /*25c60*/  ISETP.GE.U32.AND.EX P1, PT, R89, R76, PT, P1 ;  /* 0x0000004c5900720c */ /* 0x000fe40003f26110 */
[----:B------:R-:W-:Y:S01]  /*25c70*/  IADD3.X R65, PT, PT, RZ, R79, RZ, P5, P6 ;  /* 0x0000004fff417210 */ /* 0x000fe20002fec4ff */
[----:B------:R-:W-:Y:S01]  /*25c80*/  IMAD.WIDE.U32.X R68, RZ, R81, R68, P4 ;  /* 0x00000051ff447225 */ /* 0x000fe200020e0444 */
[----:B------:R-:W-:-:S02]  /*25c90*/  SEL R72, RZ, 0x1, P2 ;  /* 0x00000001ff487807 */ /* 0x000fc40001000000 */
[----:B------:R-:W-:Y:S01]  /*25ca0*/  SEL R75, RZ, 0x1, P1 ;  /* 0x00000001ff4b7807 */ /* 0x000fe20000800000 */
[----:B------:R-:W-:Y:S01]  /*25cb0*/  IMAD.WIDE.U32 R70, R115, R4, R64 ;  /* 0x0000000473467225 */ /* 0x000fe200078e0040 */
[----:B------:R-:W-:Y:S02]  /*25cc0*/  ISETP.GE.U32.AND.EX P0, PT, R87, R6, PT, P0 ;  /* 0x000000065700720c */ /* 0x000fe40003f06100 */
[----:B------:R-:W-:Y:S01]  /*25cd0*/  IADD3 R75, P3, P4, R75, R84, R72 ;  /* 0x000000544b4b7210 */ /* 0x000fe20007c7e048 */
[----:B------:R-:W-:Y:S01]  /*25ce0*/  IMAD.WIDE.U32 R4, R89, 0x3d1, RZ ;  /* 0x000003d159047825 */ /* 0x000fe200078e00ff */
[----:B------:R-:W-:Y:S02]  /*25cf0*/  IADD3 R79, P2, PT, R68, R66, RZ ;  /* 0x00000042444f7210 */ /* 0x000fe40007f5e0ff */
[----:B------:R-:W-:Y:S01]  /*25d00*/  IADD3.X R113, PT, PT, RZ, R85, RZ, P3, P4 ;  /* 0x00000055ff717210 */ /* 0x000fe20001fe84ff */
[----:B------:R-:W-:Y:S01]  /*25d10*/  IMAD.IADD R86, R71, 0x1, R86 ;  /* 0x0000000147567824 */ /* 0x000fe200078e0256 */
[----:B------:R-:W-:Y:S01]  /*25d20*/  IADD3 R85, P6, PT, R75, R70, RZ ;  /* 0x000000464b557210 */ /* 0x000fe20007fde0ff */
[----:B------:R-:W-:Y:S01]  /*25d30*/  IMAD.WIDE.U32 R4, P3, RZ, R83, R4 ;  /* 0x00000053ff047225 */ /* 0x000fe20007860004 */
[----:B------:R-:W-:-:S02]  /*25d40*/  IADD3 R6, P5, PT, R79, R81, RZ ;  /* 0x000000514f067210 */ /* 0x000fc40007fbe0ff */
[----:B------:R-:W-:Y:S01]  /*25d50*/  SEL R71, RZ, 0x1, P0 ;  /* 0x00000001ff477807 */ /* 0x000fe20000000000 */
[----:B------:R-:W-:Y:S01]  /*25d60*/  IMAD.X R75, RZ, RZ, RZ, P3 ;  /* 0x000000ffff4b7224 */ /* 0x000fe200018e06ff */
[----:B------:R-:W-:Y:S01]  /*25d70*/  IADD3 R67, P3, PT, R67, R4, RZ ;  /* 0x0000000443437210 */ /* 0x000fe20007f7e0ff */
[----:B------:R-:W-:Y:S01]  /*25d80*/  IMAD.MOV.U32 R74, RZ, RZ, R5 ;  /* 0x000000ffff4a7224 */ /* 0x000fe200078e0005 */
[----:B------:R-:W-:Y:S01]  /*25d90*/  ISETP.GE.U32.AND P1, PT, R70, R64, PT ;  /* 0x000000404600720c */ /* 0x000fe20003f26070 */
[----:B------:R-:W-:Y:S01]  /*25da0*/  IMAD.X R81, R86, 0x1, R113, P6 ;  /* 0x0000000156517824 */ /* 0x000fe200030e0671 */
[----:B------:R-:W-:Y:S01]  /*25db0*/  IADD3 R71, P6, PT, R6, R71, RZ ;  /* 0x0000004706477210 */ /* 0x000fe20007fde0ff */
[----:B------:R-:W-:Y:S01]  /*25dc0*/  IMAD.X R68, R67, 0x1, R69, P2 ;  /* 0x0000000143447824 */ /* 0x000fe200010e0645 */
[----:B------:R-:W-:Y:S01]  /*25dd0*/  ISETP.GE.U32.AND P4, PT, R79, R66, PT ;  /* 0x000000424f00720c */ /* 0x000fe20003f86070 */
[----:B------:R-:W-:Y:S01]  /*25de0*/  IMAD.WIDE.U32.X R74, RZ, R89, R74, P3 ;  /* 0x00000059ff4a7225 */ /* 0x000fe200018e044a */
[----:B------:R-:W-:-:S02]  /*25df0*/  ISETP.GE.U32.AND P3, PT, R85, R70, PT ;  /* 0x000000465500720c */ /* 0x000fc40003f66070 */
[----:B------:R-:W-:Y:S01]  /*25e00*/  ISETP.LT.U32.AND P0, PT, R6, R79, PT ;  /* 0x0000004f0600720c */ /* 0x000fe20003f01070 */
[----:B------:R-:W-:Y:S01]  /*25e10*/  IMAD.X R83, R68, 0x1, R83, P5 ;  /* 0x0000000144537824 */ /* 0x000fe200028e0653 */
        /* <DEDUP_REMOVED lines=12> */
[----:B------:R-:W-:Y:S01]  /*25ee0*/  IMAD.X R5, RZ, RZ, RZ, P1 ;  /* 0x000000ffff057224 */ /* 0x000fe200008e06ff */
[----:B------:R-:W-:Y:S02]  /*25ef0*/  ISETP.LT.U32.OR.EX P0, PT, R83, R68, !P4, P0 ;  /* 0x000000445300720c */ /* 0x000fe40006701500 */
[----:B------:R-:W-:Y:S02]  /*25f00*/  IADD3 R113, P2, P3, R66, R74, R113 ;  /* 0x0000004a42717210 */ /* 0x000fe40007b5e071 */
[----:B------:R-:W-:Y:S01]  /*25f10*/  IADD3 R69, P4, P5, R69, R90, R4 ;  /* 0x0000005a45457210 */ /* 0x000fe20007d9e004 */
[----:B------:R-:W-:Y:S01]  /*25f20*/  IMAD.MOV.U32 R4, RZ, RZ, R65 ;  /* 0x000000ffff047224 */ /* 0x000fe200078e0041 */
        /* <DEDUP_REMOVED lines=28> */
[----:B------:R-:W-:Y:S01]  /*260f0*/  ISETP.GE.U32.AND P1, PT, R81, R4, PT ;  /* 0x000000045100720c */ /* 0x000fe20003f26070 */
[----:B------:R-:W-:Y:S01]  /*26100*/  IMAD.MOV.U32 R66, RZ, RZ, RZ ;  /* 0x000000ffff427224 */ /* 0x000fe200078e00ff */
        /* <DEDUP_REMOVED lines=14> */
[----:B------:R-:W-:-:S03]  /*261f0*/  IMAD.WIDE.U32 R4, R119, R117, RZ ;  /* 0x0000007577047225 */ /* 0x000fc600078e00ff */
[----:B------:R-:W-:Y:S01]  /*26200*/  ISETP.NE.AND.EX P0, PT, R85, RZ, PT, P0 ;  /* 0x000000ff5500720c */ /* 0x000fe20003f05300 */
[----:B------:R-:W-:-:S12]  /*26210*/  IMAD R119, R119, R122, R120 ;  /* 0x0000007a77777224 */ /* 0x000fd800078e0278 */
        /* <DEDUP_REMOVED lines=31> */
[----:B------:R-:W-:Y:S02]  /*26410*/  ISETP.GE.U32.AND.EX P0, PT, R67, R6, PT, P0 ;  /* 0x000000064300720c */ /* 0x000fe40003f06100 */
[----:B------:R-:W-:Y:S02]  /*26420*/  LOP3.LUT R6, RZ, R65, RZ, 0x33, !PT ;  /* 0x00000041ff067212 */ /* 0x000fe400078e33ff */
        /* <DEDUP_REMOVED lines=19> */
.L_x_402:
        /* <DEDUP_REMOVED lines=57> */
.L_x_403:
        /* <DEDUP_REMOVED lines=62> */
.L_x_405:
        /* <DEDUP_REMOVED lines=60> */
.L_x_406:
        /* <DEDUP_REMOVED lines=28> */
.L_x_404:
[----:B------:R-:W-:Y:S01]  /*27250*/  ISETP.GE.U32.AND P0, PT, R109, R101, PT ;  /* 0x000000656d00720c */ /* 0x000fe20003f06070 */
[----:B------:R-:W-:Y:S01]  /*27260*/  IMAD.SHL.U32 R85, R59, 0x2, RZ ;  /* 0x000000023b557824 */ /* 0x000fe200078e00ff */
[----:B------:R-:W-:Y:S02]  /*27270*/  IADD3 R71, P1, PT, -R95, R103, RZ ;  /* 0x000000675f477210 */ /* 0x000fe40007f3e1ff */
[----:B------:R-:W-:Y:S02]  /*27280*/  ISETP.GE.U32.AND.EX P0, PT, R104, R96, PT, P0 ;  /* 0x000000606800720c */ /* 0x000fe40003f06100 */
[----:B------:R-:W-:Y:S01]  /*27290*/  ISETP.LT.U32.AND P2, PT, R103, R95, PT ;  /* 0x0000005f6700720c */ /* 0x000fe20003f41070 */
[----:B------:R-:W-:Y:S01]  /*272a0*/  IMAD.X R67, R106, 0x1, ~R98, P1 ;  /* 0x000000016a437824 */ /* 0x000fe200008e0e62 */
[----:B------:R-:W-:Y:S02]  /*272b0*/  SEL R60, RZ, 0x1, P0 ;  /* 0x00000001ff3c7807 */ /* 0x000fe40000000000 */
[----:B------:R-:W-:-:S02]  /*272c0*/  IADD3 R72, P5, PT, -R97, R105, RZ ;  /* 0x0000006961487210 */ /* 0x000fc40007fbe1ff */
[----:B------:R-:W-:Y:S02]  /*272d0*/  ISETP.GE.U32.AND P1, PT, R71, R60, PT ;  /* 0x0000003c4700720c */ /* 0x000fe40003f26070 */
[----:B------:R-:W-:Y:S01]  /*272e0*/  SEL R66, RZ, 0xffffffff, P0 ;  /* 0xffffffffff427807 */ /* 0x000fe20000000000 */
[----:B------:R-:W-:Y:S01]  /*272f0*/  IMAD.X R70, R108, 0x1, ~R100, P5 ;  /* 0x000000016c467824 */ /* 0x000fe200028e0e64 */
[----:B------:R-:W-:Y:S02]  /*27300*/  ISETP.GE.U32.AND.EX P1, PT, R67, RZ, PT, P1 ;  /* 0x000000ff4300720c */ /* 0x000fe40003f26110 */
[----:B------:R-:W-:Y:S02]  /*27310*/  IADD3 R71, P4, PT, R66, R71, RZ ;  /* 0x0000004742477210 */ /* 0x000fe40007f9e0ff */
[----:B------:R-:W-:Y:S02]  /*27320*/  ISETP.LT.U32.OR.EX P1, PT, R106, R98, !P1, P2 ;  /* 0x000000626a00720c */ /* 0x000fe40004f21520 */
[----:B------:R-:W-:Y:S01]  /*27330*/  LEA.HI R60, P2, R64, R61, RZ, 0x1 ;  /* 0x0000003d403c7211 */ /* 0x000fe200078508ff */
[----:B------:R-:W-:Y:S01]  /*27340*/  IMAD.X R66, R66, 0x1, R67, P4 ;  /* 0x0000000142427824 */ /* 0x000fe200020e0643 */
[----:B------:R-:W-:-:S02]  /*27350*/  SEL R5, RZ, 0x1, !P1 ;  /* 0x00000001ff057807 */ /* 0x000fc40004800000 */
[----:B------:R-:W-:Y:S01]  /*27360*/  ISETP.LT.U32.AND P0, PT, R105, R97, PT ;  /* 0x000000616900720c */ /* 0x000fe20003f01070 */
[----:B------:R-:W-:Y:S01]  /*27370*/  IMAD.X R67, RZ, RZ, R4, P2 ;  /* 0x000000ffff437224 */ /* 0x000fe200010e0604 */
[----:B------:R-:W-:Y:S02]  /*27380*/  ISETP.GE.U32.AND P3, PT, R72, R5, PT ;  /* 0x000000054800720c */ /* 0x000fe40003f66070 */
[----:B------:R-:W-:Y:S02]  /*27390*/  IADD3 R75, P5, PT, R61, R60, RZ ;  /* 0x0000003c3d4b7210 */ /* 0x000fe40007fbe0ff */
[----:B------:R-:W-:Y:S02]  /*273a0*/  ISETP.GE.U32.AND.EX P3, PT, R70, RZ, PT, P3 ;  /* 0x000000ff4600720c */ /* 0x000fe40003f66130 */
[----:B------:R-:W-:Y:S01]  /*273b0*/  SHF.L.U64.HI R68, R59, 0x1, R64 ;  /* 0x000000013b447819 */ /* 0x000fe20000010240 */
[----:B------:R-:W-:Y:S01]  /*273c0*/  IMAD.X R82, R4, 0x1, R67, P5 ;  /* 0x0000000104527824 */ /* 0x000fe200028e0643 */
[----:B------:R-:W-:-:S02]  /*273d0*/  ISETP.LT.U32.OR.EX P0, PT, R108, R100, !P3, P0 ;  /* 0x000000646c00720c */ /* 0x000fc40005f01500 */
[----:B------:R-:W-:Y:S02]  /*273e0*/  ISETP.GE.U32.AND P3, PT, R85, R38, PT ;  /* 0x000000265500720c */ /* 0x000fe40003f66070 */
[----:B------:R-:W-:Y:S02]  /*273f0*/  ISETP.GE.U32.AND P4, PT, R60, R61, PT ;  /* 0x0000003d3c00720c */ /* 0x000fe40003f86070 */
[----:B------:R-:W-:Y:S02]  /*27400*/  ISETP.GE.U32.AND P6, PT, R75, R60, PT ;  /* 0x0000003c4b00720c */ /* 0x000fe40003fc6070 */
[----:B------:R-:W-:Y:S02]  /*27410*/  SEL R73, RZ, 0xffffffff, !P1 ;  /* 0xffffffffff497807 */ /* 0x000fe40004800000 */
[----:B------:R-:W-:Y:S02]  /*27420*/  ISETP.LT.U32.AND P2, PT, R107, R99, PT ;  /* 0x000000636b00720c */ /* 0x000fe40003f41070 */
[----:B------:R-:W-:-:S02]  /*27430*/  ISETP.GE.U32.AND.EX P3, PT, R68, R39, PT, P3 ;  /* 0x000000274400720c */ /* 0x000fc40003f66130 */
[----:B------:R-:W-:Y:S02]  /*27440*/  IADD3 R107, P1, PT, -R99, R107, RZ ;  /* 0x0000006b636b7210 */ /* 0x000fe40007f3e1ff */
[----:B------:R-:W-:Y:S02]  /*27450*/  IADD3 R74, P5, PT, R75, -R36, RZ ;  /* 0x800000244b4a7210 */ /* 0x000fe40007fbe0ff */
[----:B------:R-:W-:Y:S01]  /*27460*/  SEL R60, RZ, 0x1, !P0 ;  /* 0x00000001ff3c7807 */ /* 0x000fe20004000000 */
[----:B------:R-:W-:Y:S01]  /*27470*/  IMAD.X R62, R110, 0x1, ~R102, P1 ;  /* 0x000000016e3e7824 */ /* 0x000fe200008e0e66 */
[----:B------:R-:W-:Y:S02]  /*27480*/  SEL R5, RZ, 0x1, P3 ;  /* 0x00000001ff057807 */ /* 0x000fe40001800000 */
[----:B------:R-:W-:Y:S02]  /*27490*/  SEL R83, RZ, 0xffffffff, P3 ;  /* 0xffffffffff537807 */ /* 0x000fe40001800000 */
[----:B------:R-:W-:-:S02]  /*274a0*/  ISETP.GE.U32.AND.EX P4, PT, R67, R4, PT, P4 ;  /* 0x000000044300720c */ /* 0x000fc40003f86140 */
[C---:B------:R-:W-:Y:S02]  /*274b0*/  ISETP.GE.U32.AND.EX P6, PT, R82.reuse, R67, PT, P6 ;  /* 0x000000435200720c */ /* 0x040fe40003fc6160 */
[----:B------:R-:W-:Y:S01]  /*274c0*/  ISETP.GE.U32.AND P3, PT, R107, R60, PT ;  /* 0x0000003c6b00720c */ /* 0x000fe20003f66070 */
[----:B------:R-:W-:Y:S01]  /*274d0*/  IMAD.X R60, R82, 0x1, ~R37, P5 ;  /* 0x00000001523c7824 */ /* 0x000fe200028e0e25 */
[C---:B------:R-:W-:Y:S02]  /*274e0*/  IADD3 R72, P5, PT, R73.reuse, R72, RZ ;  /* 0x0000004849487210 */ /* 0x040fe40007fbe0ff */
[----:B------:R-:W-:Y:S02]  /*274f0*/  ISETP.GE.U32.AND P1, PT, R74, R5, PT ;  /* 0x000000054a00720c */ /* 0x000fe40003f26070 */
[----:B------:R-:W-:Y:S01]  /*27500*/  SEL R5, RZ, 0x1, P4 ;  /* 0x00000001ff057807 */ /* 0x000fe20002000000 */
[----:B------:R-:W-:Y:S01]  /*27510*/  IMAD.X R73, R73, 0x1, R70, P5 ;  /* 0x0000000149497824 */ /* 0x000fe200028e0646 */
[----:B------:R-:W-:-:S02]  /*27520*/  SEL R76, RZ, 0x1, P6 ;  /* 0x00000001ff4c7807 */ /* 0x000fc40003000000 */
[----:B------:R-:W-:Y:S02]  /*27530*/  IADD3 R69, P6, PT, R83, R74, RZ ;  /* 0x0000004a53457210 */ /* 0x000fe40007fde0ff */
[----:B------:R-:W-:Y:S02]  /*27540*/  ISETP.GE.U32.AND.EX P3, PT, R62, RZ, PT, P3 ;  /* 0x000000ff3e00720c */ /* 0x000fe40003f66130 */
[----:B------:R-:W-:Y:S01]  /*27550*/  IADD3 R70, P5, P4, R63, R76, R5 ;  /* 0x0000004c3f467210 */ /* 0x000fe20007cbe005 */
[----:B------:R-:W-:Y:S01]  /*27560*/  IMAD.X R83, R83, 0x1, R60, P6 ;  /* 0x0000000153537824 */ /* 0x000fe200030e063c */
[----:B------:R-:W-:Y:S02]  /*27570*/  ISETP.LT.U32.OR.EX P2, PT, R110, R102, !P3, P2 ;  /* 0x000000666e00720c */ /* 0x000fe40005f41520 */
[----:B------:R-:W-:Y:S02]  /*27580*/  IADD3 R87, P6, PT, R63, R70, RZ ;  /* 0x000000463f577210 */ /* 0x000fe40007fde0ff */
[----:B------:R-:W-:-:S02]  /*27590*/  IADD3.X R67, PT, PT, R6, RZ, RZ, P5, P4 ;  /* 0x000000ff06437210 */ /* 0x000fc40002fe84ff */
[----:B------:R-:W-:Y:S02]  /*275a0*/  ISETP.GE.U32.AND.EX P1, PT, R60, RZ, PT, P1 ;  /* 0x000000ff3c00720c */ /* 0x000fe40003f26110 */
[----:B------:R-:W-:Y:S01]  /*275b0*/  ISETP.LT.U32.AND P3, PT, R75, R36, PT ;  /* 0x000000244b00720c */ /* 0x000fe20003f61070 */
[----:B------:R-:W-:Y:S01]  /*275c0*/  IMAD.X R76, R6, 0x1, R67, P6 ;  /* 0x00000001064c7824 */ /* 0x000fe200030e0643 */
[----:B------:R-:W-:Y:S02]  /*275d0*/  ISETP.GE.U32.AND P5, PT, R70, R63, PT ;  /* 0x0000003f4600720c */ /* 0x000fe40003fa6070 */
[----:B------:R-:W-:Y:S02]  /*275e0*/  ISETP.LT.U32.OR.EX P1, PT, R82, R37, !P1, P3 ;  /* 0x000000255200720c */ /* 0x000fe40004f21530 */
[C---:B------:R-:W-:Y:S02]  /*275f0*/  ISETP.GE.U32.AND P4, PT, R87.reuse, R70, PT ;  /* 0x000000465700720c */ /* 0x040fe40003f86070 */
[----:B------:R-:W-:-:S02]  /*27600*/  IADD3 R78, P3, PT, R87, -R34, RZ ;  /* 0x80000022574e7210 */ /* 0x000fc40007f7e0ff */
[----:B------:R-:W-:Y:S02]  /*27610*/  SEL R5, RZ, 0x1, !P1 ;  /* 0x00000001ff057807 */ /* 0x000fe40004800000 */
[----:B------:R-:W-:Y:S01]  /*27620*/  ISETP.GE.U32.AND.EX P5, PT, R67, R6, PT, P5 ;  /* 0x000000064300720c */ /* 0x000fe20003fa6150 */
[C---:B------:R-:W-:Y:S01]  /*27630*/  IMAD.X R86, R76.reuse, 0x1, ~R35, P3 ;  /* 0x000000014c567824 */ /* 0x040fe200018e0e23 */
[----:B------:R-:W-:Y:S02]  /*27640*/  ISETP.GE.U32.AND.EX P4, PT, R76, R67, PT, P4 ;  /* 0x000000434c00720c */ /* 0x000fe40003f86140 */
[----:B------:R-:W-:Y:S02]  /*27650*/  IADD3 R109, P6, PT, -R101, R109, RZ ;  /* 0x0000006d656d7210 */ /* 0x000fe40007fde1ff */
[----:B------:R-:W-:Y:S02]  /*27660*/  ISETP.GE.U32.AND P3, PT, R78, R5, PT ;  /* 0x000000054e00720c */ /* 0x000fe40003f66070 */
[----:B------:R-:W-:Y:S01]  /*27670*/  SEL R5, RZ, 0x1, P5 ;  /* 0x00000001ff057807 */ /* 0x000fe20002800000 */
[----:B------:R-:W-:Y:S01]  /*27680*/  IMAD.X R104, R104, 0x1, ~R96, P6 ;  /* 0x0000000168687824 */ /* 0x000fe200030e0e60 */
[----:B------:R-:W-:-:S02]  /*27690*/  SEL R60, RZ, 0x1, P4 ;  /* 0x00000001ff3c7807 */ /* 0x000fc40002000000 */
[----:B------:R-:W-:Y:S02]  /*276a0*/  ISETP.LT.U32.AND P6, PT, R87, R34, PT ;  /* 0x000000225700720c */ /* 0x000fe40003fc1070 */
[----:B------:R-:W-:Y:S02]  /*276b0*/  ISETP.GE.U32.AND.EX P3, PT, R86, RZ, PT, P3 ;  /* 0x000000ff5600720c */ /* 0x000fe40003f66130 */
[C---:B------:R-:W-:Y:S02]  /*276c0*/  IADD3 R60, P5, P4, R65.reuse, R60, R5 ;  /* 0x0000003c413c7210 */ /* 0x040fe40007cbe005 */
[----:B------:R-:W-:Y:S02]  /*276d0*/  SEL R79, RZ, 0xffffffff, !P1 ;  /* 0xffffffffff4f7807 */ /* 0x000fe40004800000 */
[----:B------:R-:W-:Y:S02]  /*276e0*/  ISETP.LT.U32.OR.EX P1, PT, R76, R35, !P3, P6 ;  /* 0x000000234c00720c */ /* 0x000fe40005f21560 */
[----:B------:R-:W-:-:S02]  /*276f0*/  IADD3 R91, P6, PT, R65, R60, RZ ;  /* 0x0000003c415b7210 */ /* 0x000fc40007fde0ff */
[----:B------:R-:W-:Y:S02]  /*27700*/  IADD3.X R67, PT, PT, R58, RZ, RZ, P5, P4 ;  /* 0x000000ff3a437210 */ /* 0x000fe40002fe84ff */
[C---:B------:R-:W-:Y:S02]  /*27710*/  IADD3 R74, P5, PT, R91.reuse, -R40, RZ ;  /* 0x800000285b4a7210 */ /* 0x040fe40007fbe0ff */
[----:B------:R-:W-:Y:S01]  /*27720*/  ISETP.GE.U32.AND P3, PT, R60, R65, PT ;  /* 0x000000413c00720c */ /* 0x000fe20003f66070 */
[----:B------:R-:W-:Y:S01]  /*27730*/  IMAD.X R70, R58, 0x1, R67, P6 ;  /* 0x000000013a467824 */ /* 0x000fe200030e0643 */
[----:B------:R-:W-:Y:S02]  /*27740*/  SEL R5, RZ, 0x1, !P1 ;  /* 0x00000001ff057807 */ /* 0x000fe40004800000 */
[----:B------:R-:W-:Y:S01]  /*27750*/  ISETP.GE.U32.AND P4, PT, R91, R60, PT ;  /* 0x0000003c5b00720c */ /* 0x000fe20003f86070 */
[----:B------:R-:W-:Y:S01]  /*27760*/  IMAD.X R84, R70, 0x1, ~R41, P5 ;  /* 0x0000000146547824 */ /* 0x000fe200028e0e29 */
[----:B------:R-:W-:-:S02]  /*27770*/  ISETP.GE.U32.AND P6, PT, R74, R5, PT ;  /* 0x000000054a00720c */ /* 0x000fc40003fc6070 */
[----:B------:R-:W-:Y:S02]  /*27780*/  ISETP.GE.U32.AND.EX P3, PT, R67, R58, PT, P3 ;  /* 0x0000003a4300720c */ /* 0x000fe40003f66130 */
[----:B------:R-:W-:Y:S02]  /*27790*/  SEL R60, R38, RZ, P2 ;  /* 0x000000ff263c7207 */ /* 0x000fe40001000000 */
[----:B------:R-:W-:Y:S02]  /*277a0*/  ISETP.GE.U32.AND.EX P4, PT, R70, R67, PT, P4 ;  /* 0x000000434600720c */ /* 0x000fe40003f86140 */
[----:B------:R-:W-:Y:S02]  /*277b0*/  ISETP.GE.U32.AND P5, PT, R91, R40, PT ;  /* 0x000000285b00720c */ /* 0x000fe40003fa6070 */
[----:B------:R-:W-:Y:S02]  /*277c0*/  SEL R80, RZ, 0x1, P3 ;  /* 0x00000001ff507807 */ /* 0x000fe40001800000 */
[----:B------:R-:W-:-:S02]  /*277d0*/  ISETP.GE.U32.AND.EX P6, PT, R84, RZ, PT, P6 ;  /* 0x000000ff5400720c */ /* 0x000fc40003fc6160 */
[----:B------:R-:W-:Y:S02]  /*277e0*/  SEL R5, R39, RZ, P2 ;  /* 0x000000ff27057207 */ /* 0x000fe40001000000 */
[----:B------:R-:W-:Y:S02]  /*277f0*/  IADD3 R60, P3, PT, R60, R109, RZ ;  /* 0x0000006d3c3c7210 */ /* 0x000fe40007f7e0ff */
[----:B------:R-:W-:Y:S02]  /*27800*/  SEL R77, RZ, 0x1, P4 ;  /* 0x00000001ff4d7807 */ /* 0x000fe40002000000 */
[----:B------:R-:W-:Y:S01]  /*27810*/  ISETP.GE.U32.AND.EX P5, PT, R70, R41, P6, P5 ;  /* 0x000000294600720c */ /* 0x000fe200037a6150 */
[----:B------:R-:W-:Y:S01]  /*27820*/  IMAD.X R5, R5, 0x1, R104, P3 ;  /* 0x0000000105057824 */ /* 0x000fe200018e0668 */
[----:B------:R-:W-:Y:S02]  /*27830*/  IADD3 R77, P4, PT, R77, R80, RZ ;  /* 0x000000504d4d7210 */ /* 0x000fe40007f9e0ff */
[----:B------:R-:W-:-:S02]  /*27840*/  ISETP.GE.U32.AND P3, PT, R60, R109, PT ;  /* 0x0000006d3c00720c */ /* 0x000fc40003f66070 */
[----:B------:R-:W-:Y:S02]  /*27850*/  SEL R80, RZ, 0x1, !P5 ;  /* 0x00000001ff507807 */ /* 0x000fe40006800000 */
[----:B------:R-:W-:Y:S02]  /*27860*/  SEL R67, RZ, 0xffffffff, !P1 ;  /* 0xffffffffff437807 */ /* 0x000fe40004800000 */
[----:B------:R-:W-:Y:S02]  /*27870*/  IADD3 R81, P5, PT, R79, R78, RZ ;  /* 0x0000004e4f517210 */ /* 0x000fe40007fbe0ff */
[----:B------:R-:W-:Y:S02]  /*27880*/  ISETP.GE.U32.AND.EX P1, PT, R5, R104, PT, P3 ;  /* 0x000000680500720c */ /* 0x000fe40003f26130 */
[----:B------:R-:W-:Y:S01]  /*27890*/  LOP3.LUT R80, R77, R80, RZ, 0xfc, !PT ;  /* 0x000000504d507212 */ /* 0x000fe200078efcff */
[----:B------:R-:W-:Y:S01]  /*278a0*/  IMAD.X R79, R79, 0x1, R86, P5 ;  /* 0x000000014f4f7824 */ /* 0x000fe200028e0656 */
[----:B------:R-:W-:-:S02]  /*278b0*/  IADD3 R77, P3, PT, R67, R74, RZ ;  /* 0x0000004a434d7210 */ /* 0x000fc40007f7e0ff */
[----:B------:R-:W-:Y:S02]  /*278c0*/  SEL R74, RZ, 0x1, P1 ;  /* 0x00000001ff4a7807 */ /* 0x000fe40000800000 */
[----:B------:R-:W-:Y:S01]  /*278d0*/  IADD3 R78, P5, PT, R80, -0x1, RZ ;  /* 0xffffffff504e7810 */ /* 0x000fe20007fbe0ff */
[----:B------:R-:W-:Y:S01]  /*278e0*/  IMAD.X R67, R67, 0x1, R84, P3 ;  /* 0x0000000143437824 */ /* 0x000fe200018e0654 */
[----:B------:R-:W-:Y:S02]  /*278f0*/  IADD3 R74, P3, PT, R74, R71, RZ ;  /* 0x000000474a4a7210 */ /* 0x000fe40007f7e0ff */
[----:B------:R-:W-:Y:S02]  /*27900*/  LOP3.LUT R84, R87, R78, RZ, 0xc0, !PT ;  /* 0x0000004e57547212 */ /* 0x000fe400078ec0ff */
[----:B------:R-:W-:Y:S02]  /*27910*/  IADD3 R86, P6, PT, R85, -R38, RZ ;  /* 0x8000002655567210 */ /* 0x000fe40007fde0ff */
[----:B------:R-:W-:-:S02]  /*27920*/  SEL R87, R36, RZ, P2 ;  /* 0x000000ff24577207 */ /* 0x000fc40001000000 */
[----:B------:R-:W-:Y:S01]  /*27930*/  ISETP.GE.U32.AND P1, PT, R74, R71, PT ;  /* 0x000000474a00720c */ /* 0x000fe20003f26070 */
[----:B------:R-:W-:Y:S01]  /*27940*/  IMAD.X R71, RZ, RZ, RZ, P4 ;  /* 0x000000ffff477224 */ /* 0x000fe200020e06ff */
[----:B------:R-:W-:Y:S01]  /*27950*/  LOP3.LUT R89, R85, R78, RZ, 0xc0, !PT ;  /* 0x0000004e55597212 */ /* 0x000fe200078ec0ff */
[----:B------:R-:W-:Y:S01]  /*27960*/  IMAD.X R103, R68, 0x1, ~R39, P6 ;  /* 0x0000000144677824 */ /* 0x000fe200030e0e27 */
[----:B------:R-:W-:Y:S01]  /*27970*/  SEL R88, R37, RZ, P2 ;  /* 0x000000ff25587207 */ /* 0x000fe20001000000 */
[----:B------:R-:W-:Y:S01]  /*27980*/  IMAD.X R85, RZ, RZ, R66, P3 ;  /* 0x000000ffff557224 */ /* 0x000fe200018e0642 */
[----:B------:R-:W-:Y:S02]  /*27990*/  IADD3 R87, P4, PT, R74, R87, RZ ;  /* 0x000000574a577210 */ /* 0x000fe40007f9e0ff */
[----:B------:R-:W-:Y:S02]  /*279a0*/  IADD3 R80, P6, PT, RZ, -R80, RZ ;  /* 0x80000050ff507210 */ /* 0x000fe40007fde0ff */
[----:B------:R-:W-:Y:S01]  /*279b0*/  LOP3.LUT R90, R75, R78, RZ, 0xc0, !PT ;  /* 0x0000004e4b5a7212 */ /* 0x000fe200078ec0ff */
[----:B------:R-:W-:Y:S01]  /*279c0*/  IMAD.X R88, R85, 0x1, R88, P4 ;  /* 0x0000000155587824 */ /* 0x000fe200020e0658 */
[----:B------:R-:W-:-:S02]  /*279d0*/  IADD3.X R75, PT, PT, R71, -0x1, RZ, P5, !PT ;  /* 0xffffffff474b7810 */ /* 0x000fc40002ffe4ff */
[----:B------:R-:W-:Y:S01]  /*279e0*/  ISETP.GE.U32.AND P3, PT, R87, R74, PT ;  /* 0x0000004a5700720c */ /* 0x000fe20003f66070 */
[----:B------:R-:W-:Y:S01]  /*279f0*/  IMAD.X R74, RZ, RZ, ~R71, P6 ;  /* 0x000000ffff4a7224 */ /* 0x000fe200030e0e47 */
[----:B------:R-:W-:Y:S02]  /*27a00*/  LOP3.LUT R78, R91, R78, RZ, 0xc0, !PT ;  /* 0x0000004e5b4e7212 */ /* 0x000fe400078ec0ff */
[----:B------:R-:W-:Y:S02]  /*27a10*/  LOP3.LUT R91, R68, R75, RZ, 0xc0, !PT ;  /* 0x0000004b445b7212 */ /* 0x000fe400078ec0ff */
[----:B------:R-:W-:Y:S02]  /*27a20*/  LOP3.LUT R71, R89, R86, R80, 0xf8, !PT ;  /* 0x0000005659477212 */ /* 0x000fe400078ef850 */
[----:B------:R-:W-:Y:S02]  /*27a30*/  ISETP.GE.U32.AND.EX P1, PT, R85, R66, PT, P1 ;  /* 0x000000425500720c */ /* 0x000fe40003f26110 */
[----:B------:R-:W-:-:S02]  /*27a40*/  ISETP.GE.U32.AND.EX P3, PT, R88, R85, PT, P3 ;  /* 0x000000555800720c */ /* 0x000fc40003f66130 */
[----:B------:R-:W-:Y:S02]  /*27a50*/  LOP3.LUT R68, R91, R103, R74, 0xf8, !PT ;  /* 0x000000675b447212 */ /* 0x000fe400078ef84a */
[----:B------:R-:W-:Y:S02]  /*27a60*/  ISETP.GE.U32.AND P4, PT, R60, R71, PT ;  /* 0x000000473c00720c */ /* 0x000fe40003f86070 */
[----:B------:R-:W-:Y:S02]  /*27a70*/  SEL R66, RZ, 0x1, P1 ;  /* 0x00000001ff427807 */ /* 0x000fe40000800000 */
[----:B------:R-:W-:Y:S02]  /*27a80*/  SEL R85, RZ, 0x1, P3 ;  /* 0x00000001ff557807 */ /* 0x000fe40001800000 */
[----:B------:R-:W-:Y:S02]  /*27a90*/  LOP3.LUT R89, R82, R75, RZ, 0xc0, !PT ;  /* 0x0000004b52597212 */ /* 0x000fe400078ec0ff */
[----:B------:R-:W-:-:S02]  /*27aa0*/  LOP3.LUT R90, R90, R69, R80, 0xf8, !PT ;  /* 0x000000455a5a7212 */ /* 0x000fc400078ef850 */
[----:B------:R-:W-:Y:S02]  /*27ab0*/  ISETP.GE.U32.AND.EX P1, PT, R5, R68, PT, P4 ;  /* 0x000000440500720c */ /* 0x000fe40003f26140 */
[----:B------:R-:W-:Y:S02]  /*27ac0*/  IADD3 R85, P5, P6, R72, R85, R66 ;  /* 0x0000005548557210 */ /* 0x000fe40007ebe042 */
[----:B------:R-:W-:Y:S02]  /*27ad0*/  SEL R82, R34, RZ, P2 ;  /* 0x000000ff22527207 */ /* 0x000fe40001000000 */
[----:B------:R-:W-:Y:S02]  /*27ae0*/  LOP3.LUT R89, R89, R83, R74, 0xf8, !PT ;  /* 0x0000005359597212 */ /* 0x000fe400078ef84a */
[----:B------:R-:W-:Y:S02]  /*27af0*/  IADD3 R69, P3, PT, R87, -R90, RZ ;  /* 0x8000005a57457210 */ /* 0x000fe40007f7e0ff */
[----:B------:R-:W-:-:S02]  /*27b00*/  SEL R66, RZ, 0x1, P1 ;  /* 0x00000001ff427807 */ /* 0x000fc40000800000 */
[----:B------:R-:W-:Y:S02]  /*27b10*/  SEL R83, R35, RZ, P2 ;  /* 0x000000ff23537207 */ /* 0x000fe40001000000 */
[----:B------:R-:W-:Y:S02]  /*27b20*/  IADD3 R82, P4, PT, R85, R82, RZ ;  /* 0x0000005255527210 */ /* 0x000fe40007f9e0ff */
[----:B------:R-:W-:Y:S02]  /*27b30*/  IADD3.X R86, PT, PT, R73, RZ, RZ, P5, P6 ;  /* 0x000000ff49567210 */ /* 0x000fe40002fec4ff */
[----:B------:R-:W-:Y:S01]  /*27b40*/  ISETP.GE.U32.AND P6, PT, R69, R66, PT ;  /* 0x000000424500720c */ /* 0x000fe20003fc6070 */
[----:B------:R-:W-:Y:S01]  /*27b50*/  IMAD.X R66, R88, 0x1, ~R89, P3 ;  /* 0x0000000158427824 */ /* 0x000fe200018e0e59 */
[----:B------:R-:W-:Y:S01]  /*27b60*/  ISETP.GE.U32.AND P5, PT, R85, R72, PT ;  /* 0x000000485500720c */ /* 0x000fe20003fa6070 */
[----:B------:R-:W-:Y:S01]  /*27b70*/  IMAD.X R83, R86, 0x1, R83, P4 ;  /* 0x0000000156537824 */ /* 0x000fe200020e0653 */
[----:B------:R-:W-:-:S02]  /*27b80*/  ISETP.GE.U32.AND P4, PT, R82, R85, PT ;  /* 0x000000555200720c */ /* 0x000fc40003f86070 */
[----:B------:R-:W-:Y:S02]  /*27b90*/  ISETP.LT.U32.AND P3, PT, R87, R90, PT ;  /* 0x0000005a5700720c */ /* 0x000fe40003f61070 */
[----:B------:R-:W-:Y:S02]  /*27ba0*/  ISETP.GE.U32.AND.EX P6, PT, R66, RZ, PT, P6 ;  /* 0x000000ff4200720c */ /* 0x000fe40003fc6160 */
[----:B------:R-:W-:Y:S02]  /*27bb0*/  ISETP.GE.U32.AND.EX P5, PT, R86, R73, PT, P5 ;  /* 0x000000495600720c */ /* 0x000fe40003fa6150 */
[----:B------:R-:W-:Y:S02]  /*27bc0*/  ISETP.GE.U32.AND.EX P4, PT, R83, R86, PT, P4 ;  /* 0x000000565300720c */ /* 0x000fe40003f86140 */
[----:B------:R-:W-:Y:S02]  /*27bd0*/  LOP3.LUT R85, R84, R81, R80, 0xf8, !PT ;  /* 0x0000005154557212 */ /* 0x000fe400078ef850 */
[----:B------:R-:W-:-:S02]  /*27be0*/  ISETP.LT.U32.OR.EX P3, PT, R88, R89, !P6, P3 ;  /* 0x000000595800720c */ /* 0x000fc40007761530 */
[----:B------:R-:W-:Y:S02]  /*27bf0*/  LOP3.LUT R84, R76, R75, RZ, 0xc0, !PT ;  /* 0x0000004b4c547212 */ /* 0x000fe400078ec0ff */
[----:B------:R-:W-:Y:S02]  /*27c00*/  SEL R81, RZ, 0x1, P5 ;  /* 0x00000001ff517807 */ /* 0x000fe40002800000 */
[----:B------:R-:W-:Y:S02]  /*27c10*/  SEL R76, RZ, 0x1, P4 ;  /* 0x00000001ff4c7807 */ /* 0x000fe40002000000 */
[----:B------:R-:W-:Y:S02]  /*27c20*/  IADD3 R72, P5, PT, R82, -R85, RZ ;  /* 0x8000005552487210 */ /* 0x000fe40007fbe0ff */
[----:B------:R-:W-:Y:S02]  /*27c30*/  SEL R73, RZ, 0x1, !P3 ;  /* 0x00000001ff497807 */ /* 0x000fe40005800000 */
[----:B------:R-:W-:-:S02]  /*27c40*/  LOP3.LUT R84, R84, R79, R74, 0xf8, !PT ;  /* 0x0000004f54547212 */ /* 0x000fc400078ef84a */
[----:B------:R-:W-:Y:S02]  /*27c50*/  IADD3 R76, P4, PT, R76, R81, RZ ;  /* 0x000000514c4c7210 */ /* 0x000fe40007f9e0ff */
[----:B------:R-:W-:Y:S02]  /*27c60*/  LOP3.LUT R79, R78, R77, R80, 0xf8, !PT ;  /* 0x0000004d4e4f7212 */ /* 0x000fe400078ef850 */
[----:B------:R-:W-:Y:S01]  /*27c70*/  ISETP.GE.U32.AND P6, PT, R72, R73, PT ;  /* 0x000000494800720c */ /* 0x000fe20003fc6070 */
[----:B------:R-:W-:Y:S01]  /*27c80*/  IMAD.X R73, R83, 0x1, ~R84, P5 ;  /* 0x0000000153497824 */ /* 0x000fe200028e0e54 */
[----:B------:R-:W-:Y:S01]  /*27c90*/  SEL R78, RZ, 0xffffffff, !P0 ;  /* 0xffffffffff4e7807 */ /* 0x000fe20004000000 */
[----:B------:R-:W-:Y:S01]  /*27ca0*/  IMAD.X R77, RZ, RZ, RZ, P4 ;  /* 0x000000ffff4d7224 */ /* 0x000fe200020e06ff */
[----:B------:R-:W-:Y:S02]  /*27cb0*/  ISETP.LT.U32.AND P0, PT, R82, R85, PT ;  /* 0x000000555200720c */ /* 0x000fe40003f01070 */
[----:B------:R-:W-:-:S02]  /*27cc0*/  IADD3 R107, P4, P5, R76, R107, R78 ;  /* 0x0000006b4c6b7210 */ /* 0x000fc40007d9e04e */
[----:B------:R-:W-:Y:S02]  /*27cd0*/  SEL R76, R40, RZ, P2 ;  /* 0x000000ff284c7207 */ /* 0x000fe40001000000 */
[----:B------:R-:W-:Y:S02]  /*27ce0*/  ISETP.GE.U32.AND.EX P6, PT, R73, RZ, PT, P6 ;  /* 0x000000ff4900720c */ /* 0x000fe40003fc6160 */
[----:B------:R-:W-:Y:S02]  /*27cf0*/  LOP3.LUT R80, R70, R75, RZ, 0xc0, !PT ;  /* 0x0000004b46507212 */ /* 0x000fe400078ec0ff */
[----:B------:R-:W-:Y:S02]  /*27d00*/  IADD3.X R75, PT, PT, R77, R62, R78, P4, P5 ;  /* 0x0000003e4d4b7210 */ /* 0x000fe400027ea44e */
[----:B------:R-:W-:Y:S02]  /*27d10*/  IADD3 R70, P4, PT, R107, R76, RZ ;  /* 0x0000004c6b467210 */ /* 0x000fe40007f9e0ff */
[----:B------:R-:W-:-:S02]  /*27d20*/  ISETP.LT.U32.OR.EX P0, PT, R83, R84, !P6, P0 ;  /* 0x000000545300720c */ /* 0x000fc40007701500 */
[----:B------:R-:W-:Y:S02]  /*27d30*/  SEL R76, R41, RZ, P2 ;  /* 0x000000ff294c7207 */ /* 0x000fe40001000000 */
[----:B------:R-:W-:Y:S02]  /*27d40*/  LOP3.LUT R77, R80, R67, R74, 0xf8, !PT ;  /* 0x00000043504d7212 */ /* 0x000fe400078ef84a */
[----:B------:R-:W-:Y:S01]  /*27d50*/  SEL R67, RZ, 0x1, !P0 ;  /* 0x00000001ff437807 */ /* 0x000fe20004000000 */
[----:B------:R-:W-:Y:S01]  /*27d60*/  IMAD.X R74, R75, 0x1, R76, P4 ;  /* 0x000000014b4a7824 */ /* 0x000fe200020e064c */
[CC--:B------:R-:W-:Y:S02]  /*27d70*/  IADD3 R62, P5, PT, R70.reuse, -R79.reuse, RZ ;  /* 0x8000004f463e7210 */ /* 0x0c0fe40007fbe0ff */
[----:B------:R-:W-:Y:S02]  /*27d80*/  ISETP.LT.U32.AND P4, PT, R70, R79, PT ;  /* 0x0000004f4600720c */ /* 0x000fe40003f81070 */
[----:B------:R-:W-:Y:S01]  /*27d90*/  ISETP.GE.U32.AND P2, PT, R62, R67, PT ;  /* 0x000000433e00720c */ /* 0x000fe20003f46070 */
[----:B------:R-:W-:-:S05]  /*27da0*/  IMAD.X R67, R74, 0x1, ~R77, P5 ;  /* 0x000000014a437824 */ /* 0x000fca00028e0e4d */
[----:B------:R-:W-:-:S04]  /*27db0*/  ISETP.GE.U32.AND.EX P2, PT, R67, RZ, PT, P2 ;  /* 0x000000ff4300720c */ /* 0x000fc80003f46120 */
[----:B------:R-:W-:Y:S02]  /*27dc0*/  ISETP.LT.U32.OR.EX P2, PT, R74, R77, !P2, P4 ;  /* 0x0000004d4a00720c */ /* 0x000fe40005741540 */
[----:B------:R-:W-:Y:S02]  /*27dd0*/  IADD3 R60, P4, PT, R60, -R71, RZ ;  /* 0x800000473c3c7210 */ /* 0x000fe40007f9e0ff */
[----:B------:R-:W-:Y:S02]  /*27de0*/  SEL R117, R38, RZ, P2 ;  /* 0x000000ff26757207 */ /* 0x000fe40001000000 */
[----:B------:R-:W-:Y:S01]  /*27df0*/  SEL R122, R39, RZ, P2 ;  /* 0x000000ff277a7207 */ /* 0x000fe20001000000 */
[----:B------:R-:W-:Y:S01]  /*27e00*/  IMAD.X R71, R5, 0x1, ~R68, P4 ;  /* 0x0000000105477824 */ /* 0x000fe200020e0e44 */
[----:B------:R-:W-:Y:S02]  /*27e10*/  IADD3 R117, P5, PT, R117, R60, RZ ;  /* 0x0000003c75757210 */ /* 0x000fe40007fbe0ff */
[----:B------:R-:W-:-:S02]  /*27e20*/  SEL R5, RZ, 0xffffffff, P1 ;  /* 0xffffffffff057807 */ /* 0x000fc40000800000 */
[----:B------:R-:W-:Y:S01]  /*27e30*/  ISETP.GE.U32.AND P4, PT, R117, R60, PT ;  /* 0x0000003c7500720c */ /* 0x000fe20003f86070 */
[----:B------:R-:W-:Y:S01]  /*27e40*/  IMAD.X R122, R122, 0x1, R71, P5 ;  /* 0x000000017a7a7824 */ /* 0x000fe200028e0647 */
[----:B------:R-:W-:Y:S02]  /*27e50*/  SEL R83, R36, RZ, P2 ;  /* 0x000000ff24537207 */ /* 0x000fe40001000000 */
[----:B------:R-:W-:Y:S02]  /*27e60*/  SEL R84, R37, RZ, P2 ;  /* 0x000000ff25547207 */ /* 0x000fe40001000000 */
[----:B------:R-:W-:Y:S02]  /*27e70*/  ISETP.GE.U32.AND.EX P1, PT, R122, R71, PT, P4 ;  /* 0x000000477a00720c */ /* 0x000fe40003f26140 */
[----:B------:R-:W-:Y:S02]  /*27e80*/  IADD3 R69, P4, PT, R5, R69, RZ ;  /* 0x0000004505457210 */ /* 0x000fe40007f9e0ff */
[----:B------:R-:W-:-:S02]  /*27e90*/  SEL R60, RZ, 0x1, P1 ;  /* 0x00000001ff3c7807 */ /* 0x000fc40000800000 */
[----:B------:R-:W-:Y:S01]  /*27ea0*/  SEL R68, RZ, 0xffffffff, !P3 ;  /* 0xffffffffff447807 */ /* 0x000fe20005800000 */
        /* <DEDUP_REMOVED lines=8> */
[----:B------:R-:W-:-:S02]  /*27f30*/  ISETP.GE.U32.AND.EX P3, PT, R5, R66, PT, P5 ;  /* 0x000000420500720c */ /* 0x000fc40003f66150 */
[----:B------:R-:W-:Y:S02]  /*27f40*/  ISETP.GE.U32.AND P1, PT, R59, R117, PT ;  /* 0x000000753b00720c */ /* 0x000fe40003f26070 */
[----:B------:R-:W-:Y:S02]  /*27f50*/  ISETP.GE.U32.AND.EX P4, PT, R84, R5, PT, P4 ;  /* 0x000000055400720c */ /* 0x000fe40003f86140 */
[C---:B------:R-:W-:Y:S02]  /*27f60*/  IADD3 R71, P6, PT, R68.reuse, R72, RZ ;  /* 0x0000004844477210 */ /* 0x040fe40007fde0ff */
[----:B------:R-:W-:Y:S02]  /*27f70*/  SEL R5, RZ, 0x1, P3 ;  /* 0x00000001ff057807 */ /* 0x000fe40001800000 */
[----:B------:R-:W-:Y:S01]  /*27f80*/  SEL R66, RZ, 0x1, P4 ;  /* 0x00000001ff427807 */ /* 0x000fe20002000000 */
[----:B------:R-:W-:Y:S01]  /*27f90*/  IMAD.X R68, R68, 0x1, R73, P6 ;  /* 0x0000000144447824 */ /* 0x000fe200030e0649 */
[----:B------:R-:W-:-:S02]  /*27fa0*/  ISETP.GE.U32.AND.EX P1, PT, R64, R122, PT, P1 ;  /* 0x0000007a4000720c */ /* 0x000fc40003f26110 */
[----:B------:R-:W-:Y:S02]  /*27fb0*/  IADD3 R75, P5, PT, R61, -R83, RZ ;  /* 0x800000533d4b7210 */ /* 0x000fe40007fbe0ff */
[----:B------:R-:W-:Y:S02]  /*27fc0*/  IADD3 R66, P3, P4, R71, R66, R5 ;  /* 0x0000004247427210 */ /* 0x000fe40007c7e005 */
[----:B------:R-:W-:Y:S01]  /*27fd0*/  SEL R5, R34, RZ, P2 ;  /* 0x000000ff22057207 */ /* 0x000fe20001000000 */
[----:B------:R-:W-:Y:S01]  /*27fe0*/  IMAD.X R73, R4, 0x1, ~R84, P5 ;  /* 0x0000000104497824 */ /* 0x000fe200028e0e54 */
[----:B------:R-:W-:Y:S02]  /*27ff0*/  SEL R60, RZ, 0x1, P1 ;  /* 0x00000001ff3c7807 */ /* 0x000fe40000800000 */
[----:B------:R-:W-:Y:S02]  /*28000*/  IADD3 R5, P5, PT, R66, R5, RZ ;  /* 0x0000000542057210 */ /* 0x000fe40007fbe0ff */
[----:B------:R-:W-:-:S02]  /*28010*/  IADD3.X R69, PT, PT, R68, RZ, RZ, P3, P4 ;  /* 0x000000ff44457210 */ /* 0x000fc40001fe84ff */
[----:B------:R-:W-:Y:S02]  /*28020*/  ISETP.GE.U32.AND P6, PT, R75, R60, PT ;  /* 0x0000003c4b00720c */ /* 0x000fe40003fc6070 */
[----:B------:R-:W-:Y:S01]  /*28030*/  ISETP.LT.U32.AND P3, PT, R61, R83, PT ;  /* 0x000000533d00720c */ /* 0x000fe20003f61070 */
[----:B------:R-:W-:Y:S01]  /*28040*/  IMAD.X R82, R69, 0x1, R82, P5 ;  /* 0x0000000145527824 */ /* 0x000fe200028e0652 */
[----:B------:R-:W-:Y:S02]  /*28050*/  ISETP.GE.U32.AND.EX P6, PT, R73, RZ, PT, P6 ;  /* 0x000000ff4900720c */ /* 0x000fe40003fc6160 */
[----:B------:R-:W-:Y:S02]  /*28060*/  ISETP.GE.U32.AND P4, PT, R66, R71, PT ;  /* 0x000000474200720c */ /* 0x000fe40003f86070 */
[----:B------:R-:W-:Y:S02]  /*28070*/  ISETP.GE.U32.AND P5, PT, R5, R66, PT ;  /* 0x000000420500720c */ /* 0x000fe40003fa6070 */
[----:B------:R-:W-:-:S02]  /*28080*/  ISETP.LT.U32.OR.EX P3, PT, R4, R84, !P6, P3 ;  /* 0x000000540400720c */ /* 0x000fc40007761530 */
[----:B------:R-:W-:Y:S02]  /*28090*/  ISETP.GE.U32.AND.EX P4, PT, R69, R68, PT, P4 ;  /* 0x000000444500720c */ /* 0x000fe40003f86140 */
[----:B------:R-:W-:Y:S02]  /*280a0*/  ISETP.GE.U32.AND.EX P6, PT, R82, R69, PT, P5 ;  /* 0x000000455200720c */ /* 0x000fe40003fc6150 */
[----:B------:R-:W-:Y:S02]  /*280b0*/  IADD3 R69, P5, PT, R63, -R5, RZ ;  /* 0x800000053f457210 */ /* 0x000fe40007fbe0ff */
[----:B------:R-:W-:Y:S02]  /*280c0*/  SEL R60, RZ, 0x1, P4 ;  /* 0x00000001ff3c7807 */ /* 0x000fe40002000000 */
[----:B------:R-:W-:Y:S01]  /*280d0*/  SEL R61, RZ, 0x1, P6 ;  /* 0x00000001ff3d7807 */ /* 0x000fe20003000000 */
[----:B------:R-:W-:Y:S01]  /*280e0*/  IMAD.X R71, R6, 0x1, ~R82, P5 ;  /* 0x0000000106477824 */ /* 0x000fe200028e0e52 */
[----:B------:R-:W-:-:S02]  /*280f0*/  SEL R4, RZ, 0x1, !P3 ;  /* 0x00000001ff047807 */ /* 0x000fc40005800000 */
[----:B------:R-:W-:Y:S02]  /*28100*/  IADD3 R61, P5, PT, R61, R60, RZ ;  /* 0x0000003c3d3d7210 */ /* 0x000fe40007fbe0ff */
[----:B------:R-:W-:Y:S02]  /*28110*/  ISETP.GE.U32.AND P6, PT, R69, R4, PT ;  /* 0x000000044500720c */ /* 0x000fe40003fc6070 */
[----:B------:R-:W-:Y:S01]  /*28120*/  SEL R66, RZ, 0xffffffff, !P0 ;  /* 0xffffffffff427807 */ /* 0x000fe20004000000 */
[----:B------:R-:W-:Y:S01]  /*28130*/  IMAD.X R60, RZ, RZ, RZ, P5 ;  /* 0x000000ffff3c7224 */ /* 0x000fe200028e06ff */
[----:B------:R-:W-:Y:S02]  /*28140*/  ISETP.LT.U32.AND P4, PT, R63, R5, PT ;  /* 0x000000053f00720c */ /* 0x000fe40003f81070 */
[----:B------:R-:W-:Y:S02]  /*28150*/  ISETP.GE.U32.AND.EX P6, PT, R71, RZ, PT, P6 ;  /* 0x000000ff4700720c */ /* 0x000fe40003fc6160 */
[----:B------:R-:W-:-:S02]  /*28160*/  IADD3 R4, P0, P5, R61, R62, R66 ;  /* 0x0000003e3d047210 */ /* 0x000fc40007d1e042 */
[----:B------:R-:W-:Y:S02]  /*28170*/  SEL R61, R40, RZ, P2 ;  /* 0x000000ff283d7207 */ /* 0x000fe40001000000 */
[----:B------:R-:W-:Y:S02]  /*28180*/  ISETP.LT.U32.OR.EX P4, PT, R6, R82, !P6, P4 ;  /* 0x000000520600720c */ /* 0x000fe40007781540 */
[----:B------:R-:W-:Y:S02]  /*28190*/  IADD3.X R6, PT, PT, R60, R67, R66, P0, P5 ;  /* 0x000000433c067210 */ /* 0x000fe400007ea442 */
[----:B------:R-:W-:Y:S02]  /*281a0*/  IADD3 R4, P0, PT, R4, R61, RZ ;  /* 0x0000003d04047210 */ /* 0x000fe40007f1e0ff */
[----:B------:R-:W-:Y:S02]  /*281b0*/  SEL R63, R41, RZ, P2 ;  /* 0x000000ff293f7207 */ /* 0x000fe40001000000 */
[----:B------:R-:W-:-:S02]  /*281c0*/  IADD3 R72, P2, PT, R65, -R4, RZ ;  /* 0x8000000441487210 */ /* 0x000fc40007f5e0ff */
[----:B------:R-:W-:Y:S01]  /*281d0*/  SEL R61, RZ, 0x1, !P4 ;  /* 0x00000001ff3d7807 */ /* 0x000fe20006000000 */
[----:B------:R-:W-:Y:S01]  /*281e0*/  IMAD.X R6, R6, 0x1, R63, P0 ;  /* 0x0000000106067824 */ /* 0x000fe200000e063f */
[----:B------:R-:W-:Y:S02]  /*281f0*/  SEL R62, RZ, 0xffffffff, P1 ;  /* 0xffffffffff3e7807 */ /* 0x000fe40000800000 */
[----:B------:R-:W-:Y:S01]  /*28200*/  ISETP.GE.U32.AND P0, PT, R72, R61, PT ;  /* 0x0000003d4800720c */ /* 0x000fe20003f06070 */
[----:B------:R-:W-:Y:S01]  /*28210*/  IMAD.X R74, R58, 0x1, ~R6, P2 ;  /* 0x000000013a4a7824 */ /* 0x000fe200010e0e06 */
[----:B------:R-:W-:Y:S02]  /*28220*/  ISETP.LT.U32.AND P2, PT, R65, R4, PT ;  /* 0x000000044100720c */ /* 0x000fe40003f41070 */
[----:B------:R-:W-:Y:S02]  /*28230*/  SEL R66, RZ, 0xffffffff, !P3 ;  /* 0xffffffffff427807 */ /* 0x000fe40005800000 */
        /* <DEDUP_REMOVED lines=11> */
[----:B------:R-:W-:Y:S02]  /*282f0*/  SEL R103, R34, RZ, P0 ;  /* 0x000000ff22677207 */ /* 0x000fe40000000000 */
[----:B------:R-:W-:Y:S01]  /*28300*/  ISETP.GE.U32.AND.EX P1, PT, R108, R59, PT, P2 ;  /* 0x0000003b6c00720c */ /* 0x000fe20003f26120 */
[----:B------:R-:W-:Y:S01]  /*28310*/  IMAD.WIDE.U32 R58, R30, R107, RZ ;  /* 0x0000006b1e3a7225 */ /* 0x000fe200078e00ff */
[----:B------:R-:W-:Y:S02]  /*28320*/  IADD3 R60, P2, PT, R62, R75, RZ ;  /* 0x0000004b3e3c7210 */ /* 0x000fe40007f5e0ff */
[----:B------:R-:W-:-:S02]  /*28330*/  SEL R61, RZ, 0x1, P1 ;  /* 0x00000001ff3d7807 */ /* 0x000fc40000800000 */
[----:B------:R-:W-:Y:S01]  /*28340*/  SEL R106, R35, RZ, P0 ;  /* 0x000000ff236a7207 */ /* 0x000fe20000000000 */
[----:B------:R-:W-:Y:S01]  /*28350*/  IMAD.X R62, R62, 0x1, R73, P2 ;  /* 0x000000013e3e7824 */ /* 0x000fe200010e0649 */
[----:B------:R-:W-:Y:S01]  /*28360*/  IADD3 R61, P1, PT, R61, R60, RZ ;  /* 0x0000003c3d3d7210 */ /* 0x000fe20007f3e0ff */
[----:B------:R-:W-:-:S03]  /*28370*/  IMAD.WIDE.U32 R58, P3, R108, R29, R58 ;  /* 0x0000001d6c3a7225 */ /* 0x000fc6000786003a */
[C---:B------:R-:W-:Y:S01]  /*28380*/  IADD3 R110, P5, PT, R61.reuse, R110, RZ ;  /* 0x0000006e3d6e7210 */ /* 0x040fe20007fbe0ff */
[----:B------:R-:W-:Y:S01]  /*28390*/  IMAD.X R63, RZ, RZ, R62, P1 ;  /* 0x000000ffff3f7224 */ /* 0x000fe200008e063e */
[----:B------:R-:W-:Y:S02]  /*283a0*/  ISETP.GE.U32.AND P2, PT, R61, R60, PT ;  /* 0x0000003c3d00720c */ /* 0x000fe40003f46070 */
[----:B------:R-:W-:Y:S01]  /*283b0*/  ISETP.GE.U32.AND P1, PT, R110, R61, PT ;  /* 0x0000003d6e00720c */ /* 0x000fe20003f26070 */
[C---:B------:R-:W-:Y:S01]  /*283c0*/  IMAD.X R104, R63.reuse, 0x1, R104, P5 ;  /* 0x000000013f687824 */ /* 0x040fe200028e0668 */
[----:B------:R-:W-:Y:S01]  /*283d0*/  ISETP.GE.U32.AND.EX P2, PT, R63, R62, PT, P2 ;  /* 0x0000003e3f00720c */ /* 0x000fe20003f46120 */
[----:B------:R-:W-:Y:S01]  /*283e0*/  IMAD.WIDE.U32 R60, R29, R107, RZ ;  /* 0x0000006b1d3c7225 */ /* 0x000fe200078e00ff */
[----:B------:R-:W-:Y:S02]  /*283f0*/  IADD3 R67, P5, PT, R66, R69, RZ ;  /* 0x0000004542437210 */ /* 0x000fe40007fbe0ff */
[----:B------:R-:W-:Y:S01]  /*28400*/  SEL R65, RZ, 0x1, P2 ;  /* 0x00000001ff417807 */ /* 0x000fe20001000000 */
[----:B------:R-:W-:Y:S01]  /*28410*/  IMAD.MOV.U32 R62, RZ, RZ, R59 ;  /* 0x000000ffff3e7224 */ /* 0x000fe200078e003b */
[----:B------:R-:W-:Y:S01]  /*28420*/  ISETP.GE.U32.AND.EX P1, PT, R104, R63, PT, P1 ;  /* 0x0000003f6800720c */ /* 0x000fe20003f26110 */
[----:B------:R-:W-:Y:S01]  /*28430*/  IMAD.X R63, RZ, RZ, RZ, P3 ;  /* 0x000000ffff3f7224 */ /* 0x000fe200018e06ff */
[----:B------:R-:W-:Y:S01]  /*28440*/  IADD3 RZ, P2, PT, R61, R58, RZ ;  /* 0x0000003a3dff7210 */ /* 0x000fe20007f5e0ff */
[----:B------:R-:W-:Y:S01]  /*28450*/  IMAD.X R66, R66, 0x1, R71, P5 ;  /* 0x0000000142427824 */ /* 0x000fe200028e0647 */
[----:B------:R-:W-:Y:S01]  /*28460*/  SEL R64, RZ, 0x1, P1 ;  /* 0x00000001ff407807 */ /* 0x000fe20000800000 */
[----:B------:R-:W-:-:S02]  /*28470*/  IMAD R59, R104, R29, RZ ;  /* 0x0000001d683b7224 */ /* 0x000fc400078e02ff */
[----:B------:R-:W-:Y:S01]  /*28480*/  IMAD.WIDE.U32 R70, R32, R107, RZ ;  /* 0x0000006b20467225 */ /* 0x000fe200078e00ff */
[----:B------:R-:W-:-:S03]  /*28490*/  IADD3 R64, P1, P5, R67, R64, R65 ;  /* 0x0000004043407210 */ /* 0x000fc60007d3e041 */
[----:B------:R-:W-:Y:S01]  /*284a0*/  IMAD.WIDE.U32.X R62, R108, R30, R62, P2 ;  /* 0x0000001e6c3e7225 */ /* 0x000fe200010e043e */
[----:B------:R-:W-:-:S03]  /*284b0*/  IADD3 R103, P6, PT, R64, R103, RZ ;  /* 0x0000006740677210 */ /* 0x000fc60007fde0ff */
[----:B------:R-:W-:-:S04]  /*284c0*/  IMAD.WIDE.U32 R60, R110, R29, RZ ;  /* 0x0000001d6e3c7225 */ /* 0x000fc800078e00ff */
[----:B------:R-:W-:Y:S02]  /*284d0*/  IMAD R73, R110, R30, R59 ;  /* 0x0000001e6e497224 */ /* 0x000fe400078e023b */
[----:B------:R-:W-:Y:S01]  /*284e0*/  IMAD.WIDE.U32 R58, R31, R107, RZ ;  /* 0x0000006b1f3a7225 */ /* 0x000fe200078e00ff */
[----:B------:R-:W-:-:S03]  /*284f0*/  IADD3 R58, P2, PT, R62, R60, RZ ;  /* 0x0000003c3e3a7210 */ /* 0x000fc60007f5e0ff */
[----:B------:R-:W-:-:S04]  /*28500*/  IMAD.WIDE.U32 R70, P3, R108, R31, R70 ;  /* 0x0000001f6c467225 */ /* 0x000fc80007860046 */
[----:B------:R-:W-:Y:S01]  /*28510*/  IMAD.IADD R73, R61, 0x1, R73 ;  /* 0x000000013d497824 */ /* 0x000fe200078e0249 */
[----:B------:R-:W-:Y:S01]  /*28520*/  IADD3.X R61, PT, PT, R66, RZ, RZ, P1, P5 ;  /* 0x000000ff423d7210 */ /* 0x000fe20000fea4ff */
[----:B------:R-:W-:Y:S01]  /*28530*/  IMAD.WIDE.U32 R68, R29, R110, RZ ;  /* 0x0000006e1d447225 */ /* 0x000fe200078e00ff */
[----:B------:R-:W-:Y:S02]  /*28540*/  IADD3 RZ, P1, PT, R59, R70, RZ ;  /* 0x000000463bff7210 */ /* 0x000fe40007f3e0ff */
[----:B------:R-:W-:Y:S01]  /*28550*/  ISETP.GE.U32.AND P5, PT, R64, R67, PT ;  /* 0x000000434000720c */ /* 0x000fe20003fa6070 */
[----:B------:R-:W-:Y:S01]  /*28560*/  IMAD.X R59, R73, 0x1, R63, P2 ;  /* 0x00000001493b7824 */ /* 0x000fe200010e063f */
[----:B------:R-:W-:Y:S01]  /*28570*/  ISETP.GE.U32.AND P2, PT, R103, R64, PT ;  /* 0x000000406700720c */ /* 0x000fe20003f46070 */
[----:B------:R-:W-:Y:S01]  /*28580*/  IMAD.WIDE.U32 R62, R30, R110, RZ ;  /* 0x0000006e1e3e7225 */ /* 0x000fe200078e00ff */
[C---:B------:R-:W-:Y:S02]  /*28590*/  ISETP.GE.U32.AND.EX P5, PT, R61.reuse, R66, PT, P5 ;  /* 0x000000423d00720c */ /* 0x040fe40003fa6150 */
[----:B------:R-:W-:Y:S01]  /*285a0*/  SEL R70, RZ, 0xffffffff, !P4 ;  /* 0xffffffffff467807 */ /* 0x000fe20006000000 */
[----:B------:R-:W-:-:S02]  /*285b0*/  IMAD.X R106, R61, 0x1, R106, P6 ;  /* 0x000000013d6a7824 */ /* 0x000fc400030e066a */
[----:B------:R-:W-:Y:S01]  /*285c0*/  IMAD.WIDE.U32 R64, R33, R107, RZ ;  /* 0x0000006b21407225 */ /* 0x000fe200078e00ff */
[----:B------:R-:W-:Y:S02]  /*285d0*/  SEL R64, RZ, 0x1, P5 ;  /* 0x00000001ff407807 */ /* 0x000fe40002800000 */
[----:B------:R-:W-:Y:S01]  /*285e0*/  ISETP.GE.U32.AND P5, PT, R58, R60, PT ;  /* 0x0000003c3a00720c */ /* 0x000fe20003fa6070 */
[----:B------:R-:W-:Y:S01]  /*285f0*/  IMAD.WIDE.U32 R62, P6, R104, R29, R62 ;  /* 0x0000001d683e7225 */ /* 0x000fe200078c003e */
[----:B------:R-:W-:-:S03]  /*28600*/  ISETP.GE.U32.AND.EX P2, PT, R106, R61, PT, P2 ;  /* 0x0000003d6a00720c */ /* 0x000fc60003f46120 */
[----:B------:R-:W-:Y:S01]  /*28610*/  IMAD.WIDE.U32 R66, R92, R107, RZ ;  /* 0x0000006b5c427225 */ /* 0x000fe200078e00ff */
[----:B------:R-:W-:-:S03]  /*28620*/  SEL R105, RZ, 0x1, P2 ;  /* 0x00000001ff697807 */ /* 0x000fc60001000000 */
[----:B------:R-:W-:Y:S01]  /*28630*/  IMAD.X R61, RZ, RZ, RZ, P6 ;  /* 0x000000ffff3d7224 */ /* 0x000fe200030e06ff */
[----:B------:R-:W-:Y:S01]  /*28640*/  ISETP.GE.U32.AND.EX P6, PT, R59, R73, PT, P5 ;  /* 0x000000493b00720c */ /* 0x000fe20003fc6150 */
[----:B------:R-:W-:Y:S01]  /*28650*/  IMAD.WIDE.U32 R66, P4, R108, R33, R66 ;  /* 0x000000216c427225 */ /* 0x000fe20007880042 */
[----:B------:R-:W-:Y:S02]  /*28660*/  IADD3 RZ, P5, PT, R69, R62, RZ ;  /* 0x0000003e45ff7210 */ /* 0x000fe40007fbe0ff */
[----:B------:R-:W-:Y:S01]  /*28670*/  SEL R75, RZ, 0x1, P6 ;  /* 0x00000001ff4b7807 */ /* 0x000fe20003000000 */
        /* <DEDUP_REMOVED lines=14> */
[----:B------:R-:W-:Y:S01]  /*28760*/  IMAD.WIDE.U32 R68, P5, R108, R93, R68 ;  /* 0x0000005d6c447225 */ /* 0x000fe200078a0044 */
[----:B------:R-:W-:-:S03]  /*28770*/  SEL R60, R40, RZ, P0 ;  /* 0x000000ff283c7207 */ /* 0x000fc60000000000 */
[----:B------:R-:W-:Y:S02]  /*28780*/  IMAD.IADD R73, R73, 0x1, R77 ;  /* 0x0000000149497824 */ /* 0x000fe400078e024d */
[----:B------:R-:W-:Y:S02]  /*28790*/  IMAD.MOV.U32 R80, RZ, RZ, R67 ;  /* 0x000000ffff507224 */ /* 0x000fe400078e0043 */
[----:B------:R-:W-:Y:S01]  /*287a0*/  IMAD.X R81, RZ, RZ, RZ, P4 ;  /* 0x000000ffff517224 */ /* 0x000fe200020e06ff */
[----:B------:R-:W-:Y:S01]  /*287b0*/  IADD3 RZ, P4, PT, R63, R68, RZ ;  /* 0x000000443fff7210 */ /* 0x000fe20007f9e0ff */
[----:B------:R-:W-:Y:S01]  /*287c0*/  IMAD.WIDE.U32 R66, R30, R103, RZ ;  /* 0x000000671e427225 */ /* 0x000fe200078e00ff */
[----:B------:R-:W-:Y:S02]  /*287d0*/  IADD3.X R63, PT, PT, R73, R61, RZ, P3, P6 ;  /* 0x0000003d493f7210 */ /* 0x000fe40001fec4ff */
[----:B------:R-:W-:Y:S01]  /*287e0*/  IADD3 R105, P3, PT, R105, R60, RZ ;  /* 0x0000003c69697210 */ /* 0x000fe20007f7e0ff */
[----:B------:R-:W-:Y:S01]  /*287f0*/  IMAD R70, R108, R31, RZ ;  /* 0x0000001f6c467224 */ /* 0x000fe200078e02ff */
[----:B------:R-:W-:Y:S01]  /*28800*/  SEL R68, R41, RZ, P0 ;  /* 0x000000ff29447207 */ /* 0x000fe20000000000 */
[----:B------:R-:W-:-:S02]  /*28810*/  IMAD.MOV.U32 R64, RZ, RZ, R71 ;  /* 0x000000ffff407224 */ /* 0x000fc400078e0047 */
[C---:B------:R-:W-:Y:S02]  /*28820*/  IMAD R85, R107.reuse, R32, R70 ;  /* 0x000000206b557224 */ /* 0x040fe400078e0246 */
[----:B------:R-:W-:-:S04]  /*28830*/  IMAD.WIDE.U32 R60, R107, R31, R58 ;  /* 0x0000001f6b3c7225 */ /* 0x000fc800078e003a */
[----:B------:R-:W-:Y:S01]  /*28840*/  IMAD.WIDE.U32 R66, P6, R106, R29, R66 ;  /* 0x0000001d6a427225 */ /* 0x000fe200078c0042 */
[----:B------:R-:W-:-:S03]  /*28850*/  ISETP.GE.U32.AND P0, PT, R60, R58, PT ;  /* 0x0000003a3c00720c */ /* 0x000fc60003f06070 */
[----:B------:R-:W-:-:S04]  /*28860*/  IMAD.WIDE.U32 R70, R29, R103, RZ ;  /* 0x000000671d467225 */ /* 0x000fc800078e00ff */
[----:B------:R-:W-:Y:S01]  /*28870*/  IMAD.X R109, R109, 0x1, R68, P3 ;  /* 0x000000016d6d7824 */ /* 0x000fe200018e0644 */
[----:B------:R-:W-:Y:S01]  /*28880*/  ISETP.GE.U32.AND P3, PT, R62, R72, PT ;  /* 0x000000483e00720c */ /* 0x000fe20003f66070 */
[----:B------:R-:W-:Y:S01]  /*28890*/  IMAD.X R79, RZ, RZ, RZ, P6 ;  /* 0x000000ffff4f7224 */ /* 0x000fe200030e06ff */
[----:B------:R-:W-:Y:S01]  /*288a0*/  IADD3 RZ, P6, PT, R71, R66, RZ ;  /* 0x0000004247ff7210 */ /* 0x000fe20007fde0ff */
[----:B------:R-:W-:Y:S01]  /*288b0*/  IMAD.IADD R85, R61, 0x1, R85 ;  /* 0x000000013d557824 */ /* 0x000fe200078e0255 */
[----:B------:R-:W-:Y:S01]  /*288c0*/  ISETP.GE.U32.AND.EX P3, PT, R63, R73, PT, P3 ;  /* 0x000000493f00720c */ /* 0x000fe20003f66130 */
[----:B------:R-:W-:-:S03]  /*288d0*/  IMAD.WIDE.U32 R74, R32, R110, RZ ;  /* 0x0000006e204a7225 */ /* 0x000fc600078e00ff */
[----:B------:R-:W-:Y:S01]  /*288e0*/  ISETP.GE.U32.AND.EX P0, PT, R85, R59, PT, P0 ;  /* 0x0000003b5500720c */ /* 0x000fe20003f06100 */
[----:B------:R-:W-:Y:S01]  /*288f0*/  IMAD.MOV.U32 R78, RZ, RZ, R67 ;  /* 0x000000ffff4e7224 */ /* 0x000fe200078e0043 */
[----:B------:R-:W-:Y:S01]  /*28900*/  SEL R73, RZ, 0x1, P3 ;  /* 0x00000001ff497807 */ /* 0x000fe20001800000 */
[----:B------:R-:W-:Y:S01]  /*28910*/  IMAD R58, R109, R29, RZ ;  /* 0x0000001d6d3a7224 */ /* 0x000fe200078e02ff */
[----:B------:R-:W-:Y:S01]  /*28920*/  SEL R87, RZ, 0x1, P0 ;  /* 0x00000001ff577807 */ /* 0x000fe20000000000 */
[----:B------:R-:W-:-:S04]  /*28930*/  IMAD.WIDE.U32.X R64, R108, R32, R64, P1 ;  /* 0x000000206c407225 */ /* 0x000fc800008e0440 */
[----:B------:R-:W-:Y:S02]  /*28940*/  IMAD R59, R104, R31, RZ ;  /* 0x0000001f683b7224 */ /* 0x000fe400078e02ff */
[----:B------:R-:W-:-:S04]  /*28950*/  IMAD.WIDE.U32.X R78, R106, R30, R78, P6 ;  /* 0x0000001e6a4e7225 */ /* 0x000fc800030e044e */
[----:B------:R-:W-:-:S04]  /*28960*/  IMAD.WIDE.U32 R74, P1, R104, R31, R74 ;  /* 0x0000001f684a7225 */ /* 0x000fc8000782004a */
[----:B------:R-:W-:-:S04]  /*28970*/  IMAD.WIDE.U32 R76, R105, R29, RZ ;  /* 0x0000001d694c7225 */ /* 0x000fc800078e00ff */
[----:B------:R-:W-:Y:S02]  /*28980*/  IMAD R91, R105, R30, R58 ;  /* 0x0000001e695b7224 */ /* 0x000fe400078e023a */
[----:B------:R-:W-:-:S04]  /*28990*/  IMAD.WIDE.U32 R70, R31, R110, RZ ;  /* 0x0000006e1f467225 */ /* 0x000fc800078e00ff */
[----:B------:R-:W-:Y:S01]  /*289a0*/  IMAD R89, R110, R32, R59 ;  /* 0x000000206e597224 */ /* 0x000fe200078e023b */
[----:B------:R-:W-:Y:S01]  /*289b0*/  IADD3 RZ, P0, PT, R71, R74, RZ ;  /* 0x0000004a47ff7210 */ /* 0x000fe20007f1e0ff */
[----:B------:R-:W-:Y:S01]  /*289c0*/  IMAD.X R67, RZ, RZ, RZ, P1 ;  /* 0x000000ffff437224 */ /* 0x000fe200008e06ff */
[----:B------:R-:W-:Y:S01]  /*289d0*/  IADD3 R70, P1, P3, R76, R78, R73 ;  /* 0x0000004e4c467210 */ /* 0x000fe20007b3e049 */
[----:B------:R-:W-:Y:S02]  /*289e0*/  IMAD.IADD R91, R77, 0x1, R91 ;  /* 0x000000014d5b7824 */ /* 0x000fe400078e025b */
[----:B------:R-:W-:-:S03]  /*289f0*/  IMAD.WIDE.U32 R58, R110, R31, R62 ;  /* 0x0000001f6e3a7225 */ /* 0x000fc600078e003e */
[----:B------:R-:W-:Y:S01]  /*28a00*/  IADD3.X R71, PT, PT, R91, R79, RZ, P1, P3 ;  /* 0x0000004f5b477210 */ /* 0x000fe20000fe64ff */
        /* <DEDUP_REMOVED lines=21> */
[----:B------:R-:W-:-:S03]  /*28b60*/  SEL R68, RZ, 0x1, P6 ;  /* 0x00000001ff447807 */ /* 0x000fc60003000000 */
[----:B------:R-:W-:Y:S01]  /*28b70*/  IMAD.X R63, RZ, RZ, RZ, P5 ;  /* 0x000000ffff3f7224 */ /* 0x000fe200028e06ff */
[----:B------:R-:W-:Y:S01]  /*28b80*/  IADD3 R76, P0, PT, R77, R58, RZ ;  /* 0x0000003a4d4c7210 */ /* 0x000fe20007f1e0ff */
[----:B------:R-:W-:Y:S01]  /*28b90*/  IMAD.WIDE.U32 R72, R33, R110, RZ ;  /* 0x0000006e21487225 */ /* 0x000fe200078e00ff */
[----:B------:R-:W-:-:S03]  /*28ba0*/  IADD3 R91, P1, P6, R91, R66, R68 ;  /* 0x000000425b5b7210 */ /* 0x000fc60007e3e044 */
[----:B------:R-:W-:Y:S01]  /*28bb0*/  IMAD.WIDE.U32 R88, P5, R104, R33, R88 ;  /* 0x0000002168587225 */ /* 0x000fe200078a0058 */
[----:B------:R-:W-:-:S03]  /*28bc0*/  IADD3.X R90, PT, PT, RZ, R67, RZ, P1, P6 ;  /* 0x00000043ff5a7210 */ /* 0x000fc60000fec4ff */
[----:B------:R-:W-:Y:S01]  /*28bd0*/  IMAD.WIDE.U32 R74, R94, R110, RZ ;  /* 0x0000006e5e4a7225 */ /* 0x000fe200078e00ff */
[----:B------:R-:W-:-:S03]  /*28be0*/  IADD3 RZ, P3, PT, R73, R88, RZ ;  /* 0x0000005849ff7210 */ /* 0x000fc60007f7e0ff */
[----:B------:R-:W-:Y:S02]  /*28bf0*/  IMAD.MOV.U32 R62, RZ, RZ, R69 ;  /* 0x000000ffff3e7224 */ /* 0x000fe400078e0045 */
[----:B------:R-:W-:Y:S02]  /*28c00*/  IMAD.X R77, RZ, RZ, R59, P0 ;  /* 0x000000ffff4d7224 */ /* 0x000fe400000e063b */
[----:B------:R-:W-:-:S04]  /*28c10*/  IMAD.WIDE.U32 R68, R32, R103, RZ ;  /* 0x0000006720447225 */ /* 0x000fc800078e00ff */
[----:B------:R-:W-:-:S04]  /*28c20*/  IMAD.WIDE.U32 R58, R32, R105, RZ ;  /* 0x00000069203a7225 */ /* 0x000fc800078e00ff */
[----:B------:R-:W-:-:S04]  /*28c30*/  IMAD.WIDE.U32 R72, R93, R110, RZ ;  /* 0x0000006e5d487225 */ /* 0x000fc800078e00ff */
[----:B------:R-:W-:-:S04]  /*28c40*/  IMAD.WIDE.U32 R74, P6, R104, R93, R74 ;  /* 0x0000005d684a7225 */ /* 0x000fc800078c004a */
[----:B------:R-:W-:-:S04]  /*28c50*/  IMAD.WIDE.U32 R68, P0, R106, R31, R68 ;  /* 0x0000001f6a447225 */ /* 0x000fc80007800044 */
[----:B------:R-:W-:-:S04]  /*28c60*/  IMAD.WIDE.U32 R86, R31, R103, RZ ;  /* 0x000000671f567225 */ /* 0x000fc800078e00ff */
[----:B------:R-:W-:-:S04]  /*28c70*/  IMAD.WIDE.U32 R58, P1, R109, R31, R58 ;  /* 0x0000001f6d3a7225 */ /* 0x000fc8000782003a */
[----:B------:R-:W-:Y:S01]  /*28c80*/  IMAD.X R67, RZ, RZ, RZ, P5 ;  /* 0x000000ffff437224 */ /* 0x000fe200028e06ff */
[----:B------:R-:W-:Y:S01]  /*28c90*/  IADD3 RZ, P5, PT, R73, R74, RZ ;  /* 0x0000004a49ff7210 */ /* 0x000fe20007fbe0ff */
[----:B------:R-:W-:Y:S02]  /*28ca0*/  IMAD.MOV.U32 R66, RZ, RZ, R89 ;  /* 0x000000ffff427224 */ /* 0x000fe400078e0059 */
[----:B------:R-:W-:-:S04]  /*28cb0*/  IMAD.WIDE.U32 R88, R31, R105, RZ ;  /* 0x000000691f587225 */ /* 0x000fc800078e00ff */
[----:B------:R-:W-:Y:S01]  /*28cc0*/  IMAD.X R73, RZ, RZ, RZ, P1 ;  /* 0x000000ffff497224 */ /* 0x000fe200008e06ff */
[----:B------:R-:W-:Y:S01]  /*28cd0*/  IADD3 RZ, P1, PT, R87, R68, RZ ;  /* 0x0000004457ff7210 */ /* 0x000fe20007f3e0ff */
[-C--:B------:R-:W-:Y:S02]  /*28ce0*/  IMAD R68, R106, R31.reuse, RZ ;  /* 0x0000001f6a447224 */ /* 0x080fe400078e02ff */
[----:B------:R-:W-:Y:S01]  /*28cf0*/  IMAD.X R79, RZ, RZ, RZ, P0 ;  /* 0x000000ffff4f7224 */ /* 0x000fe200000e06ff */
[----:B------:R-:W-:Y:S01]  /*28d00*/  IADD3 RZ, P0, PT, R89, R58, RZ ;  /* 0x0000003a59ff7210 */ /* 0x000fe20007f1e0ff */
[----:B------:R-:W-:Y:S02]  /*28d10*/  IMAD.MOV.U32 R78, RZ, RZ, R69 ;  /* 0x000000ffff4e7224 */ /* 0x000fe400078e0045 */
[----:B------:R-:W-:-:S04]  /*28d20*/  IMAD.WIDE.U32 R86, R103, R31, R70 ;  /* 0x0000001f67567225 */ /* 0x000fc800078e0046 */
[-C--:B------:R-:W-:Y:S02]  /*28d30*/  IMAD R89, R103, R32.reuse, R68 ;  /* 0x0000002067597224 */ /* 0x080fe400078e0244 */
[----:B------:R-:W-:Y:S01]  /*28d40*/  IMAD.WIDE.U32.X R78, R106, R32, R78, P1 ;  /* 0x000000206a4e7225 */ /* 0x000fe200008e044e */
[----:B------:R-:W-:-:S03]  /*28d50*/  IADD3 R68, P1, PT, R91, R86, RZ ;  /* 0x000000565b447210 */ /* 0x000fc60007f3e0ff */
[----:B------:R-:W-:Y:S02]  /*28d60*/  IMAD R69, R109, R31, RZ ;  /* 0x0000001f6d457224 */ /* 0x000fe400078e02ff */
[----:B------:R-:W-:Y:S02]  /*28d70*/  IMAD.MOV.U32 R72, RZ, RZ, R59 ;  /* 0x000000ffff487224 */ /* 0x000fe400078e003b */
[----:B------:R-:W-:Y:S02]  /*28d80*/  IMAD.IADD R89, R87, 0x1, R89 ;  /* 0x0000000157597824 */ /* 0x000fe400078e0259 */
[----:B------:R-:W-:Y:S02]  /*28d90*/  IMAD R74, R108, R33, RZ ;  /* 0x000000216c4a7224 */ /* 0x000fe400078e02ff */
[-C--:B------:R-:W-:Y:S02]  /*28da0*/  IMAD R87, R105, R32.reuse, R69 ;  /* 0x0000002069577224 */ /* 0x080fe400078e0245 */
[----:B------:R-:W-:Y:S01]  /*28db0*/  IMAD.WIDE.U32.X R72, R109, R32, R72, P0 ;  /* 0x000000206d487225 */ /* 0x000fe200000e0448 */
[----:B------:R-:W-:-:S03]  /*28dc0*/  ISETP.GE.U32.AND P0, PT, R86, R70, PT ;  /* 0x000000465600720c */ /* 0x000fc60003f06070 */
[C---:B------:R-:W-:Y:S01]  /*28dd0*/  IMAD.X R69, R89.reuse, 0x1, R90, P1 ;  /* 0x0000000159457824 */ /* 0x040fe200008e065a */
[----:B------:R-:W-:Y:S01]  /*28de0*/  ISETP.GE.U32.AND.EX P0, PT, R89, R71, PT, P0 ;  /* 0x000000475900720c */ /* 0x000fe20003f06100 */
[----:B------:R-:W-:Y:S01]  /*28df0*/  IMAD.WIDE.U32.X R80, R108, R92, R80, P2 ;  /* 0x0000005c6c507225 */ /* 0x000fe200010e0450 */
[----:B------:R-:W-:-:S03]  /*28e00*/  ISETP.GE.U32.AND P2, PT, R68, R86, PT ;  /* 0x000000564400720c */ /* 0x000fc60003f46070 */
[----:B------:R-:W-:Y:S01]  /*28e10*/  IMAD.WIDE.U32 R58, R107, R33, R64 ;  /* 0x000000216b3a7225 */ /* 0x000fe200078e0040 */
[----:B------:R-:W-:-:S03]  /*28e20*/  ISETP.GE.U32.AND.EX P2, PT, R69, R89, PT, P2 ;  /* 0x000000594500720c */ /* 0x000fc60003f46120 */
[----:B------:R-:W-:Y:S01]  /*28e30*/  IMAD R91, R107, R92, R74 ;  /* 0x0000005c6b5b7224 */ /* 0x000fe200078e024a */
[----:B------:R-:W-:Y:S01]  /*28e40*/  ISETP.GE.U32.AND P1, PT, R58, R64, PT ;  /* 0x000000403a00720c */ /* 0x000fe20003f26070 */
[-C--:B------:R-:W-:Y:S01]  /*28e50*/  IMAD.WIDE.U32 R70, R110, R33.reuse, R68 ;  /* 0x000000216e467225 */ /* 0x080fe200078e0044 */
[----:B------:R-:W-:Y:S02]  /*28e60*/  SEL R64, RZ, 0x1, P0 ;  /* 0x00000001ff407807 */ /* 0x000fe40000000000 */
[----:B------:R-:W-:Y:S01]  /*28e70*/  SEL R111, RZ, 0x1, P2 ;  /* 0x00000001ff6f7807 */ /* 0x000fe20001000000 */
[----:B------:R-:W-:Y:S02]  /*28e80*/  IMAD.IADD R32, R59, 0x1, R91 ;  /* 0x000000013b207824 */ /* 0x000fe400078e025b */
[----:B------:R-:W-:Y:S02]  /*28e90*/  IMAD R91, R104, R33, RZ ;  /* 0x00000021685b7224 */ /* 0x000fe400078e02ff */
[----:B------:R-:W-:Y:S01]  /*28ea0*/  IMAD.WIDE.U32 R88, R105, R31, R76 ;  /* 0x0000001f69587225 */ /* 0x000fe200078e004c */
[----:B------:R-:W-:-:S03]  /*28eb0*/  ISETP.GE.U32.AND.EX P1, PT, R32, R65, PT, P1 ;  /* 0x000000412000720c */ /* 0x000fc60003f26110 */
[----:B------:R-:W-:Y:S01]  /*28ec0*/  IMAD.X R65, RZ, RZ, RZ, P6 ;  /* 0x000000ffff417224 */ /* 0x000fe200030e06ff */
[----:B------:R-:W-:Y:S01]  /*28ed0*/  IADD3 R111, P2, P6, R111, R78, R64 ;  /* 0x0000004e6f6f7210 */ /* 0x000fe20007e5e040 */
[----:B------:R-:W-:Y:S01]  /*28ee0*/  IMAD R113, R110, R92, R91 ;  /* 0x0000005c6e717224 */ /* 0x000fe200078e025b */
[----:B------:R-:W-:Y:S01]  /*28ef0*/  SEL R91, RZ, 0x1, P1 ;  /* 0x00000001ff5b7807 */ /* 0x000fe20000800000 */
[----:B------:R-:W-:Y:S01]  /*28f00*/  IMAD.MOV.U32 R64, RZ, RZ, R75 ;  /* 0x000000ffff407224 */ /* 0x000fe200078e004b */
[----:B------:R-:W-:Y:S01]  /*28f10*/  IADD3.X R78, PT, PT, RZ, R79, RZ, P2, P6 ;  /* 0x0000004fff4e7210 */ /* 0x000fe200017ec4ff */
[----:B------:R-:W-:Y:S01]  /*28f20*/  IMAD.IADD R31, R71, 0x1, R113 ;  /* 0x00000001471f7824 */ /* 0x000fe200078e0271 */
[----:B------:R-:W-:Y:S01]  /*28f30*/  IADD3 R74, P0, P1, R70, R80, R91 ;  /* 0x00000050464a7210 */ /* 0x000fe2000791e05b */
[----:B------:R-:W-:Y:S01]  /*28f40*/  IMAD.IADD R79, R89, 0x1, R87 ;  /* 0x00000001594f7824 */ /* 0x000fe200078e0257 */
[----:B------:R-:W-:Y:S01]  /*28f50*/  IADD3 R86, P2, PT, R111, R88, RZ ;  /* 0x000000586f567210 */ /* 0x000fe20007f5e0ff */
[----:B------:R-:W-:Y:S01]  /*28f60*/  IMAD.WIDE.U32.X R66, R104, R92, R66, P3 ;  /* 0x0000005c68427225 */ /* 0x000fe200018e0442 */
[----:B------:R-:W-:-:S02]  /*28f70*/  IADD3.X R75, PT, PT, R31, R81, RZ, P0, P1 ;  /* 0x000000511f4b7210 */ /* 0x000fc400007e24ff */
[----:B------:R-:W-:Y:S01]  /*28f80*/  ISETP.GE.U32.AND P1, PT, R70, R68, PT ;  /* 0x000000444600720c */ /* 0x000fe20003f26070 */
[----:B------:R-:W-:Y:S01]  /*28f90*/  IMAD.X R87, R79, 0x1, R78, P2 ;  /* 0x000000014f577824 */ /* 0x000fe200010e064e */
[----:B------:R-:W-:Y:S01]  /*28fa0*/  ISETP.GE.U32.AND P6, PT, R88, R76, PT ;  /* 0x0000004c5800720c */ /* 0x000fe20003fc6070 */
[----:B------:R-:W-:Y:S01]  /*28fb0*/  IMAD.WIDE.U32.X R62, R108, R94, R62, P4 ;  /* 0x0000005e6c3e7225 */ /* 0x000fe200020e043e */
[----:B------:R-:W-:Y:S02]  /*28fc0*/  ISETP.GE.U32.AND P2, PT, R86, R88, PT ;  /* 0x000000585600720c */ /* 0x000fe40003f46070 */
[----:B------:R-:W-:Y:S01]  /*28fd0*/  ISETP.GE.U32.AND P0, PT, R74, R70, PT ;  /* 0x000000464a00720c */ /* 0x000fe20003f06070 */
[----:B------:R-:W-:Y:S01]  /*28fe0*/  IMAD.WIDE.U32 R70, R92, R103, RZ ;  /* 0x000000675c467225 */ /* 0x000fe200078e00ff */
[----:B------:R-:W-:Y:S02]  /*28ff0*/  ISETP.GE.U32.AND.EX P1, PT, R31, R69, PT, P1 ;  /* 0x000000451f00720c */ /* 0x000fe40003f26110 */
[----:B------:R-:W-:Y:S01]  /*29000*/  ISETP.GE.U32.AND.EX P6, PT, R79, R77, PT, P6 ;  /* 0x0000004d4f00720c */ /* 0x000fe20003fc6160 */
[----:B------:R-:W-:Y:S01]  /*29010*/  IMAD.WIDE.U32 R68, R94, R103, RZ ;  /* 0x000000675e447225 */ /* 0x000fe200078e00ff */
[----:B------:R-:W-:-:S02]  /*29020*/  ISETP.GE.U32.AND.EX P2, PT, R87, R79, PT, P2 ;  /* 0x0000004f5700720c */ /* 0x000fc40003f46120 */
[----:B------:R-:W-:Y:S01]  /*29030*/  ISETP.GE.U32.AND.EX P0, PT, R75, R31, PT, P0 ;  /* 0x0000001f4b00720c */ /* 0x000fe20003f06100 */
[-C--:B------:R-:W-:Y:S01]  /*29040*/  IMAD.WIDE.U32 R76, R93, R103.reuse, RZ ;  /* 0x000000675d4c7225 */ /* 0x080fe200078e00ff */
[----:B------:R-:W-:Y:S02]  /*29050*/  SEL R76, RZ, 0x1, P6 ;  /* 0x00000001ff4c7807 */ /* 0x000fe40003000000 */
[----:B------:R-:W-:Y:S01]  /*29060*/  SEL R81, RZ, 0x1, P2 ;  /* 0x00000001ff517807 */ /* 0x000fe20001000000 */
[----:B------:R-:W-:Y:S01]  /*29070*/  IMAD.WIDE.U32 R78, R33, R103, RZ ;  /* 0x00000067214e7225 */ /* 0x000fe200078e00ff */
[----:B------:R-:W-:Y:S02]  /*29080*/  SEL R78, RZ, 0x1, P1 ;  /* 0x00000001ff4e7807 */ /* 0x000fe40000800000 */
[----:B------:R-:W-:Y:S01]  /*29090*/  SEL R31, RZ, 0x1, P0 ;  /* 0x00000001ff1f7807 */ /* 0x000fe20000000000 */
[----:B------:R-:W-:Y:S01]  /*290a0*/  IMAD.WIDE.U32 R70, P6, R106, R33, R70 ;  /* 0x000000216a467225 */ /* 0x000fe200078c0046 */
[----:B------:R-:W-:-:S03]  /*290b0*/  IADD3 R76, P1, P0, R81, R72, R76 ;  /* 0x00000048514c7210 */ /* 0x000fc6000783e04c */
[----:B------:R-:W-:Y:S01]  /*290c0*/  IMAD.WIDE.U32 R68, P2, R106, R93, R68 ;  /* 0x0000005d6a447225 */ /* 0x000fe20007840044 */
[----:B------:R-:W-:-:S03]  /*290d0*/  IADD3 RZ, P3, PT, R79, R70, RZ ;  /* 0x000000464fff7210 */ /* 0x000fc60007f7e0ff */
[----:B------:R-:W-:Y:S01]  /*290e0*/  IMAD.X R91, RZ, RZ, RZ, P6 ;  /* 0x000000ffff5b7224 */ /* 0x000fe200030e06ff */
[----:B------:R-:W-:Y:S01]  /*290f0*/  IADD3 RZ, P6, PT, R77, R68, RZ ;  /* 0x000000444dff7210 */ /* 0x000fe20007fde0ff */
[----:B------:R-:W-:Y:S01]  /*29100*/  IMAD.WIDE.U32 R80, R92, R105, RZ ;  /* 0x000000695c507225 */ /* 0x000fe200078e00ff */
[----:B------:R-:W-:Y:S02]  /*29110*/  IADD3.X R77, PT, PT, RZ, R73, RZ, P1, P0 ;  /* 0x00000049ff4d7210 */ /* 0x000fe40000fe04ff */
[----:B------:R-:W-:Y:S01]  /*29120*/  IADD3 R31, P0, P1, R31, R66, R78 ;  /* 0x000000421f1f7210 */ /* 0x000fe2000791e04e */
[----:B------:R-:W-:Y:S02]  /*29130*/  IMAD.MOV.U32 R90, RZ, RZ, R71 ;  /* 0x000000ffff5a7224 */ /* 0x000fe400078e0047 */
[----:B------:R-:W-:Y:S01]  /*29140*/  IMAD.WIDE.U32 R70, R94, R105, RZ ;  /* 0x000000695e467225 */ /* 0x000fe200078e00ff */
[----:B------:R-:W-:-:S03]  /*29150*/  IADD3.X R111, PT, PT, RZ, R67, RZ, P0, P1 ;  /* 0x00000043ff6f7210 */ /* 0x000fc600007e24ff */
[----:B------:R-:W-:Y:S02]  /*29160*/  IMAD.X R73, RZ, RZ, RZ, P2 ;  /* 0x000000ffff497224 */ /* 0x000fe400010e06ff */
[----:B------:R-:W-:-:S04]  /*29170*/  IMAD.WIDE.U32 R78, R33, R105, RZ ;  /* 0x00000069214e7225 */ /* 0x000fc800078e00ff */
[----:B------:R-:W-:-:S04]  /*29180*/  IMAD.WIDE.U32 R80, P2, R109, R33, R80 ;  /* 0x000000216d507225 */ /* 0x000fc80007840050 */
[----:B------:R-:W-:Y:S01]  /*29190*/  IMAD.WIDE.U32 R66, R93, R105, RZ ;  /* 0x000000695d427225 */ /* 0x000fe200078e00ff */
[----:B------:R-:W-:-:S03]  /*291a0*/  IADD3 RZ, P1, PT, R79, R80, RZ ;  /* 0x000000504fff7210 */ /* 0x000fc60007f3e0ff */
[----:B------:R-:W-:Y:S02]  /*291b0*/  IMAD R66, R106, R33, RZ ;  /* 0x000000216a427224 */ /* 0x000fe400078e02ff */
[----:B------:R-:W-:-:S04]  /*291c0*/  IMAD.WIDE.U32 R70, P0, R109, R93, R70 ;  /* 0x0000005d6d467225 */ /* 0x000fc80007800046 */
[----:B------:R-:W-:-:S04]  /*291d0*/  IMAD.WIDE.U32 R88, R103, R33, R86 ;  /* 0x0000002167587225 */ /* 0x000fc800078e0056 */
[----:B------:R-:W-:Y:S01]  /*291e0*/  IMAD R113, R103, R92, R66 ;  /* 0x0000005c67717224 */ /* 0x000fe200078e0242 */
[----:B------:R-:W-:Y:S01]  /*291f0*/  ISETP.GE.U32.AND P4, PT, R88, R86, PT ;  /* 0x000000565800720c */ /* 0x000fe20003f86070 */
[-C--:B------:R-:W-:Y:S02]  /*29200*/  IMAD R80, R108, R93.reuse, RZ ;  /* 0x0000005d6c507224 */ /* 0x080fe400078e02ff */
[----:B------:R-:W-:Y:S02]  /*29210*/  IMAD.MOV.U32 R72, RZ, RZ, R69 ;  /* 0x000000ffff487224 */ /* 0x000fe400078e0045 */
[----:B------:R-:W-:Y:S01]  /*29220*/  IMAD.X R79, RZ, RZ, RZ, P2 ;  /* 0x000000ffff4f7224 */ /* 0x000fe200010e06ff */
[----:B------:R-:W-:Y:S01]  /*29230*/  IADD3 RZ, P2, PT, R67, R70, RZ ;  /* 0x0000004643ff7210 */ /* 0x000fe20007f5e0ff */
[----:B------:R-:W-:Y:S01]  /*29240*/  IMAD.X R69, RZ, RZ, RZ, P0 ;  /* 0x000000ffff457224 */ /* 0x000fe200000e06ff */
[----:B------:R-:W-:Y:S01]  /*29250*/  IADD3 R70, P0, PT, R31, R88, RZ ;  /* 0x000000581f467210 */ /* 0x000fe20007f1e0ff */
[----:B------:R-:W-:-:S04]  /*29260*/  IMAD.WIDE.U32 R66, R107, R93, R74 ;  /* 0x0000005d6b427225 */ /* 0x000fc800078e004a */
[----:B------:R-:W-:Y:S02]  /*29270*/  IMAD.IADD R89, R89, 0x1, R113 ;  /* 0x0000000159597824 */ /* 0x000fe400078e0271 */
[----:B------:R-:W-:Y:S02]  /*29280*/  IMAD R31, R107, R94, R80 ;  /* 0x0000005e6b1f7224 */ /* 0x000fe400078e0250 */
[----:B------:R-:W-:Y:S01]  /*29290*/  IMAD.MOV.U32 R68, RZ, RZ, R71 ;  /* 0x000000ffff447224 */ /* 0x000fe200078e0047 */
[C---:B------:R-:W-:Y:S01]  /*292a0*/  ISETP.GE.U32.AND.EX P4, PT, R89.reuse, R87, PT, P4 ;  /* 0x000000575900720c */ /* 0x040fe20003f86140 */
[----:B------:R-:W-:Y:S01]  /*292b0*/  IMAD.X R71, R89, 0x1, R111, P0 ;  /* 0x0000000159477824 */ /* 0x000fe200000e066f */
[----:B------:R-:W-:Y:S01]  /*292c0*/  ISETP.GE.U32.AND P0, PT, R66, R74, PT ;  /* 0x0000004a4200720c */ /* 0x000fe20003f06070 */
[----:B------:R-:W-:Y:S02]  /*292d0*/  IMAD.IADD R31, R67, 0x1, R31 ;  /* 0x00000001431f7824 */ /* 0x000fe400078e021f */
[----:B------:R-:W-:-:S02]  /*292e0*/  IMAD.MOV.U32 R78, RZ, RZ, R81 ;  /* 0x000000ffff4e7224 */ /* 0x000fc400078e0051 */
[C---:B------:R-:W-:Y:S01]  /*292f0*/  IMAD R81, R104.reuse, R93, RZ ;  /* 0x0000005d68517224 */ /* 0x040fe200078e02ff */
[----:B------:R-:W-:Y:S01]  /*29300*/  ISETP.GE.U32.AND.EX P0, PT, R31, R75, PT, P0 ;  /* 0x0000004b1f00720c */ /* 0x000fe20003f06100 */
[----:B------:R-:W-:Y:S01]  /*29310*/  IMAD.WIDE.U32.X R64, R104, R94, R64, P5 ;  /* 0x0000005e68407225 */ /* 0x000fe200028e0440 */
[----:B------:R-:W-:-:S03]  /*29320*/  ISETP.GE.U32.AND P5, PT, R70, R88, PT ;  /* 0x000000584600720c */ /* 0x000fc60003fa6070 */
[C---:B------:R-:W-:Y:S01]  /*29330*/  IMAD R81, R110.reuse, R94, R81 ;  /* 0x0000005e6e517224 */ /* 0x040fe200078e0251 */
[----:B------:R-:W-:Y:S01]  /*29340*/  ISETP.GE.U32.AND.EX P5, PT, R71, R89, PT, P5 ;  /* 0x000000594700720c */ /* 0x000fe20003fa6150 */
[----:B------:R-:W-:Y:S02]  /*29350*/  IMAD R80, R109, R33, RZ ;  /* 0x000000216d507224 */ /* 0x000fe400078e02ff */
[----:B------:R-:W-:Y:S01]  /*29360*/  IMAD.WIDE.U32 R110, R110, R93, R70 ;  /* 0x0000005d6e6e7225 */ /* 0x000fe200078e0046 */
[----:B------:R-:W-:-:S03]  /*29370*/  SEL R89, RZ, 0x1, P5 ;  /* 0x00000001ff597807 */ /* 0x000fc60002800000 */
[C---:B------:R-:W-:Y:S01]  /*29380*/  IMAD.WIDE.U32 R74, R105.reuse, R33, R76 ;  /* 0x00000021694a7225 */ /* 0x040fe200078e004c */
[----:B------:R-:W-:Y:S02]  /*29390*/  SEL R33, RZ, 0x1, P0 ;  /* 0x00000001ff217807 */ /* 0x000fe40000000000 */
[----:B------:R-:W-:Y:S01]  /*293a0*/  ISETP.GE.U32.AND P0, PT, R110, R70, PT ;  /* 0x000000466e00720c */ /* 0x000fe20003f06070 */
[-C--:B------:R-:W-:Y:S01]  /*293b0*/  IMAD R113, R105, R92.reuse, R80 ;  /* 0x0000005c69717224 */ /* 0x080fe200078e0250 */
[----:B------:R-:W-:Y:S01]  /*293c0*/  SEL R80, RZ, 0x1, P4 ;  /* 0x00000001ff507807 */ /* 0x000fe20002000000 */
[----:B------:R-:W-:Y:S01]  /*293d0*/  IMAD.WIDE.U32.X R90, R106, R92, R90, P3 ;  /* 0x0000005c6a5a7225 */ /* 0x000fe200018e045a */
[----:B------:R-:W-:-:S03]  /*293e0*/  IADD3 R33, P3, P4, R110, R62, R33 ;  /* 0x0000003e6e217210 */ /* 0x000fc60007c7e021 */
[----:B------:R-:W-:Y:S02]  /*293f0*/  IMAD.IADD R87, R111, 0x1, R81 ;  /* 0x000000016f577824 */ /* 0x000fe400078e0251 */
[----:B------:R-:W-:Y:S01]  /*29400*/  IMAD.WIDE.U32.X R78, R109, R92, R78, P1 ;  /* 0x0000005c6d4e7225 */ /* 0x000fe200008e044e */
[----:B------:R-:W-:Y:S02]  /*29410*/  IADD3 R89, P5, P1, R89, R90, R80 ;  /* 0x0000005a59597210 */ /* 0x000fe400079be050 */
[----:B------:R-:W-:Y:S01]  /*29420*/  IADD3.X R81, PT, PT, R87, R63, RZ, P3, P4 ;  /* 0x0000003f57517210 */ /* 0x000fe20001fe84ff */
[----:B------:R-:W-:Y:S01]  /*29430*/  IMAD.IADD R111, R75, 0x1, R113 ;  /* 0x000000014b6f7824 */ /* 0x000fe200078e0271 */
[----:B------:R-:W-:Y:S01]  /*29440*/  ISETP.GE.U32.AND P3, PT, R33, R110, PT ;  /* 0x0000006e2100720c */ /* 0x000fe20003f66070 */
[----:B------:R-:W-:Y:S01]  /*29450*/  IMAD.WIDE.U32.X R72, R106, R94, R72, P6 ;  /* 0x0000005e6a487225 */ /* 0x000fe200030e0448 */
[----:B------:R-:W-:Y:S02]  /*29460*/  IADD3.X R90, PT, PT, RZ, R91, RZ, P5, P1 ;  /* 0x0000005bff5a7210 */ /* 0x000fe40002fe24ff */
[----:B------:R-:W-:Y:S01]  /*29470*/  ISETP.GE.U32.AND.EX P0, PT, R87, R71, PT, P0 ;  /* 0x000000475700720c */ /* 0x000fe20003f06100 */
[----:B------:R-:W-:Y:S01]  /*29480*/  IMAD.WIDE.U32 R70, R81, 0x3d1, RZ ;  /* 0x000003d151467825 */ /* 0x000fe200078e00ff */
[----:B------:R-:W-:-:S02]  /*29490*/  IADD3 R62, P5, PT, R89, R74, RZ ;  /* 0x0000004a593e7210 */ /* 0x000fc40007fbe0ff */
[----:B------:R-:W-:Y:S01]  /*294a0*/  ISETP.GE.U32.AND.EX P3, PT, R81, R87, PT, P3 ;  /* 0x000000575100720c */ /* 0x000fe20003f66130 */
[----:B------:R-:W-:Y:S01]  /*294b0*/  IMAD R106, R106, R93, RZ ;  /* 0x0000005d6a6a7224 */ /* 0x000fe200078e02ff */
[----:B------:R-:W-:Y:S01]  /*294c0*/  ISETP.GE.U32.AND P4, PT, R74, R76, PT ;  /* 0x0000004c4a00720c */ /* 0x000fe20003f86070 */
[----:B------:R-:W-:Y:S01]  /*294d0*/  IMAD.X R63, R111, 0x1, R90, P5 ;  /* 0x000000016f3f7824 */ /* 0x000fe200028e065a */
[----:B------:R-:W-:Y:S01]  /*294e0*/  SEL R76, RZ, 0x1, P0 ;  /* 0x00000001ff4c7807 */ /* 0x000fe20000000000 */
[----:B------:R-:W-:Y:S01]  /*294f0*/  IMAD.WIDE.U32.X R68, R109, R94, R68, P2 ;  /* 0x0000005e6d447225 */ /* 0x000fe200010e0444 */
[----:B------:R-:W-:Y:S02]  /*29500*/  SEL R91, RZ, 0x1, P3 ;  /* 0x00000001ff5b7807 */ /* 0x000fe40001800000 */
[----:B------:R-:W-:Y:S01]  /*29510*/  ISETP.GE.U32.AND P1, PT, R62, R74, PT ;  /* 0x0000004a3e00720c */ /* 0x000fe20003f26070 */
[----:B------:R-:W-:Y:S01]  /*29520*/  IMAD.WIDE.U32 R74, R33, 0x3d1, RZ ;  /* 0x000003d1214a7825 */ /* 0x000fe200078e00ff */
[----:B------:R-:W-:-:S02]  /*29530*/  ISETP.GE.U32.AND.EX P4, PT, R111, R77, PT, P4 ;  /* 0x0000004d6f00720c */ /* 0x000fc40003f86140 */
[----:B------:R-:W-:Y:S01]  /*29540*/  IADD3 R91, P0, P5, R91, R64, R76 ;  /* 0x000000405b5b7210 */ /* 0x000fe20007d1e04c */
[----:B------:R-:W-:Y:S01]  /*29550*/  IMAD.WIDE.U32 R70, P2, RZ, R33, R70 ;  /* 0x00000021ff467225 */ /* 0x000fe20007840046 */
[----:B------:R-:W-:Y:S02]  /*29560*/  SEL R64, RZ, 0x1, P4 ;  /* 0x00000001ff407807 */ /* 0x000fe40002000000 */
[----:B------:R-:W-:Y:S01]  /*29570*/  IADD3.X R87, PT, PT, RZ, R65, RZ, P0, P5 ;  /* 0x00000041ff577210 */ /* 0x000fe200007ea4ff */
[----:B------:R-:W-:Y:S01]  /*29580*/  IMAD.WIDE.U32 R76, R103, R93, R62 ;  /* 0x0000005d674c7225 */ /* 0x000fe200078e003e */
[----:B------:R-:W-:Y:S02]  /*29590*/  IADD3 R86, P5, PT, R75, R70, RZ ;  /* 0x000000464b567210 */ /* 0x000fe40007fbe0ff */
[----:B------:R-:W-:Y:S01]  /*295a0*/  ISETP.GE.U32.AND.EX P1, PT, R63, R111, PT, P1 ;  /* 0x0000006f3f00720c */ /* 0x000fe20003f26110 */
        /* <DEDUP_REMOVED lines=8> */
[C---:B------:R-:W-:Y:S01]  /*29630*/  IMAD.X R87, R70.reuse, 0x1, R87, P4 ;  /* 0x0000000146577824 */ /* 0x040fe200020e0657 */
[----:B------:R-:W-:Y:S01]  /*29640*/  IADD3 R62, P4, P6, R75, R78, R64 ;  /* 0x0000004e4b3e7210 */ /* 0x000fe20007e9e040 */
[----:B------:R-:W-:Y:S01]  /*29650*/  IMAD.MOV.U32 R64, RZ, RZ, R71 ;  /* 0x000000ffff407224 */ /* 0x000fe200078e0047 */
[----:B------:R-:W-:Y:S01]  /*29660*/  ISETP.GE.U32.AND.EX P2, PT, R70, R63, PT, P2 ;  /* 0x0000003f4600720c */ /* 0x000fe20003f46120 */
[----:B------:R-:W-:Y:S01]  /*29670*/  IMAD R89, R105, R94, R89 ;  /* 0x0000005e69597224 */ /* 0x000fe200078e0259 */
[----:B------:R-:W-:Y:S01]  /*29680*/  ISETP.GE.U32.AND.EX P1, PT, R87, R70, PT, P1 ;  /* 0x000000465700720c */ /* 0x000fe20003f26110 */
[----:B------:R-:W-:Y:S01]  /*29690*/  IMAD.WIDE.U32.X R70, RZ, R81, R64, P5 ;  /* 0x00000051ff467225 */ /* 0x000fe200028e0440 */
[----:B------:R-:W-:-:S02]  /*296a0*/  IADD3 R80, P3, PT, RZ, R74, RZ ;  /* 0x0000004aff507210 */ /* 0x000fc40007f7e0ff */
[----:B------:R-:W-:Y:S01]  /*296b0*/  IADD3.X R63, PT, PT, RZ, R79, RZ, P4, P6 ;  /* 0x0000004fff3f7210 */ /* 0x000fe200027ec4ff */
[----:B------:R-:W-:Y:S01]  /*296c0*/  IMAD.WIDE.U32 R64, R91, 0x3d1, RZ ;  /* 0x000003d15b407825 */ /* 0x000fe200078e00ff */
[----:B------:R-:W-:Y:S02]  /*296d0*/  SEL R78, RZ, 0x1, P2 ;  /* 0x00000001ff4e7807 */ /* 0x000fe40001000000 */
[----:B------:R-:W-:Y:S01]  /*296e0*/  SEL R79, RZ, 0x1, P1 ;  /* 0x00000001ff4f7807 */ /* 0x000fe20000800000 */
[----:B------:R-:W-:Y:S01]  /*296f0*/  IMAD.X R33, R86, 0x1, R33, P3 ;  /* 0x0000000156217824 */ /* 0x000fe200018e0621 */
[----:B------:R-:W-:Y:S01]  /*29700*/  ISETP.GE.U32.AND P0, PT, R80, R74, PT ;  /* 0x0000004a5000720c */ /* 0x000fe20003f06070 */
[----:B------:R-:W-:Y:S01]  /*29710*/  IMAD.WIDE.U32 R74, R87, 0x3d1, RZ ;  /* 0x000003d1574a7825 */ /* 0x000fe200078e00ff */
[----:B------:R-:W-:Y:S02]  /*29720*/  IADD3 R79, P3, P4, R79, R72, R78 ;  /* 0x000000484f4f7210 */ /* 0x000fe40007c7e04e */
[----:B------:R-:W-:Y:S01]  /*29730*/  ISETP.GE.U32.AND.EX P0, PT, R33, R86, PT, P0 ;  /* 0x000000562100720c */ /* 0x000fe20003f06100 */
[----:B------:R-:W-:Y:S01]  /*29740*/  IMAD.WIDE.U32 R76, R105, R93, R62 ;  /* 0x0000005d694c7225 */ /* 0x000fe200078e003e */
[----:B------:R-:W-:-:S02]  /*29750*/  IADD3.X R72, PT, PT, RZ, R73, RZ, P3, P4 ;  /* 0x00000049ff487210 */ /* 0x000fc40001fe84ff */
[----:B------:R-:W-:Y:S01]  /*29760*/  IADD3 R93, P2, PT, R70, R64, RZ ;  /* 0x00000040465d7210 */ /* 0x000fe20007f5e0ff */
[----:B------:R-:W-:Y:S01]  /*29770*/  IMAD.WIDE.U32 R74, P3, RZ, R91, R74 ;  /* 0x0000005bff4a7225 */ /* 0x000fe2000786004a */
[----:B------:R-:W-:Y:S02]  /*29780*/  ISETP.GE.U32.AND P1, PT, R76, R62, PT ;  /* 0x0000003e4c00720c */ /* 0x000fe40003f26070 */
[----:B------:R-:W-:Y:S01]  /*29790*/  IADD3 R62, P5, PT, R93, R81, RZ ;  /* 0x000000515d3e7210 */ /* 0x000fe20007fbe0ff */
[----:B------:R-:W-:Y:S01]  /*297a0*/  IMAD.X R73, RZ, RZ, RZ, P3 ;  /* 0x000000ffff497224 */ /* 0x000fe200018e06ff */
[----:B------:R-:W-:Y:S01]  /*297b0*/  IADD3 R81, P6, PT, R79, R76, RZ ;  /* 0x0000004c4f517210 */ /* 0x000fe20007fde0ff */
[----:B------:R-:W-:Y:S01]  /*297c0*/  IMAD.IADD R89, R77, 0x1, R89 ;  /* 0x000000014d597824 */ /* 0x000fe200078e0259 */
[----:B------:R-:W-:Y:S01]  /*297d0*/  IADD3 R65, P3, PT, R65, R74, RZ ;  /* 0x0000004a41417210 */ /* 0x000fe20007f7e0ff */
[----:B------:R-:W-:Y:S01]  /*297e0*/  IMAD R108, R108, R29, RZ ;  /* 0x0000001d6c6c7224 */ /* 0x000fe200078e02ff */
[----:B------:R-:W-:Y:S01]  /*297f0*/  SEL R77, RZ, 0x1, P0 ;  /* 0x00000001ff4d7807 */ /* 0x000fe20000000000 */
[----:B------:R-:W-:Y:S01]  /*29800*/  IMAD.X R79, R89, 0x1, R72, P6 ;  /* 0x00000001594f7824 */ /* 0x000fe200030e0648 */
[----:B------:R-:W-:Y:S01]  /*29810*/  ISETP.GE.U32.AND P4, PT, R93, R64, PT ;  /* 0x000000405d00720c */ /* 0x000fe20003f86070 */
[----:B------:R-:W-:Y:S01]  /*29820*/  IMAD.X R78, R65, 0x1, R71, P2 ;  /* 0x00000001414e7824 */ /* 0x000fe200010e0647 */
[----:B------:R-:W-:Y:S01]  /*29830*/  IADD3 R77, P6, PT, R62, R77, RZ ;  /* 0x0000004d3e4d7210 */ /* 0x000fe20007fde0ff */
[----:B------:R-:W-:Y:S01]  /*29840*/  IMAD.MOV.U32 R72, RZ, RZ, R75 ;  /* 0x000000ffff487224 */ /* 0x000fe200078e004b */
[----:B------:R-:W-:Y:S01]  /*29850*/  ISETP.GE.U32.AND.EX P1, PT, R89, R63, PT, P1 ;  /* 0x0000003f5900720c */ /* 0x000fe20003f26110 */
[C---:B------:R-:W-:Y:S01]  /*29860*/  IMAD.X R91, R78.reuse, 0x1, R91, P5 ;  /* 0x000000014e5b7824 */ /* 0x040fe200028e065b */
[----:B------:R-:W-:Y:S01]  /*29870*/  ISETP.GE.U32.AND.EX P4, PT, R78, R65, PT, P4 ;  /* 0x000000414e00720c */ /* 0x000fe20003f86140 */
[----:B------:R-:W-:Y:S01]  /*29880*/  IMAD.WIDE.U32.X R72, RZ, R87, R72, P3 ;  /* 0x00000057ff487225 */ /* 0x000fe200018e0448 */
[----:B------:R-:W-:-:S02]  /*29890*/  ISETP.GE.U32.AND P3, PT, R81, R76, PT ;  /* 0x0000004c5100720c */ /* 0x000fc40003f66070 */
[----:B------:R-:W-:Y:S01]  /*298a0*/  ISETP.GE.U32.AND P2, PT, R77, R62, PT ;  /* 0x0000003e4d00720c */ /* 0x000fe20003f46070 */
[C---:B------:R-:W-:Y:S01]  /*298b0*/  IMAD.WIDE.U32 R64, R79.reuse, 0x3d1, RZ ;  /* 0x000003d14f407825 */ /* 0x040fe200078e00ff */
[----:B------:R-:W-:Y:S02]  /*298c0*/  ISETP.GE.U32.AND.EX P3, PT, R79, R89, PT, P3 ;  /* 0x000000594f00720c */ /* 0x000fe40003f66130 */
[----:B------:R-:W-:Y:S01]  /*298d0*/  ISETP.LT.U32.AND P0, PT, R62, R93, PT ;  /* 0x0000005d3e00720c */ /* 0x000fe20003f01070 */
[----:B------:R-:W-:Y:S01]  /*298e0*/  IMAD.X R74, RZ, RZ, R91, P6 ;  /* 0x000000ffff4a7224 */ /* 0x000fe200030e065b */
[----:B------:R-:W-:Y:S01]  /*298f0*/  SEL R75, RZ, 0x1, P4 ;  /* 0x00000001ff4b7807 */ /* 0x000fe20002000000 */
[----:B------:R-:W-:Y:S01]  /*29900*/  IMAD.WIDE.U32 R70, R81, 0x3d1, RZ ;  /* 0x000003d151467825 */ /* 0x000fe200078e00ff */
[----:B------:R-:W-:Y:S02]  /*29910*/  SEL R62, RZ, 0x1, P1 ;  /* 0x00000001ff3e7807 */ /* 0x000fe40000800000 */
[----:B------:R-:W-:Y:S01]  /*29920*/  ISETP.GE.U32.AND.EX P4, PT, R74, R91, PT, P2 ;  /* 0x0000005b4a00720c */ /* 0x000fe20003f86120 */
[----:B------:R-:W-:Y:S01]  /*29930*/  IMAD.WIDE.U32 R64, P1, RZ, R81, R64 ;  /* 0x00000051ff407225 */ /* 0x000fe20007820040 */
[----:B------:R-:W-:-:S02]  /*29940*/  SEL R89, RZ, 0x1, P3 ;  /* 0x00000001ff597807 */ /* 0x000fc40001800000 */
[----:B------:R-:W-:Y:S01]  /*29950*/  ISETP.LT.U32.OR.EX P0, PT, R91, R78, !P4, P0 ;  /* 0x0000004e5b00720c */ /* 0x000fe20006701500 */
[----:B------:R-:W-:Y:S01]  /*29960*/  IMAD.X R63, RZ, RZ, RZ, P1 ;  /* 0x000000ffff3f7224 */ /* 0x000fe200008e06ff */
[----:B------:R-:W-:Y:S01]  /*29970*/  IADD3 R89, P4, P5, R89, R68, R62 ;  /* 0x0000004459597210 */ /* 0x000fe20007d9e03e */
[----:B------:R-:W-:Y:S01]  /*29980*/  IMAD.MOV.U32 R62, RZ, RZ, R65 ;  /* 0x000000ffff3e7224 */ /* 0x000fe200078e0041 */
[----:B------:R-:W-:Y:S02]  /*29990*/  IADD3 R75, P2, P3, R70, R72, R75 ;  /* 0x00000048464b7210 */ /* 0x000fe40007b5e04b */
        /* <DEDUP_REMOVED lines=9> */
[----:B------:R-:W-:Y:S01]  /*29a30*/  IMAD.X R70, R72, 0x1, R81, P4 ;  /* 0x0000000148467824 */ /* 0x000fe200020e0651 */
[----:B------:R-:W-:Y:S02]  /*29a40*/  ISETP.LT.U32.AND P0, PT, R68, R75, PT ;  /* 0x0000004b4400720c */ /* 0x000fe40003f01070 */
[----:B------:R-:W-:Y:S01]  /*29a50*/  ISETP.GE.U32.AND.EX P1, PT, R72, R71, PT, P1 ;  /* 0x000000474800720c */ /* 0x000fe20003f26110 */
[----:B------:R-:W-:Y:S01]  /*29a60*/  IMAD.X R75, RZ, RZ, R70, P3 ;  /* 0x000000ffff4b7224 */ /* 0x000fe200018e0646 */
[----:B------:R-:W-:Y:S01]  /*29a70*/  ISETP.GE.U32.AND P2, PT, R73, R68, PT ;  /* 0x000000444900720c */ /* 0x000fe20003f46070 */
[----:B------:R-:W-:Y:S01]  /*29a80*/  IMAD.WIDE.U32 R68, R89, 0x3d1, RZ ;  /* 0x000003d159447825 */ /* 0x000fe200078e00ff */
[----:B------:R-:W-:-:S02]  /*29a90*/  SEL R71, RZ, 0x1, P1 ;  /* 0x00000001ff477807 */ /* 0x000fc40000800000 */
        /* <DEDUP_REMOVED lines=83> */
.L_x_407:
        /* <DEDUP_REMOVED lines=57> */
.L_x_408:
        /* <DEDUP_REMOVED lines=62> */
.L_x_410:
        /* <DEDUP_REMOVED lines=60> */
.L_x_411:
        /* <DEDUP_REMOVED lines=27> */
.L_x_409:
[----:B------:R-:W-:-:S04]  /*2acb0*/  IMAD.WIDE.U32 R32, R3, R101, RZ ;  /* 0x0000006503207225 */ /* 0x000fc800078e00ff */
        /* <DEDUP_REMOVED lines=8> */
[----:B------:R-:W-:-:S04]  /*2ad40*/  IMAD.WIDE.U32 R72, R3, R95, RZ ;  /* 0x0000005f03487225 */ /* 0x000fc800078e00ff */
[----:B------:R-:W-:Y:S01]  /*2ad50*/  IMAD R61, R95, R3, R60 ;  /* 0x000000035f3d7224 */ /* 0x000fe200078e023c */
[----:B------:R-:W-:Y:S01]  /*2ad60*/  IADD3 R60, P0, PT, R30, R74, RZ ;  /* 0x0000004a1e3c7210 */ /* 0x000fe20007f1e0ff */
[----:B------:R-:W-:-:S04]  /*2ad70*/  IMAD.WIDE.U32 R68, R3, R97, RZ ;  /* 0x0000006103447225 */ /* 0x000fc800078e00ff */
[----:B------:R-:W-:Y:S02]  /*2ad80*/  IMAD.IADD R75, R75, 0x1, R61 ;  /* 0x000000014b4b7824 */ /* 0x000fe400078e023d */
[----:B------:R-:W-:-:S04]  /*2ad90*/  IMAD.WIDE.U32 R58, R2, R95, RZ ;  /* 0x0000005f023a7225 */ /* 0x000fc800078e00ff */
[----:B------:R-:W-:-:S04]  /*2ada0*/  IMAD.WIDE.U32 R72, P3, R98, R2, R72 ;  /* 0x0000000262487225 */ /* 0x000fc80007860048 */
[----:B------:R-:W-:Y:S01]  /*2adb0*/  IMAD.WIDE.U32 R66, R3, R99, RZ ;  /* 0x0000006303427225 */ /* 0x000fe200078e00ff */
[----:B------:R-:W-:-:S03]  /*2adc0*/  IADD3 RZ, P6, PT, R59, R72, RZ ;  /* 0x000000483bff7210 */ /* 0x000fc60007fde0ff */
[----:B------:R-:W-:Y:S02]  /*2add0*/  IMAD.X R61, R75, 0x1, R31, P0 ;  /* 0x000000014b3d7824 */ /* 0x000fe400000e061f */
[----:B------:R-:W-:-:S04]  /*2ade0*/  IMAD.WIDE.U32 R32, R2, R97, RZ ;  /* 0x0000006102207225 */ /* 0x000fc800078e00ff */
[----:B------:R-:W-:-:S04]  /*2adf0*/  IMAD.WIDE.U32 R68, P1, R100, R2, R68 ;  /* 0x0000000264447225 */ /* 0x000fc80007820044 */
[----:B------:R-:W-:Y:S01]  /*2ae00*/  IMAD.WIDE.U32 R30, R12, R101, RZ ;  /* 0x000000650c1e7225 */ /* 0x000fe200078e00ff */
[----:B------:R-:W-:-:S03]  /*2ae10*/  IADD3 RZ, P2, PT, R33, R68, RZ ;  /* 0x0000004421ff7210 */ /* 0x000fc60007f5e0ff */
[----:B------:R-:W-:-:S04]  /*2ae20*/  IMAD.WIDE.U32 R58, R12, R95, RZ ;  /* 0x0000005f0c3a7225 */ /* 0x000fc800078e00ff */
[----:B------:R-:W-:-:S04]  /*2ae30*/  IMAD.WIDE.U32 R64, R2, R99, RZ ;  /* 0x0000006302407225 */ /* 0x000fc800078e00ff */
[----:B------:R-:W-:-:S04]  /*2ae40*/  IMAD.WIDE.U32 R66, P4, R102, R2, R66 ;  /* 0x0000000266427225 */ /* 0x000fc80007880042 */
[----:B------:R-:W-:-:S04]  /*2ae50*/  IMAD.WIDE.U32 R32, R11, R101, RZ ;  /* 0x000000650b207225 */ /* 0x000fc800078e00ff */
[----:B------:R-:W-:-:S04]  /*2ae60*/  IMAD.WIDE.U32 R30, P0, R96, R11, R30 ;  /* 0x0000000b601e7225 */ /* 0x000fc8000780001e */
[----:B------:R-:W-:-:S04]  /*2ae70*/  IMAD.WIDE.U32 R62, R11, R95, RZ ;  /* 0x0000005f0b3e7225 */ /* 0x000fc800078e00ff */
[----:B------:R-:W-:-:S04]  /*2ae80*/  IMAD.WIDE.U32 R58, P5, R98, R11, R58 ;  /* 0x0000000b623a7225 */ /* 0x000fc800078a003a */
[----:B------:R-:W-:Y:S01]  /*2ae90*/  IMAD.X R71, RZ, RZ, RZ, P3 ;  /* 0x000000ffff477224 */ /* 0x000fe200018e06ff */
[----:B------:R-:W-:Y:S01]  /*2aea0*/  IADD3 RZ, P3, PT, R65, R66, RZ ;  /* 0x0000004241ff7210 */ /* 0x000fe20007f7e0ff */
[----:B------:R-:W-:Y:S01]  /*2aeb0*/  IMAD.X R65, RZ, RZ, RZ, P1 ;  /* 0x000000ffff417224 */ /* 0x000fe200008e06ff */
[----:B------:R-:W-:Y:S01]  /*2aec0*/  IADD3 RZ, P1, PT, R33, R30, RZ ;  /* 0x0000001e21ff7210 */ /* 0x000fe20007f3e0ff */
[----:B------:R-:W-:Y:S01]  /*2aed0*/  IMAD.X R33, RZ, RZ, RZ, P4 ;  /* 0x000000ffff217224 */ /* 0x000fe200020e06ff */
[----:B------:R-:W-:Y:S01]  /*2aee0*/  IADD3 RZ, P4, PT, R63, R58, RZ ;  /* 0x0000003a3fff7210 */ /* 0x000fe20007f9e0ff */
[----:B------:R-:W-:Y:S01]  /*2aef0*/  IMAD.X R63, RZ, RZ, RZ, P0 ;  /* 0x000000ffff3f7224 */ /* 0x000fe200000e06ff */
[----:B------:R-:W-:Y:S01]  /*2af00*/  ISETP.GE.U32.AND P0, PT, R60, R74, PT ;  /* 0x0000004a3c00720c */ /* 0x000fe20003f06070 */
[----:B------:R-:W-:Y:S02]  /*2af10*/  IMAD.MOV.U32 R70, RZ, RZ, R73 ;  /* 0x000000ffff467224 */ /* 0x000fe400078e0049 */
[----:B------:R-:W-:Y:S01]  /*2af20*/  IMAD R30, R100, R2, RZ ;  /* 0x00000002641e7224 */ /* 0x000fe200078e02ff */
[----:B------:R-:W-:Y:S01]  /*2af30*/  ISETP.GE.U32.AND.EX P0, PT, R61, R75, PT, P0 ;  /* 0x0000004b3d00720c */ /* 0x000fe20003f06100 */
[----:B------:R-:W-:-:S02]  /*2af40*/  IMAD.MOV.U32 R32, RZ, RZ, R67 ;  /* 0x000000ffff207224 */ /* 0x000fc400078e0043 */
[----:B------:R-:W-:Y:S01]  /*2af50*/  IMAD R58, R96, R11, RZ ;  /* 0x0000000b603a7224 */ /* 0x000fe200078e02ff */
[----:B------:R-:W-:Y:S01]  /*2af60*/  SEL R73, RZ, 0x1, P0 ;  /* 0x00000001ff497807 */ /* 0x000fe20000000000 */
[----:B------:R-:W-:-:S04]  /*2af70*/  IMAD.WIDE.U32 R66, R97, R2, RZ ;  /* 0x0000000261427225 */ /* 0x000fc800078e00ff */
[-C--:B------:R-:W-:Y:S02]  /*2af80*/  IMAD R75, R97, R3.reuse, R30 ;  /* 0x00000003614b7224 */ /* 0x080fe400078e021e */
[----:B------:R-:W-:-:S04]  /*2af90*/  IMAD.WIDE.U32.X R70, R98, R3, R70, P6 ;  /* 0x0000000362467225 */ /* 0x000fc800030e0446 */
[----:B------:R-:W-:Y:S02]  /*2afa0*/  IMAD.MOV.U32 R64, RZ, RZ, R69 ;  /* 0x000000ffff407224 */ /* 0x000fe400078e0045 */
[----:B------:R-:W-:Y:S02]  /*2afb0*/  IMAD.MOV.U32 R62, RZ, RZ, R31 ;  /* 0x000000ffff3e7224 */ /* 0x000fe400078e001f */
[----:B------:R-:W-:-:S04]  /*2afc0*/  IMAD.WIDE.U32 R30, R101, R11, R60 ;  /* 0x0000000b651e7225 */ /* 0x000fc800078e003c */
[----:B------:R-:W-:Y:S01]  /*2afd0*/  IMAD R107, R101, R12, R58 ;  /* 0x0000000c656b7224 */ /* 0x000fe200078e023a */
[----:B------:R-:W-:Y:S01]  /*2afe0*/  ISETP.GE.U32.AND P0, PT, R30, R60, PT ;  /* 0x0000003c1e00720c */ /* 0x000fe20003f06070 */
[----:B------:R-:W-:Y:S01]  /*2aff0*/  IMAD.X R69, RZ, RZ, RZ, P5 ;  /* 0x000000ffff457224 */ /* 0x000fe200028e06ff */
[----:B------:R-:W-:Y:S01]  /*2b000*/  IADD3 R70, P5, P6, R66, R70, R73 ;  /* 0x0000004642467210 */ /* 0x000fe20007ebe049 */
[----:B------:R-:W-:Y:S02]  /*2b010*/  IMAD.IADD R67, R67, 0x1, R75 ;  /* 0x0000000143437824 */ /* 0x000fe400078e024b */
[----:B------:R-:W-:Y:S02]  /*2b020*/  IMAD.IADD R107, R31, 0x1, R107 ;  /* 0x000000011f6b7824 */ /* 0x000fe400078e026b */
[----:B------:R-:W-:Y:S01]  /*2b030*/  IMAD.MOV.U32 R68, RZ, RZ, R59 ;  /* 0x000000ffff447224 */ /* 0x000fe200078e003b */
[----:B------:R-:W-:Y:S01]  /*2b040*/  IADD3.X R71, PT, PT, R67, R71, RZ, P5, P6 ;  /* 0x0000004743477210 */ /* 0x000fe20002fec4ff */
[----:B------:R-:W-:Y:S01]  /*2b050*/  IMAD R58, R102, R2, RZ ;  /* 0x00000002663a7224 */ /* 0x000fe200078e02ff */
[----:B------:R-:W-:Y:S01]  /*2b060*/  ISETP.GE.U32.AND P6, PT, R70, R66, PT ;  /* 0x000000424600720c */ /* 0x000fe20003fc6070 */
[----:B------:R-:W-:Y:S01]  /*2b070*/  IMAD R59, R98, R11, RZ ;  /* 0x0000000b623b7224 */ /* 0x000fe200078e02ff */
[----:B------:R-:W-:Y:S01]  /*2b080*/  ISETP.GE.U32.AND.EX P5, PT, R107, R61, PT, P0 ;  /* 0x0000003d6b00720c */ /* 0x000fe20003fa6100 */
[----:B------:R-:W-:Y:S01]  /*2b090*/  IMAD R75, R99, R3, R58 ;  /* 0x00000003634b7224 */ /* 0x000fe200078e023a */
[----:B------:R-:W-:Y:S01]  /*2b0a0*/  ISETP.GE.U32.AND.EX P0, PT, R71, R67, PT, P6 ;  /* 0x000000434700720c */ /* 0x000fe20003f06160 */
[----:B------:R-:W-:Y:S01]  /*2b0b0*/  IMAD R77, R95, R12, R59 ;  /* 0x0000000c5f4d7224 */ /* 0x000fe200078e023b */
[----:B------:R-:W-:Y:S01]  /*2b0c0*/  SEL R67, RZ, 0x1, P5 ;  /* 0x00000001ff437807 */ /* 0x000fe20002800000 */
[----:B------:R-:W-:Y:S01]  /*2b0d0*/  IMAD.WIDE.U32 R60, R99, R2, RZ ;  /* 0x00000002633c7225 */ /* 0x000fe200078e00ff */
[----:B------:R-:W-:-:S03]  /*2b0e0*/  SEL R73, RZ, 0x1, P0 ;  /* 0x00000001ff497807 */ /* 0x000fc60000000000 */
[----:B------:R-:W-:-:S04]  /*2b0f0*/  IMAD.WIDE.U32.X R58, R100, R3, R64, P2 ;  /* 0x00000003643a7225 */ /* 0x000fc800010e0440 */
[----:B------:R-:W-:-:S04]  /*2b100*/  IMAD.WIDE.U32 R64, R95, R11, R70 ;  /* 0x0000000b5f407225 */ /* 0x000fc800078e0046 */
[----:B------:R-:W-:Y:S01]  /*2b110*/  IMAD.WIDE.U32.X R62, R96, R12, R62, P1 ;  /* 0x0000000c603e7225 */ /* 0x000fe200008e043e */
[----:B------:R-:W-:Y:S02]  /*2b120*/  IADD3 R58, P1, P2, R60, R58, R73 ;  /* 0x0000003a3c3a7210 */ /* 0x000fe40007a3e049 */
[C---:B------:R-:W-:Y:S01]  /*2b130*/  ISETP.GE.U32.AND P0, PT, R64.reuse, R70, PT ;  /* 0x000000464000720c */ /* 0x040fe20003f06070 */
[----:B------:R-:W-:Y:S01]  /*2b140*/  IMAD.IADD R75, R61, 0x1, R75 ;  /* 0x000000013d4b7824 */ /* 0x000fe200078e024b */
[----:B------:R-:W-:Y:S01]  /*2b150*/  IADD3 R66, P5, P6, R64, R62, R67 ;  /* 0x0000003e40427210 */ /* 0x000fe20007ebe043 */
[----:B------:R-:W-:Y:S02]  /*2b160*/  IMAD.IADD R61, R65, 0x1, R77 ;  /* 0x00000001413d7824 */ /* 0x000fe400078e024d */
[----:B------:R-:W-:Y:S01]  /*2b170*/  IMAD.WIDE.U32 R72, R12, R97, RZ ;  /* 0x000000610c487225 */ /* 0x000fe200078e00ff */
[----:B------:R-:W-:Y:S02]  /*2b180*/  IADD3.X R59, PT, PT, R75, R59, RZ, P1, P2 ;  /* 0x0000003b4b3b7210 */ /* 0x000fe40000fe44ff */
[----:B------:R-:W-:Y:S01]  /*2b190*/  ISETP.GE.U32.AND P1, PT, R66, R64, PT ;  /* 0x000000404200720c */ /* 0x000fe20003f26070 */
[----:B------:R-:W-:Y:S01]  /*2b1a0*/  IMAD.WIDE.U32.X R68, R98, R12, R68, P4 ;  /* 0x0000000c62447225 */ /* 0x000fe200020e0444 */
[----:B------:R-:W-:-:S02]  /*2b1b0*/  IADD3.X R67, PT, PT, R61, R63, RZ, P5, P6 ;  /* 0x0000003f3d437210 */ /* 0x000fc40002fec4ff */
[----:B------:R-:W-:Y:S01]  /*2b1c0*/  ISETP.GE.U32.AND P2, PT, R58, R60, PT ;  /* 0x0000003c3a00720c */ /* 0x000fe20003f46070 */
[----:B------:R-:W-:Y:S01]  /*2b1d0*/  IMAD R64, R100, R11, RZ ;  /* 0x0000000b64407224 */ /* 0x000fe200078e02ff */
[----:B------:R-:W-:Y:S01]  /*2b1e0*/  ISETP.GE.U32.AND.EX P0, PT, R61, R71, PT, P0 ;  /* 0x000000473d00720c */ /* 0x000fe20003f06100 */
[----:B------:R-:W-:Y:S01]  /*2b1f0*/  IMAD.WIDE.U32.X R62, R102, R3, R32, P3 ;  /* 0x00000003663e7225 */ /* 0x000fe200018e0420 */
[----:B------:R-:W-:Y:S02]  /*2b200*/  ISETP.GE.U32.AND.EX P1, PT, R67, R61, PT, P1 ;  /* 0x0000003d4300720c */ /* 0x000fe40003f26110 */
[----:B------:R-:W-:Y:S01]  /*2b210*/  ISETP.GE.U32.AND.EX P5, PT, R59, R75, PT, P2 ;  /* 0x0000004b3b00720c */ /* 0x000fe20003fa6120 */
[----:B------:R-:W-:Y:S01]  /*2b220*/  IMAD.WIDE.U32 R60, R11, R97, RZ ;  /* 0x000000610b3c7225 */ /* 0x000fe200078e00ff */
[----:B------:R-:W-:Y:S02]  /*2b230*/  SEL R60, RZ, 0x1, P0 ;  /* 0x00000001ff3c7807 */ /* 0x000fe40000000000 */
[----:B------:R-:W-:Y:S01]  /*2b240*/  SEL R65, RZ, 0x1, P1 ;  /* 0x00000001ff417807 */ /* 0x000fe20000800000 */
[----:B------:R-:W-:Y:S01]  /*2b250*/  IMAD.WIDE.U32 R72, P2, R100, R11, R72 ;  /* 0x0000000b64487225 */ /* 0x000fe20007840048 */
[----:B------:R-:W-:-:S03]  /*2b260*/  SEL R71, RZ, 0x1, P5 ;  /* 0x00000001ff477807 */ /* 0x000fc60002800000 */
[----:B------:R-:W-:Y:S01]  /*2b270*/  IMAD.WIDE.U32 R32, R97, R11, R58 ;  /* 0x0000000b61207225 */ /* 0x000fe200078e003a */
[----:B------:R-:W-:Y:S02]  /*2b280*/  IADD3 RZ, P1, PT, R61, R72, RZ ;  /* 0x000000483dff7210 */ /* 0x000fe40007f3e0ff */
[----:B------:R-:W-:Y:S01]  /*2b290*/  IADD3 R61, P4, P5, R65, R68, R60 ;  /* 0x00000044413d7210 */ /* 0x000fe20007d9e03c */
[----:B------:R-:W-:Y:S01]  /*2b2a0*/  IMAD R75, R97, R12, R64 ;  /* 0x0000000c614b7224 */ /* 0x000fe200078e0240 */
[----:B------:R-:W-:Y:S01]  /*2b2b0*/  IADD3 R64, P0, PT, R71, R62, RZ ;  /* 0x0000003e47407210 */ /* 0x000fe20007f1e0ff */
[----:B------:R-:W-:Y:S01]  /*2b2c0*/  IMAD.WIDE.U32 R70, R12, R99, RZ ;  /* 0x000000630c467225 */ /* 0x000fe200078e00ff */
[----:B------:R-:W-:Y:S02]  /*2b2d0*/  IADD3.X R62, PT, PT, RZ, R69, RZ, P4, P5 ;  /* 0x00000045ff3e7210 */ /* 0x000fe400027ea4ff */
[----:B------:R-:W-:Y:S01]  /*2b2e0*/  IADD3 R60, P4, PT, R61, R32, RZ ;  /* 0x000000203d3c7210 */ /* 0x000fe20007f9e0ff */
[----:B------:R-:W-:Y:S01]  /*2b2f0*/  IMAD.IADD R75, R33, 0x1, R75 ;  /* 0x00000001214b7824 */ /* 0x000fe200078e024b */
[----:B------:R-:W-:Y:S01]  /*2b300*/  ISETP.GE.U32.AND P3, PT, R32, R58, PT ;  /* 0x0000003a2000720c */ /* 0x000fe20003f66070 */
[----:B------:R-:W-:Y:S01]  /*2b310*/  IMAD.X R65, RZ, RZ, R63, P0 ;  /* 0x000000ffff417224 */ /* 0x000fe200000e063f */
[----:B------:R-:W-:Y:S01]  /*2b320*/  ISETP.GE.U32.AND P6, PT, R60, R32, PT ;  /* 0x000000203c00720c */ /* 0x000fe20003fc6070 */
[C---:B------:R-:W-:Y:S01]  /*2b330*/  IMAD.X R61, R75.reuse, 0x1, R62, P4 ;  /* 0x000000014b3d7824 */ /* 0x040fe200020e063e */
[----:B------:R-:W-:Y:S01]  /*2b340*/  ISETP.GE.U32.AND.EX P3, PT, R75, R59, PT, P3 ;  /* 0x0000003b4b00720c */ /* 0x000fe20003f66130 */
[----:B------:R-:W-:-:S03]  /*2b350*/  IMAD.WIDE.U32 R68, R10, R101, RZ ;  /* 0x000000650a447225 */ /* 0x000fc600078e00ff */
[----:B------:R-:W-:Y:S01]  /*2b360*/  ISETP.GE.U32.AND.EX P6, PT, R61, R75, PT, P6 ;  /* 0x0000004b3d00720c */ /* 0x000fe20003fc6160 */
[----:B------:R-:W-:-:S03]  /*2b370*/  IMAD.WIDE.U32 R58, R11, R99, RZ ;  /* 0x000000630b3a7225 */ /* 0x000fc600078e00ff */
[----:B------:R-:W-:Y:S01]  /*2b380*/  SEL R89, RZ, 0x1, P6 ;  /* 0x00000001ff597807 */ /* 0x000fe20003000000 */
[----:B------:R-:W-:-:S04]  /*2b390*/  IMAD.WIDE.U32 R70, P0, R102, R11, R70 ;  /* 0x0000000b66467225 */ /* 0x000fc80007800046 */
[----:B------:R-:W-:Y:S01]  /*2b3a0*/  IMAD.WIDE.U32 R62, R10, R95, RZ ;  /* 0x0000005f0a3e7225 */ /* 0x000fe200078e00ff */
[----:B------:R-:W-:Y:S02]  /*2b3b0*/  IADD3 RZ, P4, PT, R59, R70, RZ ;  /* 0x000000463bff7210 */ /* 0x000fe40007f9e0ff */
[----:B------:R-:W-:Y:S01]  /*2b3c0*/  SEL R70, RZ, 0x1, P3 ;  /* 0x00000001ff467807 */ /* 0x000fe20001800000 */
[----:B------:R-:W-:-:S04]  /*2b3d0*/  IMAD.WIDE.U32 R32, R9, R101, RZ ;  /* 0x0000006509207225 */ /* 0x000fc800078e00ff */
[----:B------:R-:W-:-:S04]  /*2b3e0*/  IMAD.WIDE.U32 R68, P5, R96, R9, R68 ;  /* 0x0000000960447225 */ /* 0x000fc800078a0044 */
[----:B------:R-:W-:Y:S01]  /*2b3f0*/  IMAD.WIDE.U32 R58, R9, R95, RZ ;  /* 0x0000005f093a7225 */ /* 0x000fe200078e00ff */
[----:B------:R-:W-:-:S03]  /*2b400*/  IADD3 RZ, P3, PT, R33, R68, RZ ;  /* 0x0000004421ff7210 */ /* 0x000fc60007f7e0ff */
[----:B------:R-:W-:-:S04]  /*2b410*/  IMAD.WIDE.U32 R62, P6, R98, R9, R62 ;  /* 0x00000009623e7225 */ /* 0x000fc800078c003e */
[----:B------:R-:W-:Y:S01]  /*2b420*/  IMAD.X R75, RZ, RZ, RZ, P2 ;  /* 0x000000ffff4b7224 */ /* 0x000fe200010e06ff */
[----:B------:R-:W-:Y:S01]  /*2b430*/  IADD3 RZ, P2, PT, R59, R62, RZ ;  /* 0x0000003e3bff7210 */ /* 0x000fe20007f5e0ff */
[-C--:B------:R-:W-:Y:S02]  /*2b440*/  IMAD R58, R96, R9.reuse, RZ ;  /* 0x00000009603a7224 */ /* 0x080fe400078e02ff */
[----:B------:R-:W-:Y:S02]  /*2b450*/  IMAD.MOV.U32 R74, RZ, RZ, R73 ;  /* 0x000000ffff4a7224 */ /* 0x000fe400078e0049 */
[----:B------:R-:W-:-:S04]  /*2b460*/  IMAD.WIDE.U32 R32, R101, R9, R66 ;  /* 0x0000000965207225 */ /* 0x000fc800078e0042 */
[----:B------:R-:W-:Y:S01]  /*2b470*/  IMAD.WIDE.U32.X R74, R100, R12, R74, P1 ;  /* 0x0000000c644a7225 */ /* 0x000fe200008e044a */
[----:B------:R-:W-:-:S03]  /*2b480*/  ISETP.GE.U32.AND P1, PT, R32, R66, PT ;  /* 0x000000422000720c */ /* 0x000fc60003f26070 */
[----:B------:R-:W-:Y:S02]  /*2b490*/  IMAD R59, R101, R10, R58 ;  /* 0x0000000a653b7224 */ /* 0x000fe400078e023a */
[----:B------:R-:W-:Y:S02]  /*2b4a0*/  IMAD.X R93, RZ, RZ, RZ, P0 ;  /* 0x000000ffff5d7224 */ /* 0x000fe400000e06ff */
[----:B------:R-:W-:Y:S01]  /*2b4b0*/  IMAD.X R73, RZ, RZ, RZ, P5 ;  /* 0x000000ffff497224 */ /* 0x000fe200028e06ff */
[----:B------:R-:W-:Y:S01]  /*2b4c0*/  IADD3 R89, P0, P5, R89, R74, R70 ;  /* 0x0000004a59597210 */ /* 0x000fe20007d1e046 */
[----:B------:R-:W-:Y:S02]  /*2b4d0*/  IMAD.IADD R62, R33, 0x1, R59 ;  /* 0x00000001213e7824 */ /* 0x000fe400078e023b */
[----:B------:R-:W-:Y:S01]  /*2b4e0*/  IMAD.WIDE.U32 R58, R99, R11, R64 ;  /* 0x0000000b633a7225 */ /* 0x000fe200078e0040 */
[----:B------:R-:W-:Y:S02]  /*2b4f0*/  IADD3.X R87, PT, PT, RZ, R75, RZ, P0, P5 ;  /* 0x0000004bff577210 */ /* 0x000fe400007ea4ff */
[----:B------:R-:W-:Y:S01]  /*2b500*/  ISETP.GE.U32.AND.EX P1, PT, R62, R67, PT, P1 ;  /* 0x000000433e00720c */ /* 0x000fe20003f26110 */
[----:B------:R-:W-:Y:S01]  /*2b510*/  IMAD R11, R102, R11, RZ ;  /* 0x0000000b660b7224 */ /* 0x000fe200078e02ff */
[----:B------:R-:W-:Y:S01]  /*2b520*/  ISETP.GE.U32.AND P0, PT, R58, R64, PT ;  /* 0x000000403a00720c */ /* 0x000fe20003f06070 */
[----:B------:R-:W-:Y:S01]  /*2b530*/  IMAD.MOV.U32 R72, RZ, RZ, R69 ;  /* 0x000000ffff487224 */ /* 0x000fe200078e0045 */
[----:B------:R-:W-:Y:S01]  /*2b540*/  SEL R75, RZ, 0x1, P1 ;  /* 0x00000001ff4b7807 */ /* 0x000fe20000800000 */
[----:B------:R-:W-:-:S02]  /*2b550*/  IMAD R64, R98, R9, RZ ;  /* 0x0000000962407224 */ /* 0x000fc400078e02ff */
[----:B------:R-:W-:Y:S02]  /*2b560*/  IMAD R11, R99, R12, R11 ;  /* 0x0000000c630b7224 */ /* 0x000fe400078e020b */
[C---:B------:R-:W-:Y:S02]  /*2b570*/  IMAD R77, R95.reuse, R10, R64 ;  /* 0x0000000a5f4d7224 */ /* 0x040fe400078e0240 */
[----:B------:R-:W-:-:S04]  /*2b580*/  IMAD.WIDE.U32 R66, R95, R9, R60 ;  /* 0x000000095f427225 */ /* 0x000fc800078e003c */
[----:B------:R-:W-:-:S04]  /*2b590*/  IMAD.WIDE.U32.X R72, R96, R10, R72, P3 ;  /* 0x0000000a60487225 */ /* 0x000fc800018e0448 */
[----:B------:R-:W-:Y:S01]  /*2b5a0*/  IMAD.WIDE.U32 R68, R10, R97, RZ ;  /* 0x000000610a447225 */ /* 0x000fe200078e00ff */
[----:B------:R-:W-:-:S03]  /*2b5b0*/  IADD3 R64, P1, P3, R66, R72, R75 ;  /* 0x0000004842407210 */ /* 0x000fc60007b3e04b */
[----:B------:R-:W-:Y:S02]  /*2b5c0*/  IMAD.IADD R11, R59, 0x1, R11 ;  /* 0x000000013b0b7824 */ /* 0x000fe400078e020b */
[----:B------:R-:W-:Y:S02]  /*2b5d0*/  IMAD.IADD R59, R67, 0x1, R77 ;  /* 0x00000001433b7824 */ /* 0x000fe400078e024d */
[----:B------:R-:W-:Y:S01]  /*2b5e0*/  IMAD.WIDE.U32 R80, R10, R99, RZ ;  /* 0x000000630a507225 */ /* 0x000fe200078e00ff */
[----:B------:R-:W-:Y:S02]  /*2b5f0*/  ISETP.GE.U32.AND.EX P0, PT, R11, R65, PT, P0 ;  /* 0x000000410b00720c */ /* 0x000fe40003f06100 */
[----:B------:R-:W-:Y:S01]  /*2b600*/  IADD3.X R65, PT, PT, R59, R73, RZ, P1, P3 ;  /* 0x000000493b417210 */ /* 0x000fe20000fe64ff */
[----:B------:R-:W-:Y:S01]  /*2b610*/  IMAD.MOV.U32 R92, RZ, RZ, R71 ;  /* 0x000000ffff5c7224 */ /* 0x000fe200078e0047 */
[----:B------:R-:W-:Y:S01]  /*2b620*/  SEL R67, RZ, 0x1, P0 ;  /* 0x00000001ff437807 */ /* 0x000fe20000000000 */
[----:B------:R-:W-:-:S04]  /*2b630*/  IMAD.WIDE.U32 R70, R9, R97, RZ ;  /* 0x0000006109467225 */ /* 0x000fc800078e00ff */
[----:B------:R-:W-:-:S04]  /*2b640*/  IMAD.WIDE.U32 R68, P5, R100, R9, R68 ;  /* 0x0000000964447225 */ /* 0x000fc800078a0044 */
[----:B------:R-:W-:-:S04]  /*2b650*/  IMAD.WIDE.U32 R78, R9, R99, RZ ;  /* 0x00000063094e7225 */ /* 0x000fc800078e00ff */
[----:B------:R-:W-:-:S04]  /*2b660*/  IMAD.WIDE.U32 R80, P1, R102, R9, R80 ;  /* 0x0000000966507225 */ /* 0x000fc80007820050 */
[----:B------:R-:W-:Y:S01]  /*2b670*/  IMAD.WIDE.U32.X R92, R102, R12, R92, P4 ;  /* 0x0000000c665c7225 */ /* 0x000fe200020e045c */
[----:B------:R-:W-:-:S03]  /*2b680*/  IADD3 RZ, P4, PT, R71, R68, RZ ;  /* 0x0000004447ff7210 */ /* 0x000fc60007f9e0ff */
[----:B------:R-:W-:Y:S01]  /*2b690*/  IMAD.X R91, RZ, RZ, RZ, P6 ;  /* 0x000000ffff5b7224 */ /* 0x000fe200030e06ff */
[----:B------:R-:W-:Y:S01]  /*2b6a0*/  IADD3 R86, P6, PT, R89, R58, RZ ;  /* 0x0000003a59567210 */ /* 0x000fe20007fde0ff */
[----:B------:R-:W-:Y:S02]  /*2b6b0*/  IMAD.MOV.U32 R90, RZ, RZ, R63 ;  /* 0x000000ffff5a7224 */ /* 0x000fe400078e003f */
[----:B------:R-:W-:Y:S01]  /*2b6c0*/  IMAD.X R89, RZ, RZ, RZ, P5 ;  /* 0x000000ffff597224 */ /* 0x000fe200028e06ff */
[----:B------:R-:W-:Y:S01]  /*2b6d0*/  IADD3 RZ, P5, PT, R79, R80, RZ ;  /* 0x000000504fff7210 */ /* 0x000fe20007fbe0ff */
[----:B------:R-:W-:Y:S02]  /*2b6e0*/  IMAD.MOV.U32 R88, RZ, RZ, R69 ;  /* 0x000000ffff587224 */ /* 0x000fe400078e0045 */
[----:B------:R-:W-:-:S04]  /*2b6f0*/  IMAD.WIDE.U32 R72, R8, R101, RZ ;  /* 0x0000006508487225 */ /* 0x000fc800078e00ff */
[----:B------:R-:W-:Y:S02]  /*2b700*/  IMAD.X R79, RZ, RZ, RZ, P1 ;  /* 0x000000ffff4f7224 */ /* 0x000fe400008e06ff */
[----:B------:R-:W-:Y:S02]  /*2b710*/  IMAD.MOV.U32 R78, RZ, RZ, R81 ;  /* 0x000000ffff4e7224 */ /* 0x000fe400078e0051 */
[----:B------:R-:W-:Y:S01]  /*2b720*/  IMAD.WIDE.U32.X R90, R98, R10, R90, P2 ;  /* 0x0000000a625a7225 */ /* 0x000fe200010e045a */
[----:B------:R-:W-:-:S03]  /*2b730*/  ISETP.GE.U32.AND P2, PT, R66, R60, PT ;  /* 0x0000003c4200720c */ /* 0x000fc60003f46070 */
[----:B------:R-:W-:-:S04]  /*2b740*/  IMAD.WIDE.U32 R74, R8, R95, RZ ;  /* 0x0000005f084a7225 */ /* 0x000fc800078e00ff */
[----:B------:R-:W-:Y:S02]  /*2b750*/  IMAD.X R87, R11, 0x1, R87, P6 ;  /* 0x000000010b577824 */ /* 0x000fe400030e0657 */
[----:B------:R-:W-:Y:S01]  /*2b760*/  IMAD.WIDE.U32.X R88, R100, R10, R88, P4 ;  /* 0x0000000a64587225 */ /* 0x000fe200020e0458 */
[----:B------:R-:W-:-:S03]  /*2b770*/  ISETP.GE.U32.AND P4, PT, R86, R58, PT ;  /* 0x0000003a5600720c */ /* 0x000fc60003f86070 */
[-C--:B------:R-:W-:Y:S02]  /*2b780*/  IMAD R63, R100, R9.reuse, RZ ;  /* 0x00000009643f7224 */ /* 0x080fe400078e02ff */
[C---:B------:R-:W-:Y:S02]  /*2b790*/  IMAD R12, R102.reuse, R9, RZ ;  /* 0x00000009660c7224 */ /* 0x040fe400078e02ff */
[----:B------:R-:W-:Y:S01]  /*2b7a0*/  IMAD.WIDE.U32.X R78, R102, R10, R78, P5 ;  /* 0x0000000a664e7225 */ /* 0x000fe200028e044e */
[----:B------:R-:W-:Y:S02]  /*2b7b0*/  ISETP.GE.U32.AND.EX P5, PT, R59, R61, PT, P2 ;  /* 0x0000003d3b00720c */ /* 0x000fe40003fa6120 */
[----:B------:R-:W-:Y:S01]  /*2b7c0*/  ISETP.GE.U32.AND.EX P2, PT, R87, R11, PT, P4 ;  /* 0x0000000b5700720c */ /* 0x000fe20003f46140 */
[----:B------:R-:W-:-:S03]  /*2b7d0*/  IMAD.WIDE.U32 R76, R7, R101, RZ ;  /* 0x00000065074c7225 */ /* 0x000fc600078e00ff */
[----:B------:R-:W-:Y:S01]  /*2b7e0*/  SEL R58, RZ, 0x1, P2 ;  /* 0x00000001ff3a7807 */ /* 0x000fe20001000000 */
[----:B------:R-:W-:Y:S01]  /*2b7f0*/  IMAD.WIDE.U32 R72, P3, R96, R7, R72 ;  /* 0x0000000760487225 */ /* 0x000fe20007860048 */
[----:B------:R-:W-:-:S03]  /*2b800*/  ISETP.GE.U32.AND P2, PT, R64, R66, PT ;  /* 0x000000424000720c */ /* 0x000fc60003f46070 */
[----:B------:R-:W-:Y:S01]  /*2b810*/  IMAD R63, R97, R10, R63 ;  /* 0x0000000a613f7224 */ /* 0x000fe200078e023f */
[----:B------:R-:W-:Y:S01]  /*2b820*/  IADD3 RZ, P6, PT, R77, R72, RZ ;  /* 0x000000484dff7210 */ /* 0x000fe20007fde0ff */
[----:B------:R-:W-:Y:S01]  /*2b830*/  IMAD R12, R99, R10, R12 ;  /* 0x0000000a630c7224 */ /* 0x000fe200078e020c */
[----:B------:R-:W-:Y:S01]  /*2b840*/  SEL R72, RZ, 0x1, P5 ;  /* 0x00000001ff487807 */ /* 0x000fe20002800000 */
[----:B------:R-:W-:Y:S01]  /*2b850*/  IMAD.WIDE.U32 R70, R7, R95, RZ ;  /* 0x0000005f07467225 */ /* 0x000fe200078e00ff */
[----:B------:R-:W-:-:S03]  /*2b860*/  ISETP.GE.U32.AND.EX P2, PT, R65, R59, PT, P2 ;  /* 0x0000003b4100720c */ /* 0x000fc60003f46120 */
        /* <DEDUP_REMOVED lines=13> */
[----:B------:R-:W-:Y:S01]  /*2b940*/  SEL R71, RZ, 0x1, P2 ;  /* 0x00000001ff477807 */ /* 0x000fe20001000000 */
[----:B------:R-:W-:Y:S01]  /*2b950*/  IMAD.MOV.U32 R60, RZ, RZ, R69 ;  /* 0x000000ffff3c7224 */ /* 0x000fe200078e0045 */
[----:B------:R-:W-:Y:S01]  /*2b960*/  IADD3 R68, P2, P4, R58, R92, R67 ;  /* 0x0000005c3a447210 */ /* 0x000fe20007c5e043 */
[----:B------:R-:W-:Y:S02]  /*2b970*/  IMAD.MOV.U32 R76, RZ, RZ, R73 ;  /* 0x000000ffff4c7224 */ /* 0x000fe400078e0049 */
[----:B------:R-:W-:Y:S01]  /*2b980*/  IMAD R10, R96, R7, RZ ;  /* 0x00000007600a7224 */ /* 0x000fe200078e02ff */
[----:B------:R-:W-:Y:S01]  /*2b990*/  IADD3.X R69, PT, PT, RZ, R93, RZ, P2, P4 ;  /* 0x0000005dff457210 */ /* 0x000fe200017e84ff */
[----:B------:R-:W-:Y:S01]  /*2b9a0*/  IMAD.MOV.U32 R58, RZ, RZ, R75 ;  /* 0x000000ffff3a7224 */ /* 0x000fe200078e004b */
[----:B------:R-:W-:Y:S01]  /*2b9b0*/  IADD3 R73, P2, P4, R71, R90, R72 ;  /* 0x0000005a47497210 */ /* 0x000fe20007c5e048 */
[----:B------:R-:W-:-:S03]  /*2b9c0*/  IMAD.WIDE.U32 R70, R97, R9, R86 ;  /* 0x0000000961467225 */ /* 0x000fc600078e0056 */
[----:B------:R-:W-:Y:S01]  /*2b9d0*/  IADD3.X R90, PT, PT, RZ, R91, RZ, P2, P4 ;  /* 0x0000005bff5a7210 */ /* 0x000fe200017e84ff */
[----:B------:R-:W-:Y:S01]  /*2b9e0*/  IMAD.IADD R75, R71, 0x1, R63 ;  /* 0x00000001474b7824 */ /* 0x000fe200078e023f */
[----:B------:R-:W-:Y:S01]  /*2b9f0*/  IADD3 R72, P4, PT, R73, R70, RZ ;  /* 0x0000004649487210 */ /* 0x000fe20007f9e0ff */
[----:B------:R-:W-:-:S04]  /*2ba00*/  IMAD.WIDE.U32 R66, R101, R7, R64 ;  /* 0x0000000765427225 */ /* 0x000fc800078e0040 */
[----:B------:R-:W-:Y:S01]  /*2ba10*/  IMAD R81, R101, R8, R10 ;  /* 0x0000000865517224 */ /* 0x000fe200078e020a */
[----:B------:R-:W-:Y:S01]  /*2ba20*/  ISETP.GE.U32.AND P2, PT, R66, R64, PT ;  /* 0x000000404200720c */ /* 0x000fe20003f46070 */
[----:B------:R-:W-:Y:S01]  /*2ba30*/  IMAD.X R71, RZ, RZ, RZ, P5 ;  /* 0x000000ffff477224 */ /* 0x000fe200028e06ff */
[----:B------:R-:W-:Y:S01]  /*2ba40*/  ISETP.GE.U32.AND P5, PT, R70, R86, PT ;  /* 0x000000564600720c */ /* 0x000fe20003fa6070 */
[----:B------:R-:W-:Y:S01]  /*2ba50*/  IMAD.X R73, R75, 0x1, R90, P4 ;  /* 0x000000014b497824 */ /* 0x000fe200020e065a */
[----:B------:R-:W-:Y:S01]  /*2ba60*/  ISETP.GE.U32.AND P4, PT, R72, R70, PT ;  /* 0x000000464800720c */ /* 0x000fe20003f86070 */
[----:B------:R-:W-:Y:S01]  /*2ba70*/  IMAD.IADD R63, R67, 0x1, R81 ;  /* 0x00000001433f7824 */ /* 0x000fe200078e0251 */
[----:B------:R-:W-:Y:S01]  /*2ba80*/  ISETP.GE.U32.AND.EX P5, PT, R75, R87, PT, P5 ;  /* 0x000000574b00720c */ /* 0x000fe20003fa6150 */
[C---:B------:R-:W-:Y:S01]  /*2ba90*/  IMAD.WIDE.U32.X R58, R98.reuse, R8, R58, P1 ;  /* 0x00000008623a7225 */ /* 0x040fe200008e043a */
[----:B------:R-:W-:Y:S02]  /*2baa0*/  ISETP.GE.U32.AND.EX P4, PT, R73, R75, PT, P4 ;  /* 0x0000004b4900720c */ /* 0x000fe40003f86140 */
[----:B------:R-:W-:Y:S01]  /*2bab0*/  ISETP.GE.U32.AND.EX P2, PT, R63, R65, PT, P2 ;  /* 0x000000413f00720c */ /* 0x000fe20003f46120 */
[----:B------:R-:W-:Y:S01]  /*2bac0*/  IMAD R98, R98, R7, RZ ;  /* 0x0000000762627224 */ /* 0x000fe200078e02ff */
[----:B------:R-:W-:Y:S01]  /*2bad0*/  SEL R93, RZ, 0x1, P4 ;  /* 0x00000001ff5d7807 */ /* 0x000fe20002000000 */
[----:B------:R-:W-:Y:S01]  /*2bae0*/  IMAD.MOV.U32 R70, RZ, RZ, R11 ;  /* 0x000000ffff467224 */ /* 0x000fe200078e000b */
[----:B------:R-:W-:Y:S01]  /*2baf0*/  SEL R91, RZ, 0x1, P2 ;  /* 0x00000001ff5b7807 */ /* 0x000fe20001000000 */
[----:B------:R-:W-:Y:S01]  /*2bb00*/  IMAD.WIDE.U32 R10, R99, R9, R68 ;  /* 0x00000009630a7225 */ /* 0x000fe200078e0044 */
[----:B------:R-:W-:-:S03]  /*2bb10*/  SEL R9, RZ, 0x1, P5 ;  /* 0x00000001ff097807 */ /* 0x000fc60002800000 */
[C---:B------:R-:W-:Y:S02]  /*2bb20*/  IMAD R81, R95.reuse, R8, R98 ;  /* 0x000000085f517224 */ /* 0x040fe400078e0262 */
[----:B------:R-:W-:-:S04]  /*2bb30*/  IMAD.WIDE.U32 R64, R95, R7, R72 ;  /* 0x000000075f407225 */ /* 0x000fc800078e0048 */
[----:B------:R-:W-:Y:S01]  /*2bb40*/  IMAD.WIDE.U32.X R76, R96, R8, R76, P6 ;  /* 0x00000008604c7225 */ /* 0x000fe200030e044c */
[----:B------:R-:W-:-:S03]  /*2bb50*/  ISETP.GE.U32.AND P2, PT, R64, R72, PT ;  /* 0x000000484000720c */ /* 0x000fc60003f46070 */
[----:B------:R-:W-:Y:S01]  /*2bb60*/  IMAD.WIDE.U32.X R60, R100, R8, R60, P3 ;  /* 0x00000008643c7225 */ /* 0x000fe200018e043c */
[----:B------:R-:W-:Y:S02]  /*2bb70*/  IADD3 R93, P3, P4, R93, R88, R9 ;  /* 0x000000585d5d7210 */ /* 0x000fe40007c7e009 */
[----:B------:R-:W-:Y:S01]  /*2bb80*/  IADD3 R91, P5, P6, R64, R76, R91 ;  /* 0x0000004c405b7210 */ /* 0x000fe20007ebe05b */
[----:B------:R-:W-:Y:S01]  /*2bb90*/  IMAD.IADD R9, R65, 0x1, R81 ;  /* 0x0000000141097824 */ /* 0x000fe200078e0251 */
[----:B------:R-:W-:Y:S01]  /*2bba0*/  IADD3.X R88, PT, PT, RZ, R89, RZ, P3, P4 ;  /* 0x00000059ff587210 */ /* 0x000fe20001fe84ff */
[-C--:B------:R-:W-:Y:S01]  /*2bbb0*/  IMAD R87, R100, R7.reuse, RZ ;  /* 0x0000000764577224 */ /* 0x080fe200078e02ff */
[----:B------:R-:W-:Y:S01]  /*2bbc0*/  ISETP.GE.U32.AND P1, PT, R91, R64, PT ;  /* 0x000000405b00720c */ /* 0x000fe20003f26070 */
[C---:B------:R-:W-:Y:S01]  /*2bbd0*/  IMAD R75, R102.reuse, R7, RZ ;  /* 0x00000007664b7224 */ /* 0x040fe200078e02ff */
[----:B------:R-:W-:Y:S01]  /*2bbe0*/  IADD3.X R81, PT, PT, R9, R77, RZ, P5, P6 ;  /* 0x0000004d09517210 */ /* 0x000fe20002fec4ff */
[-C--:B------:R-:W-:Y:S01]  /*2bbf0*/  IMAD R87, R97, R8.reuse, R87 ;  /* 0x0000000861577224 */ /* 0x080fe200078e0257 */
[----:B------:R-:W-:Y:S01]  /*2bc00*/  ISETP.GE.U32.AND.EX P2, PT, R9, R73, PT, P2 ;  /* 0x000000490900720c */ /* 0x000fe20003f46120 */
[-C--:B------:R-:W-:Y:S01]  /*2bc10*/  IMAD R75, R99, R8.reuse, R75 ;  /* 0x00000008634b7224 */ /* 0x080fe200078e024b */
[----:B------:R-:W-:Y:S01]  /*2bc20*/  ISETP.GE.U32.AND.EX P1, PT, R81, R9, PT, P1 ;  /* 0x000000095100720c */ /* 0x000fe20003f26110 */
[----:B------:R-:W-:Y:S01]  /*2bc30*/  IMAD.WIDE.U32.X R70, R102, R8, R70, P0 ;  /* 0x0000000866467225 */ /* 0x000fe200000e0446 */
[----:B------:R-:W-:-:S02]  /*2bc40*/  IADD3 R8, P4, PT, R93, R10, RZ ;  /* 0x0000000a5d087210 */ /* 0x000fc40007f9e0ff */
[----:B------:R-:W-:Y:S01]  /*2bc50*/  ISETP.GE.U32.AND P0, PT, R10, R68, PT ;  /* 0x000000440a00720c */ /* 0x000fe20003f06070 */
[----:B------:R-:W-:Y:S01]  /*2bc60*/  IMAD.IADD R11, R11, 0x1, R12 ;  /* 0x000000010b0b7824 */ /* 0x000fe200078e020c */
[----:B------:R-:W-:Y:S01]  /*2bc70*/  ISETP.GE.U32.AND P3, PT, R8, R10, PT ;  /* 0x0000000a0800720c */ /* 0x000fe20003f66070 */
[----:B------:R-:W-:Y:S01]  /*2bc80*/  IMAD.WIDE.U32 R64, R91, 0x3d1, RZ ;  /* 0x000003d15b407825 */ /* 0x000fe200078e00ff */
[----:B------:R-:W-:Y:S02]  /*2bc90*/  SEL R10, RZ, 0x1, P2 ;  /* 0x00000001ff0a7807 */ /* 0x000fe40001000000 */
[----:B------:R-:W-:Y:S01]  /*2bca0*/  SEL R73, RZ, 0x1, P1 ;  /* 0x00000001ff497807 */ /* 0x000fe20000800000 */
[C---:B------:R-:W-:Y:S01]  /*2bcb0*/  IMAD.X R9, R11.reuse, 0x1, R88, P4 ;  /* 0x000000010b097824 */ /* 0x040fe200020e0658 */
[----:B------:R-:W-:Y:S01]  /*2bcc0*/  ISETP.GE.U32.AND.EX P0, PT, R11, R69, PT, P0 ;  /* 0x000000450b00720c */ /* 0x000fe20003f06100 */
[----:B------:R-:W-:Y:S01]  /*2bcd0*/  IMAD R96, R96, R2, RZ ;  /* 0x0000000260607224 */ /* 0x000fe200078e02ff */
[----:B------:R-:W-:Y:S01]  /*2bce0*/  IADD3 R73, P2, P4, R73, R58, R10 ;  /* 0x0000003a49497210 */ /* 0x000fe20007c5e00a */
[----:B------:R-:W-:Y:S01]  /*2bcf0*/  IMAD.WIDE.U32 R68, R97, R7, R8 ;  /* 0x0000000761447225 */ /* 0x000fe200078e0008 */
[----:B------:R-:W-:-:S02]  /*2bd00*/  ISETP.GE.U32.AND.EX P1, PT, R9, R11, PT, P3 ;  /* 0x0000000b0900720c */ /* 0x000fc40003f26130 */
[-C--:B------:R-:W-:Y:S01]  /*2bd10*/  IADD3 R12, P3, PT, RZ, R64.reuse, RZ ;  /* 0x00000040ff0c7210 */ /* 0x080fe20007f7e0ff */
[----:B------:R-:W-:Y:S01]  /*2bd20*/  IMAD.WIDE.U32 R10, R81, 0x3d1, RZ ;  /* 0x000003d1510a7825 */ /* 0x000fe200078e00ff */
[----:B------:R-:W-:Y:S02]  /*2bd30*/  SEL R58, RZ, 0x1, P0 ;  /* 0x00000001ff3a7807 */ /* 0x000fe40000000000 */
[----:B------:R-:W-:Y:S01]  /*2bd40*/  ISETP.GE.U32.AND P0, PT, R12, R64, PT ;  /* 0x000000400c00720c */ /* 0x000fe20003f06070 */
[----:B------:R-:W-:Y:S01]  /*2bd50*/  IMAD.IADD R64, R69, 0x1, R87 ;  /* 0x0000000145407824 */ /* 0x000fe200078e0257 */
[----:B------:R-:W-:Y:S02]  /*2bd60*/  SEL R89, RZ, 0x1, P1 ;  /* 0x00000001ff597807 */ /* 0x000fe40000800000 */
[----:B------:R-:W-:Y:S01]  /*2bd70*/  IADD3.X R77, PT, PT, RZ, R59, RZ, P2, P4 ;  /* 0x0000003bff4d7210 */ /* 0x000fe200017e84ff */
[----:B------:R-:W-:Y:S01]  /*2bd80*/  IMAD.WIDE.U32 R10, P2, RZ, R91, R10 ;  /* 0x0000005bff0a7225 */ /* 0x000fe2000784000a */
[----:B------:R-:W-:-:S03]  /*2bd90*/  IADD3 R87, P1, PT, R73, R68, RZ ;  /* 0x0000004449577210 */ /* 0x000fc60007f3e0ff */
[----:B------:R-:W-:Y:S01]  /*2bda0*/  IMAD.X R59, RZ, RZ, RZ, P2 ;  /* 0x000000ffff3b7224 */ /* 0x000fe200010e06ff */
[----:B------:R-:W-:Y:S01]  /*2bdb0*/  ISETP.GE.U32.AND P2, PT, R68, R8, PT ;  /* 0x000000084400720c */ /* 0x000fe20003f46070 */
[C---:B------:R-:W-:Y:S01]  /*2bdc0*/  IMAD.X R77, R64.reuse, 0x1, R77, P1 ;  /* 0x00000001404d7824 */ /* 0x040fe200008e064d */
[----:B------:R-:W-:Y:S02]  /*2bdd0*/  ISETP.GE.U32.AND P1, PT, R87, R68, PT ;  /* 0x000000445700720c */ /* 0x000fe40003f26070 */
[----:B------:R-:W-:Y:S01]  /*2bde0*/  IADD3 R72, P4, PT, R65, R10, RZ ;  /* 0x0000000a41487210 */ /* 0x000fe20007f9e0ff */
[----:B------:R-:W-:Y:S01]  /*2bdf0*/  IMAD.WIDE.U32 R68, R77, 0x3d1, RZ ;  /* 0x000003d14d447825 */ /* 0x000fe200078e00ff */
[----:B------:R-:W-:Y:S02]  /*2be00*/  IADD3 R10, P5, P6, R89, R78, R58 ;  /* 0x0000004e590a7210 */ /* 0x000fe40007ebe03a */
[----:B------:R-:W-:Y:S01]  /*2be10*/  ISETP.GE.U32.AND.EX P2, PT, R64, R9, PT, P2 ;  /* 0x000000094000720c */ /* 0x000fe20003f46120 */
[----:B------:R-:W-:Y:S01]  /*2be20*/  IMAD.MOV.U32 R58, RZ, RZ, R11 ;  /* 0x000000ffff3a7224 */ /* 0x000fe200078e000b */
[----:B------:R-:W-:Y:S01]  /*2be30*/  ISETP.GE.U32.AND.EX P1, PT, R77, R64, PT, P1 ;  /* 0x000000404d00720c */ /* 0x000fe20003f26110 */
[----:B------:R-:W-:Y:S01]  /*2be40*/  IMAD.X R73, R72, 0x1, R91, P3 ;  /* 0x0000000148497824 */ /* 0x000fe200018e065b */
        /* <DEDUP_REMOVED lines=8> */
[----:B------:R-:W-:Y:S02]  /*2bed0*/  ISETP.GE.U32.AND P1, PT, R64, R10, PT ;  /* 0x0000000a4000720c */ /* 0x000fe40003f26070 */
[----:B------:R-:W-:Y:S01]  /*2bee0*/  IADD3.X R89, PT, PT, RZ, R61, RZ, P3, P4 ;  /* 0x0000003dff597210 */ /* 0x000fe20001fe84ff */
[----:B------:R-:W-:Y:S01]  /*2bef0*/  IMAD.WIDE.U32 R68, P3, RZ, R87, R68 ;  /* 0x00000057ff447225 */ /* 0x000fe20007860044 */
[----:B------:R-:W-:-:S03]  /*2bf00*/  IADD3 R79, P2, PT, R58, R8, RZ ;  /* 0x000000083a4f7210 */ /* 0x000fc60007f5e0ff */
[----:B------:R-:W-:Y:S01]  /*2bf10*/  IMAD.X R61, RZ, RZ, RZ, P3 ;  /* 0x000000ffff3d7224 */ /* 0x000fe200018e06ff */
[----:B------:R-:W-:Y:S01]  /*2bf20*/  IADD3 R9, P3, PT, R9, R68, RZ ;  /* 0x0000004409097210 */ /* 0x000fe20007f7e0ff */
[----:B------:R-:W-:Y:S01]  /*2bf30*/  IMAD.IADD R10, R65, 0x1, R75 ;  /* 0x00000001410a7824 */ /* 0x000fe200078e024b */
[----:B------:R-:W-:Y:S01]  /*2bf40*/  IADD3 R75, P6, PT, R7, R64, RZ ;  /* 0x00000040074b7210 */ /* 0x000fe20007fde0ff */
[----:B------:R-:W-:Y:S01]  /*2bf50*/  IMAD.MOV.U32 R60, RZ, RZ, R69 ;  /* 0x000000ffff3c7224 */ /* 0x000fe200078e0045 */
[----:B------:R-:W-:Y:S01]  /*2bf60*/  ISETP.GE.U32.AND P4, PT, R79, R8, PT ;  /* 0x000000084f00720c */ /* 0x000fe20003f86070 */
[----:B------:R-:W-:Y:S01]  /*2bf70*/  IMAD.X R68, R9, 0x1, R59, P2 ;  /* 0x0000000109447824 */ /* 0x000fe200010e063b */
[----:B------:R-:W-:Y:S01]  /*2bf80*/  IADD3 R8, P5, PT, R79, R81, RZ ;  /* 0x000000514f087210 */ /* 0x000fe20007fbe0ff */
[----:B------:R-:W-:Y:S01]  /*2bf90*/  IMAD.X R7, R10, 0x1, R89, P6 ;  /* 0x000000010a077824 */ /* 0x000fe200030e0659 */
[----:B------:R-:W-:Y:S01]  /*2bfa0*/  SEL R65, RZ, 0x1, P0 ;  /* 0x00000001ff417807 */ /* 0x000fe20000000000 */
[----:B------:R-:W-:Y:S01]  /*2bfb0*/  IMAD.WIDE.U32.X R60, RZ, R77, R60, P3 ;  /* 0x0000004dff3c7225 */ /* 0x000fe200018e043c */
[----:B------:R-:W-:-:S02]  /*2bfc0*/  ISETP.GE.U32.AND P3, PT, R75, R64, PT ;  /* 0x000000404b00720c */ /* 0x000fc40003f66070 */
[----:B------:R-:W-:Y:S01]  /*2bfd0*/  IADD3 R65, P6, PT, R8, R65, RZ ;  /* 0x0000004108417210 */ /* 0x000fe20007fde0ff */
[C---:B------:R-:W-:Y:S01]  /*2bfe0*/  IMAD.X R87, R68.reuse, 0x1, R87, P5 ;  /* 0x0000000144577824 */ /* 0x040fe200028e0657 */
[----:B------:R-:W-:Y:S01]  /*2bff0*/  ISETP.GE.U32.AND.EX P4, PT, R68, R9, PT, P4 ;  /* 0x000000094400720c */ /* 0x000fe20003f86140 */
[----:B------:R-:W-:Y:S01]  /*2c000*/  IMAD.WIDE.U32 R58, R7, 0x3d1, RZ ;  /* 0x000003d1073a7825 */ /* 0x000fe200078e00ff */
[----:B------:R-:W-:Y:S02]  /*2c010*/  ISETP.GE.U32.AND.EX P1, PT, R10, R11, PT, P1 ;  /* 0x0000000b0a00720c */ /* 0x000fe40003f26110 */
[----:B------:R-:W-:Y:S01]  /*2c020*/  ISETP.GE.U32.AND P2, PT, R65, R8, PT ;  /* 0x000000084100720c */ /* 0x000fe20003f46070 */
[----:B------:R-:W-:Y:S01]  /*2c030*/  IMAD.X R64, RZ, RZ, R87, P6 ;  /* 0x000000ffff407224 */ /* 0x000fe200030e0657 */
[----:B------:R-:W-:Y:S01]  /*2c040*/  ISETP.GE.U32.AND.EX P3, PT, R7, R10, PT, P3 ;  /* 0x0000000a0700720c */ /* 0x000fe20003f66130 */
[----:B------:R-:W-:Y:S01]  /*2c050*/  IMAD.WIDE.U32 R10, R75, 0x3d1, RZ ;  /* 0x000003d14b0a7825 */ /* 0x000fe200078e00ff */
[----:B------:R-:W-:-:S02]  /*2c060*/  ISETP.LT.U32.AND P0, PT, R8, R79, PT ;  /* 0x0000004f0800720c */ /* 0x000fc40003f01070 */
[----:B------:R-:W-:Y:S02]  /*2c070*/  SEL R69, RZ, 0x1, P4 ;  /* 0x00000001ff457807 */ /* 0x000fe40002000000 */
[----:B------:R-:W-:Y:S01]  /*2c080*/  SEL R8, RZ, 0x1, P1 ;  /* 0x00000001ff087807 */ /* 0x000fe20000800000 */
[----:B------:R-:W-:Y:S01]  /*2c090*/  IMAD.WIDE.U32 R58, P1, RZ, R75, R58 ;  /* 0x0000004bff3a7225 */ /* 0x000fe2000782003a */
[----:B------:R-:W-:Y:S02]  /*2c0a0*/  ISETP.GE.U32.AND.EX P4, PT, R64, R87, PT, P2 ;  /* 0x000000574000720c */ /* 0x000fe40003f86120 */
[----:B------:R-:W-:Y:S01]  /*2c0b0*/  SEL R79, RZ, 0x1, P3 ;  /* 0x00000001ff4f7807 */ /* 0x000fe20001800000 */
[----:B------:R-:W-:Y:S01]  /*2c0c0*/  IMAD.X R9, RZ, RZ, RZ, P1 ;  /* 0x000000ffff097224 */ /* 0x000fe200008e06ff */
[----:B------:R-:W-:Y:S02]  /*2c0d0*/  ISETP.LT.U32.OR.EX P0, PT, R87, R68, !P4, P0 ;  /* 0x000000445700720c */ /* 0x000fe40006701500 */
[----:B------:R-:W-:-:S02]  /*2c0e0*/  IADD3 R69, P2, P3, R10, R60, R69 ;  /* 0x0000003c0a457210 */ /* 0x000fc40007b5e045 */
[----:B------:R-:W-:Y:S01]  /*2c0f0*/  IADD3 R79, P4, P5, R79, R70, R8 ;  /* 0x000000464f4f7210 */ /* 0x000fe20007d9e008 */
[----:B------:R-:W-:Y:S01]  /*2c100*/  IMAD.MOV.U32 R8, RZ, RZ, R59 ;  /* 0x000000ffff087224 */ /* 0x000fe200078e003b */
[----:B------:R-:W-:Y:S02]  /*2c110*/  IADD3 R68, P6, PT, R11, R58, RZ ;  /* 0x0000003a0b447210 */ /* 0x000fe40007fde0ff */
[C---:B------:R-:W-:Y:S02]  /*2c120*/  ISETP.GE.U32.AND P1, PT, R69.reuse, R10, PT ;  /* 0x0000000a4500720c */ /* 0x040fe40003f26070 */
[----:B------:R-:W-:Y:S01]  /*2c130*/  IADD3.X R81, PT, PT, RZ, R71, RZ, P4, P5 ;  /* 0x00000047ff517210 */ /* 0x000fe200027ea4ff */
[----:B------:R-:W-:Y:S01]  /*2c140*/  IMAD.WIDE.U32.X R8, RZ, R7, R8, P6 ;  /* 0x00000007ff087225 */ /* 0x000fe200030e0408 */
[----:B------:R-:W-:Y:S02]  /*2c150*/  IADD3 R10, P4, PT, R69, R77, RZ ;  /* 0x0000004d450a7210 */ /* 0x000fe40007f9e0ff */
[----:B------:R-:W-:Y:S01]  /*2c160*/  SEL R11, RZ, 0x1, !P0 ;  /* 0x00000001ff0b7807 */ /* 0x000fe20004000000 */
[----:B------:R-:W-:Y:S01]  /*2c170*/  IMAD.WIDE.U32 R58, R81, 0x3d1, RZ ;  /* 0x000003d1513a7825 */ /* 0x000fe200078e00ff */
[----:B------:R-:W-:-:S02]  /*2c180*/  IADD3.X R71, PT, PT, R68, R61, RZ, P2, P3 ;  /* 0x0000003d44477210 */ /* 0x000fc400017e64ff */
[C---:B------:R-:W-:Y:S02]  /*2c190*/  IADD3 R61, P3, PT, R10.reuse, R11, RZ ;  /* 0x0000000b0a3d7210 */ /* 0x040fe40007f7e0ff */
[----:B------:R-:W-:Y:S01]  /*2c1a0*/  ISETP.LT.U32.AND P0, PT, R10, R69, PT ;  /* 0x000000450a00720c */ /* 0x000fe20003f01070 */
        /* <DEDUP_REMOVED lines=27> */
[----:B------:R-:W-:Y:S01]  /*2c360*/  IADD3 R7, P1, P2, R81, R8, R11 ;  /* 0x0000000851077210 */ /* 0x000fe20007a3e00b */
[----:B------:R-:W-:Y:S01]  /*2c370*/  IMAD.MOV.U32 R11, RZ, RZ, RZ ;  /* 0x000000ffff0b7224 */ /* 0x000fe200078e00ff */
        /* <DEDUP_REMOVED lines=60> */
.L_x_412:
[----:B------:R-:W-:Y:S01]  /*2c740*/  IADD3 R3, P1, PT, R12, R8, RZ ;  /* 0x000000080c037210 */ /* 0x000fe20007f3e0ff */
[----:B------:R-:W-:Y:S02]  /*2c750*/  IMAD.IADD R2, R9, 0x1, R101 ;  /* 0x0000000109027824 */ /* 0x000fe400078e0265 */
[----:B------:R-:W-:Y:S01]  /*2c760*/  IMAD.MOV.U32 R9, RZ, RZ, RZ ;  /* 0x000000ffff097224 */ /* 0x000fe200078e00ff */
        /* <DEDUP_REMOVED lines=54> */
.L_x_413:
        /* <DEDUP_REMOVED lines=65> */
.L_x_415:
        /* <DEDUP_REMOVED lines=60> */
.L_x_416:
        /* <DEDUP_REMOVED lines=27> */
.L_x_414:
        /* <DEDUP_REMOVED lines=23> */
[----:B------:R-:W-:-:S04]  /*2d5c0*/  IMAD.WIDE.U32 R30, R19, R25, RZ ;  /* 0x00000019131e7225 */ /* 0x000fc800078e00ff */
[----:B------:R-:W-:Y:S01]  /*2d5d0*/  IMAD.X R61, RZ, RZ, RZ, P2 ;  /* 0x000000ffff3d7224 */ /* 0x000fe200010e06ff */
[----:B------:R-:W-:Y:S01]  /*2d5e0*/  IADD3 RZ, P2, PT, R63, R32, RZ ;  /* 0x000000203fff7210 */ /* 0x000fe20007f5e0ff */
[----:B------:R-:W-:Y:S02]  /*2d5f0*/  IMAD.MOV.U32 R60, RZ, RZ, R9 ;  /* 0x000000ffff3c7224 */ /* 0x000fe400078e0009 */
[CC--:B------:R-:W-:Y:S02]  /*2d600*/  IMAD R10, R26.reuse, R19.reuse, RZ ;  /* 0x000000131a0a7224 */ /* 0x0c0fe400078e02ff */
[----:B------:R-:W-:-:S04]  /*2d610*/  IMAD.WIDE.U32 R66, P1, R26, R19, R66 ;  /* 0x000000131a427225 */ /* 0x000fc80007820042 */
[----:B------:R-:W-:Y:S01]  /*2d620*/  IMAD R30, R22, R17, RZ ;  /* 0x00000011161e7224 */ /* 0x000fe200078e02ff */
[----:B------:R-:W-:Y:S01]  /*2d630*/  IADD3 RZ, P5, PT, R31, R66, RZ ;  /* 0x000000421fff7210 */ /* 0x000fe20007fbe0ff */
[----:B------:R-:W-:-:S04]  /*2d640*/  IMAD.WIDE.U32 R8, R25, R19, RZ ;  /* 0x0000001319087225 */ /* 0x000fc800078e00ff */
[-C--:B------:R-:W-:Y:S02]  /*2d650*/  IMAD R71, R25, R20.reuse, R10 ;  /* 0x0000001419477224 */ /* 0x080fe400078e020a */
[----:B------:R-:W-:Y:S01]  /*2d660*/  IMAD.WIDE.U32.X R62, R24, R20, R60, P3 ;  /* 0x00000014183e7225 */ /* 0x000fe200018e043c */
[----:B------:R-:W-:-:S03]  /*2d670*/  SEL R61, RZ, 0x1, P0 ;  /* 0x00000001ff3d7807 */ /* 0x000fc60000000000 */
        /* <DEDUP_REMOVED lines=9> */
[----:B------:R-:W-:Y:S01]  /*2d710*/  IMAD.WIDE.U32 R60, R18, R23, RZ ;  /* 0x00000017123c7225 */ /* 0x000fe200078e00ff */
[----:B------:R-:W-:-:S03]  /*2d720*/  ISETP.GE.U32.AND.EX P0, PT, R90, R59, PT, P0 ;  /* 0x0000003b5a00720c */ /* 0x000fc60003f06100 */
[CC--:B------:R-:W-:Y:S01]  /*2d730*/  IMAD R9, R24.reuse, R17.reuse, RZ ;  /* 0x0000001118097224 */ /* 0x0c0fe200078e02ff */
[----:B------:R-:W-:Y:S01]  /*2d740*/  SEL R69, RZ, 0x1, P0 ;  /* 0x00000001ff457807 */ /* 0x000fe20000000000 */
[----:B------:R-:W-:Y:S01]  /*2d750*/  IMAD.WIDE.U32 R58, P3, R24, R17, R60 ;  /* 0x00000011183a7225 */ /* 0x000fe2000786003c */
[----:B------:R-:W-:-:S03]  /*2d760*/  ISETP.GE.U32.AND P0, PT, R32, R8, PT ;  /* 0x000000082000720c */ /* 0x000fc60003f06070 */
[-C--:B------:R-:W-:Y:S01]  /*2d770*/  IMAD R73, R23, R18.reuse, R9 ;  /* 0x0000001217497224 */ /* 0x080fe200078e0209 */
[----:B------:R-:W-:Y:S01]  /*2d780*/  ISETP.GE.U32.AND.EX P0, PT, R33, R71, PT, P0 ;  /* 0x000000472100720c */ /* 0x000fe20003f06100 */
[----:B------:R-:W-:-:S04]  /*2d790*/  IMAD.WIDE.U32.X R30, R22, R18, R30, P2 ;  /* 0x00000012161e7225 */ /* 0x000fc800010e041e */
[----:B------:R-:W-:-:S04]  /*2d7a0*/  IMAD.WIDE.U32 R62, R23, R17, R32 ;  /* 0x00000011173e7225 */ /* 0x000fc800078e0020 */
[----:B------:R-:W-:Y:S01]  /*2d7b0*/  IMAD.X R9, RZ, RZ, RZ, P3 ;  /* 0x000000ffff097224 */ /* 0x000fe200018e06ff */
[----:B------:R-:W-:Y:S01]  /*2d7c0*/  IADD3 R30, P3, P4, R62, R30, R69 ;  /* 0x0000001e3e1e7210 */ /* 0x000fe20007c7e045 */
[----:B------:R-:W-:Y:S02]  /*2d7d0*/  IMAD.IADD R63, R63, 0x1, R73 ;  /* 0x000000013f3f7824 */ /* 0x000fe400078e0249 */
[----:B------:R-:W-:Y:S01]  /*2d7e0*/  IMAD.WIDE.U32 R64, R17, R23, RZ ;  /* 0x0000001711407225 */ /* 0x000fe200078e00ff */
[----:B------:R-:W-:Y:S02]  /*2d7f0*/  ISETP.GE.U32.AND P2, PT, R30, R62, PT ;  /* 0x0000003e1e00720c */ /* 0x000fe40003f46070 */
[----:B------:R-:W-:Y:S01]  /*2d800*/  IADD3.X R31, PT, PT, R63, R31, RZ, P3, P4 ;  /* 0x0000001f3f1f7210 */ /* 0x000fe20001fe84ff */
[----:B------:R-:W-:Y:S01]  /*2d810*/  IMAD.X R61, RZ, RZ, RZ, P1 ;  /* 0x000000ffff3d7224 */ /* 0x000fe200008e06ff */
[----:B------:R-:W-:Y:S01]  /*2d820*/  ISETP.GE.U32.AND P1, PT, R62, R32, PT ;  /* 0x000000203e00720c */ /* 0x000fe20003f26070 */
[----:B------:R-:W-:Y:S01]  /*2d830*/  IMAD.MOV.U32 R60, RZ, RZ, R67 ;  /* 0x000000ffff3c7224 */ /* 0x000fe200078e0043 */
[----:B------:R-:W-:Y:S01]  /*2d840*/  IADD3 RZ, P6, PT, R65, R58, RZ ;  /* 0x0000003a41ff7210 */ /* 0x000fe20007fde0ff */
[----:B------:R-:W-:Y:S01]  /*2d850*/  IMAD R32, R28, R19, RZ ;  /* 0x000000131c207224 */ /* 0x000fe200078e02ff */
[----:B------:R-:W-:Y:S01]  /*2d860*/  ISETP.GE.U32.AND.EX P1, PT, R63, R33, PT, P1 ;  /* 0x000000213f00720c */ /* 0x000fe20003f26110 */
[----:B------:R-:W-:Y:S01]  /*2d870*/  IMAD.MOV.U32 R8, RZ, RZ, R59 ;  /* 0x000000ffff087224 */ /* 0x000fe200078e003b */
[----:B------:R-:W-:Y:S01]  /*2d880*/  ISETP.GE.U32.AND.EX P2, PT, R31, R63, PT, P2 ;  /* 0x0000003f1f00720c */ /* 0x000fe20003f46120 */
[----:B------:R-:W-:Y:S01]  /*2d890*/  IMAD.WIDE.U32 R72, R18, R25, RZ ;  /* 0x0000001912487225 */ /* 0x000fe200078e00ff */
[----:B------:R-:W-:-:S02]  /*2d8a0*/  SEL R67, RZ, 0x1, P0 ;  /* 0x00000001ff437807 */ /* 0x000fc40000000000 */
[----:B------:R-:W-:Y:S01]  /*2d8b0*/  SEL R79, RZ, 0x1, P2 ;  /* 0x00000001ff4f7807 */ /* 0x000fe20001000000 */
[----:B------:R-:W-:-:S04]  /*2d8c0*/  IMAD.WIDE.U32 R76, R27, R19, RZ ;  /* 0x000000131b4c7225 */ /* 0x000fc800078e00ff */
[-C--:B------:R-:W-:Y:S02]  /*2d8d0*/  IMAD R63, R27, R20.reuse, R32 ;  /* 0x000000141b3f7224 */ /* 0x080fe400078e0220 */
[----:B------:R-:W-:-:S04]  /*2d8e0*/  IMAD.WIDE.U32.X R60, R26, R20, R60, P5 ;  /* 0x000000141a3c7225 */ /* 0x000fc800028e043c */
[----:B------:R-:W-:-:S04]  /*2d8f0*/  IMAD.WIDE.U32 R74, R20, R27, RZ ;  /* 0x0000001b144a7225 */ /* 0x000fc800078e00ff */
[----:B------:R-:W-:Y:S01]  /*2d900*/  IMAD.WIDE.U32 R32, R17, R25, RZ ;  /* 0x0000001911207225 */ /* 0x000fe200078e00ff */
[----:B------:R-:W-:-:S03]  /*2d910*/  SEL R32, RZ, 0x1, P1 ;  /* 0x00000001ff207807 */ /* 0x000fc60000800000 */
[----:B------:R-:W-:Y:S01]  /*2d920*/  IMAD.WIDE.U32.X R8, R24, R18, R8, P6 ;  /* 0x0000001218087225 */ /* 0x000fe200030e0408 */
[----:B------:R-:W-:-:S03]  /*2d930*/  IADD3 R66, P5, P6, R76, R60, R67 ;  /* 0x0000003c4c427210 */ /* 0x000fc60007ebe043 */
[----:B------:R-:W-:Y:S01]  /*2d940*/  IMAD.IADD R77, R77, 0x1, R63 ;  /* 0x000000014d4d7824 */ /* 0x000fe200078e023f */
[----:B------:R-:W-:Y:S01]  /*2d950*/  IADD3 R79, P0, P2, R79, R8, R32 ;  /* 0x000000084f4f7210 */ /* 0x000fe20007a1e020 */
[----:B------:R-:W-:-:S03]  /*2d960*/  IMAD.WIDE.U32 R72, P4, R26, R17, R72 ;  /* 0x000000111a487225 */ /* 0x000fc60007880048 */
[----:B------:R-:W-:Y:S01]  /*2d970*/  IADD3.X R67, PT, PT, R77, R61, RZ, P5, P6 ;  /* 0x0000003d4d437210 */ /* 0x000fe20002fec4ff */
[----:B------:R-:W-:Y:S01]  /*2d980*/  IMAD.WIDE.U32 R58, R19, R27, RZ ;  /* 0x0000001b133a7225 */ /* 0x000fe200078e00ff */
[----:B------:R-:W-:Y:S02]  /*2d990*/  IADD3 RZ, P5, PT, R33, R72, RZ ;  /* 0x0000004821ff7210 */ /* 0x000fe40007fbe0ff */
[----:B------:R-:W-:Y:S01]  /*2d9a0*/  IADD3.X R72, PT, PT, RZ, R9, RZ, P0, P2 ;  /* 0x00000009ff487210 */ /* 0x000fe200007e44ff */
[----:B------:R-:W-:-:S04]  /*2d9b0*/  IMAD.WIDE.U32 R74, P3, R28, R19, R74 ;  /* 0x000000131c4a7225 */ /* 0x000fc8000786004a */
[----:B------:R-:W-:Y:S01]  /*2d9c0*/  IMAD.WIDE.U32 R68, R18, R27, RZ ;  /* 0x0000001b12447225 */ /* 0x000fe200078e00ff */
[----:B------:R-:W-:-:S03]  /*2d9d0*/  IADD3 RZ, P1, PT, R59, R74, RZ ;  /* 0x0000004a3bff7210 */ /* 0x000fc60007f3e0ff */
[----:B------:R-:W-:-:S04]  /*2d9e0*/  IMAD.WIDE.U32 R62, R16, R21, RZ ;  /* 0x00000015103e7225 */ /* 0x000fc800078e00ff */
[----:B------:R-:W-:-:S04]  /*2d9f0*/  IMAD.WIDE.U32 R8, R16, R23, RZ ;  /* 0x0000001710087225 */ /* 0x000fc800078e00ff */
[----:B------:R-:W-:-:S04]  /*2da00*/  IMAD.WIDE.U32 R58, R17, R27, RZ ;  /* 0x0000001b113a7225 */ /* 0x000fc800078e00ff */
[----:B------:R-:W-:-:S04]  /*2da10*/  IMAD.WIDE.U32 R68, P6, R28, R17, R68 ;  /* 0x000000111c447225 */ /* 0x000fc800078c0044 */
[----:B------:R-:W-:-:S04]  /*2da20*/  IMAD.WIDE.U32 R60, R15, R21, RZ ;  /* 0x000000150f3c7225 */ /* 0x000fc800078e00ff */
[----:B------:R-:W-:-:S04]  /*2da30*/  IMAD.WIDE.U32 R62, P0, R22, R15, R62 ;  /* 0x0000000f163e7225 */ /* 0x000fc8000780003e */
[----:B------:R-:W-:-:S04]  /*2da40*/  IMAD.WIDE.U32 R8, P2, R24, R15, R8 ;  /* 0x0000000f18087225 */ /* 0x000fc80007840008 */
[----:B------:R-:W-:Y:S01]  /*2da50*/  IMAD.X R65, RZ, RZ, RZ, P3 ;  /* 0x000000ffff417224 */ /* 0x000fe200018e06ff */
[----:B------:R-:W-:Y:S01]  /*2da60*/  IADD3 RZ, P3, PT, R59, R68, RZ ;  /* 0x000000443bff7210 */ /* 0x000fe20007f7e0ff */
[----:B------:R-:W-:Y:S01]  /*2da70*/  IMAD.X R59, RZ, RZ, RZ, P6 ;  /* 0x000000ffff3b7224 */ /* 0x000fe200030e06ff */
[----:B------:R-:W-:Y:S01]  /*2da80*/  IADD3 RZ, P6, PT, R61, R62, RZ ;  /* 0x0000003e3dff7210 */ /* 0x000fe20007fde0ff */
[----:B------:R-:W-:Y:S01]  /*2da90*/  IMAD.X R61, RZ, RZ, RZ, P2 ;  /* 0x000000ffff3d7224 */ /* 0x000fe200010e06ff */
[----:B------:R-:W-:Y:S01]  /*2daa0*/  ISETP.GE.U32.AND P2, PT, R66, R76, PT ;  /* 0x0000004c4200720c */ /* 0x000fe20003f46070 */
[----:B------:R-:W-:-:S03]  /*2dab0*/  IMAD.WIDE.U32 R32, R15, R23, RZ ;  /* 0x000000170f207225 */ /* 0x000fc600078e00ff */
[----:B------:R-:W-:Y:S01]  /*2dac0*/  ISETP.GE.U32.AND.EX P2, PT, R67, R77, PT, P2 ;  /* 0x0000004d4300720c */ /* 0x000fe20003f46120 */
[----:B------:R-:W-:Y:S02]  /*2dad0*/  IMAD.MOV.U32 R64, RZ, RZ, R75 ;  /* 0x000000ffff407224 */ /* 0x000fe400078e004b */
[----:B------:R-:W-:Y:S01]  /*2dae0*/  IMAD.X R71, RZ, RZ, RZ, P4 ;  /* 0x000000ffff477224 */ /* 0x000fe200020e06ff */
[----:B------:R-:W-:Y:S01]  /*2daf0*/  IADD3 RZ, P4, PT, R33, R8, RZ ;  /* 0x0000000821ff7210 */ /* 0x000fe20007f9e0ff */
[----:B------:R-:W-:Y:S02]  /*2db00*/  IMAD R8, R26, R17, RZ ;  /* 0x000000111a087224 */ /* 0x000fe400078e02ff */
[----:B------:R-:W-:Y:S02]  /*2db10*/  IMAD.MOV.U32 R58, RZ, RZ, R69 ;  /* 0x000000ffff3a7224 */ /* 0x000fe400078e0045 */
[----:B------:R-:W-:Y:S01]  /*2db20*/  IMAD.MOV.U32 R32, RZ, RZ, R63 ;  /* 0x000000ffff207224 */ /* 0x000fe200078e003f */
[----:B------:R-:W-:Y:S01]  /*2db30*/  SEL R63, RZ, 0x1, P2 ;  /* 0x00000001ff3f7807 */ /* 0x000fe20001000000 */
[----:B------:R-:W-:-:S04]  /*2db40*/  IMAD.WIDE.U32.X R64, R28, R20, R64, P1 ;  /* 0x000000141c407225 */ /* 0x000fc800008e0440 */
[----:B------:R-:W-:Y:S01]  /*2db50*/  IMAD.WIDE.U32 R68, R25, R17, R66 ;  /* 0x0000001119447225 */ /* 0x000fe200078e0042 */
[----:B------:R-:W-:-:S03]  /*2db60*/  IADD3 R62, P2, PT, R63, R64, RZ ;  /* 0x000000403f3e7210 */ /* 0x000fc60007f5e0ff */
[----:B------:R-:W-:Y:S01]  /*2db70*/  IMAD.MOV.U32 R60, RZ, RZ, R9 ;  /* 0x000000ffff3c7224 */ /* 0x000fe200078e0009 */
[----:B------:R-:W-:Y:S01]  /*2db80*/  IADD3 R64, P1, PT, R79, R68, RZ ;  /* 0x000000444f407210 */ /* 0x000fe20007f3e0ff */
[----:B------:R-:W-:Y:S02]  /*2db90*/  IMAD R9, R25, R18, R8 ;  /* 0x0000001219097224 */ /* 0x000fe400078e0208 */
[----:B------:R-:W-:Y:S01]  /*2dba0*/  IMAD.X R33, RZ, RZ, RZ, P0 ;  /* 0x000000ffff217224 */ /* 0x000fe200000e06ff */
[----:B------:R-:W-:Y:S01]  /*2dbb0*/  ISETP.GE.U32.AND P0, PT, R68, R66, PT ;  /* 0x000000424400720c */ /* 0x000fe20003f06070 */
[----:B------:R-:W-:Y:S02]  /*2dbc0*/  IMAD.IADD R69, R69, 0x1, R9 ;  /* 0x0000000145457824 */ /* 0x000fe400078e0209 */
[----:B------:R-:W-:Y:S02]  /*2dbd0*/  IMAD R66, R22, R15, RZ ;  /* 0x0000000f16427224 */ /* 0x000fe400078e02ff */
[----:B------:R-:W-:Y:S01]  /*2dbe0*/  IMAD.X R63, RZ, RZ, R65, P2 ;  /* 0x000000ffff3f7224 */ /* 0x000fe200010e0641 */
[----:B------:R-:W-:Y:S01]  /*2dbf0*/  ISETP.GE.U32.AND P2, PT, R64, R68, PT ;  /* 0x000000444000720c */ /* 0x000fe20003f46070 */
[C---:B------:R-:W-:Y:S01]  /*2dc00*/  IMAD.X R65, R69.reuse, 0x1, R72, P1 ;  /* 0x0000000145417824 */ /* 0x040fe200008e0648 */
[----:B------:R-:W-:Y:S01]  /*2dc10*/  ISETP.GE.U32.AND.EX P0, PT, R69, R67, PT, P0 ;  /* 0x000000434500720c */ /* 0x000fe20003f06100 */
[----:B------:R-:W-:-:S02]  /*2dc20*/  IMAD.MOV.U32 R70, RZ, RZ, R73 ;  /* 0x000000ffff467224 */ /* 0x000fc400078e0049 */
[----:B------:R-:W-:Y:S01]  /*2dc30*/  IMAD.WIDE.U32 R8, R21, R15, R30 ;  /* 0x0000000f15087225 */ /* 0x000fe200078e001e */
[----:B------:R-:W-:-:S03]  /*2dc40*/  ISETP.GE.U32.AND.EX P2, PT, R65, R69, PT, P2 ;  /* 0x000000454100720c */ /* 0x000fc60003f46120 */
        /* <DEDUP_REMOVED lines=10> */
[----:B------:R-:W-:Y:S01]  /*2dcf0*/  IMAD R17, R28, R17, RZ ;  /* 0x000000111c117224 */ /* 0x000fe200078e02ff */
[----:B------:R-:W-:Y:S01]  /*2dd00*/  ISETP.GE.U32.AND P2, PT, R66, R62, PT ;  /* 0x0000003e4200720c */ /* 0x000fe20003f46070 */
[C---:B------:R-:W-:Y:S01]  /*2dd10*/  IMAD R75, R23.reuse, R16, R31 ;  /* 0x00000010174b7224 */ /* 0x040fe200078e021f */
[----:B------:R-:W-:Y:S01]  /*2dd20*/  IADD3.X R70, PT, PT, RZ, R71, RZ, P0, P5 ;  /* 0x00000047ff467210 */ /* 0x000fe200007ea4ff */
[----:B------:R-:W-:Y:S01]  /*2dd30*/  IMAD.WIDE.U32 R68, R23, R15, R64 ;  /* 0x0000000f17447225 */ /* 0x000fe200078e0040 */
[----:B------:R-:W-:-:S03]  /*2dd40*/  SEL R31, RZ, 0x1, P1 ;  /* 0x00000001ff1f7807 */ /* 0x000fc60000800000 */
[----:B------:R-:W-:Y:S01]  /*2dd50*/  IMAD.WIDE.U32.X R32, R22, R16, R32, P6 ;  /* 0x0000001016207225 */ /* 0x000fe200030e0420 */
[----:B------:R-:W-:Y:S02]  /*2dd60*/  IADD3 R30, P6, PT, R73, R66, RZ ;  /* 0x00000042491e7210 */ /* 0x000fe40007fde0ff */
[C---:B------:R-:W-:Y:S01]  /*2dd70*/  ISETP.GE.U32.AND P5, PT, R68.reuse, R64, PT ;  /* 0x000000404400720c */ /* 0x040fe20003fa6070 */
        /* <DEDUP_REMOVED lines=12> */
[----:B------:R-:W-:Y:S01]  /*2de40*/  IMAD.WIDE.U32 R64, R16, R25, RZ ;  /* 0x0000001910407225 */ /* 0x000fe200078e00ff */
[----:B------:R-:W-:Y:S02]  /*2de50*/  ISETP.GE.U32.AND.EX P0, PT, R33, R17, PT, P0 ;  /* 0x000000112100720c */ /* 0x000fe40003f06100 */
[----:B------:R-:W-:Y:S01]  /*2de60*/  ISETP.GE.U32.AND.EX P1, PT, R31, R67, PT, P1 ;  /* 0x000000431f00720c */ /* 0x000fe20003f26110 */
[----:B------:R-:W-:Y:S01]  /*2de70*/  IMAD.WIDE.U32.X R66, R24, R16, R60, P4 ;  /* 0x0000001018427225 */ /* 0x000fe200020e043c */
[----:B------:R-:W-:-:S02]  /*2de80*/  SEL R62, RZ, 0x1, P5 ;  /* 0x00000001ff3e7807 */ /* 0x000fc40002800000 */
[----:B------:R-:W-:Y:S01]  /*2de90*/  SEL R17, RZ, 0x1, P0 ;  /* 0x00000001ff117807 */ /* 0x000fe20000000000 */
[----:B------:R-:W-:Y:S01]  /*2dea0*/  IMAD.WIDE.U32.X R60, R28, R18, R58, P3 ;  /* 0x000000121c3c7225 */ /* 0x000fe200018e043a */
[----:B------:R-:W-:Y:S02]  /*2deb0*/  SEL R18, RZ, 0x1, P2 ;  /* 0x00000001ff127807 */ /* 0x000fe40001000000 */
[----:B------:R-:W-:Y:S01]  /*2dec0*/  SEL R63, RZ, 0x1, P1 ;  /* 0x00000001ff3f7807 */ /* 0x000fe20000800000 */
[----:B------:R-:W-:Y:S01]  /*2ded0*/  IMAD.WIDE.U32 R58, R16, R27, RZ ;  /* 0x0000001b103a7225 */ /* 0x000fe200078e00ff */
[----:B------:R-:W-:Y:S02]  /*2dee0*/  IADD3 R17, P4, P6, R17, R66, R62 ;  /* 0x0000004211117210 */ /* 0x000fe40007e9e03e */
[----:B------:R-:W-:Y:S01]  /*2def0*/  IADD3 R60, P1, P2, R63, R60, R18 ;  /* 0x0000003c3f3c7210 */ /* 0x000fe20007a3e012 */
[----:B------:R-:W-:Y:S01]  /*2df00*/  IMAD.WIDE.U32 R62, R14, R23, RZ ;  /* 0x000000170e3e7225 */ /* 0x000fe200078e00ff */
[----:B------:R-:W-:-:S02]  /*2df10*/  IADD3.X R18, PT, PT, RZ, R67, RZ, P4, P6 ;  /* 0x00000043ff127210 */ /* 0x000fc400027ec4ff */
[----:B------:R-:W-:Y:S01]  /*2df20*/  IADD3.X R61, PT, PT, RZ, R61, RZ, P1, P2 ;  /* 0x0000003dff3d7210 */ /* 0x000fe20000fe44ff */
[----:B------:R-:W-:-:S04]  /*2df30*/  IMAD.WIDE.U32 R64, P3, R26, R15, R64 ;  /* 0x0000000f1a407225 */ /* 0x000fc80007860040 */
[----:B------:R-:W-:Y:S01]  /*2df40*/  IMAD.WIDE.U32 R62, P5, R24, R13, R62 ;  /* 0x0000000d183e7225 */ /* 0x000fe200078a003e */
[----:B------:R-:W-:-:S03]  /*2df50*/  IADD3 RZ, P1, PT, R73, R64, RZ ;  /* 0x0000004049ff7210 */ /* 0x000fc60007f3e0ff */
        /* <DEDUP_REMOVED lines=19> */
[----:B------:R-:W-:Y:S02]  /*2e090*/  IMAD.MOV.U32 R74, RZ, RZ, R59 ;  /* 0x000000ffff4a7224 */ /* 0x000fe400078e003b */
[----:B------:R-:W-:Y:S01]  /*2e0a0*/  IMAD.X R87, RZ, RZ, RZ, P3 ;  /* 0x000000ffff577224 */ /* 0x000fe200018e06ff */
[----:B------:R-:W-:Y:S01]  /*2e0b0*/  IADD3 RZ, P3, PT, R67, R76, RZ ;  /* 0x0000004c43ff7210 */ /* 0x000fe20007f7e0ff */
[-C--:B------:R-:W-:Y:S02]  /*2e0c0*/  IMAD R58, R26, R15.reuse, RZ ;  /* 0x0000000f1a3a7224 */ /* 0x080fe400078e02ff */
[----:B------:R-:W-:-:S02]  /*2e0d0*/  IMAD R59, R28, R15, RZ ;  /* 0x0000000f1c3b7224 */ /* 0x000fc400078e02ff */
[----:B------:R-:W-:Y:S02]  /*2e0e0*/  IMAD R62, R22, R13, RZ ;  /* 0x0000000d163e7224 */ /* 0x000fe400078e02ff */
[----:B------:R-:W-:-:S04]  /*2e0f0*/  IMAD.WIDE.U32 R66, R25, R15, R30 ;  /* 0x0000000f19427225 */ /* 0x000fc800078e001e */
[----:B------:R-:W-:Y:S02]  /*2e100*/  IMAD.MOV.U32 R80, RZ, RZ, R69 ;  /* 0x000000ffff507224 */ /* 0x000fe400078e0045 */
[----:B------:R-:W-:Y:S02]  /*2e110*/  IMAD.MOV.U32 R64, RZ, RZ, R77 ;  /* 0x000000ffff407224 */ /* 0x000fe400078e004d */
[----:B------:R-:W-:Y:S02]  /*2e120*/  IMAD.MOV.U32 R86, RZ, RZ, R73 ;  /* 0x000000ffff567224 */ /* 0x000fe400078e0049 */
[-C--:B------:R-:W-:Y:S02]  /*2e130*/  IMAD R69, R25, R16.reuse, R58 ;  /* 0x0000001019457224 */ /* 0x080fe400078e023a */
[----:B------:R-:W-:Y:S02]  /*2e140*/  IMAD R77, R27, R16, R59 ;  /* 0x000000101b4d7224 */ /* 0x000fe400078e023b */
[----:B------:R-:W-:-:S02]  /*2e150*/  IMAD.MOV.U32 R70, RZ, RZ, R65 ;  /* 0x000000ffff467224 */ /* 0x000fc400078e0041 */
[C---:B------:R-:W-:Y:S02]  /*2e160*/  IMAD R73, R21.reuse, R14, R62 ;  /* 0x0000000e15497224 */ /* 0x040fe400078e023e */
[----:B------:R-:W-:-:S04]  /*2e170*/  IMAD.WIDE.U32 R58, R21, R13, R32 ;  /* 0x0000000d153a7225 */ /* 0x000fc800078e0020 */
[----:B------:R-:W-:Y:S01]  /*2e180*/  IMAD.X R65, RZ, RZ, RZ, P0 ;  /* 0x000000ffff417224 */ /* 0x000fe200000e06ff */
[----:B------:R-:W-:Y:S01]  /*2e190*/  IADD3 R62, P0, PT, R17, R66, RZ ;  /* 0x00000042113e7210 */ /* 0x000fe20007f1e0ff */
[----:B------:R-:W-:Y:S02]  /*2e1a0*/  IMAD.MOV.U32 R78, RZ, RZ, R63 ;  /* 0x000000ffff4e7224 */ /* 0x000fe400078e003f */
[----:B------:R-:W-:Y:S02]  /*2e1b0*/  IMAD.IADD R69, R67, 0x1, R69 ;  /* 0x0000000143457824 */ /* 0x000fe400078e0245 */
[----:B------:R-:W-:Y:S01]  /*2e1c0*/  IMAD.WIDE.U32.X R70, R26, R16, R70, P1 ;  /* 0x000000101a467225 */ /* 0x000fe200008e0446 */
[----:B------:R-:W-:-:S03]  /*2e1d0*/  ISETP.GE.U32.AND P1, PT, R58, R32, PT ;  /* 0x000000203a00720c */ /* 0x000fc60003f26070 */
[----:B------:R-:W-:Y:S02]  /*2e1e0*/  IMAD.IADD R67, R59, 0x1, R73 ;  /* 0x000000013b437824 */ /* 0x000fe400078e0249 */
[----:B------:R-:W-:Y:S01]  /*2e1f0*/  IMAD.WIDE.U32.X R16, R28, R16, R74, P2 ;  /* 0x000000101c107225 */ /* 0x000fe200010e044a */
[----:B------:R-:W-:Y:S02]  /*2e200*/  ISETP.GE.U32.AND P2, PT, R66, R30, PT ;  /* 0x0000001e4200720c */ /* 0x000fe40003f46070 */
[----:B------:R-:W-:Y:S01]  /*2e210*/  ISETP.GE.U32.AND.EX P1, PT, R67, R33, PT, P1 ;  /* 0x000000214300720c */ /* 0x000fe20003f26110 */
[C---:B------:R-:W-:Y:S01]  /*2e220*/  IMAD.X R63, R69.reuse, 0x1, R18, P0 ;  /* 0x00000001453f7824 */ /* 0x040fe200000e0612 */
[----:B------:R-:W-:Y:S01]  /*2e230*/  ISETP.GE.U32.AND P0, PT, R62, R66, PT ;  /* 0x000000423e00720c */ /* 0x000fe20003f06070 */
[C---:B------:R-:W-:Y:S01]  /*2e240*/  IMAD.WIDE.U32.X R78, R24.reuse, R14, R78, P6 ;  /* 0x0000000e184e7225 */ /* 0x040fe200030e044e */
[----:B------:R-:W-:Y:S02]  /*2e250*/  ISETP.GE.U32.AND.EX P2, PT, R69, R31, PT, P2 ;  /* 0x0000001f4500720c */ /* 0x000fe40003f46120 */
[----:B------:R-:W-:Y:S01]  /*2e260*/  ISETP.GE.U32.AND.EX P0, PT, R63, R69, PT, P0 ;  /* 0x000000453f00720c */ /* 0x000fe20003f06100 */
[-C--:B------:R-:W-:Y:S01]  /*2e270*/  IMAD R24, R24, R13.reuse, RZ ;  /* 0x0000000d18187224 */ /* 0x080fe200078e02ff */
[----:B------:R-:W-:Y:S01]  /*2e280*/  SEL R69, RZ, 0x1, P1 ;  /* 0x00000001ff457807 */ /* 0x000fe20000800000 */
[----:B------:R-:W-:Y:S01]  /*2e290*/  IMAD.WIDE.U32 R30, R23, R13, R62 ;  /* 0x0000000d171e7225 */ /* 0x000fe200078e003e */
[----:B------:R-:W-:-:S02]  /*2e2a0*/  SEL R18, RZ, 0x1, P2 ;  /* 0x00000001ff127807 */ /* 0x000fc40001000000 */
[----:B------:R-:W-:Y:S01]  /*2e2b0*/  SEL R73, RZ, 0x1, P0 ;  /* 0x00000001ff497807 */ /* 0x000fe20000000000 */
[----:B------:R-:W-:Y:S01]  /*2e2c0*/  IMAD R33, R23, R14, R24 ;  /* 0x0000000e17217224 */ /* 0x000fe200078e0218 */
[----:B------:R-:W-:Y:S01]  /*2e2d0*/  ISETP.GE.U32.AND P2, PT, R30, R62, PT ;  /* 0x0000003e1e00720c */ /* 0x000fe20003f46070 */
[----:B------:R-:W-:-:S04]  /*2e2e0*/  IMAD.WIDE.U32.X R80, R22, R14, R80, P5 ;  /* 0x0000000e16507225 */ /* 0x000fc800028e0450 */
[----:B------:R-:W-:Y:S01]  /*2e2f0*/  IMAD.IADD R23, R31, 0x1, R33 ;  /* 0x000000011f177824 */ /* 0x000fe200078e0221 */
[----:B------:R-:W-:Y:S01]  /*2e300*/  IADD3 R69, P1, P6, R30, R80, R69 ;  /* 0x000000501e457210 */ /* 0x000fe20007e3e045 */
[----:B------:R-:W-:Y:S01]  /*2e310*/  IMAD.WIDE.U32 R32, R27, R15, R60 ;  /* 0x0000000f1b207225 */ /* 0x000fe200078e003c */
[----:B------:R-:W-:Y:S02]  /*2e320*/  IADD3 R31, P0, P5, R73, R70, R18 ;  /* 0x00000046491f7210 */ /* 0x000fe40007d1e012 */
[----:B------:R-:W-:Y:S01]  /*2e330*/  IADD3.X R81, PT, PT, R23, R81, RZ, P1, P6 ;  /* 0x0000005117517210 */ /* 0x000fe20000fec4ff */
[C---:B------:R-:W-:Y:S01]  /*2e340*/  IMAD.WIDE.U32.X R86, R26.reuse, R14, R86, P4 ;  /* 0x0000000e1a567225 */ /* 0x040fe200020e0456 */
[----:B------:R-:W-:Y:S02]  /*2e350*/  ISETP.GE.U32.AND P1, PT, R69, R30, PT ;  /* 0x0000001e4500720c */ /* 0x000fe40003f26070 */
[----:B------:R-:W-:Y:S01]  /*2e360*/  ISETP.GE.U32.AND.EX P2, PT, R23, R63, PT, P2 ;  /* 0x0000003f1700720c */ /* 0x000fe20003f46120 */
[----:B------:R-:W-:Y:S01]  /*2e370*/  IMAD.IADD R33, R33, 0x1, R77 ;  /* 0x0000000121217824 */ /* 0x000fe200078e024d */
[----:B------:R-:W-:Y:S01]  /*2e380*/  ISETP.GE.U32.AND.EX P1, PT, R81, R23, PT, P1 ;  /* 0x000000175100720c */ /* 0x000fe20003f26110 */
[----:B------:R-:W-:Y:S01]  /*2e390*/  IMAD R26, R26, R13, RZ ;  /* 0x0000000d1a1a7224 */ /* 0x000fe200078e02ff */
[----:B------:R-:W-:Y:S01]  /*2e3a0*/  IADD3.X R70, PT, PT, RZ, R71, RZ, P0, P5 ;  /* 0x00000047ff467210 */ /* 0x000fe200007ea4ff */
[----:B------:R-:W-:Y:S01]  /*2e3b0*/  IMAD R22, R22, R19, RZ ;  /* 0x0000001316167224 */ /* 0x000fe200078e02ff */
[----:B------:R-:W-:Y:S01]  /*2e3c0*/  IADD3 R30, P4, PT, R31, R32, RZ ;  /* 0x000000201f1e7210 */ /* 0x000fe20007f9e0ff */
[----:B------:R-:W-:Y:S01]  /*2e3d0*/  IMAD R63, R25, R14, R26 ;  /* 0x0000000e193f7224 */ /* 0x000fe200078e021a */
[----:B------:R-:W-:-:S02]  /*2e3e0*/  SEL R15, RZ, 0x1, P2 ;  /* 0x00000001ff0f7807 */ /* 0x000fc40001000000 */
[----:B------:R-:W-:Y:S01]  /*2e3f0*/  SEL R23, RZ, 0x1, P1 ;  /* 0x00000001ff177807 */ /* 0x000fe20000800000 */
[----:B------:R-:W-:Y:S01]  /*2e400*/  IMAD.X R31, R33, 0x1, R70, P4 ;  /* 0x00000001211f7824 */ /* 0x000fe200020e0646 */
[----:B------:R-:W-:Y:S02]  /*2e410*/  ISETP.GE.U32.AND P0, PT, R32, R60, PT ;  /* 0x0000003c2000720c */ /* 0x000fe40003f06070 */
[----:B------:R-:W-:Y:S01]  /*2e420*/  IADD3 R23, P2, P4, R23, R78, R15 ;  /* 0x0000004e17177210 */ /* 0x000fe20007c5e00f */
[-C--:B------:R-:W-:Y:S01]  /*2e430*/  IMAD R15, R28, R13.reuse, RZ ;  /* 0x0000000d1c0f7224 */ /* 0x080fe200078e02ff */
[----:B------:R-:W-:Y:S01]  /*2e440*/  ISETP.GE.U32.AND P1, PT, R30, R32, PT ;  /* 0x000000201e00720c */ /* 0x000fe20003f26070 */
[----:B------:R-:W-:Y:S01]  /*2e450*/  IMAD.WIDE.U32 R24, R25, R13, R30 ;  /* 0x0000000d19187225 */ /* 0x000fe200078e001e */
[----:B------:R-:W-:Y:S02]  /*2e460*/  ISETP.GE.U32.AND.EX P0, PT, R33, R61, PT, P0 ;  /* 0x0000003d2100720c */ /* 0x000fe40003f06100 */
[----:B------:R-:W-:Y:S01]  /*2e470*/  ISETP.GE.U32.AND.EX P1, PT, R31, R33, PT, P1 ;  /* 0x000000211f00720c */ /* 0x000fe20003f26110 */
[-C--:B------:R-:W-:Y:S01]  /*2e480*/  IMAD R71, R27, R14.reuse, R15 ;  /* 0x0000000e1b477224 */ /* 0x080fe200078e020f */
[----:B------:R-:W-:Y:S01]  /*2e490*/  IADD3.X R33, PT, PT, RZ, R79, RZ, P2, P4 ;  /* 0x0000004fff217210 */ /* 0x000fe200017e84ff */
[----:B------:R-:W-:Y:S01]  /*2e4a0*/  IMAD.WIDE.U32.X R14, R28, R14, R64, P3 ;  /* 0x0000000e1c0e7225 */ /* 0x000fe200018e0440 */
[----:B------:R-:W-:-:S02]  /*2e4b0*/  ISETP.GE.U32.AND P2, PT, R24, R30, PT ;  /* 0x0000001e1800720c */ /* 0x000fc40003f46070 */
[-C--:B------:R-:W-:Y:S01]  /*2e4c0*/  IADD3 R23, P3, PT, R23, R24.reuse, RZ ;  /* 0x0000001817177210 */ /* 0x080fe20007f7e0ff */
[----:B------:R-:W-:Y:S01]  /*2e4d0*/  IMAD.IADD R30, R25, 0x1, R63 ;  /* 0x00000001191e7824 */ /* 0x000fe200078e023f */
[----:B------:R-:W-:Y:S01]  /*2e4e0*/  SEL R18, RZ, 0x1, P0 ;  /* 0x00000001ff127807 */ /* 0x000fe20000000000 */
[----:B------:R-:W-:Y:S01]  /*2e4f0*/  IMAD.WIDE.U32 R60, R81, 0x3d1, RZ ;  /* 0x000003d1513c7825 */ /* 0x000fe200078e00ff */
[----:B------:R-:W-:Y:S02]  /*2e500*/  SEL R25, RZ, 0x1, P1 ;  /* 0x00000001ff197807 */ /* 0x000fe40000800000 */
[----:B------:R-:W-:Y:S01]  /*2e510*/  ISETP.GE.U32.AND P1, PT, R23, R24, PT ;  /* 0x000000181700720c */ /* 0x000fe20003f26070 */
[C---:B------:R-:W-:Y:S01]  /*2e520*/  IMAD.X R33, R30.reuse, 0x1, R33, P3 ;  /* 0x000000011e217824 */ /* 0x040fe200018e0621 */
[----:B------:R-:W-:Y:S01]  /*2e530*/  IADD3 R16, P3, P4, R25, R16, R18 ;  /* 0x0000001019107210 */ /* 0x000fe20007c7e012 */
[----:B------:R-:W-:Y:S01]  /*2e540*/  IMAD.WIDE.U32 R24, R69, 0x3d1, RZ ;  /* 0x000003d145187825 */ /* 0x000fe200078e00ff */
[----:B------:R-:W-:-:S02]  /*2e550*/  ISETP.GE.U32.AND.EX P0, PT, R30, R31, PT, P2 ;  /* 0x0000001f1e00720c */ /* 0x000fc40003f06120 */
[----:B------:R-:W-:Y:S01]  /*2e560*/  ISETP.GE.U32.AND.EX P1, PT, R33, R30, PT, P1 ;  /* 0x0000001e2100720c */ /* 0x000fe20003f26110 */
[----:B------:R-:W-:Y:S01]  /*2e570*/  IMAD.WIDE.U32 R60, P2, RZ, R69, R60 ;  /* 0x00000045ff3c7225 */ /* 0x000fe2000784003c */
[----:B------:R-:W-:Y:S02]  /*2e580*/  IADD3.X R17, PT, PT, RZ, R17, RZ, P3, P4 ;  /* 0x00000011ff117210 */ /* 0x000fe40001fe84ff */
[----:B------:R-:W-:Y:S01]  /*2e590*/  SEL R26, RZ, 0x1, P0 ;  /* 0x00000001ff1a7807 */ /* 0x000fe20000000000 */
[----:B------:R-:W-:Y:S01]  /*2e5a0*/  IMAD.X R63, RZ, RZ, RZ, P2 ;  /* 0x000000ffff3f7224 */ /* 0x000fe200010e06ff */
[----:B------:R-:W-:Y:S01]  /*2e5b0*/  SEL R65, RZ, 0x1, P1 ;  /* 0x00000001ff417807 */ /* 0x000fe20000800000 */
[----:B------:R-:W-:Y:S01]  /*2e5c0*/  IMAD.WIDE.U32 R30, R27, R13, R16 ;  /* 0x0000000d1b1e7225 */ /* 0x000fe200078e0010 */
[----:B------:R-:W-:Y:S02]  /*2e5d0*/  IADD3 R32, P5, PT, R25, R60, RZ ;  /* 0x0000003c19207210 */ /* 0x000fe40007fbe0ff */
[----:B------:R-:W-:Y:S01]  /*2e5e0*/  IADD3 R65, P2, P4, R65, R86, R26 ;  /* 0x0000005641417210 */ /* 0x000fe20007c5e01a */
[----:B------:R-:W-:Y:S01]  /*2e5f0*/  IMAD.MOV.U32 R62, RZ, RZ, R61 ;  /* 0x000000ffff3e7224 */ /* 0x000fe200078e003d */
[----:B------:R-:W-:Y:S01]  /*2e600*/  IADD3 R18, P3, PT, RZ, R24, RZ ;  /* 0x00000018ff127210 */ /* 0x000fe20007f7e0ff */
[----:B------:R-:W-:Y:S01]  /*2e610*/  IMAD.WIDE.U32 R60, R33, 0x3d1, RZ ;  /* 0x000003d1213c7825 */ /* 0x000fe200078e00ff */
[----:B------:R-:W-:-:S02]  /*2e620*/  IADD3.X R28, PT, PT, RZ, R87, RZ, P2, P4 ;  /* 0x00000057ff1c7210 */ /* 0x000fc400017e84ff */
[----:B------:R-:W-:Y:S01]  /*2e630*/  IADD3 R65, P4, PT, R65, R30, RZ ;  /* 0x0000001e41417210 */ /* 0x000fe20007f9e0ff */
[----:B------:R-:W-:Y:S01]  /*2e640*/  IMAD.IADD R71, R31, 0x1, R71 ;  /* 0x000000011f477824 */ /* 0x000fe200078e0247 */
[----:B------:R-:W-:Y:S01]  /*2e650*/  ISETP.GE.U32.AND P0, PT, R18, R24, PT ;  /* 0x000000181200720c */ /* 0x000fe20003f06070 */
[----:B------:R-:W-:Y:S01]  /*2e660*/  IMAD.WIDE.U32.X R26, RZ, R81, R62, P5 ;  /* 0x00000051ff1a7225 */ /* 0x000fe200028e043e */
[----:B------:R-:W-:Y:S02]  /*2e670*/  ISETP.GE.U32.AND P1, PT, R30, R16, PT ;  /* 0x000000101e00720c */ /* 0x000fe40003f26070 */
[----:B------:R-:W-:Y:S01]  /*2e680*/  ISETP.GE.U32.AND P2, PT, R65, R30, PT ;  /* 0x0000001e4100720c */ /* 0x000fe20003f46070 */
[C---:B------:R-:W-:Y:S01]  /*2e690*/  IMAD.X R28, R71.reuse, 0x1, R28, P4 ;  /* 0x00000001471c7824 */ /* 0x040fe200020e061c */
[----:B------:R-:W-:Y:S01]  /*2e6a0*/  ISETP.GE.U32.AND.EX P1, PT, R71, R17, PT, P1 ;  /* 0x000000114700720c */ /* 0x000fe20003f26110 */
[----:B------:R-:W-:-:S03]  /*2e6b0*/  IMAD.WIDE.U32 R24, R23, 0x3d1, RZ ;  /* 0x000003d117187825 */ /* 0x000fc600078e00ff */
[----:B------:R-:W-:Y:S01]  /*2e6c0*/  ISETP.GE.U32.AND.EX P5, PT, R28, R71, PT, P2 ;  /* 0x000000471c00720c */ /* 0x000fe20003fa6120 */
[----:B------:R-:W-:Y:S01]  /*2e6d0*/  IMAD.WIDE.U32 R30, P4, RZ, R23, R60 ;  /* 0x00000017ff1e7225 */ /* 0x000fe2000788003c */
[----:B------:R-:W-:-:S03]  /*2e6e0*/  SEL R16, RZ, 0x1, P1 ;  /* 0x00000001ff107807 */ /* 0x000fc60000800000 */
[----:B------:R-:W-:Y:S01]  /*2e6f0*/  IMAD.X R13, R32, 0x1, R69, P3 ;  /* 0x00000001200d7824 */ /* 0x000fe200018e0645 */
[----:B------:R-:W-:Y:S01]  /*2e700*/  IADD3 R63, P3, PT, R26, R24, RZ ;  /* 0x000000181a3f7210 */ /* 0x000fe20007f7e0ff */
[----:B------:R-:W-:Y:S01]  /*2e710*/  IMAD.X R17, RZ, RZ, RZ, P4 ;  /* 0x000000ffff117224 */ /* 0x000fe200020e06ff */
[----:B------:R-:W-:Y:S02]  /*2e720*/  IADD3 R25, P4, PT, R25, R30, RZ ;  /* 0x0000001e19197210 */ /* 0x000fe40007f9e0ff */
[----:B------:R-:W-:Y:S02]  /*2e730*/  SEL R69, RZ, 0x1, P5 ;  /* 0x00000001ff457807 */ /* 0x000fe40002800000 */
[----:B------:R-:W-:Y:S01]  /*2e740*/  ISETP.GE.U32.AND P1, PT, R63, R24, PT ;  /* 0x000000183f00720c */ /* 0x000fe20003f26070 */
[----:B------:R-:W-:Y:S01]  /*2e750*/  IMAD.X R62, R25, 0x1, R27, P3 ;  /* 0x00000001193e7824 */ /* 0x000fe200018e061b */
[----:B------:R-:W-:Y:S01]  /*2e760*/  IADD3 R69, P5, P6, R69, R14, R16 ;  /* 0x0000000e45457210 */ /* 0x000fe20007ebe010 */
[----:B------:R-:W-:Y:S01]  /*2e770*/  IMAD.MOV.U32 R16, RZ, RZ, R31 ;  /* 0x000000ffff107224 */ /* 0x000fe200078e001f */
[----:B------:R-:W-:Y:S01]  /*2e780*/  ISETP.GE.U32.AND.EX P0, PT, R13, R32, PT, P0 ;  /* 0x000000200d00720c */ /* 0x000fe20003f06100 */
[----:B------:R-:W-:Y:S01]  /*2e790*/  IMAD.WIDE.U32 R30, R28, 0x3d1, RZ ;  /* 0x000003d11c1e7825 */ /* 0x000fe200078e00ff */
[----:B------:R-:W-:-:S02]  /*2e7a0*/  ISETP.GE.U32.AND.EX P1, PT, R62, R25, PT, P1 ;  /* 0x000000193e00720c */ /* 0x000fc40003f26110 */
[----:B------:R-:W-:Y:S01]  /*2e7b0*/  IADD3.X R71, PT, PT, RZ, R15, RZ, P5, P6 ;  /* 0x0000000fff477210 */ /* 0x000fe20002fec4ff */
[----:B------:R-:W-:Y:S01]  /*2e7c0*/  IMAD.WIDE.U32.X R26, RZ, R33, R16, P4 ;  /* 0x00000021ff1a7225 */ /* 0x000fe200020e0410 */
[----:B------:R-:W-:Y:S02]  /*2e7d0*/  IADD3 R32, P2, PT, R63, R81, RZ ;  /* 0x000000513f207210 */ /* 0x000fe40007f5e0ff */
[----:B------:R-:W-:Y:S01]  /*2e7e0*/  SEL R15, RZ, 0x1, P0 ;  /* 0x00000001ff0f7807 */ /* 0x000fe20000000000 */
[----:B------:R-:W-:Y:S01]  /*2e7f0*/  IMAD.WIDE.U32 R24, R65, 0x3d1, RZ ;  /* 0x000003d141187825 */ /* 0x000fe200078e00ff */
[----:B------:R-:W-:Y:S02]  /*2e800*/  SEL R61, RZ, 0x1, P1 ;  /* 0x00000001ff3d7807 */ /* 0x000fe40000800000 */
[----:B------:R-:W-:Y:S01]  /*2e810*/  IADD3 R15, P5, PT, R32, R15, RZ ;  /* 0x0000000f200f7210 */ /* 0x000fe20007fbe0ff */
[----:B------:R-:W-:Y:S01]  /*2e820*/  IMAD.WIDE.U32 R16, P1, RZ, R65, R30 ;  /* 0x00000041ff107225 */ /* 0x000fe2000782001e */
[----:B------:R-:W-:-:S02]  /*2e830*/  ISETP.GE.U32.AND P0, PT, R29, R3, PT ;  /* 0x000000031d00720c */ /* 0x000fc40003f06070 */
[----:B------:R-:W-:Y:S01]  /*2e840*/  ISETP.LT.U32.AND P3, PT, R32, R63, PT ;  /* 0x0000003f2000720c */ /* 0x000fe20003f61070 */
[----:B------:R-:W-:Y:S01]  /*2e850*/  IMAD.X R30, R62, 0x1, R23, P2 ;  /* 0x000000013e1e7824 */ /* 0x000fe200010e0617 */
[----:B------:R-:W-:Y:S02]  /*2e860*/  IADD3 R31, P2, P4, R24, R26, R61 ;  /* 0x0000001a181f7210 */ /* 0x000fe40007c5e03d */
[----:B------:R-:W-:Y:S01]  /*2e870*/  IADD3 R60, P6, PT, R25, R16, RZ ;  /* 0x00000010193c7210 */ /* 0x000fe20007fde0ff */
[----:B------:R-:W-:Y:S01]  /*2e880*/  IMAD.X R23, RZ, RZ, R30, P5 ;  /* 0x000000ffff177224 */ /* 0x000fe200028e061e */
[----:B------:R-:W-:Y:S01]  /*2e890*/  ISETP.GE.U32.AND P5, PT, R15, R32, PT ;  /* 0x000000200f00720c */ /* 0x000fe20003fa6070 */
[----:B------:R-:W-:Y:S01]  /*2e8a0*/  IMAD.X R25, RZ, RZ, RZ, P1 ;  /* 0x000000ffff197224 */ /* 0x000fe200008e06ff */
[----:B------:R-:W-:Y:S02]  /*2e8b0*/  ISETP.GE.U32.AND.EX P0, PT, R94, R2, PT, P0 ;  /* 0x000000025e00720c */ /* 0x000fe40003f06100 */
[----:B------:R-:W-:-:S02]  /*2e8c0*/  ISETP.GE.U32.AND.EX P5, PT, R23, R30, PT, P5 ;  /* 0x0000001e1700720c */ /* 0x000fc40003fa6150 */
[----:B------:R-:W-:Y:S02]  /*2e8d0*/  IADD3.X R61, PT, PT, R60, R27, RZ, P2, P4 ;  /* 0x0000001b3c3d7210 */ /* 0x000fe400017e84ff */
[CC--:B------:R-:W-:Y:S02]  /*2e8e0*/  IADD3 R14, P4, PT, R103.reuse, -R7.reuse, RZ ;  /* 0x80000007670e7210 */ /* 0x0c0fe40007f9e0ff */
[----:B------:R-:W-:Y:S02]  /*2e8f0*/  SEL R27, RZ, 0x1, P0 ;  /* 0x00000001ff1b7807 */ /* 0x000fe40000000000 */
[----:B------:R-:W-:Y:S02]  /*2e900*/  ISETP.LT.U32.OR.EX P3, PT, R30, R62, !P5, P3 ;  /* 0x0000003e1e00720c */ /* 0x000fe40006f61530 */
[----:B------:R-:W-:Y:S01]  /*2e910*/  ISETP.LT.U32.AND P2, PT, R103, R7, PT ;  /* 0x000000076700720c */ /* 0x000fe20003f41070 */
[----:B------:R-:W-:Y:S01]  /*2e920*/  IMAD.X R7, R104, 0x1, ~R12, P4 ;  /* 0x0000000168077824 */ /* 0x000fe200020e0e0c */
[----:B------:R-:W-:Y:S01]  /*2e930*/  ISETP.GE.U32.AND P5, PT, R31, R24, PT ;  /* 0x000000181f00720c */ /* 0x000fe20003fa6070 */
[----:B------:R-:W-:Y:S01]  /*2e940*/  IMAD.MOV.U32 R24, RZ, RZ, R17 ;  /* 0x000000ffff187224 */ /* 0x000fe200078e0011 */
[----:B------:R-:W-:Y:S01]  /*2e950*/  ISETP.GE.U32.AND P1, PT, R14, R27, PT ;  /* 0x0000001b0e00720c */ /* 0x000fe20003f26070 */
[----:B------:R-:W-:Y:S01]  /*2e960*/  IMAD.WIDE.U32 R16, R71, 0x3d1, RZ ;  /* 0x000003d147107825 */ /* 0x000fe200078e00ff */
[----:B------:R-:W-:-:S02]  /*2e970*/  IADD3 R26, P4, PT, R31, R33, RZ ;  /* 0x000000211f1a7210 */ /* 0x000fc40007f9e0ff */
[----:B------:R-:W-:Y:S01]  /*2e980*/  SEL R27, RZ, 0x1, !P3 ;  /* 0x00000001ff1b7807 */ /* 0x000fe20005800000 */
[----:B------:R-:W-:Y:S01]  /*2e990*/  IMAD.WIDE.U32.X R32, RZ, R28, R24, P6 ;  /* 0x0000001cff207225 */ /* 0x000fe200030e0418 */
[C---:B------:R-:W-:Y:S02]  /*2e9a0*/  ISETP.GE.U32.AND.EX P5, PT, R61.reuse, R60, PT, P5 ;  /* 0x0000003c3d00720c */ /* 0x040fe40003fa6150 */
[C---:B------:R-:W-:Y:S01]  /*2e9b0*/  IADD3 R27, P6, PT, R26.reuse, R27, RZ ;  /* 0x0000001b1a1b7210 */ /* 0x040fe20007fde0ff */
[----:B------:R-:W-:Y:S01]  /*2e9c0*/  IMAD.X R24, R61, 0x1, R65, P4 ;  /* 0x000000013d187824 */ /* 0x000fe200020e0641 */
[----:B------:R-:W-:Y:S01]  /*2e9d0*/  ISETP.LT.U32.AND P3, PT, R26, R31, PT ;  /* 0x0000001f1a00720c */ /* 0x000fe20003f61070 */
[----:B------:R-:W-:Y:S01]  /*2e9e0*/  IMAD.WIDE.U32 R30, R69, 0x3d1, RZ ;  /* 0x000003d1451e7825 */ /* 0x000fe200078e00ff */
[----:B------:R-:W-:Y:S02]  /*2e9f0*/  ISETP.GE.U32.AND P4, PT, R27, R26, PT ;  /* 0x0000001a1b00720c */ /* 0x000fe40003f86070 */
[----:B------:R-:W-:Y:S01]  /*2ea00*/  ISETP.GE.U32.AND.EX P1, PT, R7, RZ, PT, P1 ;  /* 0x000000ff0700720c */ /* 0x000fe20003f26110 */
[----:B------:R-:W-:Y:S01]  /*2ea10*/  IMAD.X R25, RZ, RZ, R24, P6 ;  /* 0x000000ffff197224 */ /* 0x000fe200030e0618 */
[----:B------:R-:W-:Y:S01]  /*2ea20*/  SEL R63, RZ, 0x1, P5 ;  /* 0x00000001ff3f7807 */ /* 0x000fe20002800000 */
[----:B------:R-:W-:Y:S01]  /*2ea30*/  IMAD.WIDE.U32 R16, P6, RZ, R69, R16 ;  /* 0x00000045ff107225 */ /* 0x000fe200078c0010 */
[----:B------:R-:W-:-:S02]  /*2ea40*/  ISETP.LT.U32.OR.EX P1, PT, R104, R12, !P1, P2 ;  /* 0x0000000c6800720c */ /* 0x000fc40004f21520 */
[----:B------:R-:W-:Y:S02]  /*2ea50*/  ISETP.GE.U32.AND.EX P4, PT, R25, R24, PT, P4 ;  /* 0x000000181900720c */ /* 0x000fe40003f86140 */
[----:B------:R-:W-:Y:S02]  /*2ea60*/  IADD3 R65, P5, PT, R31, R16, RZ ;  /* 0x000000101f417210 */ /* 0x000fe40007fbe0ff */
[----:B------:R-:W-:Y:S02]  /*2ea70*/  ISETP.LT.U32.OR.EX P3, PT, R24, R61, !P4, P3 ;  /* 0x0000003d1800720c */ /* 0x000fe40006761530 */
[----:B------:R-:W-:Y:S01]  /*2ea80*/  IADD3 R63, P2, P4, R30, R32, R63 ;  /* 0x000000201e3f7210 */ /* 0x000fe20007c5e03f */
[----:B------:R-:W-:Y:S01]  /*2ea90*/  IMAD.MOV.U32 R32, RZ, RZ, R17 ;  /* 0x000000ffff207224 */ /* 0x000fe200078e0011 */
[----:B------:R-:W-:Y:S02]  /*2eaa0*/  SEL R31, RZ, 0x1, !P3 ;  /* 0x00000001ff1f7807 */ /* 0x000fe40005800000 */
[----:B------:R-:W-:Y:S01]  /*2eab0*/  IADD3.X R16, PT, PT, R65, R33, RZ, P2, P4 ;  /* 0x0000002141107210 */ /* 0x000fe200017e84ff */
[----:B------:R-:W-:Y:S01]  /*2eac0*/  IMAD.X R33, RZ, RZ, RZ, P6 ;  /* 0x000000ffff217224 */ /* 0x000fe200030e06ff */
[----:B------:R-:W-:-:S02]  /*2ead0*/  IADD3 R12, P4, PT, R63, R28, RZ ;  /* 0x0000001c3f0c7210 */ /* 0x000fc40007f9e0ff */
[----:B------:R-:W-:Y:S01]  /*2eae0*/  IADD3 R26, P2, PT, R85, -R89, RZ ;  /* 0x80000059551a7210 */ /* 0x000fe20007f5e0ff */
[----:B------:R-:W-:Y:S01]  /*2eaf0*/  IMAD.WIDE.U32.X R32, RZ, R71, R32, P5 ;  /* 0x00000047ff207225 */ /* 0x000fe200028e0420 */
[----:B------:R-:W-:-:S03]  /*2eb00*/  IADD3 R31, P3, PT, R12, R31, RZ ;  /* 0x0000001f0c1f7210 */ /* 0x000fc60007f7e0ff */
[----:B------:R-:W-:Y:S01]  /*2eb10*/  IMAD.X R61, R16, 0x1, R69, P4 ;  /* 0x00000001103d7824 */ /* 0x000fe200020e0645 */
[----:B------:R-:W-:Y:S01]  /*2eb20*/  ISETP.GE.U32.AND P6, PT, R31, R12, PT ;  /* 0x0000000c1f00720c */ /* 0x000fe20003fc6070 */
[----:B------:R-:W-:Y:S01]  /*2eb30*/  IMAD.X R28, R106, 0x1, ~R92, P2 ;  /* 0x000000016a1c7824 */ /* 0x000fe200010e0e5c */
[----:B------:R-:W-:Y:S01]  /*2eb40*/  ISETP.GE.U32.AND P2, PT, R63, R30, PT ;  /* 0x0000001e3f00720c */ /* 0x000fe20003f46070 */
[----:B------:R-:W-:Y:S01]  /*2eb50*/  IMAD.X R24, RZ, RZ, R61, P3 ;  /* 0x000000ffff187224 */ /* 0x000fe200018e063d */
[----:B------:R-:W-:Y:S02]  /*2eb60*/  SEL R69, RZ, 0x1, !P1 ;  /* 0x00000001ff457807 */ /* 0x000fe40004800000 */
[----:B------:R-:W-:Y:S02]  /*2eb70*/  ISETP.GE.U32.AND.EX P2, PT, R16, R65, PT, P2 ;  /* 0x000000411000720c */ /* 0x000fe40003f46120 */
[----:B------:R-:W-:Y:S02]  /*2eb80*/  ISETP.LT.U32.AND P4, PT, R12, R63, PT ;  /* 0x0000003f0c00720c */ /* 0x000fe40003f81070 */
[----:B------:R-:W-:-:S02]  /*2eb90*/  ISETP.GE.U32.AND.EX P6, PT, R24, R61, PT, P6 ;  /* 0x0000003d1800720c */ /* 0x000fc40003fc6160 */
[----:B------:R-:W-:Y:S01]  /*2eba0*/  ISETP.GE.U32.AND P3, PT, R26, R69, PT ;  /* 0x000000451a00720c */ /* 0x000fe20003f66070 */
[----:B------:R-:W-:Y:S01]  /*2ebb0*/  IMAD R69, R21, R20, R22 ;  /* 0x0000001415457224 */ /* 0x000fe200078e0216 */
[----:B------:R-:W-:Y:S01]  /*2ebc0*/  SEL R17, RZ, 0x1, P2 ;  /* 0x00000001ff117807 */ /* 0x000fe20001000000 */
[----:B------:R-:W-:Y:S01]  /*2ebd0*/  IMAD.MOV.U32 R22, RZ, RZ, RZ ;  /* 0x000000ffff167224 */ /* 0x000fe200078e00ff */
[----:B------:R-:W-:Y:S02]  /*2ebe0*/  ISETP.LT.U32.OR.EX P4, PT, R61, R16, !P6, P4 ;  /* 0x000000103d00720c */ /* 0x000fe40007781540 */
[----:B------:R-:W-:Y:S02]  /*2ebf0*/  ISETP.LT.U32.AND P2, PT, R85, R89, PT ;  /* 0x000000595500720c */ /* 0x000fe40003f41070 */
[----:B------:R-:W-:Y:S02]  /*2ec00*/  ISETP.GE.U32.AND.EX P3, PT, R28, RZ, PT, P3 ;  /* 0x000000ff1c00720c */ /* 0x000fe40003f66130 */
[----:B------:R-:W-:-:S02]  /*2ec10*/  IADD3 R12, P5, P6, R71, R32, R17 ;  /* 0x00000020470c7210 */ /* 0x000fc40007ebe011 */
[----:B------:R-:W-:Y:S02]  /*2ec20*/  SEL R17, RZ, 0x1, !P4 ;  /* 0x00000001ff117807 */ /* 0x000fe40006000000 */
[----:B------:R-:W-:Y:S02]  /*2ec30*/  ISETP.LT.U32.OR.EX P3, PT, R106, R92, !P3, P2 ;  /* 0x0000005c6a00720c */ /* 0x000fe40005f61520 */
[----:B------:R-:W-:Y:S02]  /*2ec40*/  IADD3.X R32, PT, PT, RZ, R33, RZ, P5, P6 ;  /* 0x00000021ff207210 */ /* 0x000fe40002fec4ff */
[----:B------:R-:W-:Y:S02]  /*2ec50*/  IADD3 R71, P2, PT, R12, R17, RZ ;  /* 0x000000110c477210 */ /* 0x000fe40007f5e0ff */
[----:B------:R-:W-:Y:S02]  /*2ec60*/  IADD3 R30, P6, PT, R105, -R91, RZ ;  /* 0x8000005b691e7210 */ /* 0x000fe40007fde0ff */
[----:B------:R-:W-:Y:S01]  /*2ec70*/  ISETP.NE.U32.AND P5, PT, R71, RZ, PT ;  /* 0x000000ff4700720c */ /* 0x000fe20003fa5070 */
[----:B------:R-:W-:Y:S01]  /*2ec80*/  IMAD.X R73, RZ, RZ, R32, P2 ;  /* 0x000000ffff497224 */ /* 0x000fe200010e0620 */
[----:B------:R-:W-:-:S02]  /*2ec90*/  SEL R17, RZ, 0x1, !P3 ;  /* 0x00000001ff117807 */ /* 0x000fc40005800000 */
[----:B------:R-:W-:Y:S02]  /*2eca0*/  ISETP.LT.U32.AND P2, PT, R105, R91, PT ;  /* 0x0000005b6900720c */ /* 0x000fe40003f41070 */
[----:B------:R-:W-:Y:S02]  /*2ecb0*/  ISETP.NE.AND.EX P5, PT, R73, RZ, PT, P5 ;  /* 0x000000ff4900720c */ /* 0x000fe40003fa5350 */
[----:B------:R-:W-:Y:S01]  /*2ecc0*/  ISETP.GE.U32.AND P4, PT, R30, R17, PT ;  /* 0x000000111e00720c */ /* 0x000fe20003f86070 */
[----:B------:R-:W-:-:S04]  /*2ecd0*/  IMAD.WIDE.U32 R16, R21, R19, RZ ;  /* 0x0000001315107225 */ /* 0x000fc800078e00ff */
[----:B------:R-:W-:-:S06]  /*2ece0*/  IMAD.X R21, R108, 0x1, ~R96, P6 ;  /* 0x000000016c157824 */ /* 0x000fcc00030e0e60 */
        /* <DEDUP_REMOVED lines=35> */
[----:B------:R-:W-:-:S04]  /*2ef20*/  ISETP.GT.U32.OR.EX P6, PT, R33, R12, !P5, P6 ;  /* 0x0000000c2100720c */ /* 0x000fc80006fc4560 */
[----:B------:R-:W-:-:S04]  /*2ef30*/  SEL R20, RZ, 0x1, !P6 ;  /* 0x00000001ff147807 */ /* 0x000fc80007000000 */
[----:B------:R-:W-:Y:S01]  /*2ef40*/  IADD3 R20, P5, P6, R20, R27, R15 ;  /* 0x0000001b14147210 */ /* 0x000fe20007ebe00f */
[----:B------:R-:W-:-:S03]  /*2ef50*/  IMAD.MOV.U32 R15, RZ, RZ, R32 ;  /* 0x000000ffff0f7224 */ /* 0x000fc600078e0020 */
        /* <DEDUP_REMOVED lines=13> */
.L_x_417:
[----:B------:R-:W-:Y:S02]  /*2f030*/  ISETP.GE.U32.AND.EX P6, PT, R21, RZ, PT, P4 ;  /* 0x000000ff1500720c */ /* 0x000fe40003fc6140 */
[----:B------:R-:W-:Y:S01]  /*2f040*/  IADD3 R19, P4, PT, R18, R16, RZ ;  /* 0x0000001012137210 */ /* 0x000fe20007f9e0ff */
[----:B------:R-:W-:Y:S01]  /*2f050*/  IMAD.IADD R16, R17, 0x1, R69 ;  /* 0x0000000111107824 */ /* 0x000fe200078e0245 */
        /* <DEDUP_REMOVED lines=19> */
[----:B------:R-:W-:Y:S02]  /*2f190*/  IADD3 R14, P5, PT, R16, R14, RZ ;  /* 0x0000000e100e7210 */ /* 0x000fe40007fbe0ff */
        /* <DEDUP_REMOVED lines=16> */
[----:B------:R-:W-:Y:S02]  /*2f2a0*/  ISETP.GE.U32.AND.EX P0, PT, R7, R16, PT, P0 ;  /* 0x000000100700720c */ /* 0x000fe40003f06100 */
[----:B------:R-:W-:Y:S01]  /*2f2b0*/  ISETP.GE.U32.AND P4, PT, R11, R10, PT ;  /* 0x0000000a0b00720c */ /* 0x000fe20003f86070 */
[----:B------:R-:W-:Y:S01]  /*2f2c0*/  IMAD.X R16, RZ, RZ, R88, P5 ;  /* 0x000000ffff107224 */ /* 0x000fe200028e0658 */
[----:B------:R-:W-:-:S02]  /*2f2d0*/  SEL R13, RZ, 0xffffffff, !P1 ;  /* 0xffffffffff0d7807 */ /* 0x000fc40004800000 */
[----:B------:R-:W-:Y:S02]  /*2f2e0*/  ISETP.GE.U32.AND P1, PT, R15, R8, PT ;  /* 0x000000080f00720c */ /* 0x000fe40003f26070 */
[----:B------:R-:W-:Y:S02]  /*2f2f0*/  ISETP.GE.U32.AND.EX P4, PT, R12, R7, PT, P4 ;  /* 0x000000070c00720c */ /* 0x000fe40003f86140 */
[----:B------:R-:W-:Y:S02]  /*2f300*/  ISETP.LT.U32.AND P5, PT, R8, R27, PT ;  /* 0x0000001b0800720c */ /* 0x000fe40003fa1070 */
[----:B------:R-:W-:Y:S02]  /*2f310*/  ISETP.GE.U32.AND.EX P1, PT, R16, R88, PT, P1 ;  /* 0x000000581000720c */ /* 0x000fe40003f26110 */
[----:B------:R-:W-:Y:S02]  /*2f320*/  SEL R7, RZ, 0x1, P0 ;  /* 0x00000001ff077807 */ /* 0x000fe40000000000 */
[----:B------:R-:W-:-:S02]  /*2f330*/  IADD3 R9, P0, PT, R13, R26, RZ ;  /* 0x0000001a0d097210 */ /* 0x000fc40007f1e0ff */
[----:B------:R-:W-:Y:S02]  /*2f340*/  SEL R8, RZ, 0x1, P4 ;  /* 0x00000001ff087807 */ /* 0x000fe40002000000 */
[----:B------:R-:W-:Y:S01]  /*2f350*/  ISETP.LT.U32.OR.EX P4, PT, R88, R25, !P1, P5 ;  /* 0x000000195800720c */ /* 0x000fe20004f81550 */
[----:B------:R-:W-:Y:S01]  /*2f360*/  IMAD.X R28, R13, 0x1, R28, P0 ;  /* 0x000000010d1c7824 */ /* 0x000fe200000e061c */
[----:B------:R-:W-:Y:S02]  /*2f370*/  IADD3 R8, P5, P6, R9, R8, R7 ;  /* 0x0000000809087210 */ /* 0x000fe40007ebe007 */
[----:B------:R-:W-:Y:S02]  /*2f380*/  IADD3 R58, P1, PT, R31, R58, RZ ;  /* 0x0000003a1f3a7210 */ /* 0x000fe40007f3e0ff */
[----:B------:R-:W-:Y:S02]  /*2f390*/  SEL R13, RZ, 0x1, !P4 ;  /* 0x00000001ff0d7807 */ /* 0x000fe40006000000 */
[----:B------:R-:W-:Y:S01]  /*2f3a0*/  ISETP.GE.U32.AND P4, PT, R8, R9, PT ;  /* 0x000000090800720c */ /* 0x000fe20003f86070 */
[----:B------:R-:W-:Y:S01]  /*2f3b0*/  IMAD.X R67, R24, 0x1, R67, P1 ;  /* 0x0000000118437824 */ /* 0x000fe200008e0643 */
[----:B------:R-:W-:-:S02]  /*2f3c0*/  SEL R9, R34, RZ, P2 ;  /* 0x000000ff22097207 */ /* 0x000fc40001000000 */
[----:B------:R-:W-:Y:S02]  /*2f3d0*/  IADD3 R13, P0, PT, R58, R13, RZ ;  /* 0x0000000d3a0d7210 */ /* 0x000fe40007f1e0ff */
[----:B------:R-:W-:Y:S02]  /*2f3e0*/  SEL R10, R35, RZ, P2 ;  /* 0x000000ff230a7207 */ /* 0x000fe40001000000 */
[----:B------:R-:W-:Y:S01]  /*2f3f0*/  IADD3 R9, P1, PT, R8, R9, RZ ;  /* 0x0000000908097210 */ /* 0x000fe20007f3e0ff */
[----:B------:R-:W-:Y:S01]  /*2f400*/  IMAD.X R14, RZ, RZ, R67, P0 ;  /* 0x000000ffff0e7224 */ /* 0x000fe200000e0643 */
[----:B------:R-:W-:Y:S02]  /*2f410*/  IADD3.X R7, PT, PT, R28, RZ, RZ, P5, P6 ;  /* 0x000000ff1c077210 */ /* 0x000fe40002fec4ff */
[----:B------:R-:W-:Y:S02]  /*2f420*/  ISETP.GE.U32.AND P5, PT, R13, R58, PT ;  /* 0x0000003a0d00720c */ /* 0x000fe40003fa6070 */
[----:B------:R-:W-:Y:S01]  /*2f430*/  ISETP.GE.U32.AND P0, PT, R9, R8, PT ;  /* 0x000000080900720c */ /* 0x000fe20003f06070 */
[----:B------:R-:W-:Y:S01]  /*2f440*/  IMAD.X R10, R7, 0x1, R10, P1 ;  /* 0x00000001070a7824 */ /* 0x000fe200008e060a */
[----:B------:R-:W-:-:S02]  /*2f450*/  ISETP.LT.U32.AND P1, PT, R58, R31, PT ;  /* 0x0000001f3a00720c */ /* 0x000fc40003f21070 */
[----:B------:R-:W-:Y:S02]  /*2f460*/  ISETP.GE.U32.AND.EX P5, PT, R14, R67, PT, P5 ;  /* 0x000000430e00720c */ /* 0x000fe40003fa6150 */
[----:B------:R-:W-:Y:S02]  /*2f470*/  ISETP.GE.U32.AND.EX P4, PT, R7, R28, PT, P4 ;  /* 0x0000001c0700720c */ /* 0x000fe40003f86140 */
[----:B------:R-:W-:Y:S02]  /*2f480*/  ISETP.LT.U32.OR.EX P1, PT, R67, R24, !P5, P1 ;  /* 0x000000184300720c */ /* 0x000fe40006f21510 */
[----:B------:R-:W-:Y:S02]  /*2f490*/  ISETP.GE.U32.AND.EX P0, PT, R10, R7, PT, P0 ;  /* 0x000000070a00720c */ /* 0x000fe40003f06100 */
[----:B------:R-:W-:Y:S02]  /*2f4a0*/  SEL R7, RZ, 0x1, !P1 ;  /* 0x00000001ff077807 */ /* 0x000fe40004800000 */
[----:B------:R-:W-:-:S02]  /*2f4b0*/  SEL R23, RZ, 0x1, P0 ;  /* 0x00000001ff177807 */ /* 0x000fc40000000000 */
[----:B------:R-:W-:Y:S01]  /*2f4c0*/  IADD3 R26, P1, PT, R22, R7, RZ ;  /* 0x00000007161a7210 */ /* 0x000fe20007f3e0ff */
[----:B------:R-:W-:Y:S01]  /*2f4d0*/  IMAD.MOV.U32 R7, RZ, RZ, RZ ;  /* 0x000000ffff077224 */ /* 0x000fe200078e00ff */
[----:B------:R-:W-:Y:S02]  /*2f4e0*/  ISETP.GT.U32.AND P0, PT, R13, R40, PT ;  /* 0x000000280d00720c */ /* 0x000fe40003f04070 */
[----:B------:R-:W-:Y:S01]  /*2f4f0*/  SEL R8, RZ, 0x1, P4 ;  /* 0x00000001ff087807 */ /* 0x000fe20002000000 */
[----:B------:R-:W-:Y:S01]  /*2f500*/  IMAD.X R28, RZ, RZ, R7, P1 ;  /* 0x000000ffff1c7224 */ /* 0x000fe200008e0607 */
[----:B------:R-:W-:Y:S02]  /*2f510*/  ISETP.GT.U32.AND.EX P0, PT, R14, R41, PT, P0 ;  /* 0x000000290e00720c */ /* 0x000fe40003f04100 */
[----:B------:R-:W-:Y:S02]  /*2f520*/  ISETP.NE.U32.AND P1, PT, R26, RZ, PT ;  /* 0x000000ff1a00720c */ /* 0x000fe40003f25070 */
[----:B------:R-:W-:-:S02]  /*2f530*/  IADD3 R23, P5, PT, R23, R8, RZ ;  /* 0x0000000817177210 */ /* 0x000fc40007fbe0ff */
[----:B------:R-:W-:Y:S02]  /*2f540*/  ISETP.NE.OR.EX P0, PT, R28, RZ, P0, P1 ;  /* 0x000000ff1c00720c */ /* 0x000fe40000705710 */
[----:B------:R-:W-:Y:S01]  /*2f550*/  SEL R24, RZ, 0xffffffff, !P3 ;  /* 0xffffffffff187807 */ /* 0x000fe20005800000 */
[----:B------:R-:W-:-:S03]  /*2f560*/  IMAD.X R8, RZ, RZ, RZ, P5 ;  /* 0x000000ffff087224 */ /* 0x000fc600028e06ff */
[--C-:B------:R-:W-:Y:S02]  /*2f570*/  IADD3 R30, P3, P4, R23, R30, R24.reuse ;  /* 0x0000001e171e7210 */ /* 0x100fe40007c7e018 */
        /* <DEDUP_REMOVED lines=22> */
.L_x_418:
        /* <DEDUP_REMOVED lines=39> */
[----:B------:R-:W-:Y:S02]  /*2f950*/  IMAD.MOV.U32 R17, RZ, RZ, R13 ;  /* 0x000000ffff117224 */ /* 0x000fe400078e000d */
[----:B------:R-:W-:Y:S02]  /*2f960*/  IMAD.X R20, R20, 0x1, ~R39, P2 ;  /* 0x0000000114147824 */ /* 0x000fe400010e0e27 */
[----:B------:R-:W-:-:S02]  /*2f970*/  IMAD.X R16, R16, 0x1, R23, P4 ;  /* 0x0000000110107824 */ /* 0x000fc400020e0617 */
[----:B------:R-:W-:-:S04]  /*2f980*/  IMAD.MOV.U32 R13, RZ, RZ, R21 ;  /* 0x000000ffff0d7224 */ /* 0x000fc800078e0015 */
        /* <DEDUP_REMOVED lines=21> */
.L_x_419:
        /* <DEDUP_REMOVED lines=61> */
.L_x_420:
        /* <DEDUP_REMOVED lines=29> */
.L_x_331:
[----:B------:R-:W-:Y:S05]  /*30080*/  BRA.U UP2, `(.L_x_421) ;  /* 0xfffffd0102bc7547 */ /* 0x000fea000b83ffff */
[----:B------:R-:W-:Y:S05]  /*30090*/  BRA.U UP1, `(.L_x_422) ;  /* 0xfffffd0101947547 */ /* 0x000fea000b83ffff */
[----:B------:R-:W-:Y:S01]  /*300a0*/  IMAD.MOV.U32 R32, RZ, RZ, -0x3d3 ;  /* 0xfffffc2dff207424 */ /* 0x000fe200078e00ff */
[----:B------:R-:W-:Y:S01]  /*300b0*/  PRMT R28, RZ, 0x7610, R28 ;  /* 0x00007610ff1c7816 */ /* 0x000fe2000000001c */
[----:B------:R-:W-:Y:S01]  /*300c0*/  IMAD.MOV.U32 R33, RZ, RZ, -0x2 ;  /* 0xfffffffeff217424 */ /* 0x000fe200078e00ff */
[----:B------:R-:W-:Y:S01]  /*300d0*/  CS2R R26, SRZ ;  /* 0x00000000001a7805 */ /* 0x000fe2000001ff00 */
[----:B------:R-:W-:Y:S01]  /*300e0*/  IMAD.MOV.U32 R34, RZ, RZ, -0x1 ;  /* 0xffffffffff227424 */ /* 0x000fe200078e00ff */
[----:B------:R-:W-:Y:S01]  /*300f0*/  CS2R R24, SRZ ;  /* 0x0000000000187805 */ /* 0x000fe2000001ff00 */
[----:B------:R-:W-:Y:S01]  /*30100*/  IMAD.MOV.U32 R35, RZ, RZ, -0x1 ;  /* 0xffffffffff237424 */ /* 0x000fe200078e00ff */
[----:B------:R-:W-:Y:S01]  /*30110*/  CS2R R22, SRZ ;  /* 0x0000000000167805 */ /* 0x000fe2000001ff00 */
[----:B------:R-:W-:Y:S01]  /*30120*/  IMAD.MOV.U32 R36, RZ, RZ, -0x1 ;  /* 0xffffffffff247424 */ /* 0x000fe200078e00ff */
[----:B------:R-:W-:Y:S01]  /*30130*/  UMOV UR5, 0x3 ;  /* 0x0000000300057882 */ /* 0x000fe20000000000 */
[----:B------:R-:W-:Y:S01]  /*30140*/  IMAD.MOV.U32 R37, RZ, RZ, -0x1 ;  /* 0xffffffffff257424 */ /* 0x000fe200078e00ff */
[----:B------:R0:W-:Y:S01]  /*30150*/  STL.128 [R1], R32 ;  /* 0x0000002001007387 */ /* 0x0001e20000100c00 */
[----:B------:R-:W-:-:S02]  /*30160*/  IMAD.MOV.U32 R38, RZ, RZ, -0x1 ;  /* 0xffffffffff267424 */ /* 0x000fc400078e00ff */
[----:B------:R-:W-:Y:S02]  /*30170*/  IMAD.MOV.U32 R39, RZ, RZ, -0x1 ;  /* 0xffffffffff277424 */ /* 0x000fe400078e00ff */
[----:B------:R-:W-:Y:S02]  /*30180*/  IMAD.MOV.U32 R21, RZ, RZ, 0x1 ;  /* 0x00000001ff157424 */ /* 0x000fe400078e00ff */
[----:B------:R-:W-:Y:S01]  /*30190*/  IMAD.MOV.U32 R0, RZ, RZ, RZ ;  /* 0x000000ffff007224 */ /* 0x000fe200078e00ff */
[----:B------:R0:W-:Y:S06]  /*301a0*/  STL.128 [R1+0x10], R36 ;  /* 0x0000102401007387 */ /* 0x0001ec0000100c00 */
.L_x_435:
[----:B------:R-:W-:Y:S01]  /*301b0*/  ULEA UR4, UR5, UR18, 0x3 ;  /* 0x0000001205047291 */ /* 0x000fe2000f8e18ff */
[----:B------:R-:W-:Y:S01]  /*301c0*/  IMAD.MOV.U32 R29, RZ, RZ, 0x3f ;  /* 0x0000003fff1d7424 */ /* 0x000fe200078e00ff */
[----:B------:R-:W-:Y:S01]  /*301d0*/  UIADD3 UR5, UPT, UPT, UR5, -0x1, URZ ;  /* 0xffffffff05057890 */ /* 0x000fe2000fffe0ff */
[----:B-1----:R-:W1:Y:S01]  /*301e0*/  LDCU.64 UR6, c[0x3][0x10] ;  /* 0x00c00200ff0677ac */ /* 0x002e620008000a00 */
[----:B--2---:R-:W2:Y:S05]  /*301f0*/  LDCU.128 UR12, c[0x3][URZ] ;  /* 0x00c00000ff0c77ac */ /* 0x004eaa0008000c00 */
[----:B-----5:R-:W5:Y:S01]  /*30200*/  LDL.64 R30, [UR4] ;  /* 0x00000004ff1e7983 */ /* 0x020f620008100a00 */
[----:B------:R-:W-:Y:S01]  /*30210*/  UISETP.NE.AND UP0, UPT, UR5, -0x1, UPT ;  /* 0xffffffff0500788c */ /* 0x000fe2000bf05270 */
[----:B------:R-:W-:-:S10]  /*30220*/  UMOV UR4, URZ ;  /* 0x000000ff00047c82 */ /* 0x000fd40008000000 */
.L_x_434:
[----:B------:R-:W-:Y:S01]  /*30230*/  LOP3.LUT P0, RZ, R28, 0xff, RZ, 0xc0, !PT ;  /* 0x000000ff1cff7812 */ /* 0x000fe2000780c0ff */
[----:B------:R-:W-:Y:S01]  /*30240*/  UIADD3 UR4, UPT, UPT, UR4, -0x1, URZ ;  /* 0xffffffff04047890 */ /* 0x000fe2000fffe0ff */
[----:B-----5:R-:W-:-:S03]  /*30250*/  SHF.R.U64 R28, R30, R29, R31 ;  /* 0x0000001d1e1c7219 */ /* 0x020fc6000000121f */
        /* <DEDUP_REMOVED lines=14> */
.L_x_423:
[----:B0-----:R-:W-:-:S04]  /*30340*/  IMAD.WIDE.U32 R32, R24, R27, RZ ;  /* 0x0000001b18207225 */ /* 0x001fc800078e00ff */
        /* <DEDUP_REMOVED lines=8> */
[----:B------:R-:W-:-:S04]  /*303d0*/  IMAD.WIDE.U32 R32, R25, R21, RZ ;  /* 0x0000001519207225 */ /* 0x000fc800078e00ff */
[----:B------:R-:W-:-:S04]  /*303e0*/  IMAD.WIDE.U32.X R50, R26, R24, R50, P0 ;  /* 0x000000181a327225 */ /* 0x000fc800000e0432 */
[----:B------:R-:W-:Y:S01]  /*303f0*/  IMAD R45, R24, R25, R38 ;  /* 0x00000019182d7224 */ /* 0x000fe200078e0226 */
[----:B------:R-:W-:Y:S01]  /*30400*/  IADD3 R63, P2, PT, R50, R32, RZ ;  /* 0x00000020323f7210 */ /* 0x000fe20007f5e0ff */
[----:B------:R-:W-:-:S04]  /*30410*/  IMAD.WIDE.U32 R38, P0, R21, R22, R36 ;  /* 0x0000001615267225 */ /* 0x000fc80007800024 */
[----:B------:R-:W-:-:S04]  /*30420*/  IMAD.WIDE.U32 R36, P4, R21, R0, R42 ;  /* 0x0000000015247225 */ /* 0x000fc8000788002a */
[----:B------:R-:W-:Y:S02]  /*30430*/  IMAD.IADD R43, R33, 0x1, R45 ;  /* 0x00000001212b7824 */ /* 0x000fe400078e022d */
[----:B------:R-:W-:-:S04]  /*30440*/  IMAD.WIDE.U32 R34, R21, R25, RZ ;  /* 0x0000001915227225 */ /* 0x000fc800078e00ff */
[----:B------:R-:W-:Y:S01]  /*30450*/  IMAD.WIDE.U32 R40, R21, R23, RZ ;  /* 0x0000001715287225 */ /* 0x000fe200078e00ff */
[----:B------:R-:W-:-:S03]  /*30460*/  IADD3 RZ, P1, PT, R35, R38, RZ ;  /* 0x0000002623ff7210 */ /* 0x000fc60007f3e0ff */
        /* <DEDUP_REMOVED lines=10> */
[C---:B------:R-:W-:Y:S02]  /*30510*/  IMAD R49, R24.reuse, R23, R36 ;  /* 0x0000001718317224 */ /* 0x040fe400078e0224 */
[----:B------:R-:W-:-:S04]  /*30520*/  IMAD.WIDE.U32.X R32, R24, R22, R32, P1 ;  /* 0x0000001618207225 */ /* 0x000fc800008e0420 */
        /* <DEDUP_REMOVED lines=9> */
[-C--:B------:R-:W-:Y:S02]  /*305c0*/  IMAD R36, R26, R21.reuse, RZ ;  /* 0x000000151a247224 */ /* 0x080fe400078e02ff */
[----:B------:R-:W-:Y:S01]  /*305d0*/  IMAD.X R47, RZ, RZ, RZ, P4 ;  /* 0x000000ffff2f7224 */ /* 0x000fe200020e06ff */
[----:B------:R-:W-:Y:S01]  /*305e0*/  ISETP.GE.U32.AND P4, PT, R34, R42, PT ;  /* 0x0000002a2200720c */ /* 0x000fe20003f86070 */
[----:B------:R-:W-:Y:S02]  /*305f0*/  IMAD.MOV.U32 R46, RZ, RZ, R37 ;  /* 0x000000ffff2e7224 */ /* 0x000fe400078e0025 */
[----:B------:R-:W-:-:S04]  /*30600*/  IMAD.WIDE.U32 R48, R21, R21, RZ ;  /* 0x0000001515307225 */ /* 0x000fc800078e00ff */
[----:B------:R-:W-:-:S04]  /*30610*/  IMAD.WIDE.U32 R44, R27, R23, RZ ;  /* 0x000000171b2c7225 */ /* 0x000fc800078e00ff */
[----:B------:R-:W-:-:S04]  /*30620*/  IMAD.WIDE.U32 R40, P1, R27, R0, R40 ;  /* 0x000000001b287225 */ /* 0x000fc80007820028 */
[----:B------:R-:W-:Y:S01]  /*30630*/  IMAD R51, R27, R24, R36 ;  /* 0x000000181b337224 */ /* 0x000fe200078e0224 */
[----:B------:R-:W-:Y:S01]  /*30640*/  IADD3 RZ, P5, PT, R45, R40, RZ ;  /* 0x000000282dff7210 */ /* 0x000fe20007fbe0ff */
[----:B------:R-:W-:Y:S01]  /*30650*/  IMAD.WIDE.U32.X R46, R24, R0, R46, P3 ;  /* 0x00000000182e7225 */ /* 0x000fe200018e042e */
[----:B------:R-:W-:-:S03]  /*30660*/  ISETP.GE.U32.AND.EX P3, PT, R35, R43, PT, P4 ;  /* 0x0000002b2300720c */ /* 0x000fc60003f66140 */
[----:B------:R-:W-:Y:S01]  /*30670*/  IMAD.WIDE.U32 R36, R22, R23, RZ ;  /* 0x0000001716247225 */ /* 0x000fe200078e00ff */
[----:B------:R-:W-:-:S03]  /*30680*/  SEL R61, RZ, 0x1, P3 ;  /* 0x00000001ff3d7807 */ /* 0x000fc60001800000 */
[----:B------:R-:W-:Y:S01]  /*30690*/  IMAD.X R53, RZ, RZ, RZ, P6 ;  /* 0x000000ffff357224 */ /* 0x000fe200030e06ff */
[----:B------:R-:W-:Y:S01]  /*306a0*/  IADD3 RZ, P6, PT, R49, R32, RZ ;  /* 0x0000002031ff7210 */ /* 0x000fe20007fde0ff */
[----:B------:R-:W-:-:S04]  /*306b0*/  IMAD.WIDE.U32 R42, R27, R21, RZ ;  /* 0x000000151b2a7225 */ /* 0x000fc800078e00ff */
[----:B------:R-:W-:Y:S02]  /*306c0*/  IMAD.MOV.U32 R52, RZ, RZ, R33 ;  /* 0x000000ffff347224 */ /* 0x000fe400078e0021 */
[----:B------:R-:W-:-:S04]  /*306d0*/  IMAD.WIDE.U32 R44, R25, R23, RZ ;  /* 0x00000017192c7225 */ /* 0x000fc800078e00ff */
[----:B------:R-:W-:-:S04]  /*306e0*/  IMAD.WIDE.U32 R36, P4, R25, R0, R36 ;  /* 0x0000000019247225 */ /* 0x000fc80007880024 */
[----:B------:R-:W-:Y:S01]  /*306f0*/  IMAD.IADD R44, R43, 0x1, R51 ;  /* 0x000000012b2c7824 */ /* 0x000fe200078e0233 */
[----:B------:R-:W-:Y:S01]  /*30700*/  IADD3 RZ, P3, PT, R45, R36, RZ ;  /* 0x000000242dff7210 */ /* 0x000fe20007f7e0ff */
[----:B------:R-:W-:Y:S01]  /*30710*/  IMAD.WIDE.U32.X R52, R24, R24, R52, P6 ;  /* 0x0000001818347225 */ /* 0x000fe200030e0434 */
[----:B------:R-:W-:Y:S02]  /*30720*/  SHF.L.W.U32.HI R45, R63, 0x1, R50 ;  /* 0x000000013f2d7819 */ /* 0x000fe40000010e32 */
[C---:B------:R-:W-:Y:S01]  /*30730*/  SHF.L.U64.HI R59, R42.reuse, 0x1, R44 ;  /* 0x000000012a3b7819 */ /* 0x040fe2000001022c */
[----:B------:R-:W-:Y:S01]  /*30740*/  IMAD.SHL.U32 R51, R42, 0x2, RZ ;  /* 0x000000022a337824 */ /* 0x000fe200078e00ff */
[----:B------:R-:W-:Y:S01]  /*30750*/  SHF.L.W.U32.HI R44, R44, 0x1, R63 ;  /* 0x000000012c2c7819 */ /* 0x000fe20000010e3f */
[----:B------:R-:W-:-:S03]  /*30760*/  IMAD.WIDE.U32 R56, R26, R27, RZ ;  /* 0x0000001b1a387225 */ /* 0x000fc600078e00ff */
[----:B------:R-:W-:Y:S01]  /*30770*/  IADD3 R36, P6, PT, R51, R52, RZ ;  /* 0x0000003433247210 */ /* 0x000fe20007fde0ff */
[----:B------:R-:W-:Y:S02]  /*30780*/  IMAD.X R49, RZ, RZ, RZ, P2 ;  /* 0x000000ffff317224 */ /* 0x000fe400010e06ff */
[----:B------:R-:W-:-:S04]  /*30790*/  IMAD.WIDE.U32 R54, R27, R27, RZ ;  /* 0x0000001b1b367225 */ /* 0x000fc800078e00ff */
[----:B------:R-:W-:-:S04]  /*307a0*/  IMAD.WIDE.U32 R56, P2, R27, R26, R56 ;  /* 0x0000001a1b387225 */ /* 0x000fc80007840038 */
[----:B------:R-:W-:Y:S01]  /*307b0*/  IMAD.X R38, R59, 0x1, R53, P6 ;  /* 0x000000013b267824 */ /* 0x000fe200030e0635 */
[----:B------:R-:W-:Y:S01]  /*307c0*/  ISETP.GE.U32.AND P6, PT, R36, R51, PT ;  /* 0x000000332400720c */ /* 0x000fe20003fc6070 */
[----:B------:R-:W-:Y:S01]  /*307d0*/  IMAD.X R43, RZ, RZ, RZ, P1 ;  /* 0x000000ffff2b7224 */ /* 0x000fe200008e06ff */
[----:B------:R-:W-:Y:S01]  /*307e0*/  IADD3 RZ, P1, PT, R55, R56, RZ ;  /* 0x0000003837ff7210 */ /* 0x000fe20007f3e0ff */
[----:B------:R-:W-:Y:S01]  /*307f0*/  IMAD.X R55, RZ, RZ, RZ, P2 ;  /* 0x000000ffff377224 */ /* 0x000fe200010e06ff */
[----:B------:R-:W-:Y:S01]  /*30800*/  ISETP.GE.U32.AND.EX P2, PT, R38, R59, PT, P6 ;  /* 0x0000003b2600720c */ /* 0x000fe20003f46160 */
[----:B------:R-:W-:Y:S01]  /*30810*/  IMAD.WIDE.U32 R58, R27, R27, R44 ;  /* 0x0000001b1b3a7225 */ /* 0x000fe200078e002c */
[----:B------:R-:W-:-:S03]  /*30820*/  IADD3 R40, P6, PT, R61, R46, RZ ;  /* 0x0000002e3d287210 */ /* 0x000fc60007fde0ff */
[----:B------:R-:W-:Y:S02]  /*30830*/  IMAD R24, R22, R27, RZ ;  /* 0x0000001b16187224 */ /* 0x000fe400078e02ff */
[----:B------:R-:W-:-:S04]  /*30840*/  IMAD.WIDE.U32 R52, R27, R25, R34 ;  /* 0x000000191b347225 */ /* 0x000fc800078e0022 */
[----:B------:R-:W-:Y:S01]  /*30850*/  IMAD.IADD R56, R56, 0x1, R59 ;  /* 0x0000000138387824 */ /* 0x000fe200078e023b */
[----:B------:R-:W-:Y:S01]  /*30860*/  SHF.L.W.U32.HI R51, R50, 0x1, R52 ;  /* 0x0000000132337819 */ /* 0x000fe20000010e34 */
[----:B------:R-:W-:Y:S01]  /*30870*/  IMAD.MOV.U32 R48, RZ, RZ, R39 ;  /* 0x000000ffff307224 */ /* 0x000fe200078e0027 */
[----:B------:R-:W-:Y:S01]  /*30880*/  SEL R39, RZ, 0x1, P2 ;  /* 0x00000001ff277807 */ /* 0x000fe20001000000 */
[----:B------:R-:W-:Y:S01]  /*30890*/  IMAD R59, R26, R25, R24 ;  /* 0x000000191a3b7224 */ /* 0x000fe200078e0218 */
[----:B------:R-:W-:Y:S01]  /*308a0*/  ISETP.GE.U32.AND P2, PT, R52, R34, PT ;  /* 0x000000223400720c */ /* 0x000fe20003f46070 */
[----:B------:R-:W-:Y:S02]  /*308b0*/  IMAD.MOV.U32 R42, RZ, RZ, R41 ;  /* 0x000000ffff2a7224 */ /* 0x000fe400078e0029 */
[----:B------:R-:W-:Y:S01]  /*308c0*/  IMAD.X R41, RZ, RZ, R47, P6 ;  /* 0x000000ffff297224 */ /* 0x000fe200030e062f */
[----:B------:R-:W-:Y:S01]  /*308d0*/  IADD3 R34, P6, PT, R39, R58, RZ ;  /* 0x0000003a27227210 */ /* 0x000fe20007fde0ff */
[----:B------:R-:W-:-:S02]  /*308e0*/  IMAD.IADD R59, R53, 0x1, R59 ;  /* 0x00000001353b7824 */ /* 0x000fc400078e023b */
[----:B------:R-:W-:Y:S02]  /*308f0*/  IMAD.MOV.U32 R54, RZ, RZ, R57 ;  /* 0x000000ffff367224 */ /* 0x000fe400078e0039 */
[----:B------:R-:W-:Y:S01]  /*30900*/  IMAD R24, R0, R27, RZ ;  /* 0x0000001b00187224 */ /* 0x000fe200078e02ff */
[----:B------:R-:W-:Y:S01]  /*30910*/  ISETP.GE.U32.AND.EX P2, PT, R59, R35, PT, P2 ;  /* 0x000000233b00720c */ /* 0x000fe20003f46120 */
[----:B------:R-:W-:Y:S01]  /*30920*/  IMAD.WIDE.U32.X R54, R26, R26, R54, P1 ;  /* 0x0000001a1a367225 */ /* 0x000fe200008e0436 */
[----:B------:R-:W-:Y:S02]  /*30930*/  ISETP.GE.U32.AND P1, PT, R34, R58, PT ;  /* 0x0000003a2200720c */ /* 0x000fe40003f26070 */
[----:B------:R-:W-:Y:S01]  /*30940*/  SHF.L.W.U32.HI R53, R52, 0x1, R59 ;  /* 0x0000000134357819 */ /* 0x000fe20000010e3b */
[----:B------:R-:W-:Y:S01]  /*30950*/  IMAD.X R35, RZ, RZ, R56, P6 ;  /* 0x000000ffff237224 */ /* 0x000fe200030e0638 */
[----:B------:R-:W-:Y:S01]  /*30960*/  SEL R57, RZ, 0x1, P2 ;  /* 0x00000001ff397807 */ /* 0x000fe20001000000 */
[----:B------:R-:W-:Y:S01]  /*30970*/  IMAD.WIDE.U32.X R46, R26, R22, R48, P0 ;  /* 0x000000161a2e7225 */ /* 0x000fe200000e0430 */
[----:B------:R-:W-:-:S02]  /*30980*/  ISETP.LT.U32.AND P0, PT, R58, R44, PT ;  /* 0x0000002c3a00720c */ /* 0x000fc40003f01070 */
[----:B------:R-:W-:Y:S01]  /*30990*/  ISETP.GE.U32.AND.EX P6, PT, R35, R56, PT, P1 ;  /* 0x000000382300720c */ /* 0x000fe20003fc6110 */
[----:B------:R-:W-:-:S03]  /*309a0*/  IMAD.WIDE.U32 R48, R27, R23, R40 ;  /* 0x000000171b307225 */ /* 0x000fc600078e0028 */
[----:B------:R-:W-:Y:S01]  /*309b0*/  ISETP.LT.U32.OR.EX P0, PT, R56, R45, !P6, P0 ;  /* 0x0000002d3800720c */ /* 0x000fe20007701500 */
[C---:B------:R-:W-:Y:S01]  /*309c0*/  IMAD R27, R26.reuse, R23, R24 ;  /* 0x000000171a1b7224 */ /* 0x040fe200078e0218 */
[----:B------:R-:W-:Y:S01]  /*309d0*/  IADD3 R24, P1, PT, R51, R54, RZ ;  /* 0x0000003633187210 */ /* 0x000fe20007f3e0ff */
[----:B------:R-:W-:Y:S01]  /*309e0*/  IMAD.WIDE.U32.X R42, R26, R0, R42, P5 ;  /* 0x000000001a2a7225 */ /* 0x000fe200028e042a */
[----:B------:R-:W-:Y:S02]  /*309f0*/  SEL R39, RZ, 0x1, !P0 ;  /* 0x00000001ff277807 */ /* 0x000fe40004000000 */
[C---:B------:R-:W-:Y:S01]  /*30a00*/  ISETP.GE.U32.AND P2, PT, R48.reuse, R40, PT ;  /* 0x000000283000720c */ /* 0x040fe20003f46070 */
[----:B------:R-:W-:Y:S01]  /*30a10*/  IMAD.X R54, R53, 0x1, R55, P1 ;  /* 0x0000000135367824 */ /* 0x000fe200008e0637 */
[----:B------:R-:W-:Y:S01]  /*30a20*/  IADD3 R57, P1, P5, R48, R46, R57 ;  /* 0x0000002e30397210 */ /* 0x000fe20007d3e039 */
[----:B------:R-:W-:Y:S02]  /*30a30*/  IMAD.IADD R27, R49, 0x1, R27 ;  /* 0x00000001311b7824 */ /* 0x000fe400078e021b */
[----:B------:R-:W-:Y:S01]  /*30a40*/  IMAD.WIDE.U32 R44, R22, R25, RZ ;  /* 0x00000019162c7225 */ /* 0x000fe200078e00ff */
[----:B------:R-:W-:-:S02]  /*30a50*/  ISETP.GE.U32.AND P0, PT, R57, R48, PT ;  /* 0x000000303900720c */ /* 0x000fc40003f06070 */
[C---:B------:R-:W-:Y:S01]  /*30a60*/  IADD3.X R58, PT, PT, R27.reuse, R47, RZ, P1, P5 ;  /* 0x0000002f1b3a7210 */ /* 0x040fe20000fea4ff */
[----:B------:R-:W-:Y:S01]  /*30a70*/  IMAD.WIDE.U32 R48, R0, R23, RZ ;  /* 0x0000001700307225 */ /* 0x000fe200078e00ff */
[----:B------:R-:W-:Y:S02]  /*30a80*/  IADD3 R39, P5, PT, R24, R39, RZ ;  /* 0x0000002718277210 */ /* 0x000fe40007fbe0ff */
[----:B------:R-:W-:Y:S01]  /*30a90*/  ISETP.GE.U32.AND.EX P2, PT, R27, R41, PT, P2 ;  /* 0x000000291b00720c */ /* 0x000fe20003f46120 */
[----:B------:R-:W-:Y:S01]  /*30aa0*/  IMAD.MOV.U32 R50, RZ, RZ, R37 ;  /* 0x000000ffff327224 */ /* 0x000fe200078e0025 */
[----:B------:R-:W-:Y:S01]  /*30ab0*/  ISETP.GE.U32.AND P1, PT, R39, R24, PT ;  /* 0x000000182700720c */ /* 0x000fe20003f26070 */
[----:B------:R-:W-:Y:S01]  /*30ac0*/  IMAD.X R40, RZ, RZ, R54, P5 ;  /* 0x000000ffff287224 */ /* 0x000fe200028e0636 */
[----:B------:R-:W-:Y:S01]  /*30ad0*/  ISETP.GE.U32.AND.EX P0, PT, R58, R27, PT, P0 ;  /* 0x0000001b3a00720c */ /* 0x000fe20003f06100 */
[----:B------:R-:W-:Y:S01]  /*30ae0*/  IMAD.WIDE.U32 R26, R25, R25, RZ ;  /* 0x00000019191a7225 */ /* 0x000fe200078e00ff */
[----:B------:R-:W-:-:S02]  /*30af0*/  SEL R46, RZ, 0x1, P2 ;  /* 0x00000001ff2e7807 */ /* 0x000fc40001000000 */
[----:B------:R-:W-:Y:S01]  /*30b00*/  ISETP.LT.U32.AND P2, PT, R24, R51, PT ;  /* 0x000000331800720c */ /* 0x000fe20003f41070 */
[----:B------:R-:W-:Y:S01]  /*30b10*/  IMAD.WIDE.U32 R44, P5, R25, R22, R44 ;  /* 0x00000016192c7225 */ /* 0x000fe200078a002c */
[----:B------:R-:W-:Y:S02]  /*30b20*/  ISETP.GE.U32.AND.EX P1, PT, R40, R54, PT, P1 ;  /* 0x000000362800720c */ /* 0x000fe40003f26110 */
[----:B------:R-:W-:Y:S01]  /*30b30*/  SEL R47, RZ, 0x1, P0 ;  /* 0x00000001ff2f7807 */ /* 0x000fe20000000000 */
[----:B------:R-:W-:Y:S01]  /*30b40*/  IMAD.X R51, RZ, RZ, RZ, P4 ;  /* 0x000000ffff337224 */ /* 0x000fe200020e06ff */
[----:B------:R-:W-:Y:S01]  /*30b50*/  IADD3 RZ, P0, PT, R27, R44, RZ ;  /* 0x0000002c1bff7210 */ /* 0x000fe20007f1e0ff */
[----:B------:R-:W-:Y:S01]  /*30b60*/  IMAD.MOV.U32 R52, RZ, RZ, R45 ;  /* 0x000000ffff347224 */ /* 0x000fe200078e002d */
[----:B------:R-:W-:Y:S01]  /*30b70*/  ISETP.LT.U32.OR.EX P2, PT, R54, R53, !P1, P2 ;  /* 0x000000353600720c */ /* 0x000fe20004f41520 */
[----:B------:R-:W-:Y:S01]  /*30b80*/  IMAD.WIDE.U32 R54, R23, R23, RZ ;  /* 0x0000001717367225 */ /* 0x000fe200078e00ff */
[----:B------:R-:W-:-:S02]  /*30b90*/  IADD3 R46, P4, P6, R47, R42, R46 ;  /* 0x0000002a2f2e7210 */ /* 0x000fc40007e9e02e */
[----:B------:R-:W-:Y:S01]  /*30ba0*/  SEL R41, RZ, 0x1, !P2 ;  /* 0x00000001ff297807 */ /* 0x000fe20005000000 */
[----:B------:R-:W-:Y:S01]  /*30bb0*/  IMAD.WIDE.U32 R26, P1, R23, R0, R48 ;  /* 0x00000000171a7225 */ /* 0x000fe20007820030 */
[----:B------:R-:W-:Y:S02]  /*30bc0*/  SHF.L.W.U32.HI R48, R59, 0x1, R57 ;  /* 0x000000013b307819 */ /* 0x000fe40000010e39 */
[----:B------:R-:W-:Y:S01]  /*30bd0*/  SHF.L.W.U32.HI R49, R57, 0x1, R58 ;  /* 0x0000000139317819 */ /* 0x000fe20000010e3a */
[----:B------:R-:W-:Y:S01]  /*30be0*/  IMAD.X R53, RZ, RZ, RZ, P5 ;  /* 0x000000ffff357224 */ /* 0x000fe200028e06ff */
[----:B------:R-:W-:Y:S01]  /*30bf0*/  IADD3 RZ, P5, PT, R55, R26, RZ ;  /* 0x0000001a37ff7210 */ /* 0x000fe20007fbe0ff */
[----:B------:R-:W-:Y:S01]  /*30c00*/  IMAD R24, R0, R25, RZ ;  /* 0x0000001900187224 */ /* 0x000fe200078e02ff */
[----:B------:R-:W-:Y:S01]  /*30c10*/  IADD3.X R47, PT, PT, RZ, R43, RZ, P4, P6 ;  /* 0x0000002bff2f7210 */ /* 0x000fe200027ec4ff */
[----:B------:R-:W-:-:S04]  /*30c20*/  IMAD.WIDE.U32 R54, R25, R25, R48 ;  /* 0x0000001919367225 */ /* 0x000fc800078e0030 */
[----:B------:R-:W-:-:S04]  /*30c30*/  IMAD.WIDE.U32.X R42, R22, R0, R50, P3 ;  /* 0x00000000162a7225 */ /* 0x000fc800018e0432 */
[----:B------:R-:W-:Y:S01]  /*30c40*/  IMAD.WIDE.U32.X R50, R22, R22, R52, P0 ;  /* 0x0000001616327225 */ /* 0x000fe200000e0434 */
[----:B------:R-:W-:-:S03]  /*30c50*/  IADD3 R53, P2, PT, R41, R54, RZ ;  /* 0x0000003629357210 */ /* 0x000fc60007f5e0ff */
[----:B------:R-:W-:Y:S01]  /*30c60*/  IMAD.IADD R37, R44, 0x1, R55 ;  /* 0x000000012c257824 */ /* 0x000fe200078e0237 */
[----:B------:R-:W-:Y:S01]  /*30c70*/  ISETP.GE.U32.AND P0, PT, R53, R54, PT ;  /* 0x000000363500720c */ /* 0x000fe20003f06070 */
[-C--:B------:R-:W-:Y:S02]  /*30c80*/  IMAD R59, R22, R23.reuse, R24 ;  /* 0x00000017163b7224 */ /* 0x080fe400078e0218 */
[----:B------:R-:W-:Y:S01]  /*30c90*/  IMAD.X R56, RZ, RZ, R37, P2 ;  /* 0x000000ffff387224 */ /* 0x000fe200010e0625 */
[----:B------:R-:W-:Y:S01]  /*30ca0*/  ISETP.LT.U32.AND P2, PT, R54, R48, PT ;  /* 0x000000303600720c */ /* 0x000fe20003f41070 */
[----:B------:R-:W-:-:S03]  /*30cb0*/  IMAD.WIDE.U32 R44, R25, R23, R46 ;  /* 0x00000017192c7225 */ /* 0x000fc600078e002e */
[----:B------:R-:W-:Y:S01]  /*30cc0*/  ISETP.GE.U32.AND.EX P0, PT, R56, R37, PT, P0 ;  /* 0x000000253800720c */ /* 0x000fe20003f06100 */
[----:B------:R-:W-:Y:S01]  /*30cd0*/  IMAD.X R25, RZ, RZ, RZ, P1 ;  /* 0x000000ffff197224 */ /* 0x000fe200008e06ff */
[----:B------:R-:W-:Y:S01]  /*30ce0*/  ISETP.GE.U32.AND P1, PT, R44, R46, PT ;  /* 0x0000002e2c00720c */ /* 0x000fe20003f26070 */
[----:B------:R-:W-:Y:S01]  /*30cf0*/  IMAD.IADD R59, R45, 0x1, R59 ;  /* 0x000000012d3b7824 */ /* 0x000fe200078e023b */
[----:B------:R-:W-:Y:S01]  /*30d00*/  ISETP.LT.U32.OR.EX P0, PT, R37, R49, !P0, P2 ;  /* 0x000000312500720c */ /* 0x000fe20004701520 */
[----:B------:R-:W-:Y:S01]  /*30d10*/  IMAD.MOV.U32 R24, RZ, RZ, R27 ;  /* 0x000000ffff187224 */ /* 0x000fe200078e001b */
[----:B------:R-:W-:Y:S02]  /*30d20*/  SHF.L.W.U32.HI R27, R58, 0x1, R44 ;  /* 0x000000013a1b7819 */ /* 0x000fe40000010e2c */
        /* <DEDUP_REMOVED lines=8> */
[----:B------:R-:W-:Y:S01]  /*30db0*/  IADD3 R54, P3, PT, R0, R41, RZ ;  /* 0x0000002900367210 */ /* 0x000fe20007f7e0ff */
[----:B------:R-:W-:Y:S01]  /*30dc0*/  IMAD.WIDE.U32 R46, P4, RZ, R53, R46 ;  /* 0x00000035ff2e7225 */ /* 0x000fe2000788002e */
[----:B------:R-:W-:Y:S02]  /*30dd0*/  IADD3 R22, P2, PT, R45, R42, RZ ;  /* 0x0000002a2d167210 */ /* 0x000fe40007f5e0ff */
[----:B------:R-:W-:Y:S01]  /*30de0*/  ISETP.GE.U32.AND P1, PT, R54, R0, PT ;  /* 0x000000003600720c */ /* 0x000fe20003f26070 */
[----:B------:R-:W-:Y:S01]  /*30df0*/  IMAD.X R55, RZ, RZ, R50, P3 ;  /* 0x000000ffff377224 */ /* 0x000fe200018e0632 */
[----:B------:R-:W-:Y:S01]  /*30e00*/  ISETP.LT.U32.AND P0, PT, R0, R27, PT ;  /* 0x0000001b0000720c */ /* 0x000fe20003f01070 */
[----:B------:R-:W-:Y:S01]  /*30e10*/  IMAD.WIDE.U32 R44, R53, 0x3d1, RZ ;  /* 0x000003d1352c7825 */ /* 0x000fe200078e00ff */
[----:B------:R-:W-:-:S02]  /*30e20*/  SHF.L.W.U32.HI R42, R59, 0x1, R22 ;  /* 0x000000013b2a7819 */ /* 0x000fc40000010e16 */
[C---:B------:R-:W-:Y:S01]  /*30e30*/  ISETP.GE.U32.AND.EX P1, PT, R55.reuse, R50, PT, P1 ;  /* 0x000000323700720c */ /* 0x040fe20003f26110 */
[----:B------:R-:W-:Y:S01]  /*30e40*/  IMAD.X R57, RZ, RZ, R43, P2 ;  /* 0x000000ffff397224 */ /* 0x000fe200010e062b */
[----:B------:R-:W-:Y:S01]  /*30e50*/  IADD3 R0, P3, PT, RZ, R44, RZ ;  /* 0x0000002cff007210 */ /* 0x000fe20007f7e0ff */
[----:B------:R-:W-:Y:S01]  /*30e60*/  IMAD.X R49, RZ, RZ, RZ, P4 ;  /* 0x000000ffff317224 */ /* 0x000fe200020e06ff */
[----:B------:R-:W-:Y:S01]  /*30e70*/  ISETP.LT.U32.OR.EX P0, PT, R50, R37, !P1, P0 ;  /* 0x000000253200720c */ /* 0x000fe20004f01500 */
[----:B------:R-:W-:Y:S01]  /*30e80*/  IMAD.MOV.U32 R48, RZ, RZ, R47 ;  /* 0x000000ffff307224 */ /* 0x000fe200078e002f */
[----:B------:R-:W-:Y:S01]  /*30e90*/  SHF.L.W.U32.HI R43, R22, 0x1, R57 ;  /* 0x00000001162b7819 */ /* 0x000fe20000010e39 */
[----:B------:R-:W-:Y:S01]  /*30ea0*/  IMAD.WIDE.U32 R50, R55, 0x3d1, RZ ;  /* 0x000003d137327825 */ /* 0x000fe200078e00ff */
[----:B------:R-:W-:Y:S02]  /*30eb0*/  IADD3 R22, P4, PT, R45, R46, RZ ;  /* 0x0000002e2d167210 */ /* 0x000fe40007f9e0ff */
[----:B------:R-:W-:Y:S01]  /*30ec0*/  ISETP.GE.U32.AND P2, PT, R0, R44, PT ;  /* 0x0000002c0000720c */ /* 0x000fe20003f46070 */
[----:B------:R-:W-:-:S04]  /*30ed0*/  IMAD.WIDE.U32 R44, R23, R23, R42 ;  /* 0x00000017172c7225 */ /* 0x000fc800078e002a */
[----:B------:R-:W-:Y:S01]  /*30ee0*/  IMAD.X R23, R22, 0x1, R53, P3 ;  /* 0x0000000116177824 */ /* 0x000fe200018e0635 */
[----:B------:R-:W-:Y:S01]  /*30ef0*/  SEL R53, RZ, 0x1, !P0 ;  /* 0x00000001ff357807 */ /* 0x000fe20004000000 */
[----:B------:R-:W-:Y:S01]  /*30f00*/  IMAD.WIDE.U32.X R46, RZ, R56, R48, P4 ;  /* 0x00000038ff2e7225 */ /* 0x000fe200020e0430 */
[----:B------:R-:W-:Y:S02]  /*30f10*/  ISETP.LT.U32.AND P0, PT, R44, R42, PT ;  /* 0x0000002a2c00720c */ /* 0x000fe40003f01070 */
[----:B------:R-:W-:Y:S01]  /*30f20*/  IADD3 R53, P4, PT, R53, R44, RZ ;  /* 0x0000002c35357210 */ /* 0x000fe20007f9e0ff */
[----:B------:R-:W-:Y:S01]  /*30f30*/  IMAD.WIDE.U32 R48, R54, 0x3d1, RZ ;  /* 0x000003d136307825 */ /* 0x000fe200078e00ff */
[----:B------:R-:W-:Y:S02]  /*30f40*/  ISETP.GE.U32.AND.EX P2, PT, R23, R22, PT, P2 ;  /* 0x000000161700720c */ /* 0x000fe40003f46120 */
[----:B------:R-:W-:Y:S01]  /*30f50*/  ISETP.GE.U32.AND P1, PT, R53, R44, PT ;  /* 0x0000002c3500720c */ /* 0x000fe20003f26070 */
[----:B------:R-:W-:Y:S01]  /*30f60*/  IMAD.IADD R45, R26, 0x1, R45 ;  /* 0x000000011a2d7824 */ /* 0x000fe200078e022d */
[----:B------:R-:W-:Y:S01]  /*30f70*/  IADD3 R41, P3, PT, R46, R48, RZ ;  /* 0x000000302e297210 */ /* 0x000fe20007f7e0ff */
[----:B------:R-:W-:Y:S01]  /*30f80*/  IMAD.WIDE.U32 R50, P6, RZ, R54, R50 ;  /* 0x00000036ff327225 */ /* 0x000fe200078c0032 */
[----:B------:R-:W-:-:S02]  /*30f90*/  SEL R37, RZ, 0x1, P2 ;  /* 0x00000001ff257807 */ /* 0x000fc40001000000 */
[C---:B------:R-:W-:Y:S01]  /*30fa0*/  ISETP.GE.U32.AND P2, PT, R41.reuse, R48, PT ;  /* 0x000000302900720c */ /* 0x040fe20003f46070 */
[----:B------:R-:W-:Y:S01]  /*30fb0*/  IMAD.X R52, RZ, RZ, R45, P4 ;  /* 0x000000ffff347224 */ /* 0x000fe200020e062d */
[----:B------:R-:W-:Y:S01]  /*30fc0*/  IADD3 R22, P4, PT, R41, R56, RZ ;  /* 0x0000003829167210 */ /* 0x000fe20007f9e0ff */
[----:B------:R-:W-:Y:S01]  /*30fd0*/  IMAD.X R27, RZ, RZ, RZ, P6 ;  /* 0x000000ffff1b7224 */ /* 0x000fe200030e06ff */
[----:B------:R-:W-:Y:S01]  /*30fe0*/  IADD3 R46, P5, PT, R49, R50, RZ ;  /* 0x00000032312e7210 */ /* 0x000fe20007fbe0ff */
[----:B------:R-:W-:Y:S01]  /*30ff0*/  IMAD.MOV.U32 R26, RZ, RZ, R51 ;  /* 0x000000ffff1a7224 */ /* 0x000fe200078e0033 */
[----:B------:R-:W-:Y:S02]  /*31000*/  ISETP.GE.U32.AND.EX P1, PT, R52, R45, PT, P1 ;  /* 0x0000002d3400720c */ /* 0x000fe40003f26110 */
[----:B------:R-:W-:Y:S01]  /*31010*/  IADD3 R37, P6, PT, R22, R37, RZ ;  /* 0x0000002516257210 */ /* 0x000fe20007fde0ff */
[----:B------:R-:W-:Y:S01]  /*31020*/  IMAD.X R49, R46, 0x1, R47, P3 ;  /* 0x000000012e317824 */ /* 0x000fe200018e062f */
[----:B------:R-:W-:Y:S01]  /*31030*/  ISETP.LT.U32.OR.EX P0, PT, R45, R43, !P1, P0 ;  /* 0x0000002b2d00720c */ /* 0x000fe20004f01500 */
[----:B------:R-:W-:Y:S01]  /*31040*/  IMAD.WIDE.U32 R44, R52, 0x3d1, RZ ;  /* 0x000003d1342c7825 */ /* 0x000fe200078e00ff */
[----:B------:R-:W-:-:S02]  /*31050*/  ISETP.LT.U32.AND P1, PT, R22, R41, PT ;  /* 0x000000291600720c */ /* 0x000fc40003f21070 */
[----:B------:R-:W-:Y:S01]  /*31060*/  ISETP.GE.U32.AND P3, PT, R37, R22, PT ;  /* 0x000000162500720c */ /* 0x000fe20003f66070 */
[C---:B------:R-:W-:Y:S01]  /*31070*/  IMAD.X R22, R49.reuse, 0x1, R54, P4 ;  /* 0x0000000131167824 */ /* 0x040fe200020e0636 */
[----:B------:R-:W-:Y:S01]  /*31080*/  ISETP.GE.U32.AND.EX P2, PT, R49, R46, PT, P2 ;  /* 0x0000002e3100720c */ /* 0x000fe20003f46120 */
[----:B------:R-:W-:Y:S01]  /*31090*/  IMAD.WIDE.U32.X R26, RZ, R55, R26, P5 ;  /* 0x00000037ff1a7225 */ /* 0x000fe200028e041a */
[----:B------:R-:W-:Y:S02]  /*310a0*/  SHF.R.U32.HI R50, RZ, 0x1f, R57 ;  /* 0x0000001fff327819 */ /* 0x000fe40000011639 */
[----:B------:R-:W-:Y:S01]  /*310b0*/  SEL R51, RZ, 0x1, P2 ;  /* 0x00000001ff337807 */ /* 0x000fe20001000000 */
[----:B------:R-:W-:Y:S02]  /*310c0*/  IMAD.X R41, RZ, RZ, R22, P6 ;  /* 0x000000ffff297224 */ /* 0x000fe400030e0616 */
[----:B------:R-:W-:-:S03]  /*310d0*/  IMAD.WIDE.U32 R42, R53, 0x3d1, RZ ;  /* 0x000003d1352a7825 */ /* 0x000fc600078e00ff */
[----:B------:R-:W-:Y:S01]  /*310e0*/  ISETP.GE.U32.AND.EX P3, PT, R41, R22, PT, P3 ;  /* 0x000000162900720c */ /* 0x000fe20003f66130 */
[----:B------:R-:W-:Y:S01]  /*310f0*/  IMAD.WIDE.U32 R46, P2, RZ, R53, R44 ;  /* 0x00000035ff2e7225 */ /* 0x000fe2000784002c */
[----:B------:R-:W-:Y:S02]  /*31100*/  SEL R45, RZ, 0x1, !P0 ;  /* 0x00000001ff2d7807 */ /* 0x000fe40004000000 */
[----:B------:R-:W-:Y:S01]  /*31110*/  ISETP.LT.U32.OR.EX P0, PT, R22, R49, !P3, P1 ;  /* 0x000000311600720c */ /* 0x000fe20005f01510 */
[----:B------:R-:W-:Y:S01]  /*31120*/  IMAD.X R49, RZ, RZ, RZ, P2 ;  /* 0x000000ffff317224 */ /* 0x000fe200010e06ff */
[----:B------:R-:W-:Y:S01]  /*31130*/  IADD3 R51, P5, P3, R42, R26, R51 ;  /* 0x0000001a2a337210 */ /* 0x000fe20007bbe033 */
[----:B------:R-:W-:Y:S01]  /*31140*/  IMAD.MOV.U32 R48, RZ, RZ, R47 ;  /* 0x000000ffff307224 */ /* 0x000fe200078e002f */
[----:B------:R-:W-:Y:S02]  /*31150*/  IADD3 R43, P6, PT, R43, R46, RZ ;  /* 0x0000002e2b2b7210 */ /* 0x000fe40007fde0ff */
[----:B------:R-:W-:-:S02]  /*31160*/  IADD3 R50, P4, P1, R45, R50, R24 ;  /* 0x000000322d327210 */ /* 0x000fc4000799e018 */
[----:B------:R-:W-:Y:S02]  /*31170*/  IADD3 R22, P2, PT, R51, R55, RZ ;  /* 0x0000003733167210 */ /* 0x000fe40007f5e0ff */
[----:B------:R-:W-:Y:S02]  /*31180*/  SEL R45, RZ, 0x1, !P0 ;  /* 0x00000001ff2d7807 */ /* 0x000fe40004000000 */
[----:B------:R-:W-:Y:S01]  /*31190*/  IADD3.X R44, PT, PT, R43, R27, RZ, P5, P3 ;  /* 0x0000001b2b2c7210 */ /* 0x000fe20002fe64ff */
[----:B------:R-:W-:Y:S01]  /*311a0*/  IMAD.WIDE.U32 R26, R50, 0x3d1, RZ ;  /* 0x000003d1321a7825 */ /* 0x000fe200078e00ff */
[----:B------:R-:W-:Y:S02]  /*311b0*/  IADD3.X R55, PT, PT, RZ, RZ, R25, P4, P1 ;  /* 0x000000ffff377210 */ /* 0x000fe400027e2419 */
[----:B------:R-:W-:Y:S01]  /*311c0*/  ISETP.GE.U32.AND P0, PT, R51, R42, PT ;  /* 0x0000002a3300720c */ /* 0x000fe20003f06070 */
[----:B------:R-:W-:Y:S01]  /*311d0*/  IMAD.X R47, R44, 0x1, R53, P2 ;  /* 0x000000012c2f7824 */ /* 0x000fe200010e0635 */
[----:B------:R-:W-:Y:S01]  /*311e0*/  IADD3 R45, P4, PT, R22, R45, RZ ;  /* 0x0000002d162d7210 */ /* 0x000fe20007f9e0ff */
[----:B------:R-:W-:Y:S01]  /*311f0*/  IMAD.WIDE.U32.X R24, RZ, R52, R48, P6 ;  /* 0x00000034ff187225 */ /* 0x000fe200030e0430 */
[----:B------:R-:W-:-:S02]  /*31200*/  ISETP.GE.U32.AND.EX P0, PT, R44, R43, PT, P0 ;  /* 0x0000002b2c00720c */ /* 0x000fc40003f06100 */
[----:B------:R-:W-:Y:S01]  /*31210*/  ISETP.GE.U32.AND P1, PT, R45, R22, PT ;  /* 0x000000162d00720c */ /* 0x000fe20003f26070 */
[----:B------:R-:W-:Y:S01]  /*31220*/  IMAD.WIDE.U32 R42, R55, 0x3d1, RZ ;  /* 0x000003d1372a7825 */ /* 0x000fe200078e00ff */
[----:B------:R-:W-:Y:S02]  /*31230*/  ISETP.LT.U32.AND P3, PT, R22, R51, PT ;  /* 0x000000331600720c */ /* 0x000fe40003f61070 */
[----:B------:R-:W-:Y:S01]  /*31240*/  SEL R51, RZ, 0x1, P0 ;  /* 0x00000001ff337807 */ /* 0x000fe20000000000 */
[----:B------:R-:W-:-:S03]  /*31250*/  IMAD.X R46, RZ, RZ, R47, P4 ;  /* 0x000000ffff2e7224 */ /* 0x000fc600020e062f */
[----:B------:R-:W-:Y:S02]  /*31260*/  IADD3 R51, P2, P5, R26, R24, R51 ;  /* 0x000000181a337210 */ /* 0x000fe40007d5e033 */
[----:B------:R-:W-:Y:S01]  /*31270*/  ISETP.GE.U32.AND.EX P0, PT, R46, R47, PT, P1 ;  /* 0x0000002f2e00720c */ /* 0x000fe20003f06110 */
[----:B------:R-:W-:-:S03]  /*31280*/  IMAD.WIDE.U32 R42, P1, RZ, R50, R42 ;  /* 0x00000032ff2a7225 */ /* 0x000fc6000782002a */
[----:B------:R-:W-:Y:S01]  /*31290*/  ISETP.LT.U32.OR.EX P3, PT, R47, R44, !P0, P3 ;  /* 0x0000002c2f00720c */ /* 0x000fe20004761530 */
[----:B------:R-:W-:Y:S01]  /*312a0*/  IMAD.MOV.U32 R44, RZ, RZ, RZ ;  /* 0x000000ffff2c7224 */ /* 0x000fe200078e00ff */
[----:B------:R-:W-:Y:S02]  /*312b0*/  IADD3 R24, P4, PT, R27, R42, RZ ;  /* 0x0000002a1b187210 */ /* 0x000fe40007f9e0ff */
[----:B------:R-:W-:Y:S02]  /*312c0*/  IADD3 R22, P0, PT, R51, R52, RZ ;  /* 0x0000003433167210 */ /* 0x000fe40007f1e0ff */
[----:B------:R-:W-:Y:S02]  /*312d0*/  SEL R47, RZ, 0x1, !P3 ;  /* 0x00000001ff2f7807 */ /* 0x000fe40005800000 */
[----:B------:R-:W-:Y:S01]  /*312e0*/  IADD3.X R53, PT, PT, R24, R25, RZ, P2, P5 ;  /* 0x0000001918357210 */ /* 0x000fe200017ea4ff */
[----:B------:R-:W-:Y:S01]  /*312f0*/  IMAD.X R25, RZ, RZ, RZ, P1 ;  /* 0x000000ffff197224 */ /* 0x000fe200008e06ff */
[----:B------:R-:W-:-:S03]  /*31300*/  IADD3 R47, P2, PT, R22, R47, RZ ;  /* 0x0000002f162f7210 */ /* 0x000fc60007f5e0ff */
[----:B------:R-:W-:Y:S01]  /*31310*/  IMAD.X R42, R53, 0x1, R50, P0 ;  /* 0x00000001352a7824 */ /* 0x000fe200000e0632 */
[----:B------:R-:W-:Y:S02]  /*31320*/  ISETP.GE.U32.AND P0, PT, R51, R26, PT ;  /* 0x0000001a3300720c */ /* 0x000fe40003f06070 */
[----:B------:R-:W-:Y:S01]  /*31330*/  ISETP.GE.U32.AND P1, PT, R47, R22, PT ;  /* 0x000000162f00720c */ /* 0x000fe20003f26070 */
[----:B------:R-:W-:Y:S01]  /*31340*/  IMAD.X R49, RZ, RZ, R42, P2 ;  /* 0x000000ffff317224 */ /* 0x000fe200010e062a */
[----:B------:R-:W-:Y:S01]  /*31350*/  ISETP.GE.U32.AND.EX P0, PT, R53, R24, PT, P0 ;  /* 0x000000183500720c */ /* 0x000fe20003f06100 */
[----:B------:R-:W-:Y:S01]  /*31360*/  IMAD.MOV.U32 R24, RZ, RZ, R43 ;  /* 0x000000ffff187224 */ /* 0x000fe200078e002b */
[----:B------:R-:W-:Y:S02]  /*31370*/  ISETP.LT.U32.AND P2, PT, R22, R51, PT ;  /* 0x000000331600720c */ /* 0x000fe40003f41070 */
[----:B------:R-:W-:Y:S01]  /*31380*/  ISETP.GE.U32.AND.EX P1, PT, R49, R42, PT, P1 ;  /* 0x0000002a3100720c */ /* 0x000fe20003f26110 */
[----:B------:R-:W-:Y:S01]  /*31390*/  IMAD.WIDE.U32.X R24, RZ, R55, R24, P4 ;  /* 0x00000037ff187225 */ /* 0x000fe200020e0418 */
        /* <DEDUP_REMOVED lines=61> */
.L_x_425:
[----:B------:R-:W-:Y:S01]  /*31770*/  IMAD.MOV.U32 R22, RZ, RZ, R0 ;  /* 0x000000ffff167224 */ /* 0x000fe200078e0000 */
[----:B------:R-:W-:-:S03]  /*31780*/  IADD3 R36, P1, PT, R37, R36, RZ ;  /* 0x0000002425247210 */ /* 0x000fc60007f3e0ff */
[----:B------:R-:W-:-:S04]  /*31790*/  IMAD.WIDE.U32 R42, R21, R21, R22 ;  /* 0x00000015152a7225 */ /* 0x000fc800078e0016 */
[----:B------:R-:W-:Y:S01]  /*317a0*/  IMAD.IADD R24, R32, 0x1, R43 ;  /* 0x0000000120187824 */ /* 0x000fe200078e022b */
[----:B------:R-:W-:Y:S01]  /*317b0*/  ISETP.GE.U32.AND P0, PT, R42, R0, PT ;  /* 0x000000002a00720c */ /* 0x000fe20003f06070 */
[----:B------:R-:W-:Y:S01]  /*317c0*/  IMAD.X R38, R41, 0x1, R38, P1 ;  /* 0x0000000129267824 */ /* 0x000fe200008e0626 */
[----:B------:R-:W-:Y:S01]  /*317d0*/  ISETP.LT.U32.AND P1, PT, R36, R37, PT ;  /* 0x000000252400720c */ /* 0x000fe20003f21070 */
[----:B------:R-:W0:Y:S01]  /*317e0*/  LDC.64 R32, c[0x3][0x18] ;  /* 0x00c00600ff207b82 */ /* 0x000e220000000a00 */
        /* <DEDUP_REMOVED lines=27> */
[----:B0-----:R-:W-:Y:S02]  /*319a0*/  ISETP.GT.U32.AND P0, PT, R23, R32, PT ;  /* 0x000000201700720c */ /* 0x001fe40003f04070 */
        /* <DEDUP_REMOVED lines=10> */
[----:B-1----:R-:W-:-:S04]  /*31a50*/  ISETP.GT.U32.AND P0, PT, R25, UR6, PT ;  /* 0x0000000619007c0c */ /* 0x002fc8000bf04070 */
[----:B------:R-:W-:-:S13]  /*31a60*/  ISETP.GT.U32.AND.EX P0, PT, R22, UR7, PT, P0 ;  /* 0x0000000716007c0c */ /* 0x000fda000bf04100 */
[----:B------:R-:W-:Y:S05]  /*31a70*/  @P0 BRA `(.L_x_426) ;  /* 0x0000000000280947 */ /* 0x000fea0003800000 */
[----:B--2---:R-:W-:Y:S02]  /*31a80*/  ISETP.GE.U32.AND P0, PT, R21, UR12, PT ;  /* 0x0000000c15007c0c */ /* 0x004fe4000bf06070 */
        /* <DEDUP_REMOVED lines=9> */
.L_x_426:
[----:B------:R-:W0:Y:S01]  /*31b20*/  LDC.64 R34, c[0x3][RZ] ;  /* 0x00c00000ff227b82 */ /* 0x000e220000000a00 */
[----:B------:R-:W-:-:S07]  /*31b30*/  ISETP.LT.U32.AND P4, PT, R23, R32, PT ;  /* 0x000000201700720c */ /* 0x000fce0003f81070 */
[----:B------:R-:W3:Y:S08]  /*31b40*/  LDC.64 R38, c[0x3][0x8] ;  /* 0x00c00200ff267b82 */ /* 0x000ef00000000a00 */
[----:B------:R-:W4:Y:S01]  /*31b50*/  LDC.64 R36, c[0x3][0x10] ;  /* 0x00c00400ff247b82 */ /* 0x000f220000000a00 */
[----:B0-----:R-:W-:-:S04]  /*31b60*/  ISETP.GE.U32.AND P0, PT, R21, R34, PT ;  /* 0x000000221500720c */ /* 0x001fc80003f06070 */
[----:B------:R-:W-:Y:S02]  /*31b70*/  ISETP.GE.U32.AND.EX P0, PT, R24, R35, PT, P0 ;  /* 0x000000231800720c */ /* 0x000fe40003f06100 */
[CC--:B---3--:R-:W-:Y:S02]  /*31b80*/  IADD3 R45, P1, PT, R27.reuse, -R38.reuse, RZ ;  /* 0x800000261b2d7210 */ /* 0x0c8fe40007f3e0ff */
[----:B------:R-:W-:Y:S02]  /*31b90*/  SEL R40, RZ, 0x1, P0 ;  /* 0x00000001ff287807 */ /* 0x000fe40000000000 */
[----:B------:R-:W-:Y:S01]  /*31ba0*/  ISETP.LT.U32.AND P2, PT, R27, R38, PT ;  /* 0x000000261b00720c */ /* 0x000fe20003f41070 */
[----:B------:R-:W-:Y:S01]  /*31bb0*/  IMAD.X R47, R26, 0x1, ~R39, P1 ;  /* 0x000000011a2f7824 */ /* 0x000fe200008e0e27 */
[----:B------:R-:W-:Y:S02]  /*31bc0*/  ISETP.GE.U32.AND P1, PT, R45, R40, PT ;  /* 0x000000282d00720c */ /* 0x000fe40003f26070 */
[----:B----4-:R-:W-:-:S02]  /*31bd0*/  ISETP.LT.U32.AND P3, PT, R25, R36, PT ;  /* 0x000000241900720c */ /* 0x010fc40003f61070 */
        /* <DEDUP_REMOVED lines=22> */
[C---:B------:R-:W-:Y:S02]  /*31d40*/  IADD3 R53, P3, PT, R0.reuse, R49, RZ ;  /* 0x0000003100357210 */ /* 0x040fe40007f7e0ff */
[----:B------:R-:W-:Y:S02]  /*31d50*/  IADD3 R49, P2, PT, R21, -R34, RZ ;  /* 0x8000002215317210 */ /* 0x000fe40007f5e0ff */
[----:B------:R-:W-:Y:S01]  /*31d60*/  ISETP.NE.U32.AND P1, PT, R53, RZ, PT ;  /* 0x000000ff3500720c */ /* 0x000fe20003f25070 */
[----:B------:R-:W-:Y:S01]  /*31d70*/  IMAD.X R51, R0, 0x1, R51, P3 ;  /* 0x0000000100337824 */ /* 0x000fe200018e0633 */
[----:B------:R-:W-:Y:S01]  /*31d80*/  IADD3 R27, P3, PT, R26, R45, RZ ;  /* 0x0000002d1a1b7210 */ /* 0x000fe20007f7e0ff */
[----:B------:R-:W-:Y:S01]  /*31d90*/  IMAD.X R42, R24, 0x1, ~R35, P2 ;  /* 0x00000001182a7824 */ /* 0x000fe200010e0e23 */
[----:B------:R-:W-:Y:S01]  /*31da0*/  IADD3 R25, P4, PT, R22, R41, RZ ;  /* 0x0000002916197210 */ /* 0x000fe20007f9e0ff */
[----:B------:R-:W-:Y:S01]  /*31db0*/  IMAD.MOV.U32 R0, RZ, RZ, R40 ;  /* 0x000000ffff007224 */ /* 0x000fe200078e0028 */
        /* <DEDUP_REMOVED lines=27> */
.L_x_428:
        /* <DEDUP_REMOVED lines=64> */
.L_x_429:
        /* <DEDUP_REMOVED lines=15> */
[----:B------:R-:W-:-:S02]  /*32460*/  SEL R26, RZ, 0xffffffff, !P1 ;  /* 0xffffffffff1a7807 */ /* 0x000fc40004800000 */
        /* <DEDUP_REMOVED lines=13> */
.L_x_427:
[----:B------:R-:W-:Y:S01]  /*32540*/  ISETP.NE.U32.AND P0, PT, R28, RZ, PT ;  /* 0x000000ff1c00720c */ /* 0x000fe20003f05070 */
[----:B------:R-:W-:-:S03]  /*32550*/  IMAD.MOV.U32 R28, RZ, RZ, 0x1 ;  /* 0x00000001ff1c7424 */ /* 0x000fc600078e00ff */
[----:B------:R-:W-:-:S13]  /*32560*/  ISETP.NE.AND.EX P0, PT, RZ, RZ, PT, P0 ;  /* 0x000000ffff00720c */ /* 0x000fda0003f05300 */
[----:B------:R-:W-:Y:S05]  /*32570*/  @!P0 BRA `(.L_x_424) ;  /* 0x0000002800188947 */ /* 0x000fea0003800000 */
        /* <DEDUP_REMOVED lines=19> */
[----:B------:R-:W-:Y:S01]  /*326b0*/  IMAD.IADD R41, R41, 0x1, R39 ;  /* 0x0000000129297824 */ /* 0x000fe200078e0227 */
[----:B------:R-:W-:Y:S01]  /*326c0*/  IADD3 RZ, P5, PT, R45, R36, RZ ;  /* 0x000000242dff7210 */ /* 0x000fe20007fbe0ff */
[----:B------:R-:W-:-:S04]  /*326d0*/  IMAD.WIDE.U32 R48, R26, R19, RZ ;  /* 0x000000131a307225 */ /* 0x000fc800078e00ff */
[----:B------:R-:W-:Y:S02]  /*326e0*/  IMAD.X R45, R41, 0x1, R35, P6 ;  /* 0x00000001292d7824 */ /* 0x000fe400030e0623 */
[----:B------:R-:W-:Y:S02]  /*326f0*/  IMAD.X R39, RZ, RZ, RZ, P2 ;  /* 0x000000ffff277224 */ /* 0x000fe400010e06ff */
[----:B------:R-:W-:Y:S01]  /*32700*/  IMAD.MOV.U32 R38, RZ, RZ, R43 ;  /* 0x000000ffff267224 */ /* 0x000fe200078e002b */
[----:B------:R-:W-:Y:S01]  /*32710*/  ISETP.GE.U32.AND.EX P0, PT, R45, R41, PT, P0 ;  /* 0x000000292d00720c */ /* 0x000fe20003f06100 */
[----:B------:R-:W-:Y:S02]  /*32720*/  IMAD R34, R16, R21, RZ ;  /* 0x0000001510227224 */ /* 0x000fe400078e02ff */
[----:B------:R-:W-:Y:S01]  /*32730*/  IMAD.WIDE.U32 R46, R27, R19, RZ ;  /* 0x000000131b2e7225 */ /* 0x000fe200078e00ff */
[----:B------:R-:W-:-:S03]  /*32740*/  SEL R55, RZ, 0x1, P0 ;  /* 0x00000001ff377807 */ /* 0x000fc60000000000 */
[----:B------:R-:W-:-:S04]  /*32750*/  IMAD.WIDE.U32 R48, P4, R27, R20, R48 ;  /* 0x000000141b307225 */ /* 0x000fc80007880030 */
[----:B------:R-:W-:Y:S01]  /*32760*/  IMAD R36, R20, R27, RZ ;  /* 0x0000001b14247224 */ /* 0x000fe200078e02ff */
[----:B------:R-:W-:Y:S01]  /*32770*/  IADD3 RZ, P2, PT, R47, R48, RZ ;  /* 0x000000302fff7210 */ /* 0x000fe20007f5e0ff */
[----:B------:R-:W-:-:S04]  /*32780*/  IMAD.WIDE.U32 R42, R15, R21, RZ ;  /* 0x000000150f2a7225 */ /* 0x000fc800078e00ff */
[C---:B------:R-:W-:Y:S02]  /*32790*/  IMAD R41, R24.reuse, R15, R34 ;  /* 0x0000000f18297224 */ /* 0x040fe400078e0222 */
[----:B------:R-:W-:-:S04]  /*327a0*/  IMAD.WIDE.U32.X R38, R24, R18, R38, P3 ;  /* 0x0000001218267225 */ /* 0x000fc800018e0426 */
[----:B------:R-:W-:-:S04]  /*327b0*/  IMAD.WIDE.U32 R34, R27, R19, R44 ;  /* 0x000000131b227225 */ /* 0x000fc800078e002c */
[----:B------:R-:W-:Y:S01]  /*327c0*/  IMAD R51, R26, R19, R36 ;  /* 0x000000131a337224 */ /* 0x000fe200078e0224 */
[----:B------:R-:W-:Y:S01]  /*327d0*/  ISETP.GE.U32.AND P0, PT, R34, R44, PT ;  /* 0x0000002c2200720c */ /* 0x000fe20003f06070 */
[----:B------:R-:W-:Y:S01]  /*327e0*/  IMAD.X R47, RZ, RZ, RZ, P4 ;  /* 0x000000ffff2f7224 */ /* 0x000fe200020e06ff */
[----:B------:R-:W-:Y:S01]  /*327f0*/  IADD3 R54, P3, P4, R42, R38, R55 ;  /* 0x000000262a367210 */ /* 0x000fe20007c7e037 */
[----:B------:R-:W-:Y:S02]  /*32800*/  IMAD.IADD R43, R43, 0x1, R41 ;  /* 0x000000012b2b7824 */ /* 0x000fe400078e0229 */
[----:B------:R-:W-:Y:S02]  /*32810*/  IMAD.IADD R40, R35, 0x1, R51 ;  /* 0x0000000123287824 */ /* 0x000fe400078e0233 */
[----:B------:R-:W-:Y:S01]  /*32820*/  IMAD.WIDE.U32 R50, R26, R17, RZ ;  /* 0x000000111a327225 */ /* 0x000fe200078e00ff */
[----:B------:R-:W-:Y:S02]  /*32830*/  IADD3.X R55, PT, PT, R43, R39, RZ, P3, P4 ;  /* 0x000000272b377210 */ /* 0x000fe40001fe84ff */
[----:B------:R-:W-:Y:S01]  /*32840*/  ISETP.GE.U32.AND.EX P0, PT, R40, R45, PT, P0 ;  /* 0x0000002d2800720c */ /* 0x000fe20003f06100 */
[----:B------:R-:W-:-:S02]  /*32850*/  IMAD.MOV.U32 R46, RZ, RZ, R49 ;  /* 0x000000ffff2e7224 */ /* 0x000fc400078e0031 */
[----:B------:R-:W-:Y:S01]  /*32860*/  IMAD R36, R18, R27, RZ ;  /* 0x0000001b12247224 */ /* 0x000fe200078e02ff */
[----:B------:R-:W-:Y:S01]  /*32870*/  SEL R41, RZ, 0x1, P0 ;  /* 0x00000001ff297807 */ /* 0x000fe20000000000 */
[----:B------:R-:W-:Y:S01]  /*32880*/  IMAD.WIDE.U32.X R38, R26, R20, R46, P2 ;  /* 0x000000141a267225 */ /* 0x000fe200010e042e */
[----:B------:R-:W-:-:S03]  /*32890*/  ISETP.GE.U32.AND P0, PT, R54, R42, PT ;  /* 0x0000002a3600720c */ /* 0x000fc60003f06070 */
[----:B------:R-:W-:Y:S01]  /*328a0*/  IMAD R57, R26, R17, R36 ;  /* 0x000000111a397224 */ /* 0x000fe200078e0224 */
[----:B------:R-:W-:Y:S01]  /*328b0*/  ISETP.GE.U32.AND.EX P0, PT, R55, R43, PT, P0 ;  /* 0x0000002b3700720c */ /* 0x000fe20003f06100 */
[----:B------:R-:W-:-:S04]  /*328c0*/  IMAD.WIDE.U32 R50, P3, R27, R18, R50 ;  /* 0x000000121b327225 */ /* 0x000fc80007860032 */
[----:B------:R-:W-:-:S04]  /*328d0*/  IMAD.WIDE.U32 R46, R27, R17, R54 ;  /* 0x000000111b2e7225 */ /* 0x000fc800078e0036 */
[----:B------:R-:W-:Y:S02]  /*328e0*/  IMAD.MOV.U32 R44, RZ, RZ, R37 ;  /* 0x000000ffff2c7224 */ /* 0x000fe400078e0025 */
[----:B------:R-:W-:Y:S01]  /*328f0*/  IMAD.X R53, RZ, RZ, RZ, P3 ;  /* 0x000000ffff357224 */ /* 0x000fe200018e06ff */
[----:B------:R-:W-:Y:S01]  /*32900*/  IADD3 R38, P3, P4, R46, R38, R41 ;  /* 0x000000262e267210 */ /* 0x000fe20007c7e029 */
[----:B------:R-:W-:Y:S01]  /*32910*/  IMAD.IADD R37, R47, 0x1, R57 ;  /* 0x000000012f257824 */ /* 0x000fe200078e0239 */
[----:B------:R-:W-:Y:S01]  /*32920*/  SEL R57, RZ, 0x1, P0 ;  /* 0x00000001ff397807 */ /* 0x000fe20000000000 */
[----:B------:R-:W-:Y:S01]  /*32930*/  IMAD.WIDE.U32 R48, R27, R17, RZ ;  /* 0x000000111b307225 */ /* 0x000fe200078e00ff */
[----:B------:R-:W-:Y:S02]  /*32940*/  ISETP.GE.U32.AND P2, PT, R38, R46, PT ;  /* 0x0000002e2600720c */ /* 0x000fe40003f46070 */
[----:B------:R-:W-:Y:S01]  /*32950*/  IADD3.X R39, PT, PT, R37, R39, RZ, P3, P4 ;  /* 0x0000002725277210 */ /* 0x000fe20001fe84ff */
[----:B------:R-:W-:Y:S01]  /*32960*/  IMAD.X R45, RZ, RZ, RZ, P1 ;  /* 0x000000ffff2d7224 */ /* 0x000fe200008e06ff */
[----:B------:R-:W-:Y:S01]  /*32970*/  ISETP.GE.U32.AND P1, PT, R46, R54, PT ;  /* 0x000000362e00720c */ /* 0x000fe20003f26070 */
[----:B------:R-:W-:Y:S01]  /*32980*/  IMAD R41, R14, R21, RZ ;  /* 0x000000150e297224 */ /* 0x000fe200078e02ff */
[----:B------:R-:W-:Y:S01]  /*32990*/  IADD3 RZ, P6, PT, R49, R50, RZ ;  /* 0x0000003231ff7210 */ /* 0x000fe20007fde0ff */
[----:B------:R-:W-:Y:S01]  /*329a0*/  IMAD.WIDE.U32 R48, R26, R15, RZ ;  /* 0x0000000f1a307225 */ /* 0x000fe200078e00ff */
[----:B------:R-:W-:-:S02]  /*329b0*/  ISETP.GE.U32.AND.EX P1, PT, R37, R55, PT, P1 ;  /* 0x000000372500720c */ /* 0x000fc40003f26110 */
[----:B------:R-:W-:Y:S01]  /*329c0*/  ISETP.GE.U32.AND.EX P2, PT, R39, R37, PT, P2 ;  /* 0x000000252700720c */ /* 0x000fe20003f46120 */
[----:B------:R-:W-:Y:S02]  /*329d0*/  IMAD.MOV.U32 R52, RZ, RZ, R51 ;  /* 0x000000ffff347224 */ /* 0x000fe400078e0033 */
[----:B------:R-:W-:-:S04]  /*329e0*/  IMAD.WIDE.U32 R36, R13, R21, RZ ;  /* 0x000000150d247225 */ /* 0x000fc800078e00ff */
[C---:B------:R-:W-:Y:S02]  /*329f0*/  IMAD R41, R24.reuse, R13, R41 ;  /* 0x0000000d18297224 */ /* 0x040fe400078e0229 */
[----:B------:R-:W-:-:S04]  /*32a00*/  IMAD.WIDE.U32.X R44, R24, R16, R44, P5 ;  /* 0x00000010182c7225 */ /* 0x000fc800028e042c */
[----:B------:R-:W-:Y:S01]  /*32a10*/  IMAD.IADD R65, R37, 0x1, R41 ;  /* 0x0000000125417824 */ /* 0x000fe200078e0229 */
[----:B------:R-:W-:Y:S01]  /*32a20*/  SEL R41, RZ, 0x1, P1 ;  /* 0x00000001ff297807 */ /* 0x000fe20000800000 */
[----:B------:R-:W-:Y:S01]  /*32a30*/  IMAD.WIDE.U32.X R50, R26, R18, R52, P6 ;  /* 0x000000121a327225 */ /* 0x000fe200030e0434 */
[----:B------:R-:W-:Y:S02]  /*32a40*/  IADD3 R44, P5, P6, R36, R44, R57 ;  /* 0x0000002c242c7210 */ /* 0x000fe40007ebe039 */
[----:B------:R-:W-:Y:S01]  /*32a50*/  SEL R37, RZ, 0x1, P2 ;  /* 0x00000001ff257807 */ /* 0x000fe20001000000 */
[----:B------:R-:W-:Y:S01]  /*32a60*/  IMAD.WIDE.U32 R54, R27, R15, RZ ;  /* 0x0000000f1b367225 */ /* 0x000fe200078e00ff */
[----:B------:R-:W-:Y:S02]  /*32a70*/  IADD3.X R45, PT, PT, R65, R45, RZ, P5, P6 ;  /* 0x0000002d412d7210 */ /* 0x000fe40002fec4ff */
[----:B------:R-:W-:Y:S01]  /*32a80*/  IADD3 R37, P0, P2, R37, R50, R41 ;  /* 0x0000003225257210 */ /* 0x000fe20007a1e029 */
[----:B------:R-:W-:-:S03]  /*32a90*/  IMAD.WIDE.U32 R48, P4, R27, R16, R48 ;  /* 0x000000101b307225 */ /* 0x000fc60007880030 */
[----:B------:R-:W-:Y:S01]  /*32aa0*/  IADD3.X R64, PT, PT, RZ, R51, RZ, P0, P2 ;  /* 0x00000033ff407210 */ /* 0x000fe200007e44ff */
[----:B------:R-:W-:Y:S01]  /*32ab0*/  IMAD.WIDE.U32 R46, R24, R13, RZ ;  /* 0x0000000d182e7225 */ /* 0x000fe200078e00ff */
[----:B------:R-:W-:-:S03]  /*32ac0*/  IADD3 RZ, P5, PT, R55, R48, RZ ;  /* 0x0000003037ff7210 */ /* 0x000fc60007fbe0ff */
[----:B------:R-:W-:-:S04]  /*32ad0*/  IMAD.WIDE.U32 R54, R22, R17, RZ ;  /* 0x0000001116367225 */ /* 0x000fc800078e00ff */
[----:B------:R-:W-:-:S04]  /*32ae0*/  IMAD.WIDE.U32 R42, R21, R13, RZ ;  /* 0x0000000d152a7225 */ /* 0x000fc800078e00ff */
[----:B------:R-:W-:-:S04]  /*32af0*/  IMAD.WIDE.U32 R46, P3, R21, R14, R46 ;  /* 0x0000000e152e7225 */ /* 0x000fc8000786002e */
[----:B------:R-:W-:Y:S01]  /*32b00*/  IMAD.WIDE.U32 R52, R26, R13, RZ ;  /* 0x0000000d1a347225 */ /* 0x000fe200078e00ff */
[----:B------:R-:W-:-:S03]  /*32b10*/  IADD3 RZ, P1, PT, R43, R46, RZ ;  /* 0x0000002e2bff7210 */ /* 0x000fc60007f3e0ff */
[----:B------:R-:W-:-:S04]  /*32b20*/  IMAD.WIDE.U32 R62, P2, R25, R18, R54 ;  /* 0x00000012193e7225 */ /* 0x000fc80007840036 */
[----:B------:R-:W-:-:S04]  /*32b30*/  IMAD.WIDE.U32 R50, R22, R19, RZ ;  /* 0x0000001316327225 */ /* 0x000fc800078e00ff */
[----:B------:R-:W-:Y:S02]  /*32b40*/  IMAD.MOV.U32 R54, RZ, RZ, R49 ;  /* 0x000000ffff367224 */ /* 0x000fe400078e0031 */
[----:B------:R-:W-:Y:S01]  /*32b50*/  IMAD.X R49, RZ, RZ, RZ, P2 ;  /* 0x000000ffff317224 */ /* 0x000fe200010e06ff */
[----:B------:R-:W-:Y:S01]  /*32b60*/  ISETP.GE.U32.AND P2, PT, R44, R36, PT ;  /* 0x000000242c00720c */ /* 0x000fe20003f46070 */
[----:B------:R-:W-:-:S03]  /*32b70*/  IMAD.WIDE.U32 R42, R27, R13, RZ ;  /* 0x0000000d1b2a7225 */ /* 0x000fc600078e00ff */
[----:B------:R-:W-:Y:S01]  /*32b80*/  ISETP.GE.U32.AND.EX P2, PT, R45, R65, PT, P2 ;  /* 0x000000412d00720c */ /* 0x000fe20003f46120 */
[----:B------:R-:W-:-:S04]  /*32b90*/  IMAD.WIDE.U32 R52, P6, R27, R14, R52 ;  /* 0x0000000e1b347225 */ /* 0x000fc800078c0034 */
[----:B------:R-:W-:-:S04]  /*32ba0*/  IMAD.WIDE.U32 R56, R25, R19, RZ ;  /* 0x0000001319387225 */ /* 0x000fc800078e00ff */
[----:B------:R-:W-:-:S04]  /*32bb0*/  IMAD.WIDE.U32 R58, P0, R25, R20, R50 ;  /* 0x00000014193a7225 */ /* 0x000fc80007800032 */
[----:B------:R-:W-:Y:S01]  /*32bc0*/  IMAD.X R51, RZ, RZ, RZ, P3 ;  /* 0x000000ffff337224 */ /* 0x000fe200018e06ff */
[----:B------:R-:W-:Y:S01]  /*32bd0*/  IADD3 RZ, P3, PT, R43, R52, RZ ;  /* 0x000000342bff7210 */ /* 0x000fe20007f7e0ff */
[----:B------:R-:W-:Y:S02]  /*32be0*/  IMAD.MOV.U32 R50, RZ, RZ, R47 ;  /* 0x000000ffff327224 */ /* 0x000fe400078e002f */
[----:B------:R-:W-:Y:S01]  /*32bf0*/  IMAD.X R43, RZ, RZ, RZ, P6 ;  /* 0x000000ffff2b7224 */ /* 0x000fe200030e06ff */
[----:B------:R-:W-:Y:S01]  /*32c00*/  IADD3 RZ, P6, PT, R57, R58, RZ ;  /* 0x0000003a39ff7210 */ /* 0x000fe20007fde0ff */
[----:B------:R-:W-:Y:S02]  /*32c10*/  IMAD R36, R16, R27, RZ ;  /* 0x0000001b10247224 */ /* 0x000fe400078e02ff */
[----:B------:R-:W-:Y:S01]  /*32c20*/  IMAD.MOV.U32 R42, RZ, RZ, R53 ;  /* 0x000000ffff2a7224 */ /* 0x000fe200078e0035 */
[----:B------:R-:W-:Y:S01]  /*32c30*/  SEL R53, RZ, 0x1, P2 ;  /* 0x00000001ff357807 */ /* 0x000fe20001000000 */
[----:B------:R-:W-:-:S04]  /*32c40*/  IMAD.WIDE.U32.X R50, R24, R14, R50, P1 ;  /* 0x0000000e18327225 */ /* 0x000fc800008e0432 */
[----:B------:R-:W-:Y:S01]  /*32c50*/  IMAD.WIDE.U32 R56, R27, R15, R44 ;  /* 0x0000000f1b387225 */ /* 0x000fe200078e002c */
[----:B------:R-:W-:-:S03]  /*32c60*/  IADD3 R52, P2, PT, R53, R50, RZ ;  /* 0x0000003235347210 */ /* 0x000fc60007f5e0ff */
[----:B------:R-:W-:Y:S01]  /*32c70*/  IMAD R41, R26, R15, R36 ;  /* 0x0000000f1a297224 */ /* 0x000fe200078e0224 */
[----:B------:R-:W-:Y:S01]  /*32c80*/  IADD3 R50, P1, PT, R37, R56, RZ ;  /* 0x0000003825327210 */ /* 0x000fe20007f3e0ff */
        /* <DEDUP_REMOVED lines=12> */
[----:B------:R-:W-:Y:S01]  /*32d50*/  IMAD.X R55, RZ, RZ, RZ, P4 ;  /* 0x000000ffff377224 */ /* 0x000fe200020e06ff */
[----:B------:R-:W-:Y:S01]  /*32d60*/  SEL R38, RZ, 0x1, P0 ;  /* 0x00000001ff267807 */ /* 0x000fe20000000000 */
[----:B------:R-:W-:Y:S02]  /*32d70*/  IMAD.IADD R41, R37, 0x1, R57 ;  /* 0x0000000125297824 */ /* 0x000fe400078e0239 */
[----:B------:R-:W-:-:S03]  /*32d80*/  IMAD.WIDE.U32 R60, R25, R17, RZ ;  /* 0x00000011193c7225 */ /* 0x000fc600078e00ff */
[----:B------:R-:W-:Y:S01]  /*32d90*/  ISETP.GE.U32.AND.EX P1, PT, R41, R39, PT, P1 ;  /* 0x000000272900720c */ /* 0x000fe20003f26110 */
[----:B------:R-:W-:Y:S01]  /*32da0*/  IMAD.MOV.U32 R46, RZ, RZ, R59 ;  /* 0x000000ffff2e7224 */ /* 0x000fe200078e003b */
[----:B------:R-:W-:Y:S01]  /*32db0*/  SEL R59, RZ, 0x1, P2 ;  /* 0x00000001ff3b7807 */ /* 0x000fe20001000000 */
[----:B------:R-:W-:Y:S01]  /*32dc0*/  IMAD.WIDE.U32.X R44, R26, R16, R54, P5 ;  /* 0x000000101a2c7225 */ /* 0x000fe200028e0436 */
[----:B------:R-:W-:Y:S02]  /*32dd0*/  IADD3 RZ, P4, PT, R61, R62, RZ ;  /* 0x0000003e3dff7210 */ /* 0x000fe40007f9e0ff */
[----:B------:R-:W-:Y:S01]  /*32de0*/  SEL R57, RZ, 0x1, P1 ;  /* 0x00000001ff397807 */ /* 0x000fe20000800000 */
[----:B------:R-:W-:Y:S01]  /*32df0*/  IMAD R39, R18, R25, RZ ;  /* 0x0000001912277224 */ /* 0x000fe200078e02ff */
[----:B------:R-:W-:Y:S01]  /*32e00*/  IADD3 R59, P0, P5, R59, R44, R38 ;  /* 0x0000002c3b3b7210 */ /* 0x000fe20007d1e026 */
[----:B------:R-:W-:-:S04]  /*32e10*/  IMAD.WIDE.U32 R54, R27, R13, R52 ;  /* 0x0000000d1b367225 */ /* 0x000fc800078e0034 */
[----:B------:R-:W-:Y:S01]  /*32e20*/  IMAD R27, R14, R27, RZ ;  /* 0x0000001b0e1b7224 */ /* 0x000fe200078e02ff */
[----:B------:R-:W-:Y:S01]  /*32e30*/  ISETP.GE.U32.AND P2, PT, R54, R52, PT ;  /* 0x000000343600720c */ /* 0x000fe20003f46070 */
[----:B------:R-:W-:Y:S01]  /*32e40*/  IMAD R61, R22, R17, R39 ;  /* 0x00000011163d7224 */ /* 0x000fe200078e0227 */
[----:B------:R-:W-:Y:S01]  /*32e50*/  IADD3.X R52, PT, PT, RZ, R45, RZ, P0, P5 ;  /* 0x0000002dff347210 */ /* 0x000fe200007ea4ff */
[----:B------:R-:W-:-:S04]  /*32e60*/  IMAD.WIDE.U32 R38, R25, R17, R50 ;  /* 0x0000001119267225 */ /* 0x000fc800078e0032 */
[----:B------:R-:W-:Y:S01]  /*32e70*/  IMAD.WIDE.U32.X R46, R22, R20, R46, P6 ;  /* 0x00000014162e7225 */ /* 0x000fe200030e042e */
[----:B------:R-:W-:-:S03]  /*32e80*/  ISETP.GE.U32.AND P5, PT, R38, R50, PT ;  /* 0x000000322600720c */ /* 0x000fc60003fa6070 */
[----:B------:R-:W-:Y:S01]  /*32e90*/  IMAD R45, R26, R13, R27 ;  /* 0x0000000d1a2d7224 */ /* 0x000fe200078e021b */
[----:B------:R-:W-:Y:S01]  /*32ea0*/  IADD3 R44, P0, P1, R38, R46, R57 ;  /* 0x0000002e262c7210 */ /* 0x000fe2000791e039 */
[----:B------:R-:W-:Y:S01]  /*32eb0*/  IMAD.IADD R27, R39, 0x1, R61 ;  /* 0x00000001271b7824 */ /* 0x000fe200078e023d */
[----:B------:R-:W-:Y:S01]  /*32ec0*/  IADD3 R46, P6, PT, R59, R54, RZ ;  /* 0x000000363b2e7210 */ /* 0x000fe20007fde0ff */
[----:B------:R-:W-:Y:S02]  /*32ed0*/  IMAD.IADD R39, R55, 0x1, R45 ;  /* 0x0000000137277824 */ /* 0x000fe400078e022d */
[----:B------:R-:W-:Y:S01]  /*32ee0*/  IMAD.MOV.U32 R48, RZ, RZ, R63 ;  /* 0x000000ffff307224 */ /* 0x000fe200078e003f */
[----:B------:R-:W-:Y:S01]  /*32ef0*/  IADD3.X R45, PT, PT, R27, R47, RZ, P0, P1 ;  /* 0x0000002f1b2d7210 */ /* 0x000fe200007e24ff */
[----:B------:R-:W-:Y:S01]  /*32f00*/  IMAD.X R47, R39, 0x1, R52, P6 ;  /* 0x00000001272f7824 */ /* 0x000fe200030e0634 */
[----:B------:R-:W-:Y:S01]  /*32f10*/  ISETP.GE.U32.AND P0, PT, R44, R38, PT ;  /* 0x000000262c00720c */ /* 0x000fe20003f06070 */
[----:B------:R-:W-:Y:S01]  /*32f20*/  IMAD.WIDE.U32.X R48, R22, R18, R48, P4 ;  /* 0x0000001216307225 */ /* 0x000fe200020e0430 */
[----:B------:R-:W-:-:S02]  /*32f30*/  ISETP.GE.U32.AND P1, PT, R46, R54, PT ;  /* 0x000000362e00720c */ /* 0x000fc40003f26070 */
[----:B------:R-:W-:Y:S01]  /*32f40*/  ISETP.GE.U32.AND.EX P5, PT, R27, R51, PT, P5 ;  /* 0x000000331b00720c */ /* 0x000fe20003fa6150 */
[----:B------:R-:W-:Y:S01]  /*32f50*/  IMAD.WIDE.U32 R50, R22, R13, RZ ;  /* 0x0000000d16327225 */ /* 0x000fe200078e00ff */
[----:B------:R-:W-:Y:S02]  /*32f60*/  ISETP.GE.U32.AND.EX P0, PT, R45, R27, PT, P0 ;  /* 0x0000001b2d00720c */ /* 0x000fe40003f06100 */
[----:B------:R-:W-:Y:S01]  /*32f70*/  ISETP.GE.U32.AND.EX P2, PT, R39, R53, PT, P2 ;  /* 0x000000352700720c */ /* 0x000fe20003f46120 */
[----:B------:R-:W-:Y:S01]  /*32f80*/  IMAD.WIDE.U32.X R26, R26, R14, R42, P3 ;  /* 0x0000000e1a1a7225 */ /* 0x000fe200018e042a */
        /* <DEDUP_REMOVED lines=8> */
[----:B------:R-:W-:Y:S01]  /*33010*/  IMAD.WIDE.U32 R38, R22, R15, RZ ;  /* 0x0000000f16267225 */ /* 0x000fe200078e00ff */
[----:B------:R-:W-:Y:S02]  /*33020*/  IADD3 R26, P0, P1, R43, R26, R42 ;  /* 0x0000001a2b1a7210 */ /* 0x000fe4000791e02a */
[----:B------:R-:W-:Y:S01]  /*33030*/  IADD3.X R70, PT, PT, RZ, R49, RZ, P6, P4 ;  /* 0x00000031ff467210 */ /* 0x000fe200037e84ff */
[----:B------:R-:W-:Y:S01]  /*33040*/  IMAD.WIDE.U32 R50, P2, R25, R14, R50 ;  /* 0x0000000e19327225 */ /* 0x000fe20007840032 */
[----:B------:R-:W-:-:S03]  /*33050*/  IADD3.X R27, PT, PT, RZ, R27, RZ, P0, P1 ;  /* 0x0000001bff1b7210 */ /* 0x000fc600007e24ff */
[----:B------:R-:W-:Y:S01]  /*33060*/  IMAD.WIDE.U32 R42, R25, R15, RZ ;  /* 0x0000000f192a7225 */ /* 0x000fe200078e00ff */
[----:B------:R-:W-:-:S03]  /*33070*/  IADD3 RZ, P0, PT, R55, R50, RZ ;  /* 0x0000003237ff7210 */ /* 0x000fc60007f1e0ff */
[----:B------:R-:W-:-:S04]  /*33080*/  IMAD.WIDE.U32 R38, P5, R25, R16, R38 ;  /* 0x0000001019267225 */ /* 0x000fc800078a0026 */
[----:B------:R-:W-:Y:S01]  /*33090*/  IMAD.WIDE.U32 R56, R23, R19, RZ ;  /* 0x0000001317387225 */ /* 0x000fe200078e00ff */
[----:B------:R-:W-:-:S03]  /*330a0*/  IADD3 RZ, P1, PT, R43, R38, RZ ;  /* 0x000000262bff7210 */ /* 0x000fc60007f3e0ff */
[----:B------:R-:W-:-:S04]  /*330b0*/  IMAD.WIDE.U32 R52, P3, R23, R20, R52 ;  /* 0x0000001417347225 */ /* 0x000fc80007860034 */
[----:B------:R-:W-:Y:S01]  /*330c0*/  IMAD.WIDE.U32 R48, R0, R17, RZ ;  /* 0x0000001100307225 */ /* 0x000fe200078e00ff */
[----:B------:R-:W-:-:S03]  /*330d0*/  IADD3 RZ, P6, PT, R57, R52, RZ ;  /* 0x0000003439ff7210 */ /* 0x000fc60007fde0ff */
[----:B------:R-:W-:-:S04]  /*330e0*/  IMAD.WIDE.U32 R54, R0, R15, RZ ;  /* 0x0000000f00367225 */ /* 0x000fc800078e00ff */
        /* <DEDUP_REMOVED lines=11> */
[----:B------:R-:W-:Y:S02]  /*331a0*/  IMAD.MOV.U32 R58, RZ, RZ, R39 ;  /* 0x000000ffff3a7224 */ /* 0x000fe400078e0027 */
[-C--:B------:R-:W-:Y:S02]  /*331b0*/  IMAD R38, R16, R25.reuse, RZ ;  /* 0x0000001910267224 */ /* 0x080fe400078e02ff */
[----:B------:R-:W-:Y:S02]  /*331c0*/  IMAD R39, R14, R25, RZ ;  /* 0x000000190e277224 */ /* 0x000fe400078e02ff */
[----:B------:R-:W-:Y:S01]  /*331d0*/  IMAD.X R43, RZ, RZ, RZ, P4 ;  /* 0x000000ffff2b7224 */ /* 0x000fe200020e06ff */
[----:B------:R-:W-:Y:S01]  /*331e0*/  IADD3 RZ, P4, PT, R63, R64, RZ ;  /* 0x000000403fff7210 */ /* 0x000fe20007f9e0ff */
[----:B------:R-:W-:Y:S01]  /*331f0*/  IMAD.X R49, RZ, RZ, RZ, P5 ;  /* 0x000000ffff317224 */ /* 0x000fe200028e06ff */
[----:B------:R-:W-:Y:S01]  /*33200*/  IADD3 RZ, P5, PT, R67, R68, RZ ;  /* 0x0000004443ff7210 */ /* 0x000fe20007fbe0ff */
[----:B------:R-:W-:-:S02]  /*33210*/  IMAD.MOV.U32 R60, RZ, RZ, R51 ;  /* 0x000000ffff3c7224 */ /* 0x000fc400078e0033 */
[----:B------:R-:W-:Y:S02]  /*33220*/  IMAD R50, R20, R23, RZ ;  /* 0x0000001714327224 */ /* 0x000fe400078e02ff */
[----:B------:R-:W-:-:S04]  /*33230*/  IMAD.WIDE.U32 R62, R25, R15, R46 ;  /* 0x0000000f193e7225 */ /* 0x000fc800078e002e */
[C---:B------:R-:W-:Y:S02]  /*33240*/  IMAD R51, R22.reuse, R15, R38 ;  /* 0x0000000f16337224 */ /* 0x040fe400078e0226 */
[----:B------:R-:W-:Y:S02]  /*33250*/  IMAD R67, R22, R13, R39 ;  /* 0x0000000d16437224 */ /* 0x000fe400078e0227 */
[----:B------:R-:W-:-:S04]  /*33260*/  IMAD.WIDE.U32 R38, R23, R19, R44 ;  /* 0x0000001317267225 */ /* 0x000fc800078e002c */
[----:B------:R-:W-:Y:S02]  /*33270*/  IMAD.MOV.U32 R42, RZ, RZ, R57 ;  /* 0x000000ffff2a7224 */ /* 0x000fe400078e0039 */
[----:B------:R-:W-:Y:S02]  /*33280*/  IMAD R57, R0, R19, R50 ;  /* 0x0000001300397224 */ /* 0x000fe400078e0232 */
        /* <DEDUP_REMOVED lines=13> */
[----:B------:R-:W-:Y:S01]  /*33360*/  IMAD.WIDE.U32 R60, R23, R17, R56 ;  /* 0x00000011173c7225 */ /* 0x000fe200078e0038 */
[----:B------:R-:W-:-:S02]  /*33370*/  ISETP.GE.U32.AND.EX P2, PT, R63, R47, PT, P2 ;  /* 0x0000002f3f00720c */ /* 0x000fc40003f46120 */
[----:B------:R-:W-:Y:S01]  /*33380*/  ISETP.GE.U32.AND.EX P1, PT, R57, R63, PT, P1 ;  /* 0x0000003f3900720c */ /* 0x000fe20003f26110 */
[C---:B------:R-:W-:Y:S01]  /*33390*/  IMAD R63, R0.reuse, R17, R22 ;  /* 0x00000011003f7224 */ /* 0x040fe200078e0216 */
[----:B------:R-:W-:Y:S01]  /*333a0*/  SEL R45, RZ, 0x1, P0 ;  /* 0x00000001ff2d7807 */ /* 0x000fe20000000000 */
[----:B------:R-:W-:Y:S01]  /*333b0*/  IMAD.WIDE.U32.X R46, R0, R20, R54, P6 ;  /* 0x00000014002e7225 */ /* 0x000fe200030e0436 */
[----:B------:R-:W-:-:S03]  /*333c0*/  SEL R22, RZ, 0x1, P2 ;  /* 0x00000001ff167807 */ /* 0x000fc60001000000 */
[----:B------:R-:W-:Y:S01]  /*333d0*/  IMAD.MOV.U32 R48, RZ, RZ, R65 ;  /* 0x000000ffff307224 */ /* 0x000fe200078e0041 */
[----:B------:R-:W-:Y:S01]  /*333e0*/  SEL R65, RZ, 0x1, P1 ;  /* 0x00000001ff417807 */ /* 0x000fe20000800000 */
[----:B------:R-:W-:Y:S01]  /*333f0*/  IMAD.IADD R63, R61, 0x1, R63 ;  /* 0x000000013d3f7824 */ /* 0x000fe200078e023f */
[----:B------:R-:W-:Y:S01]  /*33400*/  IADD3 R45, P0, P1, R60, R46, R45 ;  /* 0x0000002e3c2d7210 */ /* 0x000fe2000791e02d */
[----:B------:R-:W-:Y:S01]  /*33410*/  IMAD.WIDE.U32 R54, R25, R13, R26 ;  /* 0x0000000d19367225 */ /* 0x000fe200078e001a */
[----:B------:R-:W-:Y:S02]  /*33420*/  IADD3 R65, P2, P6, R65, R58, R22 ;  /* 0x0000003a41417210 */ /* 0x000fe40007e5e016 */
[----:B------:R-:W-:Y:S01]  /*33430*/  IADD3.X R62, PT, PT, R63, R47, RZ, P0, P1 ;  /* 0x0000002f3f3e7210 */ /* 0x000fe200007e24ff */
[-C--:B------:R-:W-:Y:S01]  /*33440*/  IMAD R25, R14, R23.reuse, RZ ;  /* 0x000000170e197224 */ /* 0x080fe200078e02ff */
[----:B------:R-:W-:Y:S01]  /*33450*/  ISETP.GE.U32.AND P0, PT, R45, R60, PT ;  /* 0x0000003c2d00720c */ /* 0x000fe20003f06070 */
[----:B------:R-:W-:Y:S01]  /*33460*/  IMAD.MOV.U32 R52, RZ, RZ, R69 ;  /* 0x000000ffff347224 */ /* 0x000fe200078e0045 */
[----:B------:R-:W-:Y:S01]  /*33470*/  ISETP.GE.U32.AND P1, PT, R60, R56, PT ;  /* 0x000000383c00720c */ /* 0x000fe20003f26070 */
[----:B------:R-:W-:Y:S01]  /*33480*/  IMAD R22, R16, R23, RZ ;  /* 0x0000001710167224 */ /* 0x000fe200078e02ff */
[----:B------:R-:W-:Y:S01]  /*33490*/  IADD3.X R58, PT, PT, RZ, R59, RZ, P2, P6 ;  /* 0x0000003bff3a7210 */ /* 0x000fe200017ec4ff */
[----:B------:R-:W-:Y:S01]  /*334a0*/  IMAD R71, R0, R13, R25 ;  /* 0x0000000d00477224 */ /* 0x000fe200078e0219 */
[----:B------:R-:W-:Y:S01]  /*334b0*/  ISETP.GE.U32.AND.EX P0, PT, R62, R63, PT, P0 ;  /* 0x0000003f3e00720c */ /* 0x000fe20003f06100 */
[----:B------:R-:W-:Y:S01]  /*334c0*/  IMAD.IADD R25, R55, 0x1, R67 ;  /* 0x0000000137197824 */ /* 0x000fe200078e0243 */
[----:B------:R-:W-:Y:S01]  /*334d0*/  IADD3 R46, P2, PT, R65, R54, RZ ;  /* 0x00000036412e7210 */ /* 0x000fe20007f5e0ff */
[----:B------:R-:W-:Y:S01]  /*334e0*/  IMAD.WIDE.U32.X R60, R0, R18, R42, P3 ;  /* 0x00000012003c7225 */ /* 0x000fe200018e042a */
[----:B------:R-:W-:-:S02]  /*334f0*/  ISETP.GE.U32.AND.EX P1, PT, R63, R57, PT, P1 ;  /* 0x000000393f00720c */ /* 0x000fc40003f26110 */
[----:B------:R-:W-:Y:S01]  /*33500*/  SEL R59, RZ, 0x1, P0 ;  /* 0x00000001ff3b7807 */ /* 0x000fe20000000000 */
[----:B------:R-:W-:Y:S01]  /*33510*/  IMAD R69, R0, R15, R22 ;  /* 0x0000000f00457224 */ /* 0x000fe200078e0216 */
[----:B------:R-:W-:Y:S01]  /*33520*/  ISETP.GE.U32.AND P0, PT, R54, R26, PT ;  /* 0x0000001a3600720c */ /* 0x000fe20003f06070 */
[----:B------:R-:W-:-:S03]  /*33530*/  IMAD.WIDE.U32.X R48, R0, R16, R48, P4 ;  /* 0x0000001000307225 */ /* 0x000fc600020e0430 */
[C---:B------:R-:W-:Y:S01]  /*33540*/  ISETP.GE.U32.AND.EX P0, PT, R25.reuse, R27, PT, P0 ;  /* 0x0000001b1900720c */ /* 0x040fe20003f06100 */
[----:B------:R-:W-:Y:S01]  /*33550*/  IMAD.WIDE.U32.X R42, R0, R14, R52, P5 ;  /* 0x0000000e002a7225 */ /* 0x000fe200028e0434 */
[----:B------:R-:W-:Y:S02]  /*33560*/  SEL R0, RZ, 0x1, P1 ;  /* 0x00000001ff007807 */ /* 0x000fe40000800000 */
[----:B------:R-:W-:Y:S01]  /*33570*/  ISETP.GE.U32.AND P1, PT, R46, R54, PT ;  /* 0x000000362e00720c */ /* 0x000fe20003f26070 */
[----:B------:R-:W-:Y:S01]  /*33580*/  IMAD.X R47, R25, 0x1, R58, P2 ;  /* 0x00000001192f7824 */ /* 0x000fe200010e063a */
[----:B------:R-:W-:Y:S01]  /*33590*/  IADD3 R59, P2, P3, R59, R60, R0 ;  /* 0x0000003c3b3b7210 */ /* 0x000fe20007b5e000 */
[----:B------:R-:W-:Y:S01]  /*335a0*/  IMAD.WIDE.U32 R26, R62, 0x3d1, RZ ;  /* 0x000003d13e1a7825 */ /* 0x000fe200078e00ff */
[----:B------:R-:W-:Y:S02]  /*335b0*/  SEL R22, RZ, 0x1, P0 ;  /* 0x00000001ff167807 */ /* 0x000fe40000000000 */
[----:B------:R-:W-:Y:S01]  /*335c0*/  ISETP.GE.U32.AND.EX P1, PT, R47, R25, PT, P1 ;  /* 0x000000192f00720c */ /* 0x000fe20003f26110 */
[----:B------:R-:W-:Y:S01]  /*335d0*/  IMAD.WIDE.U32 R52, R23, R15, R46 ;  /* 0x0000000f17347225 */ /* 0x000fe200078e002e */
[----:B------:R-:W-:-:S02]  /*335e0*/  IADD3.X R58, PT, PT, RZ, R61, RZ, P2, P3 ;  /* 0x0000003dff3a7210 */ /* 0x000fc400017e64ff */
[----:B------:R-:W-:Y:S01]  /*335f0*/  SEL R57, RZ, 0x1, P1 ;  /* 0x00000001ff397807 */ /* 0x000fe20000800000 */
[----:B------:R-:W-:Y:S01]  /*33600*/  IMAD.WIDE.U32 R54, R45, 0x3d1, RZ ;  /* 0x000003d12d367825 */ /* 0x000fe200078e00ff */
[----:B------:R-:W-:-:S03]  /*33610*/  IADD3 R59, P1, PT, R59, R52, RZ ;  /* 0x000000343b3b7210 */ /* 0x000fc60007f3e0ff */
[----:B------:R-:W-:Y:S01]  /*33620*/  IMAD.WIDE.U32 R26, P2, RZ, R45, R26 ;  /* 0x0000002dff1a7225 */ /* 0x000fe2000784001a */
[----:B------:R-:W-:-:S03]  /*33630*/  IADD3 R0, P3, PT, RZ, R54, RZ ;  /* 0x00000036ff007210 */ /* 0x000fc60007f7e0ff */
[----:B------:R-:W-:Y:S01]  /*33640*/  IMAD.IADD R25, R53, 0x1, R69 ;  /* 0x0000000135197824 */ /* 0x000fe200078e0245 */
[----:B------:R-:W-:Y:S01]  /*33650*/  ISETP.GE.U32.AND P0, PT, R0, R54, PT ;  /* 0x000000360000720c */ /* 0x000fe20003f06070 */
[----:B------:R-:W-:Y:S01]  /*33660*/  IMAD.X R53, RZ, RZ, RZ, P2 ;  /* 0x000000ffff357224 */ /* 0x000fe200010e06ff */
[----:B------:R-:W-:Y:S01]  /*33670*/  ISETP.GE.U32.AND P2, PT, R52, R46, PT ;  /* 0x0000002e3400720c */ /* 0x000fe20003f46070 */
[----:B------:R-:W-:Y:S01]  /*33680*/  IMAD.X R58, R25, 0x1, R58, P1 ;  /* 0x00000001193a7824 */ /* 0x000fe200008e063a */
[----:B------:R-:W-:Y:S01]  /*33690*/  ISETP.GE.U32.AND P1, PT, R59, R52, PT ;  /* 0x000000343b00720c */ /* 0x000fe20003f26070 */
[----:B------:R-:W-:Y:S01]  /*336a0*/  IMAD.MOV.U32 R52, RZ, RZ, R27 ;  /* 0x000000ffff347224 */ /* 0x000fe200078e001b */
[----:B------:R-:W-:Y:S02]  /*336b0*/  IADD3 R54, P4, PT, R55, R26, RZ ;  /* 0x0000001a37367210 */ /* 0x000fe40007f9e0ff */
[----:B------:R-:W-:Y:S02]  /*336c0*/  ISETP.GE.U32.AND.EX P2, PT, R25, R47, PT, P2 ;  /* 0x0000002f1900720c */ /* 0x000fe40003f46120 */
[----:B------:R-:W-:Y:S01]  /*336d0*/  ISETP.GE.U32.AND.EX P1, PT, R58, R25, PT, P1 ;  /* 0x000000193a00720c */ /* 0x000fe20003f26110 */
[----:B------:R-:W-:Y:S01]  /*336e0*/  IMAD.X R25, R54, 0x1, R45, P3 ;  /* 0x0000000136197824 */ /* 0x000fe200018e062d */
[----:B------:R-:W-:Y:S01]  /*336f0*/  IADD3 R26, P5, P6, R57, R50, R22 ;  /* 0x00000032391a7210 */ /* 0x000fe20007ebe016 */
[----:B------:R-:W-:Y:S01]  /*33700*/  IMAD.WIDE.U32.X R46, RZ, R62, R52, P4 ;  /* 0x0000003eff2e7225 */ /* 0x000fe200020e0434 */
[----:B------:R-:W-:-:S02]  /*33710*/  SEL R45, RZ, 0x1, P2 ;  /* 0x00000001ff2d7807 */ /* 0x000fc40001000000 */
[----:B------:R-:W-:Y:S01]  /*33720*/  SEL R57, RZ, 0x1, P1 ;  /* 0x00000001ff397807 */ /* 0x000fe20000800000 */
[----:B------:R-:W-:Y:S01]  /*33730*/  IMAD.WIDE.U32 R52, R58, 0x3d1, RZ ;  /* 0x000003d13a347825 */ /* 0x000fe200078e00ff */
[----:B------:R-:W-:Y:S02]  /*33740*/  IADD3.X R27, PT, PT, RZ, R51, RZ, P5, P6 ;  /* 0x00000033ff1b7210 */ /* 0x000fe40002fec4ff */
[----:B------:R-:W-:Y:S01]  /*33750*/  IADD3 R57, P3, P4, R57, R48, R45 ;  /* 0x0000003039397210 */ /* 0x000fe20007c7e02d */
[----:B------:R-:W-:Y:S01]  /*33760*/  IMAD.WIDE.U32 R50, R59, 0x3d1, RZ ;  /* 0x000003d13b327825 */ /* 0x000fe200078e00ff */
[----:B------:R-:W-:Y:S02]  /*33770*/  ISETP.GE.U32.AND.EX P0, PT, R25, R54, PT, P0 ;  /* 0x000000361900720c */ /* 0x000fe40003f06100 */
[----:B------:R-:W-:Y:S01]  /*33780*/  IADD3.X R56, PT, PT, RZ, R49, RZ, P3, P4 ;  /* 0x00000031ff387210 */ /* 0x000fe20001fe84ff */
        /* <DEDUP_REMOVED lines=15> */
[C---:B------:R-:W-:Y:S01]  /*33880*/  IADD3 R23, P6, PT, R46.reuse, R23, RZ ;  /* 0x000000172e177210 */ /* 0x040fe20007fde0ff */
[----:B------:R-:W-:Y:S01]  /*33890*/  IMAD.WIDE.U32.X R26, RZ, R58, R48, P3 ;  /* 0x0000003aff1a7225 */ /* 0x000fe200018e0430 */
[----:B------:R-:W-:Y:S02]  /*338a0*/  ISETP.GE.U32.AND P3, PT, R57, R22, PT ;  /* 0x000000163900720c */ /* 0x000fe40003f66070 */
[----:B------:R-:W-:Y:S01]  /*338b0*/  ISETP.LT.U32.AND P0, PT, R46, R45, PT ;  /* 0x0000002d2e00720c */ /* 0x000fe20003f01070 */
[C---:B------:R-:W-:Y:S01]  /*338c0*/  IMAD.X R22, R51.reuse, 0x1, R59, P5 ;  /* 0x0000000133167824 */ /* 0x040fe200028e063b */
[----:B------:R-:W-:Y:S01]  /*338d0*/  ISETP.GE.U32.AND.EX P4, PT, R51, R50, PT, P4 ;  /* 0x000000323300720c */ /* 0x000fe20003f86140 */
[----:B------:R-:W-:Y:S01]  /*338e0*/  IMAD.WIDE.U32 R48, R56, 0x3d1, RZ ;  /* 0x000003d138307825 */ /* 0x000fe200078e00ff */
[----:B------:R-:W-:-:S02]  /*338f0*/  ISETP.GE.U32.AND P2, PT, R23, R46, PT ;  /* 0x0000002e1700720c */ /* 0x000fc40003f46070 */
[----:B------:R-:W-:Y:S01]  /*33900*/  ISETP.GE.U32.AND.EX P3, PT, R56, R55, PT, P3 ;  /* 0x000000373800720c */ /* 0x000fe20003f66130 */
[----:B------:R-:W-:Y:S01]  /*33910*/  IMAD.X R45, RZ, RZ, R22, P6 ;  /* 0x000000ffff2d7224 */ /* 0x000fe200030e0616 */
[----:B------:R-:W-:Y:S01]  /*33920*/  SEL R53, RZ, 0x1, P4 ;  /* 0x00000001ff357807 */ /* 0x000fe20002000000 */
        /* <DEDUP_REMOVED lines=10> */
[----:B------:R-:W-:Y:S02]  /*339d0*/  IADD3 R47, P6, PT, R47, R48, RZ ;  /* 0x000000302f2f7210 */ /* 0x000fe40007fde0ff */
        /* <DEDUP_REMOVED lines=10> */
[----:B------:R-:W-:Y:S01]  /*33a80*/  ISETP.GE.U32.AND.EX P1, PT, R52, R47, PT, P1 ;  /* 0x0000002f3400720c */ /* 0x000fe20003f26110 */
[----:B------:R-:W-:Y:S01]  /*33a90*/  IMAD.WIDE.U32 R46, R54, 0x3d1, RZ ;  /* 0x000003d1362e7825 */ /* 0x000fe200078e00ff */
[----:B------:R-:W-:Y:S02]  /*33aa0*/  ISETP.GE.U32.AND P2, PT, R43, R22, PT ;  /* 0x000000162b00720c */ /* 0x000fe40003f46070 */
[----:B------:R-:W-:Y:S01]  /*33ab0*/  SEL R55, RZ, 0x1, P1 ;  /* 0x00000001ff377807 */ /* 0x000fe20000800000 */
[----:B------:R-:W-:Y:S02]  /*33ac0*/  IMAD.X R42, RZ, RZ, R53, P3 ;  /* 0x000000ffff2a7224 */ /* 0x000fe400018e0635 */
[----:B------:R-:W-:Y:S01]  /*33ad0*/  IMAD.WIDE.U32 R48, P3, RZ, R54, R48 ;  /* 0x00000036ff307225 */ /* 0x000fe20007860030 */
[----:B------:R-:W-:-:S02]  /*33ae0*/  IADD3 R55, P4, P5, R46, R26, R55 ;  /* 0x0000001a2e377210 */ /* 0x000fc40007d9e037 */
[----:B------:R-:W-:Y:S02]  /*33af0*/  ISETP.GE.U32.AND.EX P1, PT, R42, R53, PT, P2 ;  /* 0x000000352a00720c */ /* 0x000fe40003f26120 */
[----:B------:R-:W-:Y:S02]  /*33b00*/  IADD3 R26, P2, PT, R47, R48, RZ ;  /* 0x000000302f1a7210 */ /* 0x000fe40007f5e0ff */
[----:B------:R-:W-:Y:S01]  /*33b10*/  ISETP.LT.U32.OR.EX P0, PT, R53, R52, !P1, P0 ;  /* 0x000000343500720c */ /* 0x000fe20004f01500 */
[----:B------:R-:W-:Y:S01]  /*33b20*/  IMAD R52, R20, R21, RZ ;  /* 0x0000001514347224 */ /* 0x000fe200078e02ff */
[----:B------:R-:W-:Y:S02]  /*33b30*/  IADD3 R22, P1, PT, R55, R56, RZ ;  /* 0x0000003837167210 */ /* 0x000fe40007f3e0ff */
[----:B------:R-:W-:Y:S02]  /*33b40*/  SEL R51, RZ, 0x1, !P0 ;  /* 0x00000001ff337807 */ /* 0x000fe40004000000 */
[----:B------:R-:W-:Y:S01]  /*33b50*/  IADD3.X R57, PT, PT, R26, R27, RZ, P4, P5 ;  /* 0x0000001b1a397210 */ /* 0x000fe200027ea4ff */
[----:B------:R-:W-:Y:S01]  /*33b60*/  IMAD.X R27, RZ, RZ, RZ, P3 ;  /* 0x000000ffff1b7224 */ /* 0x000fe200018e06ff */
[----:B------:R-:W-:-:S02]  /*33b70*/  IADD3 R51, P4, PT, R22, R51, RZ ;  /* 0x0000003316337210 */ /* 0x000fc40007f9e0ff */
[----:B------:R-:W-:Y:S01]  /*33b80*/  ISETP.GE.U32.AND P0, PT, R55, R46, PT ;  /* 0x0000002e3700720c */ /* 0x000fe20003f06070 */
[----:B------:R-:W-:Y:S01]  /*33b90*/  IMAD.X R48, R57, 0x1, R54, P1 ;  /* 0x0000000139307824 */ /* 0x000fe200008e0636 */
[----:B------:R-:W-:Y:S02]  /*33ba0*/  ISETP.GE.U32.AND P1, PT, R51, R22, PT ;  /* 0x000000163300720c */ /* 0x000fe40003f26070 */
[----:B------:R-:W-:Y:S01]  /*33bb0*/  ISETP.GE.U32.AND.EX P0, PT, R57, R26, PT, P0 ;  /* 0x0000001a3900720c */ /* 0x000fe20003f06100 */
[----:B------:R-:W-:Y:S01]  /*33bc0*/  IMAD.X R53, RZ, RZ, R48, P4 ;  /* 0x000000ffff357224 */ /* 0x000fe200020e0630 */
[----:B------:R-:W-:Y:S01]  /*33bd0*/  ISETP.LT.U32.AND P3, PT, R22, R55, PT ;  /* 0x000000371600720c */ /* 0x000fe20003f61070 */
[----:B------:R-:W-:Y:S01]  /*33be0*/  IMAD.MOV.U32 R26, RZ, RZ, R49 ;  /* 0x000000ffff1a7224 */ /* 0x000fe200078e0031 */
[----:B------:R-:W-:Y:S02]  /*33bf0*/  SEL R47, RZ, 0x1, P0 ;  /* 0x00000001ff2f7807 */ /* 0x000fe40000000000 */
[----:B------:R-:W-:Y:S01]  /*33c00*/  ISETP.GE.U32.AND.EX P1, PT, R53, R48, PT, P1 ;  /* 0x000000303500720c */ /* 0x000fe20003f26110 */
[----:B------:R-:W-:-:S03]  /*33c10*/  IMAD.WIDE.U32.X R26, RZ, R59, R26, P2 ;  /* 0x0000003bff1a7225 */ /* 0x000fc600010e041a */
        /* <DEDUP_REMOVED lines=61> */
.L_x_430:
[----:B------:R-:W-:Y:S01]  /*33ff0*/  IMAD.MOV.U32 R26, RZ, RZ, R0 ;  /* 0x000000ffff1a7224 */ /* 0x000fe200078e0000 */
[----:B------:R-:W-:Y:S01]  /*34000*/  IADD3 R34, P1, PT, R23, R34, RZ ;  /* 0x0000002217227210 */ /* 0x000fe20007f3e0ff */
[----:B------:R-:W-:Y:S02]  /*34010*/  IMAD.MOV.U32 R27, RZ, RZ, R25 ;  /* 0x000000ffff1b7224 */ /* 0x000fe400078e0019 */
        /* <DEDUP_REMOVED lines=57> */
.L_x_431:
        /* <DEDUP_REMOVED lines=33> */
[----:B------:R-:W-:Y:S01]  /*345c0*/  SEL R0, RZ, 0xffffffff, !P1 ;  /* 0xffffffffff007807 */ /* 0x000fe20004800000 */
[----:B------:R-:W-:Y:S01]  /*345d0*/  IMAD.X R40, R40, 0x1, R27, P2 ;  /* 0x0000000128287824 */ /* 0x000fe200010e061b */
[----:B------:R-:W-:-:S02]  /*345e0*/  IADD3 R27, P3, PT, R23, R42, RZ ;  /* 0x0000002a171b7210 */ /* 0x000fc40007f7e0ff */
[----:B------:R-:W-:Y:S02]  /*345f0*/  ISETP.GT.U32.AND.EX P1, PT, R48, R33, PT, P0 ;  /* 0x000000213000720c */ /* 0x000fe40003f24100 */
[----:B------:R-:W-:Y:S01]  /*34600*/  ISETP.NE.U32.AND P0, PT, R41, RZ, PT ;  /* 0x000000ff2900720c */ /* 0x000fe20003f05070 */
[----:B------:R-:W-:Y:S01]  /*34610*/  IMAD.X R26, R23, 0x1, R44, P3 ;  /* 0x00000001171a7824 */ /* 0x000fe200018e062c */
[----:B------:R-:W-:Y:S01]  /*34620*/  IADD3 R25, P4, PT, R0, R45, RZ ;  /* 0x0000002d00197210 */ /* 0x000fe20007f9e0ff */
[----:B------:R-:W-:Y:S01]  /*34630*/  IMAD.MOV.U32 R23, RZ, RZ, R47 ;  /* 0x000000ffff177224 */ /* 0x000fe200078e002f */
[----:B------:R-:W-:Y:S02]  /*34640*/  ISETP.NE.OR.EX P0, PT, R40, RZ, P1, P0 ;  /* 0x000000ff2800720c */ /* 0x000fe40000f05700 */
[----:B------:R-:W-:Y:S01]  /*34650*/  IADD3 R43, P2, PT, R21, -R34, RZ ;  /* 0x80000022152b7210 */ /* 0x000fe20007f5e0ff */
[----:B------:R-:W-:Y:S02]  /*34660*/  IMAD.X R22, R0, 0x1, R46, P4 ;  /* 0x0000000100167824 */ /* 0x000fe400020e062e */
[----:B------:R-:W-:-:S02]  /*34670*/  IMAD.MOV.U32 R0, RZ, RZ, R48 ;  /* 0x000000ffff007224 */ /* 0x000fc400078e0030 */
        /* <DEDUP_REMOVED lines=25> */
.L_x_432:
        /* <DEDUP_REMOVED lines=64> */
.L_x_433:
        /* <DEDUP_REMOVED lines=24> */
[----:B------:R-:W-:-:S03]  /*34d90*/  IADD3 R23, P3, P4, R22, -R32, R23 ;  /* 0x8000002016177210 */ /* 0x000fc60007c7e017 */
[----:B------:R-:W-:Y:S01]  /*34da0*/  IMAD.X R32, R26, 0x1, R39, P2 ;  /* 0x000000011a207824 */ /* 0x000fe200010e0627 */
[----:B------:R-:W-:Y:S01]  /*34db0*/  IADD3.X R0, PT, PT, R22, ~R33, R0, P3, P4 ;  /* 0x8000002116007210 */ /* 0x000fe20001fe8400 */
[----:B------:R-:W-:Y:S02]  /*34dc0*/  IMAD.MOV.U32 R26, RZ, RZ, R34 ;  /* 0x000000ffff1a7224 */ /* 0x000fe400078e0022 */
[----:B------:R-:W-:-:S07]  /*34dd0*/  IMAD.MOV.U32 R22, RZ, RZ, R32 ;  /* 0x000000ffff167224 */ /* 0x000fce00078e0020 */
.L_x_424:
[----:B------:R-:W-:Y:S01]  /*34de0*/  VIADD R29, R29, 0xffffffff ;  /* 0xffffffff1d1d7836 */ /* 0x000fe20000000000 */
[----:B------:R-:W-:Y:S06]  /*34df0*/  BRA.U UP1, `(.L_x_434) ;  /* 0xffffffb5010c7547 */ /* 0x000fec000b83ffff */
[----:B------:R-:W-:Y:S05]  /*34e00*/  BRA.U UP0, `(.L_x_435) ;  /* 0xffffffb100e87547 */ /* 0x000fea000b83ffff */
        /* <DEDUP_REMOVED lines=19> */
[----:B0-----:R-:W-:-:S04]  /*34f40*/  IMAD.WIDE.U32 R34, R21, R23, RZ ;  /* 0x0000001715227225 */ /* 0x001fc800078e00ff */
[----:B------:R-:W-:-:S04]  /*34f50*/  IMAD.WIDE.U32 R14, P1, R0, R21, R14 ;  /* 0x00000015000e7225 */ /* 0x000fc8000782000e */
[----:B------:R-:W-:Y:S01]  /*34f60*/  IMAD.X R20, R13, 0x1, R19, P5 ;  /* 0x000000010d147824 */ /* 0x000fe200028e0613 */
[----:B------:R-:W-:Y:S01]  /*34f70*/  IADD3 RZ, P6, PT, R35, R14, RZ ;  /* 0x0000000e23ff7210 */ /* 0x000fe20007fde0ff */
[----:B------:R-:W-:-:S03]  /*34f80*/  IMAD.WIDE.U32 R36, R27, R25, RZ ;  /* 0x000000191b247225 */ /* 0x000fc600078e00ff */
[----:B------:R-:W-:Y:S01]  /*34f90*/  ISETP.GE.U32.AND.EX P0, PT, R20, R13, PT, P0 ;  /* 0x0000000d1400720c */ /* 0x000fe20003f06100 */
[----:B------:R-:W-:-:S04]  /*34fa0*/  IMAD.WIDE.U32 R16, P4, R22, R27, R16 ;  /* 0x0000001b16107225 */ /* 0x000fc80007880010 */
[----:B------:R-:W-:-:S04]  /*34fb0*/  IMAD.WIDE.U32 R28, R24, R21, RZ ;  /* 0x00000015181c7225 */ /* 0x000fc800078e00ff */
[----:B------:R-:W-:Y:S01]  /*34fc0*/  IMAD.X R33, RZ, RZ, RZ, P2 ;  /* 0x000000ffff217224 */ /* 0x000fe200010e06ff */
[----:B------:R-:W-:Y:S01]  /*34fd0*/  IADD3 RZ, P2, PT, R37, R16, RZ ;  /* 0x0000001025ff7210 */ /* 0x000fe20007f5e0ff */
[----:B------:R-:W-:Y:S02]  /*34fe0*/  IMAD.MOV.U32 R32, RZ, RZ, R31 ;  /* 0x000000ffff207224 */ /* 0x000fe400078e001f */
[-C--:B------:R-:W-:Y:S02]  /*34ff0*/  IMAD R14, R0, R21.reuse, RZ ;  /* 0x00000015000e7224 */ /* 0x080fe400078e02ff */
[-C--:B------:R-:W-:Y:S02]  /*35000*/  IMAD R13, R26, R21.reuse, RZ ;  /* 0x000000151a0d7224 */ /* 0x080fe400078e02ff */
[----:B------:R-:W-:-:S04]  /*35010*/  IMAD.WIDE.U32 R36, R21, R21, RZ ;  /* 0x0000001515247225 */ /* 0x000fc800078e00ff */
[----:B------:R-:W-:-:S04]  /*35020*/  IMAD.WIDE.U32 R28, P5, R21, R24, R28 ;  /* 0x00000018151c7225 */ /* 0x000fc800078a001c */
[----:B------:R-:W-:-:S04]  /*35030*/  IMAD.WIDE.U32 R34, R23, R21, RZ ;  /* 0x0000001517227225 */ /* 0x000fc800078e00ff */
[-C--:B------:R-:W-:Y:S02]  /*35040*/  IMAD R47, R23, R24.reuse, R14 ;  /* 0x00000018172f7224 */ /* 0x080fe400078e020e */
[----:B------:R-:W-:Y:S01]  /*35050*/  IMAD R39, R24, R27, R13 ;  /* 0x0000001b18277224 */ /* 0x000fe200078e020d */
[----:B------:R-:W-:Y:S01]  /*35060*/  SEL R13, RZ, 0x1, P0 ;  /* 0x00000001ff0d7807 */ /* 0x000fe20000000000 */
[----:B------:R-:W-:Y:S01]  /*35070*/  IMAD.WIDE.U32.X R18, R22, R24, R32, P3 ;  /* 0x0000001816127225 */ /* 0x000fe200018e0420 */
[----:B------:R-:W-:-:S03]  /*35080*/  IADD3 RZ, P0, PT, R37, R28, RZ ;  /* 0x0000001c25ff7210 */ /* 0x000fc60007f1e0ff */
[----:B------:R-:W-:-:S04]  /*35090*/  IMAD.WIDE.U32 R30, R27, R21, RZ ;  /* 0x000000151b1e7225 */ /* 0x000fc800078e00ff */
[----:B------:R-:W-:Y:S01]  /*350a0*/  IMAD.X R41, RZ, RZ, RZ, P5 ;  /* 0x000000ffff297224 */ /* 0x000fe200028e06ff */
[----:B------:R-:W-:Y:S01]  /*350b0*/  IADD3 R18, P3, P5, R34, R18, R13 ;  /* 0x0000001222127210 */ /* 0x000fe20007d7e00d */
[----:B------:R-:W-:Y:S02]  /*350c0*/  IMAD.MOV.U32 R40, RZ, RZ, R29 ;  /* 0x000000ffff287224 */ /* 0x000fe400078e001d */
[----:B------:R-:W-:Y:S02]  /*350d0*/  IMAD.IADD R47, R35, 0x1, R47 ;  /* 0x00000001232f7824 */ /* 0x000fe400078e022f */
[----:B------:R-:W-:-:S03]  /*350e0*/  IMAD.WIDE.U32 R36, R26, R27, RZ ;  /* 0x0000001b1a247225 */ /* 0x000fc600078e00ff */
[----:B------:R-:W-:Y:S01]  /*350f0*/  IADD3.X R19, PT, PT, R47, R19, RZ, P3, P5 ;  /* 0x000000132f137210 */ /* 0x000fe20001fea4ff */
[----:B------:R-:W-:Y:S02]  /*35100*/  IMAD.IADD R46, R31, 0x1, R39 ;  /* 0x000000011f2e7824 */ /* 0x000fe400078e0227 */
[----:B------:R-:W-:-:S03]  /*35110*/  IMAD.WIDE.U32 R32, R26, R23, RZ ;  /* 0x000000171a207225 */ /* 0x000fc600078e00ff */
[C---:B------:R-:W-:Y:S01]  /*35120*/  SHF.L.U64.HI R35, R30.reuse, 0x1, R46 ;  /* 0x000000011e237819 */ /* 0x040fe2000001022e */
[----:B------:R-:W-:Y:S02]  /*35130*/  IMAD.SHL.U32 R16, R30, 0x2, RZ ;  /* 0x000000021e107824 */ /* 0x000fe400078e00ff */
[----:B------:R-:W-:-:S04]  /*35140*/  IMAD.WIDE.U32.X R40, R24, R24, R40, P0 ;  /* 0x0000001818287225 */ /* 0x000fc800000e0428 */
[----:B------:R-:W-:-:S04]  /*35150*/  IMAD.WIDE.U32 R44, P5, R27, R26, R36 ;  /* 0x0000001a1b2c7225 */ /* 0x000fc800078a0024 */
[----:B------:R-:W-:-:S04]  /*35160*/  IMAD.WIDE.U32 R30, R27, R23, RZ ;  /* 0x000000171b1e7225 */ /* 0x000fc800078e00ff */
[----:B------:R-:W-:-:S04]  /*35170*/  IMAD.WIDE.U32 R38, P0, R0, R27, R32 ;  /* 0x0000001b00267225 */ /* 0x000fc80007800020 */
[----:B------:R-:W-:Y:S01]  /*35180*/  IMAD.X R37, RZ, RZ, RZ, P1 ;  /* 0x000000ffff257224 */ /* 0x000fe200008e06ff */
[----:B------:R-:W-:Y:S01]  /*35190*/  IADD3 R13, P1, PT, R16, R40, RZ ;  /* 0x00000028100d7210 */ /* 0x000fe20007f3e0ff */
[----:B------:R-:W-:Y:S01]  /*351a0*/  IMAD.WIDE.U32 R42, R27, R27, RZ ;  /* 0x0000001b1b2a7225 */ /* 0x000fe200078e00ff */
[----:B------:R-:W-:Y:S02]  /*351b0*/  IADD3 RZ, P3, PT, R31, R38, RZ ;  /* 0x000000261fff7210 */ /* 0x000fe40007f7e0ff */
[----:B------:R-:W-:Y:S01]  /*351c0*/  SHF.L.W.U32.HI R40, R46, 0x1, R49 ;  /* 0x000000012e287819 */ /* 0x000fe20000010e31 */
[----:B------:R-:W-:Y:S01]  /*351d0*/  IMAD.X R14, R35, 0x1, R41, P1 ;  /* 0x00000001230e7824 */ /* 0x000fe200008e0629 */
[----:B------:R-:W-:Y:S01]  /*351e0*/  SHF.L.W.U32.HI R41, R49, 0x1, R20 ;  /* 0x0000000131297819 */ /* 0x000fe20000010e14 */
[----:B------:R-:W-:Y:S01]  /*351f0*/  IMAD.X R31, RZ, RZ, RZ, P0 ;  /* 0x000000ffff1f7224 */ /* 0x000fe200000e06ff */
[----:B------:R-:W-:Y:S01]  /*35200*/  ISETP.GE.U32.AND P0, PT, R13, R16, PT ;  /* 0x000000100d00720c */ /* 0x000fe20003f06070 */
[----:B------:R-:W-:Y:S01]  /*35210*/  IMAD.MOV.U32 R32, RZ, RZ, R17 ;  /* 0x000000ffff207224 */ /* 0x000fe200078e0011 */
[----:B------:R-:W-:Y:S01]  /*35220*/  ISETP.GE.U32.AND P1, PT, R18, R34, PT ;  /* 0x000000221200720c */ /* 0x000fe20003f26070 */
[----:B------:R-:W-:Y:S01]  /*35230*/  IMAD.MOV.U32 R36, RZ, RZ, R15 ;  /* 0x000000ffff247224 */ /* 0x000fe200078e000f */
[----:B------:R-:W-:Y:S01]  /*35240*/  ISETP.GE.U32.AND.EX P0, PT, R14, R35, PT, P0 ;  /* 0x000000230e00720c */ /* 0x000fe20003f06100 */
[----:B------:R-:W-:Y:S01]  /*35250*/  IMAD.WIDE.U32 R16, R27, R27, R40 ;  /* 0x0000001b1b107225 */ /* 0x000fe200078e0028 */
[----:B------:R-:W-:-:S02]  /*35260*/  ISETP.GE.U32.AND.EX P1, PT, R19, R47, PT, P1 ;  /* 0x0000002f1300720c */ /* 0x000fc40003f26110 */
[----:B------:R-:W-:Y:S01]  /*35270*/  SEL R15, RZ, 0x1, P0 ;  /* 0x00000001ff0f7807 */ /* 0x000fe20000000000 */
[----:B------:R-:W-:Y:S01]  /*35280*/  IMAD.X R33, RZ, RZ, RZ, P4 ;  /* 0x000000ffff217224 */ /* 0x000fe200020e06ff */
[----:B------:R-:W-:Y:S01]  /*35290*/  IADD3 RZ, P4, PT, R43, R44, RZ ;  /* 0x0000002c2bff7210 */ /* 0x000fe20007f9e0ff */
[-C--:B------:R-:W-:Y:S01]  /*352a0*/  IMAD R38, R22, R27.reuse, RZ ;  /* 0x0000001b16267224 */ /* 0x080fe200078e02ff */
[----:B------:R-:W-:Y:S01]  /*352b0*/  SEL R43, RZ, 0x1, P1 ;  /* 0x00000001ff2b7807 */ /* 0x000fe20000800000 */
[----:B------:R-:W-:Y:S01]  /*352c0*/  IMAD.IADD R17, R44, 0x1, R17 ;  /* 0x000000012c117824 */ /* 0x000fe200078e0211 */
[----:B------:R-:W-:Y:S01]  /*352d0*/  IADD3 R15, P1, PT, R15, R16, RZ ;  /* 0x000000100f0f7210 */ /* 0x000fe20007f3e0ff */
[----:B------:R-:W-:Y:S01]  /*352e0*/  IMAD.WIDE.U32.X R34, R0, R24, R36, P6 ;  /* 0x0000001800227225 */ /* 0x000fe200030e0424 */
[----:B------:R-:W-:Y:S02]  /*352f0*/  ISETP.LT.U32.AND P0, PT, R16, R40, PT ;  /* 0x000000281000720c */ /* 0x000fe40003f01070 */
[----:B------:R-:W-:Y:S01]  /*35300*/  ISETP.GE.U32.AND P6, PT, R15, R16, PT ;  /* 0x000000100f00720c */ /* 0x000fe20003fc6070 */
        /* <DEDUP_REMOVED lines=12> */
[----:B------:R-:W-:Y:S01]  /*353d0*/  IMAD.X R35, RZ, RZ, R35, P5 ;  /* 0x000000ffff237224 */ /* 0x000fe200028e0623 */
[----:B------:R-:W-:Y:S01]  /*353e0*/  ISETP.LT.U32.OR.EX P0, PT, R17, R41, !P6, P0 ;  /* 0x000000291100720c */ /* 0x000fe20007701500 */
[-C--:B------:R-:W-:Y:S01]  /*353f0*/  IMAD.WIDE.U32.X R38, R26, R26.reuse, R38, P4 ;  /* 0x0000001a1a267225 */ /* 0x080fe200020e0426 */
[----:B------:R-:W-:Y:S02]  /*35400*/  SHF.L.W.U32.HI R17, R20, 0x1, R36 ;  /* 0x0000000114117819 */ /* 0x000fe40000010e24 */
[----:B------:R-:W-:Y:S01]  /*35410*/  SEL R45, RZ, 0x1, P1 ;  /* 0x00000001ff2d7807 */ /* 0x000fe20000800000 */
[-C--:B------:R-:W-:Y:S01]  /*35420*/  IMAD R41, R23, R26.reuse, R18 ;  /* 0x0000001a17297224 */ /* 0x080fe200078e0212 */
[----:B------:R-:W-:Y:S01]  /*35430*/  SHF.L.W.U32.HI R43, R36, 0x1, R47 ;  /* 0x00000001242b7819 */ /* 0x000fe20000010e2f */
[----:B------:R-:W-:Y:S01]  /*35440*/  IMAD.WIDE.U32.X R32, R22, R26, R32, P2 ;  /* 0x0000001a16207225 */ /* 0x000fe200010e0420 */
[----:B------:R-:W-:-:S02]  /*35450*/  IADD3 R20, P2, PT, R17, R38, RZ ;  /* 0x0000002611147210 */ /* 0x000fc40007f5e0ff */
[----:B------:R-:W-:Y:S01]  /*35460*/  SEL R37, RZ, 0x1, !P0 ;  /* 0x00000001ff257807 */ /* 0x000fe20004000000 */
[----:B------:R-:W-:Y:S01]  /*35470*/  IMAD.WIDE.U32 R18, R23, R27, R34 ;  /* 0x0000001b17127225 */ /* 0x000fe200078e0022 */
[C---:B------:R-:W-:Y:S02]  /*35480*/  ISETP.LT.U32.AND P0, PT, R20.reuse, R17, PT ;  /* 0x000000111400720c */ /* 0x040fe40003f01070 */
[----:B------:R-:W-:Y:S01]  /*35490*/  IADD3 R17, P5, PT, R20, R37, RZ ;  /* 0x0000002514117210 */ /* 0x000fe20007fbe0ff */
[----:B------:R-:W-:Y:S01]  /*354a0*/  IMAD.IADD R19, R19, 0x1, R41 ;  /* 0x0000000113137824 */ /* 0x000fe200078e0229 */
[C---:B------:R-:W-:Y:S01]  /*354b0*/  IADD3 R45, P1, P6, R18.reuse, R32, R45 ;  /* 0x00000020122d7210 */ /* 0x040fe20007e3e02d */
[----:B------:R-:W-:Y:S01]  /*354c0*/  IMAD.X R38, R43, 0x1, R39, P2 ;  /* 0x000000012b267824 */ /* 0x000fe200010e0627 */
[----:B------:R-:W-:Y:S01]  /*354d0*/  ISETP.GE.U32.AND P2, PT, R18, R34, PT ;  /* 0x000000221200720c */ /* 0x000fe20003f46070 */
[----:B------:R-:W-:Y:S01]  /*354e0*/  IMAD.WIDE.U32 R36, R22, R25, RZ ;  /* 0x0000001916247225 */ /* 0x000fe200078e00ff */
[----:B------:R-:W-:-:S02]  /*354f0*/  ISETP.GE.U32.AND P4, PT, R45, R18, PT ;  /* 0x000000122d00720c */ /* 0x000fc40003f86070 */
[C---:B------:R-:W-:Y:S01]  /*35500*/  IADD3.X R46, PT, PT, R19.reuse, R33, RZ, P1, P6 ;  /* 0x00000021132e7210 */ /* 0x040fe20000fec4ff */
[----:B------:R-:W-:Y:S01]  /*35510*/  IMAD.WIDE.U32.X R30, R0, R26, R30, P3 ;  /* 0x0000001a001e7225 */ /* 0x000fe200018e041e */
[----:B------:R-:W-:Y:S02]  /*35520*/  ISETP.GE.U32.AND.EX P2, PT, R19, R35, PT, P2 ;  /* 0x000000231300720c */ /* 0x000fe40003f46120 */
[----:B------:R-:W-:Y:S01]  /*35530*/  ISETP.GE.U32.AND.EX P4, PT, R46, R19, PT, P4 ;  /* 0x000000132e00720c */ /* 0x000fe20003f86140 */
[-C--:B------:R-:W-:Y:S01]  /*35540*/  IMAD.WIDE.U32 R18, R25, R23.reuse, RZ ;  /* 0x0000001719127225 */ /* 0x080fe200078e00ff */
[----:B------:R-:W-:Y:S02]  /*35550*/  ISETP.GE.U32.AND P1, PT, R17, R20, PT ;  /* 0x000000141100720c */ /* 0x000fe40003f26070 */
[----:B------:R-:W-:Y:S01]  /*35560*/  SEL R20, RZ, 0x1, P2 ;  /* 0x00000001ff147807 */ /* 0x000fe20001000000 */
[----:B------:R-:W-:Y:S01]  /*35570*/  IMAD.X R18, RZ, RZ, R38, P5 ;  /* 0x000000ffff127224 */ /* 0x000fe200028e0626 */
[----:B------:R-:W-:Y:S01]  /*35580*/  SEL R39, RZ, 0x1, P4 ;  /* 0x00000001ff277807 */ /* 0x000fe20002000000 */
[----:B------:R-:W-:Y:S01]  /*35590*/  IMAD.WIDE.U32 R32, R22, R23, RZ ;  /* 0x0000001716207225 */ /* 0x000fe200078e00ff */
[----:B------:R-:W-:-:S02]  /*355a0*/  SHF.L.W.U32.HI R44, R47, 0x1, R45 ;  /* 0x000000012f2c7819 */ /* 0x000fc40000010e2d */
[----:B------:R-:W-:Y:S01]  /*355b0*/  ISETP.GE.U32.AND.EX P3, PT, R18, R38, PT, P1 ;  /* 0x000000261200720c */ /* 0x000fe20003f66110 */
[----:B------:R-:W-:Y:S01]  /*355c0*/  IMAD.WIDE.U32 R40, P1, R25, R22, R36 ;  /* 0x0000001619287225 */ /* 0x000fe20007820024 */
[----:B------:R-:W-:Y:S02]  /*355d0*/  SHF.L.W.U32.HI R45, R45, 0x1, R46 ;  /* 0x000000012d2d7819 */ /* 0x000fe40000010e2e */
[----:B------:R-:W-:Y:S01]  /*355e0*/  ISETP.LT.U32.OR.EX P0, PT, R38, R43, !P3, P0 ;  /* 0x0000002b2600720c */ /* 0x000fe20005f01500 */
[----:B------:R-:W-:Y:S01]  /*355f0*/  IMAD.WIDE.U32 R34, R25, R25, RZ ;  /* 0x0000001919227225 */ /* 0x000fe200078e00ff */
[----:B------:R-:W-:Y:S02]  /*35600*/  IADD3 R38, P3, P4, R39, R30, R20 ;  /* 0x0000001e27267210 */ /* 0x000fe40007c7e014 */
[----:B------:R-:W-:Y:S01]  /*35610*/  SEL R53, RZ, 0x1, !P0 ;  /* 0x00000001ff357807 */ /* 0x000fe20004000000 */
[----:B------:R-:W-:Y:S01]  /*35620*/  IMAD.WIDE.U32 R36, R0, R23, RZ ;  /* 0x0000001700247225 */ /* 0x000fe200078e00ff */
[----:B------:R-:W-:-:S02]  /*35630*/  IADD3 RZ, P5, PT, R35, R40, RZ ;  /* 0x0000002823ff7210 */ /* 0x000fc40007fbe0ff */
[----:B------:R-:W-:Y:S01]  /*35640*/  IADD3.X R39, PT, PT, RZ, R31, RZ, P3, P4 ;  /* 0x0000001fff277210 */ /* 0x000fe20001fe84ff */
[----:B------:R-:W-:-:S04]  /*35650*/  IMAD.WIDE.U32 R32, P6, R0, R25, R32 ;  /* 0x0000001900207225 */ /* 0x000fc800078c0020 */
[----:B------:R-:W-:Y:S01]  /*35660*/  IMAD.WIDE.U32 R34, R23, R23, RZ ;  /* 0x0000001717227225 */ /* 0x000fe200078e00ff */
[----:B------:R-:W-:-:S03]  /*35670*/  IADD3 RZ, P2, PT, R19, R32, RZ ;  /* 0x0000002013ff7210 */ /* 0x000fc60007f5e0ff */
[----:B------:R-:W-:-:S04]  /*35680*/  IMAD.WIDE.U32 R30, P4, R23, R0, R36 ;  /* 0x00000000171e7225 */ /* 0x000fc80007880024 */
[----:B------:R-:W-:Y:S01]  /*35690*/  IMAD.WIDE.U32 R42, R25, R25, R44 ;  /* 0x00000019192a7225 */ /* 0x000fe200078e002c */
[----:B------:R-:W-:-:S03]  /*356a0*/  IADD3 RZ, P3, PT, R35, R30, RZ ;  /* 0x0000001e23ff7210 */ /* 0x000fc60007f7e0ff */
[-C--:B------:R-:W-:Y:S02]  /*356b0*/  IMAD R19, R0, R25.reuse, RZ ;  /* 0x0000001900137224 */ /* 0x080fe400078e02ff */
[----:B------:R-:W-:Y:S01]  /*356c0*/  IMAD.X R35, RZ, RZ, RZ, P6 ;  /* 0x000000ffff237224 */ /* 0x000fe200030e06ff */
[----:B------:R-:W-:Y:S01]  /*356d0*/  IADD3 R53, P6, PT, R53, R42, RZ ;  /* 0x0000002a35357210 */ /* 0x000fe20007fde0ff */
[----:B------:R-:W-:Y:S02]  /*356e0*/  IMAD R47, R23, R22, R19 ;  /* 0x00000016172f7224 */ /* 0x000fe400078e0213 */
[----:B------:R-:W-:Y:S01]  /*356f0*/  IMAD.IADD R19, R40, 0x1, R43 ;  /* 0x0000000128137824 */ /* 0x000fe200078e022b */
[----:B------:R-:W-:Y:S01]  /*35700*/  ISETP.GE.U32.AND P0, PT, R53, R42, PT ;  /* 0x0000002a3500720c */ /* 0x000fe20003f06070 */
[----:B------:R-:W-:-:S04]  /*35710*/  IMAD.WIDE.U32 R36, R23, R25, R38 ;  /* 0x0000001917247225 */ /* 0x000fc800078e0026 */
[----:B------:R-:W-:Y:S01]  /*35720*/  IMAD.X R55, RZ, RZ, R19, P6 ;  /* 0x000000ffff377224 */ /* 0x000fe200030e0613 */
[----:B------:R-:W-:Y:S01]  /*35730*/  ISETP.LT.U32.AND P6, PT, R42, R44, PT ;  /* 0x0000002c2a00720c */ /* 0x000fe20003fc1070 */
[----:B------:R-:W-:Y:S02]  /*35740*/  IMAD.IADD R47, R37, 0x1, R47 ;  /* 0x00000001252f7824 */ /* 0x000fe400078e022f */
[----:B------:R-:W-:Y:S01]  /*35750*/  IMAD.X R43, RZ, RZ, RZ, P1 ;  /* 0x000000ffff2b7224 */ /* 0x000fe200008e06ff */
[----:B------:R-:W-:Y:S01]  /*35760*/  ISETP.GE.U32.AND.EX P0, PT, R55, R19, PT, P0 ;  /* 0x000000133700720c */ /* 0x000fe20003f06100 */
[----:B------:R-:W-:Y:S01]  /*35770*/  IMAD.MOV.U32 R42, RZ, RZ, R41 ;  /* 0x000000ffff2a7224 */ /* 0x000fe200078e0029 */
[----:B------:R-:W-:Y:S01]  /*35780*/  ISETP.GE.U32.AND P1, PT, R36, R38, PT ;  /* 0x000000262400720c */ /* 0x000fe20003f26070 */
[----:B------:R-:W-:Y:S01]  /*35790*/  IMAD.MOV.U32 R34, RZ, RZ, R33 ;  /* 0x000000ffff227224 */ /* 0x000fe200078e0021 */
[----:B------:R-:W-:Y:S02]  /*357a0*/  ISETP.LT.U32.OR.EX P0, PT, R19, R45, !P0, P6 ;  /* 0x0000002d1300720c */ /* 0x000fe40004701560 */
[----:B------:R-:W-:Y:S01]  /*357b0*/  SHF.L.W.U32.HI R19, R46, 0x1, R36 ;  /* 0x000000012e137819 */ /* 0x000fe20000010e24 */
[----:B------:R-:W-:Y:S01]  /*357c0*/  IMAD.WIDE.U32.X R32, R0, R22, R34, P2 ;  /* 0x0000001600207225 */ /* 0x000fe200010e0422 */
[----:B------:R-:W-:-:S02]  /*357d0*/  SHF.L.W.U32.HI R45, R36, 0x1, R47 ;  /* 0x00000001242d7819 */ /* 0x000fc40000010e2f */
[----:B------:R-:W-:Y:S01]  /*357e0*/  ISETP.GE.U32.AND.EX P1, PT, R47, R39, PT, P1 ;  /* 0x000000272f00720c */ /* 0x000fe20003f26110 */
[----:B------:R-:W-:Y:S01]  /*357f0*/  IMAD.WIDE.U32.X R36, R22, R22, R42, P5 ;  /* 0x0000001616247225 */ /* 0x000fe200028e042a */
[----:B------:R-:W-:Y:S02]  /*35800*/  SEL R43, RZ, 0x1, !P0 ;  /* 0x00000001ff2b7807 */ /* 0x000fe40004000000 */
[----:B------:R-:W-:Y:S01]  /*35810*/  SEL R41, RZ, 0x1, P1 ;  /* 0x00000001ff297807 */ /* 0x000fe20000800000 */
[----:B------:R-:W-:Y:S01]  /*35820*/  IMAD.WIDE.U32 R34, R55, 0x3d1, RZ ;  /* 0x000003d137227825 */ /* 0x000fe200078e00ff */
[----:B------:R-:W-:Y:S02]  /*35830*/  IADD3 R36, P5, PT, R19, R36, RZ ;  /* 0x0000002413247210 */ /* 0x000fe40007fbe0ff */
[----:B------:R-:W-:Y:S01]  /*35840*/  IADD3 R42, P1, PT, R41, R32, RZ ;  /* 0x00000020292a7210 */ /* 0x000fe20007f3e0ff */
[----:B------:R-:W-:Y:S01]  /*35850*/  IMAD.WIDE.U32 R38, R53, 0x3d1, RZ ;  /* 0x000003d135267825 */ /* 0x000fe200078e00ff */
[----:B------:R-:W-:-:S03]  /*35860*/  IADD3 R48, P0, PT, R36, R43, RZ ;  /* 0x0000002b24307210 */ /* 0x000fc60007f1e0ff */
[----:B------:R-:W-:Y:S01]  /*35870*/  IMAD.X R32, R45, 0x1, R37, P5 ;  /* 0x000000012d207824 */ /* 0x000fe200028e0625 */
[----:B------:R-:W-:Y:S01]  /*35880*/  IADD3 R20, P2, PT, RZ, R38, RZ ;  /* 0x00000026ff147210 */ /* 0x000fe20007f5e0ff */
[----:B------:R-:W-:Y:S02]  /*35890*/  IMAD.X R57, RZ, RZ, R33, P1 ;  /* 0x000000ffff397224 */ /* 0x000fe400008e0621 */
[----:B------:R-:W-:Y:S01]  /*358a0*/  IMAD.X R49, RZ, RZ, R32, P0 ;  /* 0x000000ffff317224 */ /* 0x000fe200000e0620 */
[----:B------:R-:W-:Y:S01]  /*358b0*/  ISETP.GE.U32.AND P0, PT, R48, R36, PT ;  /* 0x000000243000720c */ /* 0x000fe20003f06070 */
[----:B------:R-:W-:Y:S01]  /*358c0*/  IMAD.WIDE.U32 R40, P6, RZ, R53, R34 ;  /* 0x00000035ff287225 */ /* 0x000fe200078c0022 */
[----:B------:R-:W-:Y:S02]  /*358d0*/  SHF.L.W.U32.HI R37, R42, 0x1, R57 ;  /* 0x000000012a257819 */ /* 0x000fe40000010e39 */
[----:B------:R-:W-:Y:S01]  /*358e0*/  ISETP.GE.U32.AND.EX P0, PT, R49, R32, PT, P0 ;  /* 0x000000203100720c */ /* 0x000fe20003f06100 */
[----:B------:R-:W-:Y:S01]  /*358f0*/  IMAD.X R35, RZ, RZ, RZ, P4 ;  /* 0x000000ffff237224 */ /* 0x000fe200020e06ff */
[----:B------:R-:W-:Y:S01]  /*35900*/  ISETP.LT.U32.AND P4, PT, R36, R19, PT ;  /* 0x000000132400720c */ /* 0x000fe20003f81070 */
[----:B------:R-:W-:Y:S01]  /*35910*/  IMAD.MOV.U32 R34, RZ, RZ, R31 ;  /* 0x000000ffff227224 */ /* 0x000fe200078e001f */
[----:B------:R-:W-:Y:S01]  /*35920*/  SHF.L.W.U32.HI R36, R47, 0x1, R42 ;  /* 0x000000012f247819 */ /* 0x000fe20000010e2a */
[----:B------:R-:W-:Y:S01]  /*35930*/  IMAD.WIDE.U32 R42, R49, 0x3d1, RZ ;  /* 0x000003d1312a7825 */ /* 0x000fe200078e00ff */
[----:B------:R-:W-:-:S02]  /*35940*/  ISETP.LT.U32.OR.EX P0, PT, R32, R45, !P0, P4 ;  /* 0x0000002d2000720c */ /* 0x000fc40004701540 */
[----:B------:R-:W-:Y:S01]  /*35950*/  ISETP.GE.U32.AND P1, PT, R20, R38, PT ;  /* 0x000000261400720c */ /* 0x000fe20003f26070 */
[----:B------:R-:W-:Y:S01]  /*35960*/  IMAD.WIDE.U32 R32, R23, R23, R36 ;  /* 0x0000001717207225 */ /* 0x000fe200078e0024 */
[----:B------:R-:W-:Y:S02]  /*35970*/  IADD3 R44, P5, PT, R39, R40, RZ ;  /* 0x00000028272c7210 */ /* 0x000fe40007fbe0ff */
[----:B------:R-:W-:Y:S01]  /*35980*/  SEL R51, RZ, 0x1, !P0 ;  /* 0x00000001ff337807 */ /* 0x000fe20004000000 */
[----:B------:R-:W-:Y:S02]  /*35990*/  IMAD.X R39, RZ, RZ, RZ, P6 ;  /* 0x000000ffff277224 */ /* 0x000fe400030e06ff */
[----:B------:R-:W-:Y:S01]  /*359a0*/  IMAD.MOV.U32 R38, RZ, RZ, R41 ;  /* 0x000000ffff267224 */ /* 0x000fe200078e0029 */
[----:B------:R-:W-:Y:S01]  /*359b0*/  IADD3 R51, P0, PT, R51, R32, RZ ;  /* 0x0000002033337210 */ /* 0x000fe20007f1e0ff */
[----:B------:R-:W-:-:S04]  /*359c0*/  IMAD.WIDE.U32 R40, R48, 0x3d1, RZ ;  /* 0x000003d130287825 */ /* 0x000fc800078e00ff */
[----:B------:R-:W-:-:S04]  /*359d0*/  IMAD.WIDE.U32.X R38, RZ, R55, R38, P5 ;  /* 0x00000037ff267225 */ /* 0x000fc800028e0426 */
[----:B------:R-:W-:-:S04]  /*359e0*/  IMAD.WIDE.U32 R42, P6, RZ, R48, R42 ;  /* 0x00000030ff2a7225 */ /* 0x000fc800078c002a */
[----:B------:R-:W-:Y:S01]  /*359f0*/  IMAD.IADD R47, R30, 0x1, R33 ;  /* 0x000000011e2f7824 */ /* 0x000fe200078e0221 */
[----:B------:R-:W-:Y:S01]  /*35a00*/  IADD3 R30, P5, PT, R38, R40, RZ ;  /* 0x00000028261e7210 */ /* 0x000fe20007fbe0ff */
[----:B------:R-:W-:Y:S01]  /*35a10*/  IMAD.X R19, R44, 0x1, R53, P2 ;  /* 0x000000012c137824 */ /* 0x000fe200010e0635 */
[----:B------:R-:W-:Y:S01]  /*35a20*/  IADD3 R33, P4, PT, R41, R42, RZ ;  /* 0x0000002a29217210 */ /* 0x000fe20007f9e0ff */
[----:B------:R-:W-:Y:S01]  /*35a30*/  IMAD.X R46, RZ, RZ, R47, P0 ;  /* 0x000000ffff2e7224 */ /* 0x000fe200000e062f */
[----:B------:R-:W-:Y:S01]  /*35a40*/  ISETP.GE.U32.AND P2, PT, R51, R32, PT ;  /* 0x000000203300720c */ /* 0x000fe20003f46070 */
[----:B------:R-:W-:Y:S01]  /*35a50*/  IMAD.WIDE.U32.X R34, R0, R0, R34, P3 ;  /* 0x0000000000227225 */ /* 0x000fe200018e0422 */
[----:B------:R-:W-:Y:S02]  /*35a60*/  ISETP.GE.U32.AND.EX P1, PT, R19, R44, PT, P1 ;  /* 0x0000002c1300720c */ /* 0x000fe40003f26110 */
[----:B------:R-:W-:Y:S01]  /*35a70*/  ISETP.LT.U32.AND P0, PT, R32, R36, PT ;  /* 0x000000242000720c */ /* 0x000fe20003f01070 */
[----:B------:R-:W-:Y:S01]  /*35a80*/  IMAD.X R45, R33, 0x1, R39, P5 ;  /* 0x00000001212d7824 */ /* 0x000fe200028e0627 */
[----:B------:R-:W-:Y:S01]  /*35a90*/  ISETP.GE.U32.AND.EX P2, PT, R46, R47, PT, P2 ;  /* 0x0000002f2e00720c */ /* 0x000fe20003f46120 */
[----:B------:R-:W-:Y:S01]  /*35aa0*/  IMAD.X R39, RZ, RZ, RZ, P6 ;  /* 0x000000ffff277224 */ /* 0x000fe200030e06ff */
[----:B------:R-:W-:Y:S01]  /*35ab0*/  SEL R32, RZ, 0x1, P1 ;  /* 0x00000001ff207807 */ /* 0x000fe20000800000 */
[----:B------:R-:W-:Y:S01]  /*35ac0*/  IMAD.MOV.U32 R38, RZ, RZ, R43 ;  /* 0x000000ffff267224 */ /* 0x000fe200078e002b */
[----:B------:R-:W-:-:S02]  /*35ad0*/  IADD3 R31, P5, PT, R30, R55, RZ ;  /* 0x000000371e1f7210 */ /* 0x000fc40007fbe0ff */
[----:B------:R-:W-:Y:S01]  /*35ae0*/  ISETP.LT.U32.OR.EX P0, PT, R47, R37, !P2, P0 ;  /* 0x000000252f00720c */ /* 0x000fe20005701500 */
[----:B------:R-:W-:Y:S01]  /*35af0*/  IMAD.WIDE.U32.X R36, RZ, R49, R38, P4 ;  /* 0x00000031ff247225 */ /* 0x000fe200020e0426 */
[----:B------:R-:W-:Y:S02]  /*35b00*/  ISETP.GE.U32.AND P1, PT, R30, R40, PT ;  /* 0x000000281e00720c */ /* 0x000fe40003f26070 */
[C---:B------:R-:W-:Y:S01]  /*35b10*/  IADD3 R32, P6, PT, R31.reuse, R32, RZ ;  /* 0x000000201f207210 */ /* 0x040fe20007fde0ff */
[----:B------:R-:W-:Y:S01]  /*35b20*/  IMAD.WIDE.U32 R40, R46, 0x3d1, RZ ;  /* 0x000003d12e287825 */ /* 0x000fe200078e00ff */
        /* <DEDUP_REMOVED lines=9> */
[----:B------:R-:W-:-:S03]  /*35bc0*/  IMAD.WIDE.U32 R40, P1, RZ, R51, R40 ;  /* 0x00000033ff287225 */ /* 0x000fc60007820028 */
[----:B------:R-:W-:Y:S01]  /*35bd0*/  ISETP.GE.U32.AND.EX P3, PT, R31, R30, PT, P3 ;  /* 0x0000001e1f00720c */ /* 0x000fe20003f66130 */
[----:B------:R-:W-:Y:S01]  /*35be0*/  IMAD.X R43, RZ, RZ, RZ, P1 ;  /* 0x000000ffff2b7224 */ /* 0x000fe200008e06ff */
[----:B------:R-:W-:Y:S02]  /*35bf0*/  IADD3 R39, P6, PT, R39, R40, RZ ;  /* 0x0000002827277210 */ /* 0x000fe40007fde0ff */
[----:B------:R-:W-:Y:S02]  /*35c00*/  ISETP.LT.U32.OR.EX P0, PT, R30, R45, !P3, P2 ;  /* 0x0000002d1e00720c */ /* 0x000fe40005f01520 */
[----:B------:R-:W-:Y:S02]  /*35c10*/  IADD3 R33, P5, P3, R38, R36, R33 ;  /* 0x0000002426217210 */ /* 0x000fe40007bbe021 */
[----:B------:R-:W-:Y:S01]  /*35c20*/  IADD3 R47, P4, P2, R47, R42, R34 ;  /* 0x0000002a2f2f7210 */ /* 0x000fe20007a9e022 */
[----:B------:R-:W-:Y:S01]  /*35c30*/  IMAD.MOV.U32 R42, RZ, RZ, R41 ;  /* 0x000000ffff2a7224 */ /* 0x000fe200078e0029 */
[----:B------:R-:W-:-:S02]  /*35c40*/  IADD3 R30, P1, PT, R33, R49, RZ ;  /* 0x00000031211e7210 */ /* 0x000fc40007f3e0ff */
[----:B------:R-:W-:Y:S02]  /*35c50*/  SEL R45, RZ, 0x1, !P0 ;  /* 0x00000001ff2d7807 */ /* 0x000fe40004000000 */
[----:B------:R-:W-:Y:S01]  /*35c60*/  IADD3.X R40, PT, PT, R39, R37, RZ, P5, P3 ;  /* 0x0000002527287210 */ /* 0x000fe20002fe64ff */
[----:B------:R-:W-:Y:S01]  /*35c70*/  IMAD.WIDE.U32 R36, R47, 0x3d1, RZ ;  /* 0x000003d12f247825 */ /* 0x000fe200078e00ff */
[----:B------:R-:W-:Y:S02]  /*35c80*/  IADD3.X R49, PT, PT, RZ, RZ, R35, P4, P2 ;  /* 0x000000ffff317210 */ /* 0x000fe400027e4423 */
[----:B------:R-:W-:Y:S01]  /*35c90*/  ISETP.GE.U32.AND P0, PT, R33, R38, PT ;  /* 0x000000262100720c */ /* 0x000fe20003f06070 */
[----:B------:R-:W-:Y:S01]  /*35ca0*/  IMAD.WIDE.U32.X R34, RZ, R46, R42, P6 ;  /* 0x0000002eff227225 */ /* 0x000fe200030e042a */
[C---:B------:R-:W-:Y:S02]  /*35cb0*/  ISETP.LT.U32.AND P3, PT, R30.reuse, R33, PT ;  /* 0x000000211e00720c */ /* 0x040fe40003f61070 */
[----:B------:R-:W-:Y:S01]  /*35cc0*/  IADD3 R45, P2, PT, R30, R45, RZ ;  /* 0x0000002d1e2d7210 */ /* 0x000fe20007f5e0ff */
[C---:B------:R-:W-:Y:S01]  /*35cd0*/  IMAD.X R33, R40.reuse, 0x1, R51, P1 ;  /* 0x0000000128217824 */ /* 0x040fe200008e0633 */
[----:B------:R-:W-:Y:S01]  /*35ce0*/  ISETP.GE.U32.AND.EX P0, PT, R40, R39, PT, P0 ;  /* 0x000000272800720c */ /* 0x000fe20003f06100 */
[----:B------:R-:W-:Y:S01]  /*35cf0*/  IMAD.WIDE.U32 R38, R49, 0x3d1, RZ ;  /* 0x000003d131267825 */ /* 0x000fe200078e00ff */
[----:B------:R-:W-:-:S02]  /*35d00*/  ISETP.GE.U32.AND P1, PT, R45, R30, PT ;  /* 0x0000001e2d00720c */ /* 0x000fc40003f26070 */
[----:B------:R-:W-:Y:S01]  /*35d10*/  SEL R41, RZ, 0x1, P0 ;  /* 0x00000001ff297807 */ /* 0x000fe20000000000 */
[----:B------:R-:W-:-:S03]  /*35d20*/  IMAD.X R44, RZ, RZ, R33, P2 ;  /* 0x000000ffff2c7224 */ /* 0x000fc600010e0621 */
[----:B------:R-:W-:Y:S02]  /*35d30*/  IADD3 R41, P2, P5, R36, R34, R41 ;  /* 0x0000002224297210 */ /* 0x000fe40007d5e029 */
[----:B------:R-:W-:Y:S01]  /*35d40*/  ISETP.GE.U32.AND.EX P0, PT, R44, R33, PT, P1 ;  /* 0x000000212c00720c */ /* 0x000fe20003f06110 */
[----:B------:R-:W-:-:S03]  /*35d50*/  IMAD.WIDE.U32 R38, P1, RZ, R47, R38 ;  /* 0x0000002fff267225 */ /* 0x000fc60007820026 */
[----:B------:R-:W-:Y:S01]  /*35d60*/  ISETP.LT.U32.OR.EX P3, PT, R33, R40, !P0, P3 ;  /* 0x000000282100720c */ /* 0x000fe20004761530 */
[----:B------:R-:W-:Y:S01]  /*35d70*/  IMAD.MOV.U32 R34, RZ, RZ, R39 ;  /* 0x000000ffff227224 */ /* 0x000fe200078e0027 */
[----:B------:R-:W-:Y:S02]  /*35d80*/  IADD3 R37, P4, PT, R37, R38, RZ ;  /* 0x0000002625257210 */ /* 0x000fe40007f9e0ff */
[----:B------:R-:W-:Y:S02]  /*35d90*/  IADD3 R30, P0, PT, R41, R46, RZ ;  /* 0x0000002e291e7210 */ /* 0x000fe40007f1e0ff */
        /* <DEDUP_REMOVED lines=73> */
.L_x_436:
[----:B------:R-:W-:Y:S01]  /*36230*/  IMAD.MOV.U32 R34, RZ, RZ, R20 ;  /* 0x000000ffff227224 */ /* 0x000fe200078e0014 */
[----:B------:R-:W-:Y:S01]  /*36240*/  IADD3 R13, P1, PT, R32, R13, RZ ;  /* 0x0000000d200d7210 */ /* 0x000fe20007f3e0ff */
[----:B------:R-:W-:Y:S01]  /*36250*/  IMAD.MOV.U32 R35, RZ, RZ, R19 ;  /* 0x000000ffff237224 */ /* 0x000fe200078e0013 */
[----:B-1----:R-:W0:Y:S01]  /*36260*/  LDCU.64 UR6, c[0x3][0x18] ;  /* 0x00c00300ff0677ac */ /* 0x002e220008000a00 */
[----:B------:R-:W-:Y:S01]  /*36270*/  IMAD.WIDE.U32 R36, R21, R21, R34 ;  /* 0x0000001515247225 */ /* 0x000fe200078e0022 */
[----:B------:R-:W-:-:S03]  /*36280*/  UMOV UR4, URZ ;  /* 0x000000ff00047c82 */ /* 0x000fc60008000000 */
[----:B------:R-:W-:Y:S01]  /*36290*/  IMAD.IADD R28, R28, 0x1, R37 ;  /* 0x000000011c1c7824 */ /* 0x000fe200078e0225 */
[----:B------:R-:W-:Y:S01]  /*362a0*/  ISETP.GE.U32.AND P0, PT, R36, R20, PT ;  /* 0x000000142400720c */ /* 0x000fe20003f06070 */
[----:B------:R-:W-:Y:S01]  /*362b0*/  IMAD.X R14, R31, 0x1, R14, P1 ;  /* 0x000000011f0e7824 */ /* 0x000fe200008e060e */
[----:B------:R-:W-:Y:S02]  /*362c0*/  ISETP.LT.U32.AND P1, PT, R13, R32, PT ;  /* 0x000000200d00720c */ /* 0x000fe40003f21070 */
        /* <DEDUP_REMOVED lines=30> */
[----:B------:R-:W-:Y:S01]  /*364b0*/  ISETP.EQ.U32.AND P1, PT, R38, RZ, PT ;  /* 0x000000ff2600720c */ /* 0x000fe20003f22070 */
[----:B------:R-:W-:-:S05]  /*364c0*/  IMAD.X R20, RZ, RZ, UR4, P2 ;  /* 0x00000004ff147e24 */ /* 0x000fca00090e06ff */
[----:B------:R-:W-:-:S13]  /*364d0*/  ISETP.EQ.AND.EX P0, PT, R20, RZ, !P0, P1 ;  /* 0x000000ff1400720c */ /* 0x000fda0004702310 */
[----:B------:R-:W-:Y:S05]  /*364e0*/  @!P0 BRA `(.L_x_437) ;  /* 0x0000000000488947 */ /* 0x000fea0003800000 */
[----:B------:R-:W-:-:S04]  /*364f0*/  ISETP.GE.U32.AND P0, PT, R29, UR6, PT ;  /* 0x000000061d007c0c */ /* 0x000fc8000bf06070 */
[----:B------:R-:W-:-:S13]  /*36500*/  ISETP.GE.U32.AND.EX P0, PT, R34, UR7, PT, P0 ;  /* 0x0000000722007c0c */ /* 0x000fda000bf06100 */
[----:B------:R-:W-:Y:S05]  /*36510*/  @!P0 BRA `(.L_x_438) ;  /* 0x0000000800848947 */ /* 0x000fea0003800000 */
[----:B------:R-:W0:Y:S02]  /*36520*/  LDCU.64 UR4, c[0x3][0x10] ;  /* 0x00c00200ff0477ac */ /* 0x000e240008000a00 */
[----:B0-----:R-:W-:-:S04]  /*36530*/  ISETP.GT.U32.AND P0, PT, R31, UR4, PT ;  /* 0x000000041f007c0c */ /* 0x001fc8000bf04070 */
[----:B------:R-:W-:-:S13]  /*36540*/  ISETP.GT.U32.AND.EX P0, PT, R32, UR5, PT, P0 ;  /* 0x0000000520007c0c */ /* 0x000fda000bf04100 */
[----:B------:R-:W-:Y:S05]  /*36550*/  @P0 BRA `(.L_x_437) ;  /* 0x00000000002c0947 */ /* 0x000fea0003800000 */
[----:B--2---:R-:W0:Y:S01]  /*36560*/  LDCU.128 UR12, c[0x3][URZ] ;  /* 0x00c00000ff0c77ac */ /* 0x004e220008000c00 */
[----:B------:R-:W-:-:S04]  /*36570*/  ISETP.GE.U32.AND P1, PT, R31, UR4, PT ;  /* 0x000000041f007c0c */ /* 0x000fc8000bf26070 */
[----:B------:R-:W-:Y:S02]  /*36580*/  ISETP.GE.U32.AND.EX P1, PT, R32, UR5, PT, P1 ;  /* 0x0000000520007c0c */ /* 0x000fe4000bf26110 */
        /* <DEDUP_REMOVED lines=8> */
.L_x_437:
[----:B------:R-:W0:Y:S01]  /*36610*/  LDC.64 R14, c[0x3][RZ] ;  /* 0x00c00000ff0e7b82 */ /* 0x000e220000000a00 */
[----:B------:R-:W-:-:S07]  /*36620*/  ISETP.LT.U32.AND P4, PT, R29, UR6, PT ;  /* 0x000000061d007c0c */ /* 0x000fce000bf81070 */
[----:B------:R-:W1:Y:S08]  /*36630*/  LDC.64 R36, c[0x3][0x8] ;  /* 0x00c00200ff247b82 */ /* 0x000e700000000a00 */
[----:B------:R-:W3:Y:S01]  /*36640*/  LDC.64 R16, c[0x3][0x10] ;  /* 0x00c00400ff107b82 */ /* 0x000ee20000000a00 */
[----:B0-----:R-:W-:-:S04]  /*36650*/  ISETP.GE.U32.AND P0, PT, R19, R14, PT ;  /* 0x0000000e1300720c */ /* 0x001fc80003f06070 */
[----:B------:R-:W-:Y:S02]  /*36660*/  ISETP.GE.U32.AND.EX P0, PT, R28, R15, PT, P0 ;  /* 0x0000000f1c00720c */ /* 0x000fe40003f06100 */
[CC--:B-1----:R-:W-:Y:S02]  /*36670*/  IADD3 R41, P1, PT, R33.reuse, -R36.reuse, RZ ;  /* 0x8000002421297210 */ /* 0x0c2fe40007f3e0ff */
[----:B------:R-:W-:Y:S02]  /*36680*/  SEL R18, RZ, 0x1, P0 ;  /* 0x00000001ff127807 */ /* 0x000fe40000000000 */
[----:B------:R-:W-:Y:S01]  /*36690*/  ISETP.LT.U32.AND P2, PT, R33, R36, PT ;  /* 0x000000242100720c */ /* 0x000fe20003f41070 */
[----:B------:R-:W-:Y:S01]  /*366a0*/  IMAD.X R43, R30, 0x1, ~R37, P1 ;  /* 0x000000011e2b7824 */ /* 0x000fe200008e0e25 */
[----:B------:R-:W-:Y:S02]  /*366b0*/  ISETP.GE.U32.AND P1, PT, R41, R18, PT ;  /* 0x000000122900720c */ /* 0x000fe40003f26070 */
[----:B---3--:R-:W-:-:S02]  /*366c0*/  ISETP.LT.U32.AND P3, PT, R31, R16, PT ;  /* 0x000000101f00720c */ /* 0x008fc40003f61070 */
        /* <DEDUP_REMOVED lines=18> */
[C---:B------:R-:W-:Y:S02]  /*367f0*/  IADD3 R29, P2, PT, R34.reuse, R31, RZ ;  /* 0x0000001f221d7210 */ /* 0x040fe40007f5e0ff */
        /* <DEDUP_REMOVED lines=31> */
.L_x_439:
        /* <DEDUP_REMOVED lines=57> */
.L_x_440:
        /* <DEDUP_REMOVED lines=27> */
.L_x_438:
        /* <DEDUP_REMOVED lines=22> */
[----:B------:R-:W-:Y:S01]  /*37090*/  IMAD R14, R22, R19, RZ ;  /* 0x00000013160e7224 */ /* 0x000fe200078e02ff */
[----:B------:R-:W-:Y:S01]  /*370a0*/  SEL R15, RZ, 0x1, P0 ;  /* 0x00000001ff0f7807 */ /* 0x000fe20000000000 */
[----:B------:R-:W-:-:S04]  /*370b0*/  IMAD.WIDE.U32 R16, R28, R23, RZ ;  /* 0x000000171c107225 */ /* 0x000fc800078e00ff */
[----:B------:R-:W-:-:S04]  /*370c0*/  IMAD.WIDE.U32 R40, R25, R19, RZ ;  /* 0x0000001319287225 */ /* 0x000fc800078e00ff */
[C---:B------:R-:W-:Y:S02]  /*370d0*/  IMAD R13, R28.reuse, R25, R14 ;  /* 0x000000191c0d7224 */ /* 0x040fe400078e020e */
        /* <DEDUP_REMOVED lines=8> */
[----:B------:R-:W-:-:S04]  /*37160*/  IMAD.WIDE.U32 R16, P1, R19, R0, R16 ;  /* 0x0000000013107225 */ /* 0x000fc80007820010 */
[----:B------:R-:W-:Y:S01]  /*37170*/  IMAD.X R43, RZ, RZ, RZ, P2 ;  /* 0x000000ffff2b7224 */ /* 0x000fe200010e06ff */
[----:B------:R-:W-:Y:S01]  /*37180*/  ISETP.GE.U32.AND P2, PT, R36, R40, PT ;  /* 0x000000282400720c */ /* 0x000fe20003f46070 */
[----:B------:R-:W-:Y:S01]  /*37190*/  IMAD.MOV.U32 R42, RZ, RZ, R45 ;  /* 0x000000ffff2a7224 */ /* 0x000fe200078e002d */
[----:B------:R-:W-:Y:S01]  /*371a0*/  IADD3 RZ, P4, PT, R47, R16, RZ ;  /* 0x000000102fff7210 */ /* 0x000fe20007f9e0ff */
[----:B------:R-:W-:Y:S01]  /*371b0*/  IMAD.WIDE.U32 R46, R30, R21, RZ ;  /* 0x000000151e2e7225 */ /* 0x000fe200078e00ff */
[----:B------:R-:W-:-:S03]  /*371c0*/  ISETP.GE.U32.AND.EX P2, PT, R37, R13, PT, P2 ;  /* 0x0000000d2500720c */ /* 0x000fc60003f46120 */
[----:B------:R-:W-:Y:S02]  /*371d0*/  IMAD R16, R24, R33, RZ ;  /* 0x0000002118107224 */ /* 0x000fe400078e02ff */
[----:B------:R-:W-:Y:S02]  /*371e0*/  IMAD R13, R0, R19, RZ ;  /* 0x00000013000d7224 */ /* 0x000fe400078e02ff */
[----:B------:R-:W-:-:S04]  /*371f0*/  IMAD.WIDE.U32 R14, R33, R21, R38 ;  /* 0x00000015210e7225 */ /* 0x000fc800078e0026 */
[----:B------:R-:W-:Y:S01]  /*37200*/  IMAD R35, R30, R21, R16 ;  /* 0x000000151e237224 */ /* 0x000fe200078e0210 */
[----:B------:R-:W-:Y:S01]  /*37210*/  ISETP.GE.U32.AND P0, PT, R14, R38, PT ;  /* 0x000000260e00720c */ /* 0x000fe20003f06070 */
[----:B------:R-:W-:-:S04]  /*37220*/  IMAD.WIDE.U32 R40, R23, R19, RZ ;  /* 0x0000001317287225 */ /* 0x000fc800078e00ff */
[----:B------:R-:W-:-:S04]  /*37230*/  IMAD.WIDE.U32 R44, R33, R21, RZ ;  /* 0x00000015212c7225 */ /* 0x000fc800078e00ff */
[----:B------:R-:W-:-:S04]  /*37240*/  IMAD.WIDE.U32 R46, P5, R33, R24, R46 ;  /* 0x00000018212e7225 */ /* 0x000fc800078a002e */
[C---:B------:R-:W-:Y:S01]  /*37250*/  IMAD R67, R28.reuse, R23, R13 ;  /* 0x000000171c437224 */ /* 0x040fe200078e020d */
[----:B------:R-:W-:Y:S01]  /*37260*/  SEL R13, RZ, 0x1, P2 ;  /* 0x00000001ff0d7807 */ /* 0x000fe20001000000 */
        /* <DEDUP_REMOVED lines=12> */
[----:B------:R-:W-:-:S04]  /*37330*/  IMAD.WIDE.U32 R52, R30, R25, RZ ;  /* 0x000000191e347225 */ /* 0x000fc800078e00ff */
[-C--:B------:R-:W-:Y:S02]  /*37340*/  IMAD R13, R30, R27.reuse, R13 ;  /* 0x0000001b1e0d7224 */ /* 0x080fe400078e020d */
[----:B------:R-:W-:-:S04]  /*37350*/  IMAD.WIDE.U32 R44, R33, R27, R36 ;  /* 0x0000001b212c7225 */ /* 0x000fc800078e0024 */
[----:B------:R-:W-:-:S04]  /*37360*/  IMAD.WIDE.U32.X R42, R30, R24, R48, P5 ;  /* 0x000000181e2a7225 */ /* 0x000fc800028e0430 */
[----:B------:R-:W-:Y:S01]  /*37370*/  IMAD.WIDE.U32 R46, R30, R27, RZ ;  /* 0x0000001b1e2e7225 */ /* 0x000fe200078e00ff */
[----:B------:R-:W-:-:S03]  /*37380*/  IADD3 R42, P3, P5, R44, R42, R35 ;  /* 0x0000002a2c2a7210 */ /* 0x000fc60007d7e023 */
[----:B------:R-:W-:-:S04]  /*37390*/  IMAD.WIDE.U32 R60, P0, R33, R0, R54 ;  /* 0x00000000213c7225 */ /* 0x000fc80007800036 */
[----:B------:R-:W-:Y:S02]  /*373a0*/  IMAD.IADD R13, R45, 0x1, R13 ;  /* 0x000000012d0d7824 */ /* 0x000fe400078e020d */
[----:B------:R-:W-:-:S03]  /*373b0*/  IMAD.WIDE.U32 R56, R33, R25, RZ ;  /* 0x0000001921387225 */ /* 0x000fc600078e00ff */
[----:B------:R-:W-:Y:S01]  /*373c0*/  IADD3.X R43, PT, PT, R13, R43, RZ, P3, P5 ;  /* 0x0000002b0d2b7210 */ /* 0x000fe20001fea4ff */
[----:B------:R-:W-:-:S04]  /*373d0*/  IMAD.WIDE.U32 R52, P6, R33, R22, R52 ;  /* 0x0000001621347225 */ /* 0x000fc800078c0034 */
[----:B------:R-:W-:Y:S01]  /*373e0*/  IMAD.WIDE.U32 R64, R32, R27, RZ ;  /* 0x0000001b20407225 */ /* 0x000fe200078e00ff */
[----:B------:R-:W-:-:S03]  /*373f0*/  IADD3 RZ, P5, PT, R57, R52, RZ ;  /* 0x0000003439ff7210 */ /* 0x000fc60007fbe0ff */
[----:B------:R-:W-:-:S04]  /*37400*/  IMAD.WIDE.U32 R46, P2, R33, R26, R46 ;  /* 0x0000001a212e7225 */ /* 0x000fc8000784002e */
[----:B------:R-:W-:Y:S01]  /*37410*/  IMAD.X R41, RZ, RZ, RZ, P0 ;  /* 0x000000ffff297224 */ /* 0x000fe200000e06ff */
[----:B------:R-:W-:Y:S01]  /*37420*/  ISETP.GE.U32.AND P0, PT, R38, R40, PT ;  /* 0x000000282600720c */ /* 0x000fe20003f06070 */
[----:B------:R-:W-:-:S03]  /*37430*/  IMAD.WIDE.U32 R50, R33, R27, RZ ;  /* 0x0000001b21327225 */ /* 0x000fc600078e00ff */
[----:B------:R-:W-:Y:S01]  /*37440*/  ISETP.GE.U32.AND.EX P0, PT, R39, R67, PT, P0 ;  /* 0x000000432700720c */ /* 0x000fe20003f06100 */
[----:B------:R-:W-:Y:S02]  /*37450*/  IMAD.X R57, RZ, RZ, RZ, P2 ;  /* 0x000000ffff397224 */ /* 0x000fe400010e06ff */
[----:B------:R-:W-:-:S04]  /*37460*/  IMAD.WIDE.U32 R64, P2, R31, R26, R64 ;  /* 0x0000001a1f407225 */ /* 0x000fc80007840040 */
[----:B------:R-:W-:Y:S01]  /*37470*/  IMAD.X R55, RZ, RZ, RZ, P1 ;  /* 0x000000ffff377224 */ /* 0x000fe200008e06ff */
[----:B------:R-:W-:Y:S01]  /*37480*/  IADD3 RZ, P1, PT, R51, R46, RZ ;  /* 0x0000002e33ff7210 */ /* 0x000fe20007f3e0ff */
[----:B------:R-:W-:Y:S01]  /*37490*/  IMAD.MOV.U32 R56, RZ, RZ, R47 ;  /* 0x000000ffff387224 */ /* 0x000fe200078e002f */
[----:B------:R-:W-:Y:S01]  /*374a0*/  SEL R47, RZ, 0x1, P0 ;  /* 0x00000001ff2f7807 */ /* 0x000fe20000000000 */
[----:B------:R-:W-:Y:S01]  /*374b0*/  IMAD.WIDE.U32 R58, R33, R23, RZ ;  /* 0x00000017213a7225 */ /* 0x000fe200078e00ff */
[----:B------:R-:W-:-:S03]  /*374c0*/  ISETP.GE.U32.AND P0, PT, R44, R36, PT ;  /* 0x000000242c00720c */ /* 0x000fc60003f06070 */
[----:B------:R-:W-:Y:S01]  /*374d0*/  IMAD.WIDE.U32 R50, R32, R21, RZ ;  /* 0x0000001520327225 */ /* 0x000fe200078e00ff */
[----:B------:R-:W-:Y:S02]  /*374e0*/  IADD3 RZ, P3, PT, R59, R60, RZ ;  /* 0x0000003c3bff7210 */ /* 0x000fe40007f7e0ff */
[----:B------:R-:W-:Y:S01]  /*374f0*/  ISETP.GE.U32.AND.EX P0, PT, R13, R37, PT, P0 ;  /* 0x000000250d00720c */ /* 0x000fe20003f06100 */
[----:B------:R-:W-:Y:S01]  /*37500*/  IMAD.X R45, RZ, RZ, RZ, P2 ;  /* 0x000000ffff2d7224 */ /* 0x000fe200010e06ff */
[----:B------:R-:W-:Y:S01]  /*37510*/  ISETP.GE.U32.AND P2, PT, R42, R44, PT ;  /* 0x0000002c2a00720c */ /* 0x000fe20003f46070 */
[----:B------:R-:W-:Y:S02]  /*37520*/  IMAD.MOV.U32 R54, RZ, RZ, R17 ;  /* 0x000000ffff367224 */ /* 0x000fe400078e0011 */
[----:B------:R-:W-:Y:S01]  /*37530*/  IMAD R18, R22, R33, RZ ;  /* 0x0000002116127224 */ /* 0x000fe200078e02ff */
[----:B------:R-:W-:Y:S01]  /*37540*/  ISETP.GE.U32.AND.EX P2, PT, R43, R13, PT, P2 ;  /* 0x0000000d2b00720c */ /* 0x000fe20003f46120 */
[----:B------:R-:W-:Y:S01]  /*37550*/  IMAD.WIDE.U32.X R54, R28, R0, R54, P4 ;  /* 0x000000001c367225 */ /* 0x000fe200020e0436 */
[----:B------:R-:W-:-:S02]  /*37560*/  SEL R13, RZ, 0x1, P0 ;  /* 0x00000001ff0d7807 */ /* 0x000fc40000000000 */
[----:B------:R-:W-:Y:S01]  /*37570*/  SEL R17, RZ, 0x1, P2 ;  /* 0x00000001ff117807 */ /* 0x000fe20001000000 */
[----:B------:R-:W-:Y:S01]  /*37580*/  IMAD.WIDE.U32 R58, P4, R31, R24, R50 ;  /* 0x000000181f3a7225 */ /* 0x000fe20007880032 */
[----:B------:R-:W-:-:S03]  /*37590*/  IADD3 R46, P0, PT, R47, R54, RZ ;  /* 0x000000362f2e7210 */ /* 0x000fc60007f1e0ff */
[----:B------:R-:W-:Y:S02]  /*375a0*/  IMAD.MOV.U32 R50, RZ, RZ, R53 ;  /* 0x000000ffff327224 */ /* 0x000fe400078e0035 */
[----:B------:R-:W-:-:S04]  /*375b0*/  IMAD.WIDE.U32.X R52, R30, R26, R56, P1 ;  /* 0x0000001a1e347225 */ /* 0x000fc800008e0438 */
[----:B------:R-:W-:Y:S01]  /*375c0*/  IMAD.WIDE.U32 R56, R33, R25, R38 ;  /* 0x0000001921387225 */ /* 0x000fe200078e0026 */
[----:B------:R-:W-:-:S03]  /*375d0*/  IADD3 R17, P1, P2, R17, R52, R13 ;  /* 0x0000003411117210 */ /* 0x000fc60007a3e00d */
[----:B------:R-:W-:Y:S01]  /*375e0*/  IMAD R13, R30, R25, R18 ;  /* 0x000000191e0d7224 */ /* 0x000fe200078e0212 */
[----:B------:R-:W-:Y:S01]  /*375f0*/  IADD3.X R52, PT, PT, RZ, R53, RZ, P1, P2 ;  /* 0x00000035ff347210 */ /* 0x000fe20000fe44ff */
[----:B------:R-:W-:Y:S01]  /*37600*/  IMAD R20, R24, R31, RZ ;  /* 0x0000001f18147224 */ /* 0x000fe200078e02ff */
[----:B------:R-:W-:Y:S01]  /*37610*/  IADD3 R54, P2, PT, R17, R56, RZ ;  /* 0x0000003811367210 */ /* 0x000fe20007f5e0ff */
[----:B------:R-:W-:Y:S02]  /*37620*/  IMAD.IADD R13, R57, 0x1, R13 ;  /* 0x00000001390d7824 */ /* 0x000fe400078e020d */
[----:B------:R-:W-:Y:S01]  /*37630*/  IMAD.X R47, RZ, RZ, R55, P0 ;  /* 0x000000ffff2f7224 */ /* 0x000fe200000e0637 */
[----:B------:R-:W-:Y:S01]  /*37640*/  ISETP.GE.U32.AND P0, PT, R56, R38, PT ;  /* 0x000000263800720c */ /* 0x000fe20003f06070 */
[----:B------:R-:W-:-:S03]  /*37650*/  IMAD.WIDE.U32 R36, R31, R21, R42 ;  /* 0x000000151f247225 */ /* 0x000fc600078e002a */
[C---:B------:R-:W-:Y:S01]  /*37660*/  ISETP.GE.U32.AND.EX P0, PT, R13.reuse, R39, PT, P0 ;  /* 0x000000270d00720c */ /* 0x040fe20003f06100 */
[-C--:B------:R-:W-:Y:S01]  /*37670*/  IMAD R35, R32, R21.reuse, R20 ;  /* 0x0000001520237224 */ /* 0x080fe200078e0214 */
[----:B------:R-:W-:Y:S01]  /*37680*/  ISETP.GE.U32.AND P1, PT, R36, R42, PT ;  /* 0x0000002a2400720c */ /* 0x000fe20003f26070 */
[----:B------:R-:W-:Y:S01]  /*37690*/  IMAD.X R55, R13, 0x1, R52, P2 ;  /* 0x000000010d377824 */ /* 0x000fe200010e0634 */
[----:B------:R-:W-:Y:S01]  /*376a0*/  ISETP.GE.U32.AND P2, PT, R54, R56, PT ;  /* 0x000000383600720c */ /* 0x000fe20003f46070 */
[----:B------:R-:W-:-:S03]  /*376b0*/  IMAD.WIDE.U32 R48, R31, R21, RZ ;  /* 0x000000151f307225 */ /* 0x000fc600078e00ff */
[----:B------:R-:W-:Y:S01]  /*376c0*/  ISETP.GE.U32.AND.EX P2, PT, R55, R13, PT, P2 ;  /* 0x0000000d3700720c */ /* 0x000fe20003f46120 */
[----:B------:R-:W-:Y:S01]  /*376d0*/  IMAD.X R51, RZ, RZ, RZ, P6 ;  /* 0x000000ffff337224 */ /* 0x000fe200030e06ff */
[----:B------:R-:W-:Y:S01]  /*376e0*/  IADD3 RZ, P6, PT, R49, R58, RZ ;  /* 0x0000003a31ff7210 */ /* 0x000fe20007fde0ff */
[----:B------:R-:W-:Y:S01]  /*376f0*/  IMAD.IADD R17, R37, 0x1, R35 ;  /* 0x0000000125117824 */ /* 0x000fe200078e0223 */
[----:B------:R-:W-:Y:S01]  /*37700*/  SEL R13, RZ, 0x1, P0 ;  /* 0x00000001ff0d7807 */ /* 0x000fe20000000000 */
[----:B------:R-:W-:Y:S01]  /*37710*/  IMAD.X R49, RZ, RZ, RZ, P4 ;  /* 0x000000ffff317224 */ /* 0x000fe200020e06ff */
[----:B------:R-:W-:Y:S01]  /*37720*/  SEL R35, RZ, 0x1, P2 ;  /* 0x00000001ff237807 */ /* 0x000fe20001000000 */
[----:B------:R-:W-:Y:S01]  /*37730*/  IMAD.MOV.U32 R48, RZ, RZ, R59 ;  /* 0x000000ffff307224 */ /* 0x000fe200078e003b */
[----:B------:R-:W-:Y:S01]  /*37740*/  ISETP.GE.U32.AND.EX P1, PT, R17, R43, PT, P1 ;  /* 0x0000002b1100720c */ /* 0x000fe20003f26110 */
[----:B------:R-:W-:Y:S02]  /*37750*/  IMAD R18, R26, R31, RZ ;  /* 0x0000001f1a127224 */ /* 0x000fe400078e02ff */
[----:B------:R-:W-:Y:S01]  /*37760*/  IMAD.WIDE.U32.X R50, R30, R22, R50, P5 ;  /* 0x000000161e327225 */ /* 0x000fe200028e0432 */
[----:B------:R-:W-:-:S03]  /*37770*/  SEL R43, RZ, 0x1, P1 ;  /* 0x00000001ff2b7807 */ /* 0x000fc60000800000 */
[-C--:B------:R-:W-:Y:S02]  /*37780*/  IMAD R57, R32, R27.reuse, R18 ;  /* 0x0000001b20397224 */ /* 0x080fe400078e0212 */
[----:B------:R-:W-:-:S04]  /*37790*/  IMAD.WIDE.U32 R52, R31, R27, R54 ;  /* 0x0000001b1f347225 */ /* 0x000fc800078e0036 */
[----:B------:R-:W-:Y:S01]  /*377a0*/  IMAD.WIDE.U32.X R48, R32, R24, R48, P6 ;  /* 0x0000001820307225 */ /* 0x000fe200030e0430 */
[----:B------:R-:W-:-:S03]  /*377b0*/  IADD3 R35, P5, P6, R35, R50, R13 ;  /* 0x0000003223237210 */ /* 0x000fc60007ebe00d */
[----:B------:R-:W-:Y:S01]  /*377c0*/  IMAD R18, R0, R33, RZ ;  /* 0x0000002100127224 */ /* 0x000fe200078e02ff */
[C---:B------:R-:W-:Y:S01]  /*377d0*/  IADD3 R42, P1, P2, R52.reuse, R48, R43 ;  /* 0x00000030342a7210 */ /* 0x040fe20007a3e02b */
[----:B------:R-:W-:Y:S01]  /*377e0*/  IMAD.WIDE.U32 R38, R33, R23, R46 ;  /* 0x0000001721267225 */ /* 0x000fe200078e002e */
[----:B------:R-:W-:Y:S02]  /*377f0*/  IADD3.X R50, PT, PT, RZ, R51, RZ, P5, P6 ;  /* 0x00000033ff327210 */ /* 0x000fe40002fec4ff */
[----:B------:R-:W-:Y:S01]  /*37800*/  ISETP.GE.U32.AND P5, PT, R52, R54, PT ;  /* 0x000000363400720c */ /* 0x000fe20003fa6070 */
[----:B------:R-:W-:Y:S01]  /*37810*/  IMAD.IADD R13, R53, 0x1, R57 ;  /* 0x00000001350d7824 */ /* 0x000fe200078e0239 */
[----:B------:R-:W-:Y:S01]  /*37820*/  IADD3 R48, P6, PT, R35, R38, RZ ;  /* 0x0000002623307210 */ /* 0x000fe20007fde0ff */
[----:B------:R-:W-:Y:S01]  /*37830*/  IMAD R51, R30, R23, R18 ;  /* 0x000000171e337224 */ /* 0x000fe200078e0212 */
[----:B------:R-:W-:Y:S01]  /*37840*/  ISETP.GE.U32.AND P0, PT, R38, R46, PT ;  /* 0x0000002e2600720c */ /* 0x000fe20003f06070 */
[----:B------:R-:W-:Y:S01]  /*37850*/  IMAD.WIDE.U32 R62, R31, R27, RZ ;  /* 0x0000001b1f3e7225 */ /* 0x000fe200078e00ff */
[----:B------:R-:W-:-:S02]  /*37860*/  IADD3.X R43, PT, PT, R13, R49, RZ, P1, P2 ;  /* 0x000000310d2b7210 */ /* 0x000fc40000fe44ff */
[----:B------:R-:W-:Y:S01]  /*37870*/  ISETP.GE.U32.AND P1, PT, R42, R52, PT ;  /* 0x000000342a00720c */ /* 0x000fe20003f26070 */
[----:B------:R-:W-:Y:S01]  /*37880*/  IMAD.IADD R51, R39, 0x1, R51 ;  /* 0x0000000127337824 */ /* 0x000fe200078e0233 */
[----:B------:R-:W-:Y:S01]  /*37890*/  IADD3 RZ, P4, PT, R63, R64, RZ ;  /* 0x000000403fff7210 */ /* 0x000fe20007f9e0ff */
[----:B------:R-:W-:Y:S01]  /*378a0*/  IMAD.MOV.U32 R44, RZ, RZ, R65 ;  /* 0x000000ffff2c7224 */ /* 0x000fe200078e0041 */
[----:B------:R-:W-:Y:S01]  /*378b0*/  ISETP.GE.U32.AND.EX P5, PT, R13, R55, PT, P5 ;  /* 0x000000370d00720c */ /* 0x000fe20003fa6150 */
[----:B------:R-:W-:Y:S01]  /*378c0*/  IMAD.X R49, R51, 0x1, R50, P6 ;  /* 0x0000000133317824 */ /* 0x000fe200030e0632 */
[----:B------:R-:W-:Y:S01]  /*378d0*/  ISETP.GE.U32.AND.EX P1, PT, R43, R13, PT, P1 ;  /* 0x0000000d2b00720c */ /* 0x000fe20003f26110 */
[----:B------:R-:W-:Y:S01]  /*378e0*/  IMAD.WIDE.U32.X R44, R32, R26, R44, P4 ;  /* 0x0000001a202c7225 */ /* 0x000fe200020e042c */
[----:B------:R-:W-:Y:S02]  /*378f0*/  ISETP.GE.U32.AND P2, PT, R48, R38, PT ;  /* 0x000000263000720c */ /* 0x000fe40003f46070 */
[----:B------:R-:W-:Y:S01]  /*37900*/  SEL R13, RZ, 0x1, P5 ;  /* 0x00000001ff0d7807 */ /* 0x000fe20002800000 */
[----:B------:R-:W-:Y:S01]  /*37910*/  IMAD.MOV.U32 R40, RZ, RZ, R61 ;  /* 0x000000ffff287224 */ /* 0x000fe200078e003d */
[----:B------:R-:W-:Y:S01]  /*37920*/  SEL R35, RZ, 0x1, P1 ;  /* 0x00000001ff237807 */ /* 0x000fe20000800000 */
[----:B------:R-:W-:Y:S01]  /*37930*/  IMAD R20, R22, R31, RZ ;  /* 0x0000001f16147224 */ /* 0x000fe200078e02ff */
[----:B------:R-:W-:Y:S01]  /*37940*/  ISETP.GE.U32.AND.EX P1, PT, R51, R47, PT, P0 ;  /* 0x0000002f3300720c */ /* 0x000fe20003f26100 */
[----:B------:R-:W-:Y:S01]  /*37950*/  IMAD.WIDE.U32.X R40, R30, R0, R40, P3 ;  /* 0x000000001e287225 */ /* 0x000fe200018e0428 */
[----:B------:R-:W-:-:S02]  /*37960*/  ISETP.GE.U32.AND.EX P2, PT, R49, R51, PT, P2 ;  /* 0x000000333100720c */ /* 0x000fc40003f46120 */
[----:B------:R-:W-:Y:S01]  /*37970*/  IADD3 R35, P4, P5, R35, R44, R13 ;  /* 0x0000002c23237210 */ /* 0x000fe20007d9e00d */
[-C--:B------:R-:W-:Y:S01]  /*37980*/  IMAD.WIDE.U32 R38, R32, R25.reuse, RZ ;  /* 0x0000001920267225 */ /* 0x080fe200078e00ff */
[----:B------:R-:W-:Y:S02]  /*37990*/  SEL R18, RZ, 0x1, P1 ;  /* 0x00000001ff127807 */ /* 0x000fe40000800000 */
[----:B------:R-:W-:Y:S01]  /*379a0*/  SEL R13, RZ, 0x1, P2 ;  /* 0x00000001ff0d7807 */ /* 0x000fe20001000000 */
[----:B------:R-:W-:-:S03]  /*379b0*/  IMAD.WIDE.U32 R50, R31, R25, R48 ;  /* 0x000000191f327225 */ /* 0x000fc600078e0030 */
[----:B------:R-:W-:Y:S01]  /*379c0*/  IADD3 R40, P2, P6, R13, R40, R18 ;  /* 0x000000280d287210 */ /* 0x000fe20007e5e012 */
[-C--:B------:R-:W-:Y:S01]  /*379d0*/  IMAD R53, R32, R25.reuse, R20 ;  /* 0x0000001920357224 */ /* 0x080fe200078e0214 */
[----:B------:R-:W-:Y:S01]  /*379e0*/  ISETP.GE.U32.AND P1, PT, R50, R48, PT ;  /* 0x000000303200720c */ /* 0x000fe20003f26070 */
[----:B------:R-:W-:Y:S01]  /*379f0*/  IMAD.WIDE.U32 R46, R31, R25, RZ ;  /* 0x000000191f2e7225 */ /* 0x000fe200078e00ff */
[----:B------:R-:W-:Y:S02]  /*37a00*/  IADD3.X R18, PT, PT, RZ, R45, RZ, P4, P5 ;  /* 0x0000002dff127210 */ /* 0x000fe400027ea4ff */
[----:B------:R-:W-:Y:S01]  /*37a10*/  IADD3 R44, P5, PT, R35, R50, RZ ;  /* 0x00000032232c7210 */ /* 0x000fe20007fbe0ff */
[----:B------:R-:W-:Y:S01]  /*37a20*/  IMAD.IADD R13, R51, 0x1, R53 ;  /* 0x00000001330d7824 */ /* 0x000fe200078e0235 */
[----:B------:R-:W-:Y:S01]  /*37a30*/  IADD3.X R41, PT, PT, RZ, R41, RZ, P2, P6 ;  /* 0x00000029ff297210 */ /* 0x000fe200017ec4ff */
[----:B------:R-:W-:Y:S01]  /*37a40*/  IMAD.WIDE.U32 R38, P0, R31, R22, R38 ;  /* 0x000000161f267225 */ /* 0x000fe20007800026 */
[----:B------:R-:W-:-:S02]  /*37a50*/  ISETP.GE.U32.AND P4, PT, R44, R50, PT ;  /* 0x000000322c00720c */ /* 0x000fc40003f86070 */
[----:B------:R-:W-:Y:S01]  /*37a60*/  ISETP.GE.U32.AND.EX P1, PT, R13, R49, PT, P1 ;  /* 0x000000310d00720c */ /* 0x000fe20003f26110 */
[----:B------:R-:W-:Y:S01]  /*37a70*/  IMAD.WIDE.U32 R52, R32, R23, RZ ;  /* 0x0000001720347225 */ /* 0x000fe200078e00ff */
[----:B------:R-:W-:-:S03]  /*37a80*/  IADD3 RZ, P3, PT, R47, R38, RZ ;  /* 0x000000262fff7210 */ /* 0x000fc60007f7e0ff */
[----:B------:R-:W-:-:S04]  /*37a90*/  IMAD.WIDE.U32 R54, R34, R21, RZ ;  /* 0x0000001522367225 */ /* 0x000fc800078e00ff */
[----:B------:R-:W-:-:S04]  /*37aa0*/  IMAD.WIDE.U32 R46, R31, R23, RZ ;  /* 0x000000171f2e7225 */ /* 0x000fc800078e00ff */
[----:B------:R-:W-:-:S04]  /*37ab0*/  IMAD.WIDE.U32 R48, P6, R31, R0, R52 ;  /* 0x000000001f307225 */ /* 0x000fc800078c0034 */
[----:B------:R-:W-:-:S04]  /*37ac0*/  IMAD.WIDE.U32 R56, R29, R21, RZ ;  /* 0x000000151d387225 */ /* 0x000fc800078e00ff */
[----:B------:R-:W-:-:S04]  /*37ad0*/  IMAD.WIDE.U32 R54, P2, R29, R24, R54 ;  /* 0x000000181d367225 */ /* 0x000fc80007840036 */
[----:B------:R-:W-:Y:S01]  /*37ae0*/  IMAD.X R45, R13, 0x1, R18, P5 ;  /* 0x000000010d2d7824 */ /* 0x000fe200028e0612 */
[----:B------:R-:W-:Y:S01]  /*37af0*/  SEL R18, RZ, 0x1, P1 ;  /* 0x00000001ff127807 */ /* 0x000fe20000800000 */
[----:B------:R-:W-:Y:S01]  /*37b00*/  IMAD R20, R24, R29, RZ ;  /* 0x0000001d18147224 */ /* 0x000fe200078e02ff */
[----:B------:R-:W-:Y:S01]  /*37b10*/  IADD3 RZ, P1, PT, R47, R48, RZ ;  /* 0x000000302fff7210 */ /* 0x000fe20007f3e0ff */
[C---:B------:R-:W-:Y:S01]  /*37b20*/  IMAD.WIDE.U32 R46, R34.reuse, R27, RZ ;  /* 0x0000001b222e7225 */ /* 0x040fe200078e00ff */
[----:B------:R-:W-:Y:S02]  /*37b30*/  IADD3 RZ, P5, PT, R57, R54, RZ ;  /* 0x0000003639ff7210 */ /* 0x000fe40007fbe0ff */
[----:B------:R-:W-:Y:S01]  /*37b40*/  ISETP.GE.U32.AND.EX P4, PT, R45, R13, PT, P4 ;  /* 0x0000000d2d00720c */ /* 0x000fe20003f86140 */
[----:B------:R-:W-:-:S03]  /*37b50*/  IMAD.WIDE.U32 R56, R34, R23, RZ ;  /* 0x0000001722387225 */ /* 0x000fc600078e00ff */
[----:B------:R-:W-:Y:S01]  /*37b60*/  SEL R13, RZ, 0x1, P4 ;  /* 0x00000001ff0d7807 */ /* 0x000fe20002000000 */
[----:B------:R-:W-:-:S04]  /*37b70*/  IMAD.WIDE.U32 R60, P4, R29, R26, R46 ;  /* 0x0000001a1d3c7225 */ /* 0x000fc8000788002e */
[----:B------:R-:W-:Y:S02]  /*37b80*/  IMAD.X R47, RZ, RZ, RZ, P6 ;  /* 0x000000ffff2f7224 */ /* 0x000fe400030e06ff */
[----:B------:R-:W-:Y:S02]  /*37b90*/  IMAD.MOV.U32 R58, RZ, RZ, R39 ;  /* 0x000000ffff3a7224 */ /* 0x000fe400078e0027 */
[----:B------:R-:W-:-:S04]  /*37ba0*/  IMAD.WIDE.U32 R68, P6, R29, R0, R56 ;  /* 0x000000001d447225 */ /* 0x000fc800078c0038 */
[----:B------:R-:W-:-:S04]  /*37bb0*/  IMAD.WIDE.U32 R38, R29, R21, R42 ;  /* 0x000000151d267225 */ /* 0x000fc800078e002a */
[C---:B------:R-:W-:Y:S02]  /*37bc0*/  IMAD R35, R34.reuse, R21, R20 ;  /* 0x0000001522237224 */ /* 0x040fe400078e0214 */
[----:B------:R-:W-:-:S04]  /*37bd0*/  IMAD.WIDE.U32 R52, R34, R25, RZ ;  /* 0x0000001922347225 */ /* 0x000fc800078e00ff */
        /* <DEDUP_REMOVED lines=10> */
[----:B------:R-:W-:Y:S02]  /*37c80*/  IMAD.MOV.U32 R56, RZ, RZ, R55 ;  /* 0x000000ffff387224 */ /* 0x000fe400078e0037 */
[----:B------:R-:W-:-:S04]  /*37c90*/  IMAD.WIDE.U32.X R58, R32, R22, R58, P3 ;  /* 0x00000016203a7225 */ /* 0x000fc800018e043a */
[----:B------:R-:W-:Y:S02]  /*37ca0*/  IMAD R42, R26, R29, RZ ;  /* 0x0000001d1a2a7224 */ /* 0x000fe400078e02ff */
[----:B------:R-:W-:Y:S02]  /*37cb0*/  IMAD.MOV.U32 R52, RZ, RZ, R61 ;  /* 0x000000ffff347224 */ /* 0x000fe400078e003d */
[----:B------:R-:W-:Y:S02]  /*37cc0*/  IMAD.MOV.U32 R50, RZ, RZ, R65 ;  /* 0x000000ffff327224 */ /* 0x000fe400078e0041 */
[----:B------:R-:W-:Y:S01]  /*37cd0*/  IMAD.WIDE.U32.X R56, R34, R24, R56, P5 ;  /* 0x0000001822387225 */ /* 0x000fe200028e0438 */
[----:B------:R-:W-:-:S03]  /*37ce0*/  IADD3 R43, P3, P5, R13, R58, R18 ;  /* 0x0000003a0d2b7210 */ /* 0x000fc60007d7e012 */
[----:B------:R-:W-:Y:S01]  /*37cf0*/  IMAD R65, R34, R27, R42 ;  /* 0x0000001b22417224 */ /* 0x000fe200078e022a */
[----:B------:R-:W-:Y:S01]  /*37d00*/  IADD3.X R58, PT, PT, RZ, R59, RZ, P3, P5 ;  /* 0x0000003bff3a7210 */ /* 0x000fe20001fea4ff */
[----:B------:R-:W-:Y:S01]  /*37d10*/  IMAD.WIDE.U32 R60, R29, R27, R44 ;  /* 0x0000001b1d3c7225 */ /* 0x000fe200078e002c */
[----:B------:R-:W-:-:S03]  /*37d20*/  SEL R27, RZ, 0x1, P6 ;  /* 0x00000001ff1b7807 */ /* 0x000fc60003000000 */
[----:B------:R-:W-:Y:S01]  /*37d30*/  IMAD.WIDE.U32 R62, R29, R25, RZ ;  /* 0x000000191d3e7225 */ /* 0x000fe200078e00ff */
[C---:B------:R-:W-:Y:S02]  /*37d40*/  IADD3 R59, P5, P6, R60.reuse, R56, R27 ;  /* 0x000000383c3b7210 */ /* 0x040fe40007ebe01b */
[----:B------:R-:W-:Y:S01]  /*37d50*/  ISETP.GE.U32.AND P3, PT, R60, R44, PT ;  /* 0x0000002c3c00720c */ /* 0x000fe20003f66070 */
[----:B------:R-:W-:Y:S02]  /*37d60*/  IMAD.IADD R13, R61, 0x1, R65 ;  /* 0x000000013d0d7824 */ /* 0x000fe400078e0241 */
[----:B------:R-:W-:Y:S02]  /*37d70*/  IMAD R20, R0, R31, RZ ;  /* 0x0000001f00147224 */ /* 0x000fe400078e02ff */
[----:B------:R-:W-:Y:S01]  /*37d80*/  IMAD.X R53, RZ, RZ, RZ, P4 ;  /* 0x000000ffff357224 */ /* 0x000fe200020e06ff */
[----:B------:R-:W-:Y:S01]  /*37d90*/  IADD3 RZ, P4, PT, R63, R64, RZ ;  /* 0x000000403fff7210 */ /* 0x000fe20007f9e0ff */
[----:B------:R-:W-:Y:S01]  /*37da0*/  IMAD.WIDE.U32 R54, R31, R23, R40 ;  /* 0x000000171f367225 */ /* 0x000fe200078e0028 */
[----:B------:R-:W-:-:S02]  /*37db0*/  IADD3.X R56, PT, PT, R13, R57, RZ, P5, P6 ;  /* 0x000000390d387210 */ /* 0x000fc40002fec4ff */
[----:B------:R-:W-:Y:S01]  /*37dc0*/  ISETP.GE.U32.AND P5, PT, R59, R60, PT ;  /* 0x0000003c3b00720c */ /* 0x000fe20003fa6070 */
[----:B------:R-:W-:Y:S01]  /*37dd0*/  IMAD R63, R32, R23, R20 ;  /* 0x00000017203f7224 */ /* 0x000fe200078e0214 */
[----:B------:R-:W-:Y:S01]  /*37de0*/  ISETP.GE.U32.AND.EX P3, PT, R13, R45, PT, P3 ;  /* 0x0000002d0d00720c */ /* 0x000fe20003f66130 */
[----:B------:R-:W-:Y:S01]  /*37df0*/  IMAD.WIDE.U32.X R52, R34, R26, R52, P2 ;  /* 0x0000001a22347225 */ /* 0x000fe200010e0434 */
[----:B------:R-:W-:Y:S02]  /*37e00*/  IADD3 R42, P2, PT, R43, R54, RZ ;  /* 0x000000362b2a7210 */ /* 0x000fe40007f5e0ff */
[----:B------:R-:W-:Y:S01]  /*37e10*/  ISETP.GE.U32.AND.EX P6, PT, R56, R13, PT, P5 ;  /* 0x0000000d3800720c */ /* 0x000fe20003fc6150 */
        /* <DEDUP_REMOVED lines=9> */
[----:B------:R-:W-:Y:S01]  /*37eb0*/  IMAD R22, R22, R29, RZ ;  /* 0x0000001d16167224 */ /* 0x000fe200078e02ff */
[----:B------:R-:W-:Y:S01]  /*37ec0*/  IADD3.X R52, PT, PT, RZ, R53, RZ, P3, P4 ;  /* 0x00000035ff347210 */ /* 0x000fe20001fe84ff */
[----:B------:R-:W-:Y:S01]  /*37ed0*/  IMAD.WIDE.U32 R50, R56, 0x3d1, RZ ;  /* 0x000003d138327825 */ /* 0x000fe200078e00ff */
[----:B------:R-:W-:-:S03]  /*37ee0*/  ISETP.GE.U32.AND P5, PT, R42, R54, PT ;  /* 0x000000362a00720c */ /* 0x000fc60003fa6070 */
[----:B------:R-:W-:Y:S01]  /*37ef0*/  IMAD.WIDE.U32 R66, R29, R23, RZ ;  /* 0x000000171d427225 */ /* 0x000fe200078e00ff */
[----:B------:R-:W-:-:S03]  /*37f00*/  ISETP.GE.U32.AND.EX P5, PT, R43, R61, PT, P5 ;  /* 0x0000003d2b00720c */ /* 0x000fc60003fa6150 */
[----:B------:R-:W-:Y:S01]  /*37f10*/  IMAD.WIDE.U32 R44, R29, R25, R42 ;  /* 0x000000191d2c7225 */ /* 0x000fe200078e002a */
[----:B------:R-:W-:-:S03]  /*37f20*/  IADD3 RZ, P0, PT, R67, R68, RZ ;  /* 0x0000004443ff7210 */ /* 0x000fc60007f1e0ff */
[----:B------:R-:W-:Y:S01]  /*37f30*/  IMAD R13, R34, R25, R22 ;  /* 0x00000019220d7224 */ /* 0x000fe200078e0216 */
[----:B------:R-:W-:Y:S01]  /*37f40*/  SEL R22, RZ, 0x1, P2 ;  /* 0x00000001ff167807 */ /* 0x000fe20001000000 */
[----:B------:R-:W-:Y:S01]  /*37f50*/  IMAD.WIDE.U32 R40, R59, 0x3d1, RZ ;  /* 0x000003d13b287825 */ /* 0x000fe200078e00ff */
[----:B------:R-:W-:Y:S02]  /*37f60*/  IADD3 R55, P2, PT, R55, R44, RZ ;  /* 0x0000002c37377210 */ /* 0x000fe40007f5e0ff */
[----:B------:R-:W-:Y:S01]  /*37f70*/  SEL R25, RZ, 0x1, P5 ;  /* 0x00000001ff197807 */ /* 0x000fe20002800000 */
[----:B------:R-:W-:Y:S01]  /*37f80*/  IMAD.WIDE.U32 R50, P4, RZ, R59, R50 ;  /* 0x0000003bff327225 */ /* 0x000fe20007880032 */
[----:B------:R-:W-:-:S03]  /*37f90*/  IADD3 R18, P3, PT, RZ, R40, RZ ;  /* 0x00000028ff127210 */ /* 0x000fc60007f7e0ff */
[----:B------:R-:W-:Y:S02]  /*37fa0*/  IMAD.MOV.U32 R48, RZ, RZ, R69 ;  /* 0x000000ffff307224 */ /* 0x000fe400078e0045 */
[----:B------:R-:W-:Y:S02]  /*37fb0*/  IMAD.IADD R13, R45, 0x1, R13 ;  /* 0x000000012d0d7824 */ /* 0x000fe400078e020d */
[----:B------:R-:W-:Y:S01]  /*37fc0*/  IMAD.X R53, RZ, RZ, RZ, P4 ;  /* 0x000000ffff357224 */ /* 0x000fe200020e06ff */
[----:B------:R-:W-:Y:S01]  /*37fd0*/  IADD3 R20, P4, PT, R41, R50, RZ ;  /* 0x0000003229147210 */ /* 0x000fe20007f9e0ff */
[----:B------:R-:W-:Y:S01]  /*37fe0*/  IMAD.X R50, R13, 0x1, R52, P2 ;  /* 0x000000010d327824 */ /* 0x000fe200010e0634 */
[----:B------:R-:W-:Y:S01]  /*37ff0*/  ISETP.GE.U32.AND P2, PT, R44, R42, PT ;  /* 0x0000002a2c00720c */ /* 0x000fe20003f46070 */
[----:B------:R-:W-:Y:S01]  /*38000*/  IMAD.WIDE.U32.X R48, R34, R0, R48, P0 ;  /* 0x0000000022307225 */ /* 0x000fe200000e0430 */
[----:B------:R-:W-:Y:S02]  /*38010*/  ISETP.GE.U32.AND P0, PT, R55, R44, PT ;  /* 0x0000002c3700720c */ /* 0x000fe40003f06070 */
[----:B------:R-:W-:Y:S01]  /*38020*/  ISETP.GE.U32.AND.EX P2, PT, R13, R43, PT, P2 ;  /* 0x0000002b0d00720c */ /* 0x000fe20003f46120 */
[----:B------:R-:W-:Y:S01]  /*38030*/  IMAD.WIDE.U32.X R46, R32, R0, R46, P1 ;  /* 0x00000000202e7225 */ /* 0x000fe200008e042e */
[----:B------:R-:W-:-:S02]  /*38040*/  ISETP.GE.U32.AND.EX P0, PT, R50, R13, PT, P0 ;  /* 0x0000000d3200720c */ /* 0x000fc40003f06100 */
[----:B------:R-:W-:Y:S01]  /*38050*/  ISETP.GE.U32.AND P1, PT, R18, R40, PT ;  /* 0x000000281200720c */ /* 0x000fe20003f26070 */
[----:B------:R-:W-:Y:S01]  /*38060*/  IMAD R0, R0, R29, RZ ;  /* 0x0000001d00007224 */ /* 0x000fe200078e02ff */
[----:B------:R-:W-:Y:S01]  /*38070*/  IADD3 R40, P5, P6, R25, R46, R22 ;  /* 0x0000002e19287210 */ /* 0x000fe20007ebe016 */
[----:B------:R-:W-:Y:S01]  /*38080*/  IMAD.MOV.U32 R52, RZ, RZ, R51 ;  /* 0x000000ffff347224 */ /* 0x000fe200078e0033 */
[----:B------:R-:W-:Y:S01]  /*38090*/  SEL R57, RZ, 0x1, P0 ;  /* 0x00000001ff397807 */ /* 0x000fe20000000000 */
[----:B------:R-:W-:Y:S01]  /*380a0*/  IMAD R51, R34, R23, R0 ;  /* 0x0000001722337224 */ /* 0x000fe200078e0200 */
[----:B------:R-:W-:Y:S01]  /*380b0*/  SEL R0, RZ, 0x1, P2 ;  /* 0x00000001ff007807 */ /* 0x000fe20001000000 */
[----:B------:R-:W-:Y:S01]  /*380c0*/  IMAD.X R13, R20, 0x1, R59, P3 ;  /* 0x00000001140d7824 */ /* 0x000fe200018e063b */
[----:B------:R-:W-:Y:S01]  /*380d0*/  IADD3.X R41, PT, PT, RZ, R47, RZ, P5, P6 ;  /* 0x0000002fff297210 */ /* 0x000fe20002fec4ff */
[----:B------:R-:W-:Y:S01]  /*380e0*/  IMAD.WIDE.U32.X R42, RZ, R56, R52, P4 ;  /* 0x00000038ff2a7225 */ /* 0x000fe200020e0434 */
[----:B------:R-:W-:-:S02]  /*380f0*/  IADD3 R57, P3, P4, R57, R26, R0 ;  /* 0x0000001a39397210 */ /* 0x000fc40007c7e000 */
[----:B------:R-:W-:Y:S01]  /*38100*/  ISETP.GE.U32.AND.EX P0, PT, R13, R20, PT, P1 ;  /* 0x000000140d00720c */ /* 0x000fe20003f06110 */
[----:B------:R-:W-:Y:S01]  /*38110*/  IMAD.WIDE.U32 R46, R50, 0x3d1, RZ ;  /* 0x000003d1322e7825 */ /* 0x000fe200078e00ff */
[----:B------:R-:W-:-:S03]  /*38120*/  IADD3.X R20, PT, PT, RZ, R27, RZ, P3, P4 ;  /* 0x0000001bff147210 */ /* 0x000fc60001fe84ff */
[----:B------:R-:W-:-:S04]  /*38130*/  IMAD.WIDE.U32 R44, R55, 0x3d1, RZ ;  /* 0x000003d1372c7825 */ /* 0x000fc800078e00ff */
[----:B------:R-:W-:Y:S01]  /*38140*/  IMAD.WIDE.U32 R22, R29, R23, R40 ;  /* 0x000000171d167225 */ /* 0x000fe200078e0028 */
[----:B------:R-:W-:-:S03]  /*38150*/  IADD3 R25, P2, PT, R42, R44, RZ ;  /* 0x0000002c2a197210 */ /* 0x000fc60007f5e0ff */
[----:B------:R-:W-:Y:S01]  /*38160*/  IMAD.WIDE.U32 R46, P3, RZ, R55, R46 ;  /* 0x00000037ff2e7225 */ /* 0x000fe2000786002e */
[----:B------:R-:W-:Y:S02]  /*38170*/  IADD3 R57, P6, PT, R57, R22, RZ ;  /* 0x0000001639397210 */ /* 0x000fe40007fde0ff */
[----:B------:R-:W-:Y:S01]  /*38180*/  IADD3 R0, P5, PT, R25, R56, RZ ;  /* 0x0000003819007210 */ /* 0x000fe20007fbe0ff */
[----:B------:R-:W-:Y:S01]  /*38190*/  IMAD.IADD R51, R23, 0x1, R51 ;  /* 0x0000000117337824 */ /* 0x000fe200078e0233 */
[----:B------:R-:W-:Y:S01]  /*381a0*/  SEL R23, RZ, 0x1, P0 ;  /* 0x00000001ff177807 */ /* 0x000fe20000000000 */
[----:B------:R-:W-:Y:S01]  /*381b0*/  IMAD.X R27, RZ, RZ, RZ, P3 ;  /* 0x000000ffff1b7224 */ /* 0x000fe200018e06ff */
[----:B------:R-:W-:Y:S01]  /*381c0*/  IADD3 R42, P3, PT, R45, R46, RZ ;  /* 0x0000002e2d2a7210 */ /* 0x000fe20007f7e0ff */
[----:B------:R-:W-:Y:S01]  /*381d0*/  IMAD.X R20, R51, 0x1, R20, P6 ;  /* 0x0000000133147824 */ /* 0x000fe200030e0614 */
[----:B------:R-:W-:Y:S01]  /*381e0*/  IADD3 R23, P6, PT, R0, R23, RZ ;  /* 0x0000001700177210 */ /* 0x000fe20007fde0ff */
[----:B------:R-:W-:Y:S01]  /*381f0*/  IMAD.MOV.U32 R26, RZ, RZ, R47 ;  /* 0x000000ffff1a7224 */ /* 0x000fe200078e002f */
[----:B------:R-:W-:Y:S01]  /*38200*/  ISETP.GE.U32.AND P4, PT, R25, R44, PT ;  /* 0x0000002c1900720c */ /* 0x000fe20003f86070 */
[----:B------:R-:W-:Y:S01]  /*38210*/  IMAD.X R45, R42, 0x1, R43, P2 ;  /* 0x000000012a2d7824 */ /* 0x000fe200010e062b */
[----:B------:R-:W-:Y:S01]  /*38220*/  ISETP.LT.U32.AND P0, PT, R0, R25, PT ;  /* 0x000000190000720c */ /* 0x000fe20003f01070 */
[----:B------:R-:W-:Y:S01]  /*38230*/  IMAD.WIDE.U32.X R26, RZ, R50, R26, P3 ;  /* 0x00000032ff1a7225 */ /* 0x000fe200018e041a */
[----:B------:R-:W-:-:S02]  /*38240*/  ISETP.GE.U32.AND P2, PT, R23, R0, PT ;  /* 0x000000001700720c */ /* 0x000fc40003f46070 */
[----:B------:R-:W-:Y:S01]  /*38250*/  ISETP.GE.U32.AND P1, PT, R22, R40, PT ;  /* 0x000000281600720c */ /* 0x000fe20003f26070 */
[----:B------:R-:W-:Y:S01]  /*38260*/  IMAD.X R0, R45, 0x1, R55, P5 ;  /* 0x000000012d007824 */ /* 0x000fe200028e0637 */
[----:B------:R-:W-:Y:S02]  /*38270*/  ISETP.GE.U32.AND P3, PT, R57, R22, PT ;  /* 0x000000163900720c */ /* 0x000fe40003f66070 */
[----:B------:R-:W-:Y:S01]  /*38280*/  ISETP.GE.U32.AND.EX P4, PT, R45, R42, PT, P4 ;  /* 0x0000002a2d00720c */ /* 0x000fe20003f86140 */
        /* <DEDUP_REMOVED lines=10> */
[----:B------:R-:W-:Y:S01]  /*38330*/  ISETP.LT.U32.OR.EX P0, PT, R0, R45, !P4, P0 ;  /* 0x0000002d0000720c */ /* 0x000fe20006701500 */
[----:B------:R-:W-:Y:S01]  /*38340*/  IMAD.X R45, RZ, RZ, RZ, P1 ;  /* 0x000000ffff2d7224 */ /* 0x000fe200008e06ff */
[----:B------:R-:W-:Y:S01]  /*38350*/  IADD3 R53, P4, P5, R53, R48, R22 ;  /* 0x0000003035357210 */ /* 0x000fe20007d9e016 */
[----:B------:R-:W-:Y:S01]  /*38360*/  IMAD.MOV.U32 R44, RZ, RZ, R43 ;  /* 0x000000ffff2c7224 */ /* 0x000fe200078e002b */
[----:B------:R-:W-:Y:S01]  /*38370*/  IADD3 R47, P2, P3, R40, R26, R47 ;  /* 0x0000001a282f7210 */ /* 0x000fe20007b5e02f */
[----:B------:R-:W-:Y:S01]  /*38380*/  IMAD.MOV.U32 R22, RZ, RZ, RZ ;  /* 0x000000ffff167224 */ /* 0x000fe200078e00ff */
[----:B------:R-:W-:Y:S01]  /*38390*/  IADD3 R51, P6, PT, R41, R42, RZ ;  /* 0x0000002a29337210 */ /* 0x000fe20007fde0ff */
[----:B------:R-:W-:Y:S01]  /*383a0*/  IMAD.WIDE.U32 R42, R53, 0x3d1, RZ ;  /* 0x000003d1352a7825 */ /* 0x000fe200078e00ff */
[----:B------:R-:W-:-:S02]  /*383b0*/  IADD3.X R55, PT, PT, RZ, R49, RZ, P4, P5 ;  /* 0x00000031ff377210 */ /* 0x000fc400027ea4ff */
[----:B------:R-:W-:Y:S02]  /*383c0*/  IADD3 R0, P4, PT, R47, R50, RZ ;  /* 0x000000322f007210 */ /* 0x000fe40007f9e0ff */
[----:B------:R-:W-:Y:S02]  /*383d0*/  SEL R41, RZ, 0x1, !P0 ;  /* 0x00000001ff297807 */ /* 0x000fe40004000000 */
[----:B------:R-:W-:Y:S02]  /*383e0*/  IADD3.X R26, PT, PT, R51, R27, RZ, P2, P3 ;  /* 0x0000001b331a7210 */ /* 0x000fe400017e64ff */
[----:B------:R-:W-:Y:S02]  /*383f0*/  IADD3 R27, P3, PT, R0, R41, RZ ;  /* 0x00000029001b7210 */ /* 0x000fe40007f7e0ff */
[----:B------:R-:W-:Y:S01]  /*38400*/  ISETP.GE.U32.AND P1, PT, R47, R40, PT ;  /* 0x000000282f00720c */ /* 0x000fe20003f26070 */
[----:B------:R-:W-:Y:S01]  /*38410*/  IMAD.X R49, R26, 0x1, R57, P4 ;  /* 0x000000011a317824 */ /* 0x000fe200020e0639 */
[----:B------:R-:W-:Y:S01]  /*38420*/  ISETP.LT.U32.AND P0, PT, R0, R47, PT ;  /* 0x0000002f0000720c */ /* 0x000fe20003f01070 */
[----:B------:R-:W-:Y:S01]  /*38430*/  IMAD.WIDE.U32 R46, R55, 0x3d1, RZ ;  /* 0x000003d1372e7825 */ /* 0x000fe200078e00ff */
[----:B------:R-:W-:-:S02]  /*38440*/  ISETP.GE.U32.AND.EX P1, PT, R26, R51, PT, P1 ;  /* 0x000000331a00720c */ /* 0x000fc40003f26110 */
[----:B------:R-:W-:Y:S01]  /*38450*/  ISETP.GE.U32.AND P2, PT, R27, R0, PT ;  /* 0x000000001b00720c */ /* 0x000fe20003f46070 */
[----:B------:R-:W-:Y:S02]  /*38460*/  IMAD.X R50, RZ, RZ, R49, P3 ;  /* 0x000000ffff327224 */ /* 0x000fe400018e0631 */
[----:B------:R-:W-:Y:S01]  /*38470*/  IMAD.WIDE.U32.X R40, RZ, R20, R44, P6 ;  /* 0x00000014ff287225 */ /* 0x000fe200030e042c */
[----:B------:R-:W-:Y:S02]  /*38480*/  SEL R45, RZ, 0x1, P1 ;  /* 0x00000001ff2d7807 */ /* 0x000fe40000800000 */
[----:B------:R-:W-:Y:S01]  /*38490*/  ISETP.GE.U32.AND.EX P1, PT, R50, R49, PT, P2 ;  /* 0x000000313200720c */ /* 0x000fe20003f26120 */
[----:B------:R-:W-:Y:S01]  /*384a0*/  IMAD.WIDE.U32 R46, P3, RZ, R53, R46 ;  /* 0x00000035ff2e7225 */ /* 0x000fe2000786002e */
[----:B------:R-:W-:Y:S02]  /*384b0*/  IADD3 R45, P4, P5, R42, R40, R45 ;  /* 0x000000282a2d7210 */ /* 0x000fe40007d9e02d */
[----:B------:R-:W-:Y:S01]  /*384c0*/  ISETP.LT.U32.OR.EX P0, PT, R49, R26, !P1, P0 ;  /* 0x0000001a3100720c */ /* 0x000fe20004f01500 */
[----:B------:R-:W-:Y:S01]  /*384d0*/  IMAD.MOV.U32 R40, RZ, RZ, R47 ;  /* 0x000000ffff287224 */ /* 0x000fe200078e002f */
[----:B------:R-:W-:-:S02]  /*384e0*/  IADD3 R51, P2, PT, R43, R46, RZ ;  /* 0x0000002e2b337210 */ /* 0x000fc40007f5e0ff */
[----:B------:R-:W-:Y:S02]  /*384f0*/  IADD3 R0, P1, PT, R45, R20, RZ ;  /* 0x000000142d007210 */ /* 0x000fe40007f3e0ff */
[----:B------:R-:W-:Y:S02]  /*38500*/  SEL R49, RZ, 0x1, !P0 ;  /* 0x00000001ff317807 */ /* 0x000fe40004000000 */
[----:B------:R-:W-:Y:S01]  /*38510*/  IADD3.X R20, PT, PT, R51, R41, RZ, P4, P5 ;  /* 0x0000002933147210 */ /* 0x000fe200027ea4ff */
[----:B------:R-:W-:Y:S01]  /*38520*/  IMAD.X R41, RZ, RZ, RZ, P3 ;  /* 0x000000ffff297224 */ /* 0x000fe200018e06ff */
[----:B------:R-:W-:Y:S02]  /*38530*/  IADD3 R49, P4, PT, R0, R49, RZ ;  /* 0x0000003100317210 */ /* 0x000fe40007f9e0ff */
[----:B------:R-:W-:Y:S01]  /*38540*/  ISETP.GE.U32.AND P0, PT, R45, R42, PT ;  /* 0x0000002a2d00720c */ /* 0x000fe20003f06070 */
[C---:B------:R-:W-:Y:S01]  /*38550*/  IMAD.X R43, R20.reuse, 0x1, R53, P1 ;  /* 0x00000001142b7824 */ /* 0x040fe200008e0635 */
[----:B------:R-:W-:Y:S01]  /*38560*/  ISETP.GE.U32.AND P1, PT, R49, R0, PT ;  /* 0x000000003100720c */ /* 0x000fe20003f26070 */
[----:B------:R-:W-:Y:S01]  /*38570*/  IMAD.WIDE.U32.X R40, RZ, R55, R40, P2 ;  /* 0x00000037ff287225 */ /* 0x000fe200010e0428 */
[----:B------:R-:W-:-:S02]  /*38580*/  ISETP.GE.U32.AND.EX P0, PT, R20, R51, PT, P0 ;  /* 0x000000331400720c */ /* 0x000fc40003f06100 */
[----:B------:R-:W-:Y:S01]  /*38590*/  ISETP.LT.U32.AND P3, PT, R0, R45, PT ;  /* 0x0000002d0000720c */ /* 0x000fe20003f61070 */
[----:B------:R-:W-:Y:S01]  /*385a0*/  IMAD.X R48, RZ, RZ, R43, P4 ;  /* 0x000000ffff307224 */ /* 0x000fe200020e062b */
[----:B------:R-:W-:Y:S01]  /*385b0*/  SEL R45, RZ, 0x1, P0 ;  /* 0x00000001ff2d7807 */ /* 0x000fe20000000000 */
[----:B------:R-:W-:-:S03]  /*385c0*/  IMAD R51, R24, R19, RZ ;  /* 0x0000001318337224 */ /* 0x000fc600078e02ff */
        /* <DEDUP_REMOVED lines=60> */
.L_x_441:
[----:B------:R-:W-:Y:S01]  /*38990*/  IMAD.MOV.U32 R40, RZ, RZ, R18 ;  /* 0x000000ffff287224 */ /* 0x000fe200078e0012 */
[----:B------:R-:W-:Y:S01]  /*389a0*/  IADD3 R14, P1, PT, R23, R14, RZ ;  /* 0x0000000e170e7210 */ /* 0x000fe20007f3e0ff */
[----:B------:R-:W-:Y:S01]  /*389b0*/  IMAD.MOV.U32 R41, RZ, RZ, R13 ;  /* 0x000000ffff297224 */ /* 0x000fe200078e000d */
[----:B------:R-:W-:Y:S01]  /*389c0*/  UMOV UR4, URZ ;  /* 0x000000ff00047c82 */ /* 0x000fe20008000000 */
        /* <DEDUP_REMOVED lines=58> */
.L_x_442:
        /* <DEDUP_REMOVED lines=65> */
.L_x_444:
        /* <DEDUP_REMOVED lines=60> */
.L_x_445:
        /* <DEDUP_REMOVED lines=15> */
[----:B------:R-:W-:Y:S01]  /*39630*/  ISETP.GE.U32.AND P2, PT, R27, R0, PT ;  /* 0x000000001b00720c */ /* 0x000fe20003f46070 */
[----:B------:R-:W-:-:S03]  /*39640*/  IMAD.X R0, R36, 0x1, ~R23, P0 ;  /* 0x0000000124007824 */ /* 0x000fc600000e0e17 */
[----:B------:R-:W-:-:S04]  /*39650*/  ISETP.GE.U32.AND.EX P2, PT, R37, RZ, PT, P2 ;  /* 0x000000ff2500720c */ /* 0x000fc80003f46120 */
        /* <DEDUP_REMOVED lines=11> */
.L_x_443:
[----:B------:R-:W-:-:S04]  /*39710*/  IMAD.WIDE.U32 R22, R122, R19, RZ ;  /* 0x000000137a167225 */ /* 0x000fc800078e00ff */
[----:B------:R-:W-:-:S04]  /*39720*/  IMAD.WIDE.U32 R38, R122, R33, RZ ;  /* 0x000000217a267225 */ /* 0x000fc800078e00ff */
[----:B------:R-:W-:-:S04]  /*39730*/  IMAD.WIDE.U32 R24, P0, R28, R117, R22 ;  /* 0x000000751c187225 */ /* 0x000fc80007800016 */
[----:B------:R-:W-:-:S04]  /*39740*/  IMAD.WIDE.U32 R22, R117, R19, RZ ;  /* 0x0000001375167225 */ /* 0x000fc800078e00ff */
[----:B------:R-:W-:Y:S01]  /*39750*/  IMAD.X R27, RZ, RZ, RZ, P0 ;  /* 0x000000ffff1b7224 */ /* 0x000fe200000e06ff */
[----:B------:R-:W-:Y:S01]  /*39760*/  IADD3 RZ, P0, PT, R23, R24, RZ ;  /* 0x0000001817ff7210 */ /* 0x000fe20007f1e0ff */
[----:B------:R-:W-:Y:S02]  /*39770*/  IMAD.MOV.U32 R26, RZ, RZ, R25 ;  /* 0x000000ffff1a7224 */ /* 0x000fe400078e0019 */
[----:B------:R-:W-:-:S04]  /*39780*/  IMAD.WIDE.U32 R42, R122, R31, RZ ;  /* 0x0000001f7a2a7225 */ /* 0x000fc800078e00ff */
[----:B------:R-:W-:Y:S02]  /*39790*/  IMAD R21, R30, R117, RZ ;  /* 0x000000751e157224 */ /* 0x000fe400078e02ff */
[----:B------:R-:W-:-:S04]  /*397a0*/  IMAD.WIDE.U32.X R22, R28, R122, R26, P0 ;  /* 0x0000007a1c167225 */ /* 0x000fc800000e041a */
[----:B------:R-:W-:-:S04]  /*397b0*/  IMAD.WIDE.U32 R36, R117, R33, RZ ;  /* 0x0000002175247225 */ /* 0x000fc800078e00ff */
[----:B------:R-:W-:-:S04]  /*397c0*/  IMAD.WIDE.U32 R26, P3, R30, R117, R38 ;  /* 0x000000751e1a7225 */ /* 0x000fc80007860026 */
[----:B------:R-:W-:Y:S01]  /*397d0*/  IMAD.WIDE.U32 R24, R33, R117, RZ ;  /* 0x0000007521187225 */ /* 0x000fe200078e00ff */
[----:B------:R-:W-:-:S03]  /*397e0*/  IADD3 RZ, P6, PT, R37, R26, RZ ;  /* 0x0000001a25ff7210 */ /* 0x000fc60007fde0ff */
[----:B------:R-:W-:Y:S01]  /*397f0*/  IMAD.WIDE.U32 R40, R117, R31, RZ ;  /* 0x0000001f75287225 */ /* 0x000fe200078e00ff */
[----:B------:R-:W-:-:S03]  /*39800*/  IADD3 R50, P0, PT, R22, R24, RZ ;  /* 0x0000001816327210 */ /* 0x000fc60007f1e0ff */
[----:B------:R-:W-:-:S04]  /*39810*/  IMAD.WIDE.U32 R42, P1, R32, R117, R42 ;  /* 0x00000075202a7225 */ /* 0x000fc8000782002a */
[----:B------:R-:W-:Y:S01]  /*39820*/  IMAD R21, R33, R122, R21 ;  /* 0x0000007a21157224 */ /* 0x000fe200078e0215 */
[----:B------:R-:W-:Y:S01]  /*39830*/  IADD3 RZ, P2, PT, R41, R42, RZ ;  /* 0x0000002a29ff7210 */ /* 0x000fe20007f5e0ff */
[----:B------:R-:W-:-:S04]  /*39840*/  IMAD.WIDE.U32 R36, R122, R29, RZ ;  /* 0x0000001d7a247225 */ /* 0x000fc800078e00ff */
[----:B------:R-:W-:Y:S02]  /*39850*/  IMAD.IADD R21, R25, 0x1, R21 ;  /* 0x0000000119157824 */ /* 0x000fe400078e0215 */
[----:B------:R-:W-:-:S04]  /*39860*/  IMAD.WIDE.U32 R40, R84, R33, RZ ;  /* 0x0000002154287225 */ /* 0x000fc800078e00ff */
[----:B------:R-:W-:-:S04]  /*39870*/  IMAD.WIDE.U32 R38, R84, R19, RZ ;  /* 0x0000001354267225 */ /* 0x000fc800078e00ff */
[----:B------:R-:W-:Y:S02]  /*39880*/  IMAD.X R51, R21, 0x1, R23, P0 ;  /* 0x0000000115337824 */ /* 0x000fe400000e0617 */
        /* <DEDUP_REMOVED lines=15> */
[----:B------:R-:W-:Y:S01]  /*39980*/  IMAD.MOV.U32 R22, RZ, RZ, R45 ;  /* 0x000000ffff167224 */ /* 0x000fe200078e002d */
[----:B------:R-:W-:Y:S01]  /*39990*/  SEL R45, RZ, 0x1, P0 ;  /* 0x00000001ff2d7807 */ /* 0x000fe20000000000 */
[----:B------:R-:W-:Y:S02]  /*399a0*/  IMAD R21, R28, R83, RZ ;  /* 0x000000531c157224 */ /* 0x000fe400078e02ff */
[----:B------:R-:W-:-:S04]  /*399b0*/  IMAD.WIDE.U32 R42, R31, R117, RZ ;  /* 0x000000751f2a7225 */ /* 0x000fc800078e00ff */
[-C--:B------:R-:W-:Y:S02]  /*399c0*/  IMAD R35, R31, R122.reuse, R24 ;  /* 0x0000007a1f237224 */ /* 0x080fe400078e0218 */
[----:B------:R-:W-:-:S04]  /*399d0*/  IMAD.WIDE.U32.X R40, R30, R122, R40, P6 ;  /* 0x0000007a1e287225 */ /* 0x000fc800030e0428 */
[----:B------:R-:W-:-:S04]  /*399e0*/  IMAD.WIDE.U32 R24, R19, R83, R50 ;  /* 0x0000005313187225 */ /* 0x000fc800078e0032 */
[----:B------:R-:W-:Y:S01]  /*399f0*/  IMAD R21, R19, R84, R21 ;  /* 0x0000005413157224 */ /* 0x000fe200078e0215 */
[----:B------:R-:W-:Y:S01]  /*39a00*/  ISETP.GE.U32.AND P0, PT, R24, R50, PT ;  /* 0x000000321800720c */ /* 0x000fe20003f06070 */
[----:B------:R-:W-:Y:S01]  /*39a10*/  IMAD.X R27, RZ, RZ, RZ, P5 ;  /* 0x000000ffff1b7224 */ /* 0x000fe200028e06ff */
[----:B------:R-:W-:Y:S01]  /*39a20*/  IADD3 R44, P5, P6, R42, R40, R45 ;  /* 0x000000282a2c7210 */ /* 0x000fe20007ebe02d */
[----:B------:R-:W-:Y:S02]  /*39a30*/  IMAD.IADD R35, R43, 0x1, R35 ;  /* 0x000000012b237824 */ /* 0x000fe400078e0223 */
[----:B------:R-:W-:-:S03]  /*39a40*/  IMAD.WIDE.U32 R46, R83, R19, RZ ;  /* 0x00000013532e7225 */ /* 0x000fc600078e00ff */
[----:B------:R-:W-:Y:S01]  /*39a50*/  IADD3.X R45, PT, PT, R35, R41, RZ, P5, P6 ;  /* 0x00000029232d7210 */ /* 0x000fe20002fec4ff */
[----:B------:R-:W-:Y:S01]  /*39a60*/  IMAD.IADD R21, R25, 0x1, R21 ;  /* 0x0000000119157824 */ /* 0x000fe200078e0215 */
[----:B------:R-:W-:Y:S01]  /*39a70*/  ISETP.GE.U32.AND P6, PT, R44, R42, PT ;  /* 0x0000002a2c00720c */ /* 0x000fe20003fc6070 */
[----:B------:R-:W-:Y:S01]  /*39a80*/  IMAD.X R39, RZ, RZ, RZ, P1 ;  /* 0x000000ffff277224 */ /* 0x000fe200008e06ff */
[----:B------:R-:W-:Y:S01]  /*39a90*/  IADD3 RZ, P1, PT, R47, R48, RZ ;  /* 0x000000302fff7210 */ /* 0x000fe20007f3e0ff */
[----:B------:R-:W-:Y:S01]  /*39aa0*/  IMAD R42, R34, R117, RZ ;  /* 0x00000075222a7224 */ /* 0x000fe200078e02ff */
[----:B------:R-:W-:Y:S01]  /*39ab0*/  ISETP.GE.U32.AND.EX P5, PT, R21, R51, PT, P0 ;  /* 0x000000331500720c */ /* 0x000fe20003fa6100 */
[----:B------:R-:W-:Y:S01]  /*39ac0*/  IMAD R43, R30, R83, RZ ;  /* 0x000000531e2b7224 */ /* 0x000fe200078e02ff */
[----:B------:R-:W-:Y:S01]  /*39ad0*/  ISETP.GE.U32.AND.EX P0, PT, R45, R35, PT, P6 ;  /* 0x000000232d00720c */ /* 0x000fe20003f06160 */
[----:B------:R-:W-:Y:S01]  /*39ae0*/  IMAD.MOV.U32 R36, RZ, RZ, R49 ;  /* 0x000000ffff247224 */ /* 0x000fe200078e0031 */
[----:B------:R-:W-:Y:S01]  /*39af0*/  SEL R35, RZ, 0x1, P5 ;  /* 0x00000001ff237807 */ /* 0x000fe20002800000 */
[----:B------:R-:W-:Y:S01]  /*39b00*/  IMAD R49, R29, R122, R42 ;  /* 0x0000007a1d317224 */ /* 0x000fe200078e022a */
[----:B------:R-:W-:Y:S01]  /*39b10*/  SEL R47, RZ, 0x1, P0 ;  /* 0x00000001ff2f7807 */ /* 0x000fe20000000000 */
[----:B------:R-:W-:-:S02]  /*39b20*/  IMAD R51, R33, R84, R43 ;  /* 0x0000005421337224 */ /* 0x000fc400078e022b */
[----:B------:R-:W-:-:S04]  /*39b30*/  IMAD.WIDE.U32 R42, R33, R83, R44 ;  /* 0x00000053212a7225 */ /* 0x000fc800078e002c */
[----:B------:R-:W-:Y:S01]  /*39b40*/  IMAD.WIDE.U32.X R36, R28, R84, R36, P1 ;  /* 0x000000541c247225 */ /* 0x000fe200008e0424 */
[----:B------:R-:W-:-:S03]  /*39b50*/  ISETP.GE.U32.AND P0, PT, R42, R44, PT ;  /* 0x0000002c2a00720c */ /* 0x000fc60003f06070 */
[----:B------:R-:W-:Y:S01]  /*39b60*/  IMAD.WIDE.U32 R40, R29, R117, RZ ;  /* 0x000000751d287225 */ /* 0x000fe200078e00ff */
[----:B------:R-:W-:-:S03]  /*39b70*/  IADD3 R36, P5, P6, R42, R36, R35 ;  /* 0x000000242a247210 */ /* 0x000fc60007ebe023 */
[----:B------:R-:W-:-:S04]  /*39b80*/  IMAD.WIDE.U32.X R38, R32, R122, R38, P2 ;  /* 0x0000007a20267225 */ /* 0x000fc800010e0426 */
[----:B------:R-:W-:Y:S01]  /*39b90*/  IMAD.IADD R41, R41, 0x1, R49 ;  /* 0x0000000129297824 */ /* 0x000fe200078e0231 */
[----:B------:R-:W-:Y:S01]  /*39ba0*/  IADD3 R46, P1, P2, R40, R38, R47 ;  /* 0x00000026282e7210 */ /* 0x000fe20007a3e02f */
[----:B------:R-:W-:Y:S02]  /*39bb0*/  IMAD.IADD R35, R43, 0x1, R51 ;  /* 0x000000012b237824 */ /* 0x000fe400078e0233 */
[----:B------:R-:W-:Y:S01]  /*39bc0*/  IMAD.MOV.U32 R26, RZ, RZ, R53 ;  /* 0x000000ffff1a7224 */ /* 0x000fe200078e0035 */
[----:B------:R-:W-:Y:S01]  /*39bd0*/  IADD3.X R47, PT, PT, R41, R39, RZ, P1, P2 ;  /* 0x00000027292f7210 */ /* 0x000fe20000fe44ff */
[----:B------:R-:W-:Y:S01]  /*39be0*/  IMAD R44, R32, R83, RZ ;  /* 0x00000053202c7224 */ /* 0x000fe200078e02ff */
[----:B------:R-:W-:Y:S01]  /*39bf0*/  ISETP.GE.U32.AND P1, PT, R36, R42, PT ;  /* 0x0000002a2400720c */ /* 0x000fe20003f26070 */
[----:B------:R-:W-:Y:S01]  /*39c00*/  IMAD.WIDE.U32 R42, R84, R31, RZ ;  /* 0x0000001f542a7225 */ /* 0x000fe200078e00ff */
[C---:B------:R-:W-:Y:S02]  /*39c10*/  IADD3.X R37, PT, PT, R35.reuse, R37, RZ, P5, P6 ;  /* 0x0000002523257210 */ /* 0x040fe40002fec4ff */
[----:B------:R-:W-:Y:S01]  /*39c20*/  ISETP.GE.U32.AND P2, PT, R46, R40, PT ;  /* 0x000000282e00720c */ /* 0x000fe20003f46070 */
[----:B------:R-:W-:Y:S01]  /*39c30*/  IMAD.WIDE.U32.X R26, R30, R84, R26, P4 ;  /* 0x000000541e1a7225 */ /* 0x000fe200020e041a */
[----:B------:R-:W-:-:S02]  /*39c40*/  ISETP.GE.U32.AND.EX P0, PT, R35, R45, PT, P0 ;  /* 0x0000002d2300720c */ /* 0x000fc40003f06100 */
[----:B------:R-:W-:Y:S01]  /*39c50*/  ISETP.GE.U32.AND.EX P1, PT, R37, R35, PT, P1 ;  /* 0x000000232500720c */ /* 0x000fe20003f26110 */
[----:B------:R-:W-:Y:S01]  /*39c60*/  IMAD.WIDE.U32.X R22, R34, R122, R22, P3 ;  /* 0x0000007a22167225 */ /* 0x000fe200018e0416 */
[----:B------:R-:W-:Y:S02]  /*39c70*/  ISETP.GE.U32.AND.EX P5, PT, R47, R41, PT, P2 ;  /* 0x000000292f00720c */ /* 0x000fe40003fa6120 */
[----:B------:R-:W-:Y:S01]  /*39c80*/  SEL R35, RZ, 0x1, P0 ;  /* 0x00000001ff237807 */ /* 0x000fe20000000000 */
[----:B------:R-:W-:Y:S01]  /*39c90*/  IMAD.WIDE.U32 R38, R83, R31, RZ ;  /* 0x0000001f53267225 */ /* 0x000fe200078e00ff */
[----:B------:R-:W-:Y:S02]  /*39ca0*/  SEL R49, RZ, 0x1, P1 ;  /* 0x00000001ff317807 */ /* 0x000fe40000800000 */
[----:B------:R-:W-:Y:S01]  /*39cb0*/  SEL R45, RZ, 0x1, P5 ;  /* 0x00000001ff2d7807 */ /* 0x000fe20002800000 */
[----:B------:R-:W-:Y:S01]  /*39cc0*/  IMAD.WIDE.U32 R42, P2, R32, R83, R42 ;  /* 0x00000053202a7225 */ /* 0x000fe2000784002a */
[----:B------:R-:W-:-:S02]  /*39cd0*/  IADD3 R49, P4, P5, R49, R26, R35 ;  /* 0x0000001a31317210 */ /* 0x000fc40007d9e023 */
[----:B------:R-:W-:Y:S01]  /*39ce0*/  IADD3 R38, P0, PT, R45, R22, RZ ;  /* 0x000000162d267210 */ /* 0x000fe20007f1e0ff */
[----:B------:R-:W-:Y:S01]  /*39cf0*/  IMAD.WIDE.U32 R40, R31, R83, R46 ;  /* 0x000000531f287225 */ /* 0x000fe200078e002e */
[----:B------:R-:W-:Y:S02]  /*39d00*/  IADD3 RZ, P1, PT, R39, R42, RZ ;  /* 0x0000002a27ff7210 */ /* 0x000fe40007f3e0ff */
[----:B------:R-:W-:Y:S01]  /*39d10*/  IADD3.X R42, PT, PT, RZ, R27, RZ, P4, P5 ;  /* 0x0000001bff2a7210 */ /* 0x000fe200027ea4ff */
[----:B------:R-:W-:Y:S01]  /*39d20*/  IMAD R51, R31, R84, R44 ;  /* 0x000000541f337224 */ /* 0x000fe200078e022c */
[----:B------:R-:W-:Y:S01]  /*39d30*/  ISETP.GE.U32.AND P3, PT, R40, R46, PT ;  /* 0x0000002e2800720c */ /* 0x000fe20003f66070 */
[----:B------:R-:W-:Y:S01]  /*39d40*/  IMAD.WIDE.U32 R44, R84, R29, RZ ;  /* 0x0000001d542c7225 */ /* 0x000fe200078e00ff */
[----:B------:R-:W-:-:S03]  /*39d50*/  IADD3 R26, P4, PT, R49, R40, RZ ;  /* 0x00000028311a7210 */ /* 0x000fc60007f9e0ff */
[----:B------:R-:W-:Y:S01]  /*39d60*/  IMAD.IADD R35, R41, 0x1, R51 ;  /* 0x0000000129237824 */ /* 0x000fe200078e0233 */
[----:B------:R-:W-:Y:S01]  /*39d70*/  ISETP.GE.U32.AND P6, PT, R26, R40, PT ;  /* 0x000000281a00720c */ /* 0x000fe20003fc6070 */
[----:B------:R-:W-:Y:S02]  /*39d80*/  IMAD.X R39, RZ, RZ, R23, P0 ;  /* 0x000000ffff277224 */ /* 0x000fe400000e0617 */
[----:B------:R-:W-:Y:S01]  /*39d90*/  IMAD.WIDE.U32 R22, R83, R29, RZ ;  /* 0x0000001d53167225 */ /* 0x000fe200078e00ff */
[----:B------:R-:W-:-:S03]  /*39da0*/  ISETP.GE.U32.AND.EX P3, PT, R35, R47, PT, P3 ;  /* 0x0000002f2300720c */ /* 0x000fc60003f66130 */
[----:B------:R-:W-:-:S04]  /*39db0*/  IMAD.WIDE.U32 R46, R82, R19, RZ ;  /* 0x00000013522e7225 */ /* 0x000fc800078e00ff */
[----:B------:R-:W-:-:S04]  /*39dc0*/  IMAD.WIDE.U32 R48, P0, R34, R83, R44 ;  /* 0x0000005322307225 */ /* 0x000fc8000780002c */
[----:B------:R-:W-:Y:S01]  /*39dd0*/  IMAD.X R27, R35, 0x1, R42, P4 ;  /* 0x00000001231b7824 */ /* 0x000fe200020e062a */
[----:B------:R-:W-:Y:S01]  /*39de0*/  IADD3 RZ, P4, PT, R23, R48, RZ ;  /* 0x0000003017ff7210 */ /* 0x000fe20007f9e0ff */
[----:B------:R-:W-:-:S03]  /*39df0*/  IMAD.WIDE.U32 R40, R5, R19, RZ ;  /* 0x0000001305287225 */ /* 0x000fc600078e00ff */
[----:B------:R-:W-:Y:S01]  /*39e00*/  ISETP.GE.U32.AND.EX P6, PT, R27, R35, PT, P6 ;  /* 0x000000231b00720c */ /* 0x000fe20003fc6160 */
[----:B------:R-:W-:Y:S01]  /*39e10*/  IMAD.WIDE.U32 R50, P5, R28, R5, R46 ;  /* 0x000000051c327225 */ /* 0x000fe200078a002e */
[----:B------:R-:W-:Y:S02]  /*39e20*/  SEL R35, RZ, 0x1, P3 ;  /* 0x00000001ff237807 */ /* 0x000fe40001800000 */
[----:B------:R-:W-:Y:S01]  /*39e30*/  SEL R55, RZ, 0x1, P6 ;  /* 0x00000001ff377807 */ /* 0x000fe20003000000 */
[----:B------:R-:W-:Y:S01]  /*39e40*/  IMAD.WIDE.U32 R22, R82, R33, RZ ;  /* 0x0000002152167225 */ /* 0x000fe200078e00ff */
[----:B------:R-:W-:-:S03]  /*39e50*/  IADD3 RZ, P3, PT, R41, R50, RZ ;  /* 0x0000003229ff7210 */ /* 0x000fc60007f7e0ff */
[----:B------:R-:W-:Y:S02]  /*39e60*/  IMAD.X R45, RZ, RZ, RZ, P2 ;  /* 0x000000ffff2d7224 */ /* 0x000fe400010e06ff */
[----:B------:R-:W-:Y:S02]  /*39e70*/  IMAD.MOV.U32 R44, RZ, RZ, R43 ;  /* 0x000000ffff2c7224 */ /* 0x000fe400078e002b */
[----:B------:R-:W-:-:S04]  /*39e80*/  IMAD.WIDE.U32 R46, R5, R33, RZ ;  /* 0x00000021052e7225 */ /* 0x000fc800078e00ff */
[----:B------:R-:W-:-:S04]  /*39e90*/  IMAD.WIDE.U32 R40, P6, R30, R5, R22 ;  /* 0x000000051e287225 */ /* 0x000fc800078c0016 */
[----:B------:R-:W-:Y:S01]  /*39ea0*/  IMAD R42, R28, R5, RZ ;  /* 0x000000051c2a7224 */ /* 0x000fe200078e02ff */
[----:B------:R-:W-:Y:S01]  /*39eb0*/  IADD3 RZ, P2, PT, R47, R40, RZ ;  /* 0x000000282fff7210 */ /* 0x000fe20007f5e0ff */
[----:B------:R-:W-:-:S04]  /*39ec0*/  IMAD.WIDE.U32.X R44, R32, R84, R44, P1 ;  /* 0x00000054202c7225 */ /* 0x000fc800008e042c */
[----:B------:R-:W-:-:S04]  /*39ed0*/  IMAD.WIDE.U32 R22, R19, R5, R36 ;  /* 0x0000000513167225 */ /* 0x000fc800078e0024 */
[----:B------:R-:W-:Y:S01]  /*39ee0*/  IMAD R43, R19, R82, R42 ;  /* 0x00000052132b7224 */ /* 0x000fe200078e022a */
[----:B------:R-:W-:Y:S01]  /*39ef0*/  ISETP.GE.U32.AND P1, PT, R22, R36, PT ;  /* 0x000000241600720c */ /* 0x000fe20003f26070 */
[----:B------:R-:W-:Y:S02]  /*39f00*/  IMAD.X R47, RZ, RZ, RZ, P0 ;  /* 0x000000ffff2f7224 */ /* 0x000fe400000e06ff */
[----:B------:R-:W-:Y:S01]  /*39f10*/  IMAD.X R53, RZ, RZ, RZ, P5 ;  /* 0x000000ffff357224 */ /* 0x000fe200028e06ff */
[----:B------:R-:W-:Y:S01]  /*39f20*/  IADD3 R55, P0, P5, R55, R44, R35 ;  /* 0x0000002c37377210 */ /* 0x000fe20007d1e023 */
[----:B------:R-:W-:Y:S02]  /*39f30*/  IMAD.IADD R35, R23, 0x1, R43 ;  /* 0x0000000117237824 */ /* 0x000fe400078e022b */
[----:B------:R-:W-:Y:S01]  /*39f40*/  IMAD.MOV.U32 R52, RZ, RZ, R51 ;  /* 0x000000ffff347224 */ /* 0x000fe200078e0033 */
[----:B------:R-:W-:Y:S01]  /*39f50*/  IADD3.X R40, PT, PT, RZ, R45, RZ, P0, P5 ;  /* 0x0000002dff287210 */ /* 0x000fe200007ea4ff */
[----:B------:R-:W-:Y:S01]  /*39f60*/  IMAD.WIDE.U32 R42, R29, R83, R38 ;  /* 0x000000531d2a7225 */ /* 0x000fe200078e0026 */
[----:B------:R-:W-:-:S03]  /*39f70*/  ISETP.GE.U32.AND.EX P1, PT, R35, R37, PT, P1 ;  /* 0x000000252300720c */ /* 0x000fc60003f26110 */
[----:B------:R-:W-:Y:S01]  /*39f80*/  IMAD.WIDE.U32 R50, R82, R31, RZ ;  /* 0x0000001f52327225 */ /* 0x000fe200078e00ff */
[----:B------:R-:W-:-:S03]  /*39f90*/  ISETP.GE.U32.AND P0, PT, R42, R38, PT ;  /* 0x000000262a00720c */ /* 0x000fc60003f06070 */
[----:B------:R-:W-:Y:S02]  /*39fa0*/  IMAD R83, R34, R83, RZ ;  /* 0x0000005322537224 */ /* 0x000fe400078e02ff */
[----:B------:R-:W-:Y:S02]  /*39fb0*/  IMAD R36, R30, R5, RZ ;  /* 0x000000051e247224 */ /* 0x000fe400078e02ff */
[----:B------:R-:W-:Y:S02]  /*39fc0*/  IMAD.MOV.U32 R46, RZ, RZ, R49 ;  /* 0x000000ffff2e7224 */ /* 0x000fe400078e0031 */
[----:B------:R-:W-:Y:S02]  /*39fd0*/  IMAD R67, R29, R84, R83 ;  /* 0x000000541d437224 */ /* 0x000fe400078e0253 */
[----:B------:R-:W-:-:S04]  /*39fe0*/  IMAD.WIDE.U32 R48, R5, R31, RZ ;  /* 0x0000001f05307225 */ /* 0x000fc800078e00ff */
[----:B------:R-:W-:Y:S02]  /*39ff0*/  IMAD R65, R33, R82, R36 ;  /* 0x0000005221417224 */ /* 0x000fe400078e0224 */
[----:B------:R-:W-:-:S04]  /*3a000*/  IMAD.WIDE.U32 R50, P5, R32, R5, R50 ;  /* 0x0000000520327225 */ /* 0x000fc800078a0032 */
[----:B------:R-:W-:-:S04]  /*3a010*/  IMAD.WIDE.U32 R44, R33, R5, R26 ;  /* 0x00000005212c7225 */ /* 0x000fc800078e001a */
[----:B------:R-:W-:Y:S01]  /*3a020*/  IMAD.WIDE.U32.X R36, R28, R82, R52, P3 ;  /* 0x000000521c247225 */ /* 0x000fe200018e0434 */
[----:B------:R-:W-:-:S03]  /*3a030*/  SEL R53, RZ, 0x1, P1 ;  /* 0x00000001ff357807 */ /* 0x000fc60000800000 */
[----:B------:R-:W-:Y:S01]  /*3a040*/  IMAD.IADD R67, R43, 0x1, R67 ;  /* 0x000000012b437824 */ /* 0x000fe200078e0243 */
[----:B------:R-:W-:Y:S01]  /*3a050*/  IADD3 R36, P1, P3, R44, R36, R53 ;  /* 0x000000242c247210 */ /* 0x000fe20007b3e035 */
[----:B------:R-:W-:Y:S01]  /*3a060*/  IMAD.WIDE.U32.X R84, R34, R84, R46, P4 ;  /* 0x0000005422547225 */ /* 0x000fe200020e042e */
[----:B------:R-:W-:Y:S02]  /*3a070*/  IADD3 RZ, P4, PT, R49, R50, RZ ;  /* 0x0000003231ff7210 */ /* 0x000fe40007f9e0ff */
[----:B------:R-:W-:Y:S01]  /*3a080*/  ISETP.GE.U32.AND.EX P0, PT, R67, R39, PT, P0 ;  /* 0x000000274300720c */ /* 0x000fe20003f06100 */
[----:B------:R-:W-:Y:S02]  /*3a090*/  IMAD.IADD R65, R45, 0x1, R65 ;  /* 0x000000012d417824 */ /* 0x000fe400078e0241 */
[----:B------:R-:W-:-:S03]  /*3a0a0*/  IMAD.WIDE.U32 R46, R82, R29, RZ ;  /* 0x0000001d522e7225 */ /* 0x000fc600078e00ff */
[----:B------:R-:W-:Y:S01]  /*3a0b0*/  IADD3.X R37, PT, PT, R65, R37, RZ, P1, P3 ;  /* 0x0000002541257210 */ /* 0x000fe20000fe64ff */
[----:B------:R-:W-:-:S04]  /*3a0c0*/  IMAD.WIDE.U32 R48, R6, R19, RZ ;  /* 0x0000001306307225 */ /* 0x000fc800078e00ff */
[----:B------:R-:W-:-:S04]  /*3a0d0*/  IMAD.WIDE.U32 R52, R6, R33, RZ ;  /* 0x0000002106347225 */ /* 0x000fc800078e00ff */
[----:B------:R-:W-:Y:S01]  /*3a0e0*/  IMAD.WIDE.U32 R60, R4, R19, RZ ;  /* 0x00000013043c7225 */ /* 0x000fe200078e00ff */
[----:B------:R-:W-:-:S03]  /*3a0f0*/  SEL R60, RZ, 0x1, P0 ;  /* 0x00000001ff3c7807 */ /* 0x000fc60000000000 */
[----:B------:R-:W-:-:S04]  /*3a100*/  IMAD.WIDE.U32 R56, P1, R34, R5, R46 ;  /* 0x0000000522387225 */ /* 0x000fc8000782002e */
[----:B------:R-:W-:-:S04]  /*3a110*/  IMAD.WIDE.U32 R46, P3, R28, R4, R48 ;  /* 0x000000041c2e7225 */ /* 0x000fc80007860030 */
[----:B------:R-:W-:-:S04]  /*3a120*/  IMAD.WIDE.U32 R48, P0, R30, R4, R52 ;  /* 0x000000041e307225 */ /* 0x000fc80007800034 */
[----:B------:R-:W-:-:S04]  /*3a130*/  IMAD.WIDE.U32 R62, R4, R33, RZ ;  /* 0x00000021043e7225 */ /* 0x000fc800078e00ff */
[----:B------:R-:W-:Y:S02]  /*3a140*/  IMAD.X R53, RZ, RZ, RZ, P6 ;  /* 0x000000ffff357224 */ /* 0x000fe400030e06ff */
[----:B------:R-:W-:Y:S02]  /*3a150*/  IMAD.MOV.U32 R52, RZ, RZ, R41 ;  /* 0x000000ffff347224 */ /* 0x000fe400078e0029 */
[----:B------:R-:W-:Y:S01]  /*3a160*/  IMAD.WIDE.U32 R38, R5, R29, RZ ;  /* 0x0000001d05267225 */ /* 0x000fe200078e00ff */
[----:B------:R-:W-:-:S03]  /*3a170*/  IADD3 R38, P6, PT, R55, R42, RZ ;  /* 0x0000002a37267210 */ /* 0x000fc60007fde0ff */
[----:B------:R-:W-:Y:S01]  /*3a180*/  IMAD.X R55, RZ, RZ, RZ, P5 ;  /* 0x000000ffff377224 */ /* 0x000fe200028e06ff */
[----:B------:R-:W-:Y:S01]  /*3a190*/  IADD3 RZ, P5, PT, R39, R56, RZ ;  /* 0x0000003827ff7210 */ /* 0x000fe20007fbe0ff */
[----:B------:R-:W-:Y:S01]  /*3a1a0*/  IMAD.X R59, RZ, RZ, RZ, P1 ;  /* 0x000000ffff3b7224 */ /* 0x000fe200008e06ff */
[----:B------:R-:W-:Y:S01]  /*3a1b0*/  IADD3 RZ, P1, PT, R63, R48, RZ ;  /* 0x000000303fff7210 */ /* 0x000fe20007f3e0ff */
[----:B------:R-:W-:Y:S02]  /*3a1c0*/  IMAD.MOV.U32 R54, RZ, RZ, R51 ;  /* 0x000000ffff367224 */ /* 0x000fe400078e0033 */
[----:B------:R-:W-:Y:S01]  /*3a1d0*/  IMAD.WIDE.U32.X R52, R30, R82, R52, P2 ;  /* 0x000000521e347225 */ /* 0x000fe200010e0434 */
[----:B------:R-:W-:-:S03]  /*3a1e0*/  ISETP.GE.U32.AND P2, PT, R44, R26, PT ;  /* 0x0000001a2c00720c */ /* 0x000fc60003f46070 */
[-C--:B------:R-:W-:Y:S02]  /*3a1f0*/  IMAD R26, R32, R5.reuse, RZ ;  /* 0x00000005201a7224 */ /* 0x080fe400078e02ff */
[----:B------:R-:W-:Y:S02]  /*3a200*/  IMAD R48, R34, R5, RZ ;  /* 0x0000000522307224 */ /* 0x000fe400078e02ff */
[----:B------:R-:W-:Y:S01]  /*3a210*/  IMAD.X R39, R67, 0x1, R40, P6 ;  /* 0x0000000143277824 */ /* 0x000fe200030e0628 */
[----:B------:R-:W-:Y:S01]  /*3a220*/  IADD3 RZ, P6, PT, R61, R46, RZ ;  /* 0x0000002e3dff7210 */ /* 0x000fe20007fde0ff */
[----:B------:R-:W-:Y:S02]  /*3a230*/  IMAD.MOV.U32 R58, RZ, RZ, R57 ;  /* 0x000000ffff3a7224 */ /* 0x000fe400078e0039 */
[----:B------:R-:W-:Y:S01]  /*3a240*/  IMAD.WIDE.U32.X R40, R32, R82, R54, P4 ;  /* 0x0000005220287225 */ /* 0x000fe200020e0436 */
[----:B------:R-:W-:-:S03]  /*3a250*/  ISETP.GE.U32.AND P4, PT, R38, R42, PT ;  /* 0x0000002a2600720c */ /* 0x000fc60003f86070 */
[-C--:B------:R-:W-:Y:S02]  /*3a260*/  IMAD R61, R31, R82.reuse, R26 ;  /* 0x000000521f3d7224 */ /* 0x080fe400078e021a */
[-C--:B------:R-:W-:Y:S02]  /*3a270*/  IMAD R48, R29, R82.reuse, R48 ;  /* 0x000000521d307224 */ /* 0x080fe400078e0230 */
[----:B------:R-:W-:Y:S01]  /*3a280*/  IMAD.WIDE.U32.X R82, R34, R82, R58, P5 ;  /* 0x0000005222527225 */ /* 0x000fe200028e043a */
[----:B------:R-:W-:Y:S02]  /*3a290*/  ISETP.GE.U32.AND.EX P5, PT, R65, R27, PT, P2 ;  /* 0x0000001b4100720c */ /* 0x000fe40003fa6120 */
[----:B------:R-:W-:Y:S01]  /*3a2a0*/  ISETP.GE.U32.AND.EX P2, PT, R39, R67, PT, P4 ;  /* 0x000000432700720c */ /* 0x000fe20003f46140 */
[----:B------:R-:W-:-:S03]  /*3a2b0*/  IMAD.WIDE.U32 R42, R6, R31, RZ ;  /* 0x0000001f062a7225 */ /* 0x000fc600078e00ff */
[----:B------:R-:W-:Y:S01]  /*3a2c0*/  SEL R59, RZ, 0x1, P2 ;  /* 0x00000001ff3b7807 */ /* 0x000fe20001000000 */
[----:B------:R-:W-:Y:S01]  /*3a2d0*/  IMAD.WIDE.U32 R50, R6, R29, RZ ;  /* 0x0000001d06327225 */ /* 0x000fe200078e00ff */
[----:B------:R-:W-:-:S03]  /*3a2e0*/  ISETP.GE.U32.AND P2, PT, R36, R44, PT ;  /* 0x0000002c2400720c */ /* 0x000fc60003f46070 */
[----:B------:R-:W-:Y:S01]  /*3a2f0*/  IMAD.WIDE.U32 R26, R4, R31, RZ ;  /* 0x0000001f041a7225 */ /* 0x000fe200078e00ff */
[----:B------:R-:W-:Y:S02]  /*3a300*/  SEL R26, RZ, 0x1, P5 ;  /* 0x00000001ff1a7807 */ /* 0x000fe40002800000 */
[----:B------:R-:W-:Y:S01]  /*3a310*/  ISETP.GE.U32.AND.EX P2, PT, R37, R65, PT, P2 ;  /* 0x000000412500720c */ /* 0x000fe20003f46120 */
        /* <DEDUP_REMOVED lines=12> */
[----:B------:R-:W-:Y:S01]  /*3a3e0*/  IMAD.WIDE.U32 R58, R31, R5, R38 ;  /* 0x000000051f3a7225 */ /* 0x000fe200078e0026 */
[----:B------:R-:W-:-:S02]  /*3a3f0*/  IADD3.X R43, PT, PT, RZ, R85, RZ, P2, P4 ;  /* 0x00000055ff2b7210 */ /* 0x000fc400017e84ff */
[----:B------:R-:W-:Y:S01]  /*3a400*/  IADD3 R47, P2, P4, R27, R52, R26 ;  /* 0x000000341b2f7210 */ /* 0x000fe20007c5e01a */
[-C--:B------:R-:W-:Y:S02]  /*3a410*/  IMAD R44, R28, R4.reuse, RZ ;  /* 0x000000041c2c7224 */ /* 0x080fe400078e02ff */
[----:B------:R-:W-:Y:S01]  /*3a420*/  IMAD.MOV.U32 R56, RZ, RZ, R49 ;  /* 0x000000ffff387224 */ /* 0x000fe200078e0031 */
[----:B------:R-:W-:Y:S01]  /*3a430*/  IADD3.X R52, PT, PT, RZ, R53, RZ, P2, P4 ;  /* 0x00000035ff347210 */ /* 0x000fe200017e84ff */
[----:B------:R-:W-:Y:S01]  /*3a440*/  IMAD.WIDE.U32 R26, R19, R4, R36 ;  /* 0x00000004131a7225 */ /* 0x000fe200078e0024 */
[----:B------:R-:W-:-:S03]  /*3a450*/  IADD3 R46, P4, PT, R47, R58, RZ ;  /* 0x0000003a2f2e7210 */ /* 0x000fc60007f9e0ff */
[----:B------:R-:W-:Y:S01]  /*3a460*/  IMAD.IADD R49, R59, 0x1, R61 ;  /* 0x000000013b317824 */ /* 0x000fe200078e023d */
[----:B------:R-:W-:Y:S01]  /*3a470*/  ISETP.GE.U32.AND P2, PT, R26, R36, PT ;  /* 0x000000241a00720c */ /* 0x000fe20003f46070 */
[----:B------:R-:W-:Y:S02]  /*3a480*/  IMAD R63, R19, R6, R44 ;  /* 0x00000006133f7224 */ /* 0x000fe400078e022c */
[----:B------:R-:W-:Y:S01]  /*3a490*/  IMAD.X R53, RZ, RZ, RZ, P5 ;  /* 0x000000ffff357224 */ /* 0x000fe200028e06ff */
[----:B------:R-:W-:Y:S01]  /*3a4a0*/  ISETP.GE.U32.AND P5, PT, R58, R38, PT ;  /* 0x000000263a00720c */ /* 0x000fe20003fa6070 */
[----:B------:R-:W-:Y:S01]  /*3a4b0*/  IMAD.X R47, R49, 0x1, R52, P4 ;  /* 0x00000001312f7824 */ /* 0x000fe200020e0634 */
[----:B------:R-:W-:Y:S01]  /*3a4c0*/  ISETP.GE.U32.AND P4, PT, R46, R58, PT ;  /* 0x0000003a2e00720c */ /* 0x000fe20003f86070 */
[----:B------:R-:W-:Y:S01]  /*3a4d0*/  IMAD.IADD R36, R27, 0x1, R63 ;  /* 0x000000011b247824 */ /* 0x000fe200078e023f */
[----:B------:R-:W-:Y:S01]  /*3a4e0*/  ISETP.GE.U32.AND.EX P5, PT, R49, R39, PT, P5 ;  /* 0x000000273100720c */ /* 0x000fe20003fa6150 */
[----:B------:R-:W-:Y:S01]  /*3a4f0*/  IMAD.MOV.U32 R52, RZ, RZ, R45 ;  /* 0x000000ffff347224 */ /* 0x000fe200078e002d */
[----:B------:R-:W-:Y:S01]  /*3a500*/  ISETP.GE.U32.AND.EX P4, PT, R47, R49, PT, P4 ;  /* 0x000000312f00720c */ /* 0x000fe20003f86140 */
[----:B------:R-:W-:Y:S01]  /*3a510*/  IMAD.WIDE.U32.X R44, R30, R6, R56, P1 ;  /* 0x000000061e2c7225 */ /* 0x000fe200008e0438 */
[----:B------:R-:W-:-:S02]  /*3a520*/  ISETP.GE.U32.AND.EX P2, PT, R36, R37, PT, P2 ;  /* 0x000000252400720c */ /* 0x000fc40003f46120 */
[----:B------:R-:W-:Y:S01]  /*3a530*/  SEL R49, RZ, 0x1, P4 ;  /* 0x00000001ff317807 */ /* 0x000fe20002000000 */
[----:B------:R-:W-:Y:S01]  /*3a540*/  IMAD R30, R30, R4, RZ ;  /* 0x000000041e1e7224 */ /* 0x000fe200078e02ff */
[----:B------:R-:W-:Y:S01]  /*3a550*/  SEL R37, RZ, 0x1, P2 ;  /* 0x00000001ff257807 */ /* 0x000fe20001000000 */
[----:B------:R-:W-:Y:S01]  /*3a560*/  IMAD.WIDE.U32 R56, R29, R5, R42 ;  /* 0x000000051d387225 */ /* 0x000fe200078e002a */
[----:B------:R-:W-:-:S03]  /*3a570*/  SEL R5, RZ, 0x1, P5 ;  /* 0x00000001ff057807 */ /* 0x000fc60002800000 */
[----:B------:R-:W-:Y:S01]  /*3a580*/  IMAD.WIDE.U32.X R38, R32, R6, R54, P3 ;  /* 0x0000000620267225 */ /* 0x000fe200018e0436 */
[----:B------:R-:W-:-:S03]  /*3a590*/  IADD3 R49, P3, P4, R49, R40, R5 ;  /* 0x0000002831317210 */ /* 0x000fc60007c7e005 */
[C---:B------:R-:W-:Y:S02]  /*3a5a0*/  IMAD R59, R33.reuse, R6, R30 ;  /* 0x00000006213b7224 */ /* 0x040fe400078e021e */
[----:B------:R-:W-:-:S04]  /*3a5b0*/  IMAD.WIDE.U32 R54, R33, R4, R46 ;  /* 0x0000000421367225 */ /* 0x000fc800078e002e */
[----:B------:R-:W-:Y:S01]  /*3a5c0*/  IMAD.WIDE.U32.X R50, R28, R6, R50, P6 ;  /* 0x000000061c327225 */ /* 0x000fe200030e0432 */
[----:B------:R-:W-:-:S03]  /*3a5d0*/  ISETP.GE.U32.AND P2, PT, R54, R46, PT ;  /* 0x0000002e3600720c */ /* 0x000fc60003f46070 */
[----:B------:R-:W-:Y:S01]  /*3a5e0*/  IMAD R32, R32, R4, RZ ;  /* 0x0000000420207224 */ /* 0x000fe200078e02ff */
[----:B------:R-:W-:Y:S01]  /*3a5f0*/  IADD3 R37, P5, P6, R54, R50, R37 ;  /* 0x0000003236257210 */ /* 0x000fe20007ebe025 */
[C---:B------:R-:W-:Y:S02]  /*3a600*/  IMAD R30, R34.reuse, R4, RZ ;  /* 0x00000004221e7224 */ /* 0x040fe400078e02ff */
[----:B------:R-:W-:Y:S01]  /*3a610*/  IMAD.IADD R5, R55, 0x1, R59 ;  /* 0x0000000137057824 */ /* 0x000fe200078e023b */
[----:B------:R-:W-:Y:S01]  /*3a620*/  ISETP.GE.U32.AND P1, PT, R37, R54, PT ;  /* 0x000000362500720c */ /* 0x000fe20003f26070 */
[-C--:B------:R-:W-:Y:S02]  /*3a630*/  IMAD R61, R31, R6.reuse, R32 ;  /* 0x000000061f3d7224 */ /* 0x080fe400078e0220 */
[-C--:B------:R-:W-:Y:S01]  /*3a640*/  IMAD R63, R29, R6.reuse, R30 ;  /* 0x000000061d3f7224 */ /* 0x080fe200078e021e */
[----:B------:R-:W-:Y:S01]  /*3a650*/  IADD3.X R51, PT, PT, R5, R51, RZ, P5, P6 ;  /* 0x0000003305337210 */ /* 0x000fe20002fec4ff */
[----:B------:R-:W-:Y:S01]  /*3a660*/  IMAD.WIDE.U32.X R32, R34, R6, R52, P0 ;  /* 0x0000000622207225 */ /* 0x000fe200000e0434 */
[----:B------:R-:W-:-:S02]  /*3a670*/  IADD3.X R6, PT, PT, RZ, R41, RZ, P3, P4 ;  /* 0x00000029ff067210 */ /* 0x000fc40001fe84ff */
[-C--:B------:R-:W-:Y:S01]  /*3a680*/  IADD3 R40, P4, PT, R49, R56.reuse, RZ ;  /* 0x0000003831287210 */ /* 0x080fe20007f9e0ff */
[----:B------:R-:W-:Y:S01]  /*3a690*/  IMAD.IADD R53, R57, 0x1, R48 ;  /* 0x0000000139357824 */ /* 0x000fe200078e0230 */
[----:B------:R-:W-:Y:S01]  /*3a6a0*/  ISETP.GE.U32.AND.EX P2, PT, R5, R47, PT, P2 ;  /* 0x0000002f0500720c */ /* 0x000fe20003f46120 */
[C---:B------:R-:W-:Y:S01]  /*3a6b0*/  IMAD.WIDE.U32 R46, R51.reuse, 0x3d1, RZ ;  /* 0x000003d1332e7825 */ /* 0x040fe200078e00ff */
[----:B------:R-:W-:Y:S02]  /*3a6c0*/  ISETP.GE.U32.AND.EX P1, PT, R51, R5, PT, P1 ;  /* 0x000000053300720c */ /* 0x000fe40003f26110 */
[----:B------:R-:W-:Y:S01]  /*3a6d0*/  ISETP.GE.U32.AND P3, PT, R40, R56, PT ;  /* 0x000000382800720c */ /* 0x000fe20003f66070 */
[----:B------:R-:W-:Y:S01]  /*3a6e0*/  IMAD.X R41, R53, 0x1, R6, P4 ;  /* 0x0000000135297824 */ /* 0x000fe200020e0606 */
[----:B------:R-:W-:Y:S01]  /*3a6f0*/  SEL R5, RZ, 0x1, P2 ;  /* 0x00000001ff057807 */ /* 0x000fe20001000000 */
[----:B------:R-:W-:Y:S01]  /*3a700*/  IMAD R28, R28, R117, RZ ;  /* 0x000000751c1c7224 */ /* 0x000fe200078e02ff */
[----:B------:R-:W-:Y:S01]  /*3a710*/  SEL R49, RZ, 0x1, P1 ;  /* 0x00000001ff317807 */ /* 0x000fe20000800000 */
[----:B------:R-:W-:Y:S01]  /*3a720*/  IMAD.WIDE.U32 R30, R31, R4, R40 ;  /* 0x000000041f1e7225 */ /* 0x000fe200078e0028 */
[----:B------:R-:W-:-:S02]  /*3a730*/  ISETP.GE.U32.AND P0, PT, R56, R42, PT ;  /* 0x0000002a3800720c */ /* 0x000fc40003f06070 */
[----:B------:R-:W-:Y:S02]  /*3a740*/  ISETP.GE.U32.AND.EX P1, PT, R41, R53, PT, P3 ;  /* 0x000000352900720c */ /* 0x000fe40003f26130 */
[----:B------:R-:W-:Y:S01]  /*3a750*/  IADD3 R49, P2, P4, R49, R44, R5 ;  /* 0x0000002c31317210 */ /* 0x000fe20007c5e005 */
[----:B------:R-:W-:Y:S01]  /*3a760*/  IMAD.IADD R5, R31, 0x1, R61 ;  /* 0x000000011f057824 */ /* 0x000fe200078e023d */
[----:B------:R-:W-:Y:S01]  /*3a770*/  ISETP.GE.U32.AND.EX P0, PT, R53, R43, PT, P0 ;  /* 0x0000002b3500720c */ /* 0x000fe20003f06100 */
[----:B------:R-:W-:Y:S01]  /*3a780*/  IMAD.WIDE.U32 R42, R37, 0x3d1, RZ ;  /* 0x000003d1252a7825 */ /* 0x000fe200078e00ff */
[----:B------:R-:W-:Y:S02]  /*3a790*/  SEL R53, RZ, 0x1, P1 ;  /* 0x00000001ff357807 */ /* 0x000fe40000800000 */
[----:B------:R-:W-:Y:S01]  /*3a7a0*/  IADD3.X R50, PT, PT, RZ, R45, RZ, P2, P4 ;  /* 0x0000002dff327210 */ /* 0x000fe200017e84ff */
[----:B------:R-:W-:Y:S01]  /*3a7b0*/  IMAD.WIDE.U32 R46, P2, RZ, R37, R46 ;  /* 0x00000025ff2e7225 */ /* 0x000fe2000784002e */
[----:B------:R-:W-:-:S02]  /*3a7c0*/  IADD3 R49, P1, PT, R49, R30, RZ ;  /* 0x0000001e31317210 */ /* 0x000fc40007f3e0ff */
[----:B------:R-:W-:Y:S01]  /*3a7d0*/  IADD3 R6, P3, PT, RZ, R42, RZ ;  /* 0x0000002aff067210 */ /* 0x000fe20007f7e0ff */
[----:B------:R-:W-:Y:S01]  /*3a7e0*/  IMAD.X R45, RZ, RZ, RZ, P2 ;  /* 0x000000ffff2d7224 */ /* 0x000fe200010e06ff */
[----:B------:R-:W-:Y:S01]  /*3a7f0*/  ISETP.GE.U32.AND P2, PT, R30, R40, PT ;  /* 0x000000281e00720c */ /* 0x000fe20003f46070 */
[----:B------:R-:W-:Y:S01]  /*3a800*/  IMAD.X R50, R5, 0x1, R50, P1 ;  /* 0x0000000105327824 */ /* 0x000fe200008e0632 */
[----:B------:R-:W-:Y:S02]  /*3a810*/  ISETP.GE.U32.AND P1, PT, R49, R30, PT ;  /* 0x0000001e3100720c */ /* 0x000fe40003f26070 */
[----:B------:R-:W-:Y:S02]  /*3a820*/  SEL R44, RZ, 0x1, P0 ;  /* 0x00000001ff2c7807 */ /* 0x000fe40000000000 */
[----:B------:R-:W-:Y:S02]  /*3a830*/  ISETP.GE.U32.AND.EX P2, PT, R5, R41, PT, P2 ;  /* 0x000000290500720c */ /* 0x000fe40003f46120 */
[----:B------:R-:W-:-:S02]  /*3a840*/  ISETP.GE.U32.AND.EX P1, PT, R50, R5, PT, P1 ;  /* 0x000000053200720c */ /* 0x000fc40003f26110 */
[----:B------:R-:W-:Y:S02]  /*3a850*/  ISETP.GE.U32.AND P0, PT, R6, R42, PT ;  /* 0x0000002a0600720c */ /* 0x000fe40003f06070 */
[----:B------:R-:W-:Y:S02]  /*3a860*/  IADD3 R34, P4, PT, R43, R46, RZ ;  /* 0x0000002e2b227210 */ /* 0x000fe40007f9e0ff */
[----:B------:R-:W-:Y:S01]  /*3a870*/  IADD3 R42, P5, P6, R53, R82, R44 ;  /* 0x00000052352a7210 */ /* 0x000fe20007ebe02c */
[----:B------:R-:W-:Y:S01]  /*3a880*/  IMAD.MOV.U32 R44, RZ, RZ, R47 ;  /* 0x000000ffff2c7224 */ /* 0x000fe200078e002f */
[----:B------:R-:W-:Y:S01]  /*3a890*/  SEL R30, RZ, 0x1, P2 ;  /* 0x00000001ff1e7807 */ /* 0x000fe20001000000 */
[----:B------:R-:W-:Y:S01]  /*3a8a0*/  IMAD.X R31, R34, 0x1, R37, P3 ;  /* 0x00000001221f7824 */ /* 0x000fe200018e0625 */
[----:B------:R-:W-:Y:S01]  /*3a8b0*/  SEL R53, RZ, 0x1, P1 ;  /* 0x00000001ff357807 */ /* 0x000fe20000800000 */
[----:B------:R-:W-:Y:S01]  /*3a8c0*/  IMAD.WIDE.U32.X R40, RZ, R51, R44, P4 ;  /* 0x00000033ff287225 */ /* 0x000fe200020e042c */
[----:B------:R-:W-:-:S02]  /*3a8d0*/  IADD3.X R43, PT, PT, RZ, R83, RZ, P5, P6 ;  /* 0x00000053ff2b7210 */ /* 0x000fc40002fec4ff */
[----:B------:R-:W-:Y:S01]  /*3a8e0*/  IADD3 R53, P3, P4, R53, R38, R30 ;  /* 0x0000002635357210 */ /* 0x000fe20007c7e01e */
[----:B------:R-:W-:Y:S01]  /*3a8f0*/  IMAD.WIDE.U32 R46, R50, 0x3d1, RZ ;  /* 0x000003d1322e7825 */ /* 0x000fe200078e00ff */
[----:B------:R-:W-:Y:S02]  /*3a900*/  ISETP.GE.U32.AND.EX P0, PT, R31, R34, PT, P0 ;  /* 0x000000221f00720c */ /* 0x000fe40003f06100 */
[----:B------:R-:W-:Y:S01]  /*3a910*/  IADD3.X R48, PT, PT, RZ, R39, RZ, P3, P4 ;  /* 0x00000027ff307210 */ /* 0x000fe20001fe84ff */
[----:B------:R-:W-:-:S04]  /*3a920*/  IMAD.WIDE.U32 R44, R49, 0x3d1, RZ ;  /* 0x000003d1312c7825 */ /* 0x000fc800078e00ff */
[----:B------:R-:W-:Y:S01]  /*3a930*/  IMAD.WIDE.U32 R46, P3, RZ, R49, R46 ;  /* 0x00000031ff2e7225 */ /* 0x000fe2000786002e */
[----:B------:R-:W-:-:S03]  /*3a940*/  IADD3 R37, P2, PT, R40, R44, RZ ;  /* 0x0000002c28257210 */ /* 0x000fc60007f5e0ff */
[----:B------:R-:W-:Y:S01]  /*3a950*/  IMAD.WIDE.U32 R4, R29, R4, R42 ;  /* 0x000000041d047225 */ /* 0x000fe200078e002a */
[----:B------:R-:W-:Y:S02]  /*3a960*/  IADD3 R30, P5, PT, R37, R51, RZ ;  /* 0x00000033251e7210 */ /* 0x000fe40007fbe0ff */
[----:B------:R-:W-:Y:S01]  /*3a970*/  SEL R29, RZ, 0x1, P0 ;  /* 0x00000001ff1d7807 */ /* 0x000fe20000000000 */
[----:B------:R-:W-:Y:S01]  /*3a980*/  IMAD.X R39, RZ, RZ, RZ, P3 ;  /* 0x000000ffff277224 */ /* 0x000fe200018e06ff */
[----:B------:R-:W-:Y:S01]  /*3a990*/  IADD3 R45, P3, PT, R45, R46, RZ ;  /* 0x0000002e2d2d7210 */ /* 0x000fe20007f7e0ff */
[----:B------:R-:W-:Y:S01]  /*3a9a0*/  IMAD.IADD R5, R5, 0x1, R63 ;  /* 0x0000000105057824 */ /* 0x000fe200078e023f */
[----:B------:R-:W-:Y:S01]  /*3a9b0*/  IADD3 R53, P6, PT, R53, R4, RZ ;  /* 0x0000000435357210 */ /* 0x000fe20007fde0ff */
[----:B------:R-:W-:Y:S01]  /*3a9c0*/  IMAD.MOV.U32 R38, RZ, RZ, R47 ;  /* 0x000000ffff267224 */ /* 0x000fe200078e002f */
[----:B------:R-:W-:Y:S01]  /*3a9d0*/  ISETP.GE.U32.AND P4, PT, R37, R44, PT ;  /* 0x0000002c2500720c */ /* 0x000fe20003f86070 */
[----:B------:R-:W-:Y:S01]  /*3a9e0*/  IMAD.X R34, R45, 0x1, R41, P2 ;  /* 0x000000012d227824 */ /* 0x000fe200010e0629 */
[C---:B------:R-:W-:Y:S01]  /*3a9f0*/  ISETP.LT.U32.AND P0, PT, R30.reuse, R37, PT ;  /* 0x000000251e00720c */ /* 0x040fe20003f01070 */
[----:B------:R-:W-:Y:S01]  /*3aa00*/  IMAD.X R48, R5, 0x1, R48, P6 ;  /* 0x0000000105307824 */ /* 0x000fe200030e0630 */
[----:B------:R-:W-:Y:S01]  /*3aa10*/  IADD3 R29, P6, PT, R30, R29, RZ ;  /* 0x0000001d1e1d7210 */ /* 0x000fe20007fde0ff */
[----:B------:R-:W-:Y:S01]  /*3aa20*/  IMAD.X R37, R34, 0x1, R49, P5 ;  /* 0x0000000122257824 */ /* 0x000fe200028e0631 */
[----:B------:R-:W-:Y:S01]  /*3aa30*/  ISETP.GE.U32.AND P1, PT, R4, R42, PT ;  /* 0x0000002a0400720c */ /* 0x000fe20003f26070 */
[----:B------:R-:W-:Y:S01]  /*3aa40*/  IMAD.WIDE.U32.X R38, RZ, R50, R38, P3 ;  /* 0x00000032ff267225 */ /* 0x000fe200018e0426 */
[----:B------:R-:W-:-:S02]  /*3aa50*/  ISETP.GE.U32.AND P3, PT, R53, R4, PT ;  /* 0x000000043500720c */ /* 0x000fc40003f66070 */
[----:B------:R-:W-:Y:S01]  /*3aa60*/  ISETP.GE.U32.AND P2, PT, R29, R30, PT ;  /* 0x0000001e1d00720c */ /* 0x000fe20003f46070 */
[----:B------:R-:W-:Y:S01]  /*3aa70*/  IMAD.WIDE.U32 R40, R48, 0x3d1, RZ ;  /* 0x000003d130287825 */ /* 0x000fe200078e00ff */
[----:B------:R-:W-:Y:S02]  /*3aa80*/  ISETP.GE.U32.AND.EX P4, PT, R34, R45, PT, P4 ;  /* 0x0000002d2200720c */ /* 0x000fe40003f86140 */
[----:B------:R-:W-:Y:S01]  /*3aa90*/  ISETP.GE.U32.AND.EX P1, PT, R5, R43, PT, P1 ;  /* 0x0000002b0500720c */ /* 0x000fe20003f26110 */
[----:B------:R-:W-:Y:S01]  /*3aaa0*/  IMAD.X R30, RZ, RZ, R37, P6 ;  /* 0x000000ffff1e7224 */ /* 0x000fe200030e0625 */
[----:B------:R-:W-:Y:S01]  /*3aab0*/  ISETP.GE.U32.AND.EX P3, PT, R48, R5, PT, P3 ;  /* 0x000000053000720c */ /* 0x000fe20003f66130 */
[----:B------:R-:W-:Y:S01]  /*3aac0*/  IMAD.WIDE.U32 R4, R53, 0x3d1, RZ ;  /* 0x000003d135047825 */ /* 0x000fe200078e00ff */
[----:B------:R-:W-:Y:S02]  /*3aad0*/  SEL R45, RZ, 0x1, P4 ;  /* 0x00000001ff2d7807 */ /* 0x000fe40002000000 */
[----:B------:R-:W-:Y:S01]  /*3aae0*/  SEL R46, RZ, 0x1, P1 ;  /* 0x00000001ff2e7807 */ /* 0x000fe20000800000 */
[----:B------:R-:W-:Y:S01]  /*3aaf0*/  IMAD.WIDE.U32 R40, P1, RZ, R53, R40 ;  /* 0x00000035ff287225 */ /* 0x000fe20007820028 */
[----:B------:R-:W-:-:S02]  /*3ab00*/  ISETP.GE.U32.AND.EX P4, PT, R30, R37, PT, P2 ;  /* 0x000000251e00720c */ /* 0x000fc40003f86120 */
[----:B------:R-:W-:Y:S01]  /*3ab10*/  SEL R43, RZ, 0x1, P3 ;  /* 0x00000001ff2b7807 */ /* 0x000fe20001800000 */
[----:B------:R-:W-:Y:S01]  /*3ab20*/  IMAD.MOV.U32 R42, RZ, RZ, R41 ;  /* 0x000000ffff2a7224 */ /* 0x000fe200078e0029 */
[----:B------:R-:W-:Y:S02]  /*3ab30*/  ISETP.LT.U32.OR.EX P0, PT, R37, R34, !P4, P0 ;  /* 0x000000222500720c */ /* 0x000fe40006701500 */
[----:B------:R-:W-:Y:S02]  /*3ab40*/  IADD3 R45, P2, P3, R4, R38, R45 ;  /* 0x00000026042d7210 */ /* 0x000fe40007b5e02d */
[----:B------:R-:W-:Y:S01]  /*3ab50*/  IADD3 R46, P4, P5, R43, R32, R46 ;  /* 0x000000202b2e7210 */ /* 0x000fe20007d9e02e */
[----:B------:R-:W-:Y:S01]  /*3ab60*/  IMAD.X R43, RZ, RZ, RZ, P1 ;  /* 0x000000ffff2b7224 */ /* 0x000fe200008e06ff */
[----:B------:R-:W-:Y:S02]  /*3ab70*/  IADD3 R5, P6, PT, R5, R40, RZ ;  /* 0x0000002805057210 */ /* 0x000fe40007fde0ff */
[----:B------:R-:W-:-:S02]  /*3ab80*/  ISETP.GE.U32.AND P1, PT, R45, R4, PT ;  /* 0x000000042d00720c */ /* 0x000fc40003f26070 */
[----:B------:R-:W-:Y:S01]  /*3ab90*/  IADD3.X R51, PT, PT, RZ, R33, RZ, P4, P5 ;  /* 0x00000021ff337210 */ /* 0x000fe200027ea4ff */
[----:B------:R-:W-:Y:S01]  /*3aba0*/  IMAD.WIDE.U32 R32, R46, 0x3d1, RZ ;  /* 0x000003d12e207825 */ /* 0x000fe200078e00ff */
[----:B------:R-:W-:Y:S02]  /*3abb0*/  IADD3 R4, P4, PT, R45, R50, RZ ;  /* 0x000000322d047210 */ /* 0x000fe40007f9e0ff */
[----:B------:R-:W-:Y:S02]  /*3abc0*/  SEL R49, RZ, 0x1, !P0 ;  /* 0x00000001ff317807 */ /* 0x000fe40004000000 */
[----:B------:R-:W-:Y:S01]  /*3abd0*/  IADD3.X R34, PT, PT, R5, R39, RZ, P2, P3 ;  /* 0x0000002705227210 */ /* 0x000fe200017e64ff */
[----:B------:R-:W-:Y:S01]  /*3abe0*/  IMAD.WIDE.U32 R38, R51, 0x3d1, RZ ;  /* 0x000003d133267825 */ /* 0x000fe200078e00ff */
[----:B------:R-:W-:Y:S02]  /*3abf0*/  IADD3 R49, P3, PT, R4, R49, RZ ;  /* 0x0000003104317210 */ /* 0x000fe40007f7e0ff */
[C---:B------:R-:W-:Y:S01]  /*3ac00*/  ISETP.GE.U32.AND.EX P1, PT, R34.reuse, R5, PT, P1 ;  /* 0x000000052200720c */ /* 0x040fe20003f26110 */
[----:B------:R-:W-:Y:S01]  /*3ac10*/  IMAD.X R37, R34, 0x1, R53, P4 ;  /* 0x0000000122257824 */ /* 0x000fe200020e0635 */
[----:B------:R-:W-:-:S02]  /*3ac20*/  ISETP.GE.U32.AND P2, PT, R49, R4, PT ;  /* 0x000000043100720c */ /* 0x000fc40003f46070 */
[----:B------:R-:W-:Y:S01]  /*3ac30*/  ISETP.LT.U32.AND P0, PT, R4, R45, PT ;  /* 0x0000002d0400720c */ /* 0x000fe20003f01070 */
        /* <DEDUP_REMOVED lines=25> */
[C---:B------:R-:W-:Y:S01]  /*3add0*/  IMAD R51, R19.reuse, R122, R28 ;  /* 0x0000007a13337224 */ /* 0x040fe200078e021c */
[----:B------:R-:W-:Y:S01]  /*3ade0*/  SEL R43, RZ, 0x1, !P0 ;  /* 0x00000001ff2b7807 */ /* 0x000fe20004000000 */
[----:B------:R-:W-:Y:S01]  /*3adf0*/  IMAD.WIDE.U32 R32, R19, R117, RZ ;  /* 0x0000007513207225 */ /* 0x000fe200078e00ff */
[----:B------:R-:W-:-:S02]  /*3ae00*/  IADD3.X R4, PT, PT, RZ, R5, RZ, P1, P2 ;  /* 0x00000005ff047210 */ /* 0x000fc40000fe44ff */
        /* <DEDUP_REMOVED lines=56> */
.L_x_446:
[----:B------:R-:W-:Y:S01]  /*3b190*/  IADD3 R5, P1, PT, R6, R32, RZ ;  /* 0x0000002006057210 */ /* 0x000fe20007f3e0ff */
[----:B------:R-:W-:Y:S01]  /*3b1a0*/  IMAD.IADD R4, R33, 0x1, R51 ;  /* 0x0000000121047824 */ /* 0x000fe200078e0233 */
[----:B------:R-:W-:Y:S02]  /*3b1b0*/  UMOV UR4, URZ ;  /* 0x000000ff00047c82 */ /* 0x000fe40008000000 */
        /* <DEDUP_REMOVED lines=56> */
.L_x_447:
        /* <DEDUP_REMOVED lines=33> */
[----:B------:R-:W-:Y:S01]  /*3b750*/  SEL R22, RZ, 0xffffffff, !P1 ;  /* 0xffffffffff167807 */ /* 0x000fe20004800000 */
        /* <DEDUP_REMOVED lines=11> */
[----:B------:R-:W-:Y:S01]  /*3b810*/  ISETP.GE.U32.AND P0, PT, R24, UR6, PT ;  /* 0x0000000618007c0c */ /* 0x000fe2000bf06070 */
[----:B------:R-:W-:Y:S02]  /*3b820*/  IMAD.MOV.U32 R5, RZ, RZ, R39 ;  /* 0x000000ffff057224 */ /* 0x000fe400078e0027 */
[----:B------:R-:W-:Y:S01]  /*3b830*/  IMAD.MOV.U32 R4, RZ, RZ, R32 ;  /* 0x000000ffff047224 */ /* 0x000fe200078e0020 */
[----:B------:R-:W-:-:S13]  /*3b840*/  ISETP.GE.U32.AND.EX P0, PT, R25, UR7, PT, P0 ;  /* 0x0000000719007c0c */ /* 0x000fda000bf06100 */
        /* <DEDUP_REMOVED lines=19> */
.L_x_449:
        /* <DEDUP_REMOVED lines=60> */
.L_x_450:
        /* <DEDUP_REMOVED lines=28> */
.L_x_448:
[----:B------:R-:W-:-:S04]  /*3bf00*/  IMAD.WIDE.U32 R26, R3, R17, RZ ;  /* 0x00000011031a7225 */ /* 0x000fc800078e00ff */
        /* <DEDUP_REMOVED lines=8> */
[----:B------:R-:W-:Y:S02]  /*3bf90*/  IMAD R23, R13, R3, R26 ;  /* 0x000000030d177224 */ /* 0x000fe400078e021a */
[----:B------:R-:W-:-:S04]  /*3bfa0*/  IMAD.WIDE.U32 R38, P1, R18, R2, R38 ;  /* 0x0000000212267225 */ /* 0x000fc80007820026 */
[----:B------:R-:W-:Y:S01]  /*3bfb0*/  IMAD.WIDE.U32 R28, R13, R2, RZ ;  /* 0x000000020d1c7225 */ /* 0x000fe200078e00ff */
[----:B------:R-:W-:-:S03]  /*3bfc0*/  IADD3 RZ, P2, PT, R37, R38, RZ ;  /* 0x0000002625ff7210 */ /* 0x000fc60007f5e0ff */
[----:B------:R-:W-:-:S04]  /*3bfd0*/  IMAD.WIDE.U32.X R26, R0, R3, R30, P0 ;  /* 0x00000003001a7225 */ /* 0x000fc800000e041e */
[----:B------:R-:W-:Y:S01]  /*3bfe0*/  IMAD.WIDE.U32 R36, R12, R17, RZ ;  /* 0x000000110c247225 */ /* 0x000fe200078e00ff */
[----:B------:R-:W-:-:S03]  /*3bff0*/  IADD3 R44, P0, PT, R26, R28, RZ ;  /* 0x0000001c1a2c7210 */ /* 0x000fc60007f1e0ff */
[----:B------:R-:W-:Y:S02]  /*3c000*/  IMAD.IADD R23, R29, 0x1, R23 ;  /* 0x000000011d177824 */ /* 0x000fe400078e0217 */
[----:B------:R-:W-:-:S04]  /*3c010*/  IMAD.WIDE.U32 R34, R3, R13, RZ ;  /* 0x0000000d03227225 */ /* 0x000fc800078e00ff */
[----:B------:R-:W-:Y:S02]  /*3c020*/  IMAD.X R45, R23, 0x1, R27, P0 ;  /* 0x00000001172d7824 */ /* 0x000fe400000e061b */
[----:B------:R-:W-:-:S04]  /*3c030*/  IMAD.WIDE.U32 R40, R11, R17, RZ ;  /* 0x000000110b287225 */ /* 0x000fc800078e00ff */
[----:B------:R-:W-:-:S04]  /*3c040*/  IMAD.WIDE.U32 R42, P0, R0, R11, R36 ;  /* 0x0000000b002a7225 */ /* 0x000fc80007800024 */
[----:B------:R-:W-:-:S04]  /*3c050*/  IMAD.WIDE.U32 R32, R2, R13, RZ ;  /* 0x0000000d02207225 */ /* 0x000fc800078e00ff */
[----:B------:R-:W-:-:S04]  /*3c060*/  IMAD.WIDE.U32 R34, P3, R16, R2, R34 ;  /* 0x0000000210227225 */ /* 0x000fc80007860022 */
[----:B------:R-:W-:Y:S01]  /*3c070*/  IMAD.WIDE.U32 R30, R3, R14, RZ ;  /* 0x0000000e031e7225 */ /* 0x000fe200078e00ff */
[----:B------:R-:W-:-:S03]  /*3c080*/  IADD3 RZ, P6, PT, R33, R34, RZ ;  /* 0x0000002221ff7210 */ /* 0x000fc60007fde0ff */
[----:B------:R-:W-:-:S04]  /*3c090*/  IMAD.WIDE.U32 R48, R12, R13, RZ ;  /* 0x0000000d0c307225 */ /* 0x000fc800078e00ff */
[----:B------:R-:W-:Y:S01]  /*3c0a0*/  IMAD.X R37, RZ, RZ, RZ, P1 ;  /* 0x000000ffff257224 */ /* 0x000fe200008e06ff */
[----:B------:R-:W-:Y:S01]  /*3c0b0*/  IADD3 RZ, P1, PT, R41, R42, RZ ;  /* 0x0000002a29ff7210 */ /* 0x000fe20007f3e0ff */
        /* <DEDUP_REMOVED lines=10> */
[----:B------:R-:W-:Y:S02]  /*3c160*/  IMAD R26, R18, R2, RZ ;  /* 0x00000002121a7224 */ /* 0x000fe400078e02ff */
[----:B------:R-:W-:Y:S01]  /*3c170*/  IMAD.X R29, RZ, RZ, RZ, P4 ;  /* 0x000000ffff1d7224 */ /* 0x000fe200020e06ff */
[----:B------:R-:W-:Y:S01]  /*3c180*/  IADD3 RZ, P4, PT, R47, R48, RZ ;  /* 0x000000302fff7210 */ /* 0x000fe20007f9e0ff */
[----:B------:R-:W-:Y:S01]  /*3c190*/  IMAD.MOV.U32 R28, RZ, RZ, R33 ;  /* 0x000000ffff1c7224 */ /* 0x000fe200078e0021 */
[----:B------:R-:W-:Y:S01]  /*3c1a0*/  SEL R47, RZ, 0x1, P0 ;  /* 0x00000001ff2f7807 */ /* 0x000fe20000000000 */
[----:B------:R-:W-:-:S02]  /*3c1b0*/  IMAD R34, R0, R11, RZ ;  /* 0x0000000b00227224 */ /* 0x000fc400078e02ff */
[----:B------:R-:W-:-:S04]  /*3c1c0*/  IMAD.WIDE.U32 R32, R15, R2, RZ ;  /* 0x000000020f207225 */ /* 0x000fc800078e00ff */
[-C--:B------:R-:W-:Y:S02]  /*3c1d0*/  IMAD R23, R15, R3.reuse, R26 ;  /* 0x000000030f177224 */ /* 0x080fe400078e021a */
[----:B------:R-:W-:-:S04]  /*3c1e0*/  IMAD.WIDE.U32.X R30, R16, R3, R30, P6 ;  /* 0x00000003101e7225 */ /* 0x000fc800030e041e */
        /* <DEDUP_REMOVED lines=8> */
[----:B------:R-:W-:Y:S01]  /*3c270*/  IMAD R30, R20, R2, RZ ;  /* 0x00000002141e7224 */ /* 0x000fe200078e02ff */
[----:B------:R-:W-:Y:S01]  /*3c280*/  IADD3.X R47, PT, PT, R33, R31, RZ, P5, P6 ;  /* 0x0000001f212f7210 */ /* 0x000fe20002fec4ff */
[----:B------:R-:W-:Y:S01]  /*3c290*/  IMAD R31, R16, R11, RZ ;  /* 0x0000000b101f7224 */ /* 0x000fe200078e02ff */
[----:B------:R-:W-:Y:S01]  /*3c2a0*/  ISETP.GE.U32.AND P6, PT, R46, R32, PT ;  /* 0x000000202e00720c */ /* 0x000fe20003fc6070 */
[----:B------:R-:W-:Y:S01]  /*3c2b0*/  IMAD.MOV.U32 R40, RZ, RZ, R43 ;  /* 0x000000ffff287224 */ /* 0x000fe200078e002b */
[----:B------:R-:W-:Y:S01]  /*3c2c0*/  ISETP.GE.U32.AND.EX P5, PT, R23, R45, PT, P0 ;  /* 0x0000002d1700720c */ /* 0x000fe20003fa6100 */
[----:B------:R-:W-:Y:S01]  /*3c2d0*/  IMAD.MOV.U32 R38, RZ, RZ, R49 ;  /* 0x000000ffff267224 */ /* 0x000fe200078e0031 */
[----:B------:R-:W-:Y:S01]  /*3c2e0*/  ISETP.GE.U32.AND.EX P0, PT, R47, R33, PT, P6 ;  /* 0x000000212f00720c */ /* 0x000fe20003f06160 */
[----:B------:R-:W-:-:S02]  /*3c2f0*/  IMAD R49, R14, R3, R30 ;  /* 0x000000030e317224 */ /* 0x000fc400078e021e */
[----:B------:R-:W-:Y:S01]  /*3c300*/  IMAD R51, R13, R12, R31 ;  /* 0x0000000c0d337224 */ /* 0x000fe200078e021f */
[----:B------:R-:W-:Y:S01]  /*3c310*/  SEL R45, RZ, 0x1, P0 ;  /* 0x00000001ff2d7807 */ /* 0x000fe20000000000 */
[----:B------:R-:W-:-:S04]  /*3c320*/  IMAD.WIDE.U32 R32, R14, R2, RZ ;  /* 0x000000020e207225 */ /* 0x000fc800078e00ff */
[----:B------:R-:W-:Y:S01]  /*3c330*/  IMAD.WIDE.U32.X R30, R18, R3, R36, P2 ;  /* 0x00000003121e7225 */ /* 0x000fe200010e0424 */
[----:B------:R-:W-:-:S03]  /*3c340*/  SEL R37, RZ, 0x1, P5 ;  /* 0x00000001ff257807 */ /* 0x000fc60002800000 */
[----:B------:R-:W-:-:S04]  /*3c350*/  IMAD.WIDE.U32 R42, R13, R11, R46 ;  /* 0x0000000b0d2a7225 */ /* 0x000fc800078e002e */
[----:B------:R-:W-:Y:S01]  /*3c360*/  IMAD.WIDE.U32.X R34, R0, R12, R40, P1 ;  /* 0x0000000c00227225 */ /* 0x000fe200008e0428 */
[----:B------:R-:W-:Y:S02]  /*3c370*/  IADD3 R44, P1, P2, R32, R30, R45 ;  /* 0x0000001e202c7210 */ /* 0x000fe40007a3e02d */
[C---:B------:R-:W-:Y:S01]  /*3c380*/  ISETP.GE.U32.AND P0, PT, R42.reuse, R46, PT ;  /* 0x0000002e2a00720c */ /* 0x040fe20003f06070 */
[----:B------:R-:W-:Y:S01]  /*3c390*/  IMAD.IADD R41, R33, 0x1, R49 ;  /* 0x0000000121297824 */ /* 0x000fe200078e0231 */
[----:B------:R-:W-:Y:S01]  /*3c3a0*/  IADD3 R36, P5, P6, R42, R34, R37 ;  /* 0x000000222a247210 */ /* 0x000fe20007ebe025 */
[----:B------:R-:W-:Y:S02]  /*3c3b0*/  IMAD.IADD R33, R43, 0x1, R51 ;  /* 0x000000012b217824 */ /* 0x000fe400078e0233 */
[----:B------:R-:W-:Y:S01]  /*3c3c0*/  IMAD R34, R18, R11, RZ ;  /* 0x0000000b12227224 */ /* 0x000fe200078e02ff */
[----:B------:R-:W-:Y:S01]  /*3c3d0*/  IADD3.X R45, PT, PT, R41, R31, RZ, P1, P2 ;  /* 0x0000001f292d7210 */ /* 0x000fe20000fe44ff */
[----:B------:R-:W-:Y:S01]  /*3c3e0*/  IMAD.WIDE.U32 R30, R12, R15, RZ ;  /* 0x0000000f0c1e7225 */ /* 0x000fe200078e00ff */
[----:B------:R-:W-:-:S02]  /*3c3f0*/  ISETP.GE.U32.AND P1, PT, R36, R42, PT ;  /* 0x0000002a2400720c */ /* 0x000fc40003f26070 */
[C---:B------:R-:W-:Y:S01]  /*3c400*/  IADD3.X R37, PT, PT, R33.reuse, R35, RZ, P5, P6 ;  /* 0x0000002321257210 */ /* 0x040fe20002fec4ff */
[----:B------:R-:W-:Y:S01]  /*3c410*/  IMAD.WIDE.U32.X R28, R20, R3, R28, P3 ;  /* 0x00000003141c7225 */ /* 0x000fe200018e041c */
[----:B------:R-:W-:Y:S02]  /*3c420*/  ISETP.GE.U32.AND P2, PT, R44, R32, PT ;  /* 0x000000202c00720c */ /* 0x000fe40003f46070 */
[----:B------:R-:W-:Y:S01]  /*3c430*/  ISETP.GE.U32.AND.EX P0, PT, R33, R47, PT, P0 ;  /* 0x0000002f2100720c */ /* 0x000fe20003f06100 */
[----:B------:R-:W-:Y:S01]  /*3c440*/  IMAD R47, R15, R12, R34 ;  /* 0x0000000c0f2f7224 */ /* 0x000fe200078e0222 */
[----:B------:R-:W-:Y:S01]  /*3c450*/  ISETP.GE.U32.AND.EX P1, PT, R37, R33, PT, P1 ;  /* 0x000000212500720c */ /* 0x000fe20003f26110 */
[----:B------:R-:W-:Y:S01]  /*3c460*/  IMAD.WIDE.U32 R32, R11, R15, RZ ;  /* 0x0000000f0b207225 */ /* 0x000fe200078e00ff */
[----:B------:R-:W-:Y:S02]  /*3c470*/  ISETP.GE.U32.AND.EX P5, PT, R45, R41, PT, P2 ;  /* 0x000000292d00720c */ /* 0x000fe40003fa6120 */
[----:B------:R-:W-:Y:S01]  /*3c480*/  SEL R32, RZ, 0x1, P0 ;  /* 0x00000001ff207807 */ /* 0x000fe20000000000 */
[----:B------:R-:W-:Y:S01]  /*3c490*/  IMAD.WIDE.U32 R40, P2, R18, R11, R30 ;  /* 0x0000000b12287225 */ /* 0x000fe2000784001e */
[----:B------:R-:W-:-:S02]  /*3c4a0*/  SEL R43, RZ, 0x1, P1 ;  /* 0x00000001ff2b7807 */ /* 0x000fc40000800000 */
[----:B------:R-:W-:Y:S01]  /*3c4b0*/  SEL R35, RZ, 0x1, P5 ;  /* 0x00000001ff237807 */ /* 0x000fe20002800000 */
[----:B------:R-:W-:Y:S01]  /*3c4c0*/  IMAD.WIDE.U32.X R30, R16, R12, R38, P4 ;  /* 0x0000000c101e7225 */ /* 0x000fe200020e0426 */
[----:B------:R-:W-:Y:S02]  /*3c4d0*/  IADD3 RZ, P1, PT, R33, R40, RZ ;  /* 0x0000002821ff7210 */ /* 0x000fe40007f3e0ff */
[----:B------:R-:W-:Y:S01]  /*3c4e0*/  IADD3 R34, P0, PT, R35, R28, RZ ;  /* 0x0000001c23227210 */ /* 0x000fe20007f1e0ff */
[----:B------:R-:W-:Y:S01]  /*3c4f0*/  IMAD.WIDE.U32 R38, R15, R11, R44 ;  /* 0x0000000b0f267225 */ /* 0x000fe200078e002c */
[----:B------:R-:W-:-:S03]  /*3c500*/  IADD3 R43, P4, P5, R43, R30, R32 ;  /* 0x0000001e2b2b7210 */ /* 0x000fc60007d9e020 */
[----:B------:R-:W-:Y:S01]  /*3c510*/  IMAD.IADD R39, R39, 0x1, R47 ;  /* 0x0000000127277824 */ /* 0x000fe200078e022f */
[----:B------:R-:W-:Y:S01]  /*3c520*/  ISETP.GE.U32.AND P3, PT, R38, R44, PT ;  /* 0x0000002c2600720c */ /* 0x000fe20003f66070 */
[----:B------:R-:W-:Y:S01]  /*3c530*/  IMAD.WIDE.U32 R32, R12, R14, RZ ;  /* 0x0000000e0c207225 */ /* 0x000fe200078e00ff */
[----:B------:R-:W-:Y:S02]  /*3c540*/  IADD3.X R40, PT, PT, RZ, R31, RZ, P4, P5 ;  /* 0x0000001fff287210 */ /* 0x000fe400027ea4ff */
[-C--:B------:R-:W-:Y:S01]  /*3c550*/  IADD3 R30, P4, PT, R43, R38.reuse, RZ ;  /* 0x000000262b1e7210 */ /* 0x080fe20007f9e0ff */
[----:B------:R-:W-:Y:S01]  /*3c560*/  IMAD.X R35, RZ, RZ, R29, P0 ;  /* 0x000000ffff237224 */ /* 0x000fe200000e061d */
[----:B------:R-:W-:Y:S01]  /*3c570*/  ISETP.GE.U32.AND.EX P3, PT, R39, R45, PT, P3 ;  /* 0x0000002d2700720c */ /* 0x000fe20003f66130 */
[----:B------:R-:W-:Y:S01]  /*3c580*/  IMAD.WIDE.U32 R44, R10, R17, RZ ;  /* 0x000000110a2c7225 */ /* 0x000fe200078e00ff */
[----:B------:R-:W-:-:S03]  /*3c590*/  ISETP.GE.U32.AND P6, PT, R30, R38, PT ;  /* 0x000000261e00720c */ /* 0x000fc60003fc6070 */
[----:B------:R-:W-:-:S04]  /*3c5a0*/  IMAD.WIDE.U32 R28, R11, R14, RZ ;  /* 0x0000000e0b1c7225 */ /* 0x000fc800078e00ff */
[----:B------:R-:W-:-:S04]  /*3c5b0*/  IMAD.WIDE.U32 R42, P0, R20, R11, R32 ;  /* 0x0000000b142a7225 */ /* 0x000fc80007800020 */
[----:B------:R-:W-:Y:S01]  /*3c5c0*/  IMAD.X R31, R39, 0x1, R40, P4 ;  /* 0x00000001271f7824 */ /* 0x000fe200020e0628 */
[----:B------:R-:W-:Y:S01]  /*3c5d0*/  IADD3 RZ, P4, PT, R29, R42, RZ ;  /* 0x0000002a1dff7210 */ /* 0x000fe20007f9e0ff */
[----:B------:R-:W-:Y:S01]  /*3c5e0*/  IMAD.WIDE.U32 R32, R9, R17, RZ ;  /* 0x0000001109207225 */ /* 0x000fe200078e00ff */
[----:B------:R-:W-:Y:S02]  /*3c5f0*/  SEL R40, RZ, 0x1, P3 ;  /* 0x00000001ff287807 */ /* 0x000fe40001800000 */
[----:B------:R-:W-:Y:S01]  /*3c600*/  ISETP.GE.U32.AND.EX P6, PT, R31, R39, PT, P6 ;  /* 0x000000271f00720c */ /* 0x000fe20003fc6160 */
[----:B------:R-:W-:-:S03]  /*3c610*/  IMAD.WIDE.U32 R46, P5, R0, R9, R44 ;  /* 0x00000009002e7225 */ /* 0x000fc600078a002c */
[----:B------:R-:W-:Y:S01]  /*3c620*/  SEL R57, RZ, 0x1, P6 ;  /* 0x00000001ff397807 */ /* 0x000fe20003000000 */
[----:B------:R-:W-:Y:S01]  /*3c630*/  IMAD.WIDE.U32 R28, R10, R13, RZ ;  /* 0x0000000d0a1c7225 */ /* 0x000fe200078e00ff */
[----:B------:R-:W-:-:S03]  /*3c640*/  IADD3 RZ, P3, PT, R33, R46, RZ ;  /* 0x0000002e21ff7210 */ /* 0x000fc60007f7e0ff */
[----:B------:R-:W-:-:S04]  /*3c650*/  IMAD.WIDE.U32 R44, R9, R13, RZ ;  /* 0x0000000d092c7225 */ /* 0x000fc800078e00ff */
        /* <DEDUP_REMOVED lines=18> */
[----:B------:R-:W-:-:S02]  /*3c780*/  IMAD.MOV.U32 R48, RZ, RZ, R47 ;  /* 0x000000ffff307224 */ /* 0x000fc400078e002f */
[-C--:B------:R-:W-:Y:S02]  /*3c790*/  IMAD R34, R16, R9.reuse, RZ ;  /* 0x0000000910227224 */ /* 0x080fe400078e02ff */
[----:B------:R-:W-:Y:S02]  /*3c7a0*/  IMAD.MOV.U32 R40, RZ, RZ, R43 ;  /* 0x000000ffff287224 */ /* 0x000fe400078e002b */
[----:B------:R-:W-:Y:S01]  /*3c7b0*/  IMAD R65, R14, R12, R11 ;  /* 0x0000000c0e417224 */ /* 0x000fe200078e020b */
[----:B------:R-:W-:Y:S01]  /*3c7c0*/  SEL R11, RZ, 0x1, P1 ;  /* 0x00000001ff0b7807 */ /* 0x000fe20000800000 */
[C---:B------:R-:W-:Y:S02]  /*3c7d0*/  IMAD R63, R13.reuse, R10, R34 ;  /* 0x0000000a0d3f7224 */ /* 0x040fe400078e0222 */
[----:B------:R-:W-:-:S04]  /*3c7e0*/  IMAD.WIDE.U32 R42, R13, R9, R30 ;  /* 0x000000090d2a7225 */ /* 0x000fc800078e001e */
[----:B------:R-:W-:-:S04]  /*3c7f0*/  IMAD.WIDE.U32.X R36, R0, R10, R48, P3 ;  /* 0x0000000a00247225 */ /* 0x000fc800018e0430 */
[----:B------:R-:W-:Y:S01]  /*3c800*/  IMAD.IADD R65, R45, 0x1, R65 ;  /* 0x000000012d417824 */ /* 0x000fe200078e0241 */
[----:B------:R-:W-:Y:S01]  /*3c810*/  IADD3 R34, P1, P3, R42, R36, R11 ;  /* 0x000000242a227210 */ /* 0x000fe20007b3e00b */
[----:B------:R-:W-:-:S03]  /*3c820*/  IMAD.WIDE.U32 R46, R10, R15, RZ ;  /* 0x0000000f0a2e7225 */ /* 0x000fc600078e00ff */
[----:B------:R-:W-:Y:S01]  /*3c830*/  ISETP.GE.U32.AND.EX P0, PT, R65, R35, PT, P0 ;  /* 0x000000234100720c */ /* 0x000fe20003f06100 */
[----:B------:R-:W-:Y:S02]  /*3c840*/  IMAD.IADD R63, R43, 0x1, R63 ;  /* 0x000000012b3f7824 */ /* 0x000fe400078e023f */
[----:B------:R-:W-:-:S03]  /*3c850*/  IMAD.WIDE.U32 R38, R9, R15, RZ ;  /* 0x0000000f09267225 */ /* 0x000fc600078e00ff */
[----:B------:R-:W-:Y:S01]  /*3c860*/  IADD3.X R35, PT, PT, R63, R37, RZ, P1, P3 ;  /* 0x000000253f237210 */ /* 0x000fe20000fe64ff */
[----:B------:R-:W-:-:S04]  /*3c870*/  IMAD.WIDE.U32 R52, P5, R18, R9, R46 ;  /* 0x0000000912347225 */ /* 0x000fc800078a002e */
[----:B------:R-:W-:-:S04]  /*3c880*/  IMAD.WIDE.U32 R36, R10, R14, RZ ;  /* 0x0000000e0a247225 */ /* 0x000fc800078e00ff */
[----:B------:R-:W-:Y:S01]  /*3c890*/  IMAD.WIDE.U32.X R40, R20, R12, R40, P4 ;  /* 0x0000000c14287225 */ /* 0x000fe200020e0428 */
[----:B------:R-:W-:-:S03]  /*3c8a0*/  IADD3 RZ, P4, PT, R39, R52, RZ ;  /* 0x0000003427ff7210 */ /* 0x000fc60007f9e0ff */
[----:B------:R-:W-:-:S04]  /*3c8b0*/  IMAD.WIDE.U32 R38, R9, R14, RZ ;  /* 0x0000000e09267225 */ /* 0x000fc800078e00ff */
[----:B------:R-:W-:-:S04]  /*3c8c0*/  IMAD.WIDE.U32 R54, P1, R20, R9, R36 ;  /* 0x0000000914367225 */ /* 0x000fc80007820024 */
[----:B------:R-:W-:Y:S01]  /*3c8d0*/  IMAD.X R51, RZ, RZ, RZ, P6 ;  /* 0x000000ffff337224 */ /* 0x000fe200030e06ff */
[----:B------:R-:W-:Y:S01]  /*3c8e0*/  IADD3 R38, P6, PT, R57, R44, RZ ;  /* 0x0000002c39267210 */ /* 0x000fe20007fde0ff */
[----:B------:R-:W-:-:S04]  /*3c8f0*/  IMAD.WIDE.U32 R46, R8, R17, RZ ;  /* 0x00000011082e7225 */ /* 0x000fc800078e00ff */
[----:B------:R-:W-:-:S04]  /*3c900*/  IMAD.WIDE.U32 R48, R8, R13, RZ ;  /* 0x0000000d08307225 */ /* 0x000fc800078e00ff */
[----:B------:R-:W-:Y:S01]  /*3c910*/  IMAD.X R37, RZ, RZ, RZ, P5 ;  /* 0x000000ffff257224 */ /* 0x000fe200028e06ff */
[----:B------:R-:W-:Y:S01]  /*3c920*/  IADD3 RZ, P5, PT, R39, R54, RZ ;  /* 0x0000003627ff7210 */ /* 0x000fe20007fbe0ff */
[----:B------:R-:W-:Y:S01]  /*3c930*/  IMAD.WIDE.U32 R58, R7, R17, RZ ;  /* 0x00000011073a7225 */ /* 0x000fe200078e00ff */
[----:B------:R-:W-:-:S03]  /*3c940*/  SEL R58, RZ, 0x1, P0 ;  /* 0x00000001ff3a7807 */ /* 0x000fc60000000000 */
[----:B------:R-:W-:Y:S02]  /*3c950*/  IMAD.X R39, R65, 0x1, R50, P6 ;  /* 0x0000000141277824 */ /* 0x000fe400030e0632 */
[----:B------:R-:W-:Y:S02]  /*3c960*/  IMAD.MOV.U32 R50, RZ, RZ, R33 ;  /* 0x000000ffff327224 */ /* 0x000fe400078e0021 */
[----:B------:R-:W-:-:S04]  /*3c970*/  IMAD.WIDE.U32 R60, R7, R13, RZ ;  /* 0x0000000d073c7225 */ /* 0x000fc800078e00ff */
[----:B------:R-:W-:-:S04]  /*3c980*/  IMAD.WIDE.U32 R46, P3, R0, R7, R46 ;  /* 0x00000007002e7225 */ /* 0x000fc8000786002e */
[----:B------:R-:W-:Y:S01]  /*3c990*/  IMAD.WIDE.U32 R48, P0, R16, R7, R48 ;  /* 0x0000000710307225 */ /* 0x000fe20007800030 */
[----:B------:R-:W-:-:S03]  /*3c9a0*/  IADD3 RZ, P6, PT, R59, R46, RZ ;  /* 0x0000002e3bff7210 */ /* 0x000fc60007fde0ff */
[----:B------:R-:W-:Y:S02]  /*3c9b0*/  IMAD.MOV.U32 R36, RZ, RZ, R53 ;  /* 0x000000ffff247224 */ /* 0x000fe400078e0035 */
[-C--:B------:R-:W-:Y:S02]  /*3c9c0*/  IMAD R11, R18, R9.reuse, RZ ;  /* 0x00000009120b7224 */ /* 0x080fe400078e02ff */
[----:B------:R-:W-:Y:S02]  /*3c9d0*/  IMAD R33, R20, R9, RZ ;  /* 0x0000000914217224 */ /* 0x000fe400078e02ff */
[----:B------:R-:W-:Y:S01]  /*3c9e0*/  IMAD.X R57, RZ, RZ, RZ, P1 ;  /* 0x000000ffff397224 */ /* 0x000fe200008e06ff */
[----:B------:R-:W-:Y:S01]  /*3c9f0*/  IADD3 RZ, P1, PT, R61, R48, RZ ;  /* 0x000000303dff7210 */ /* 0x000fe20007f3e0ff */
[----:B------:R-:W-:Y:S02]  /*3ca00*/  IMAD.MOV.U32 R56, RZ, RZ, R55 ;  /* 0x000000ffff387224 */ /* 0x000fe400078e0037 */
[----:B------:R-:W-:Y:S01]  /*3ca10*/  IMAD.WIDE.U32.X R50, R16, R10, R50, P2 ;  /* 0x0000000a10327225 */ /* 0x000fe200010e0432 */
[----:B------:R-:W-:-:S03]  /*3ca20*/  ISETP.GE.U32.AND P2, PT, R42, R30, PT ;  /* 0x0000001e2a00720c */ /* 0x000fc60003f46070 */
[----:B------:R-:W-:Y:S01]  /*3ca30*/  IMAD.WIDE.U32.X R36, R18, R10, R36, P4 ;  /* 0x0000000a12247225 */ /* 0x000fe200020e0424 */
[----:B------:R-:W-:-:S03]  /*3ca40*/  ISETP.GE.U32.AND P4, PT, R38, R44, PT ;  /* 0x0000002c2600720c */ /* 0x000fc60003f86070 */
[-C--:B------:R-:W-:Y:S02]  /*3ca50*/  IMAD R59, R15, R10.reuse, R11 ;  /* 0x0000000a0f3b7224 */ /* 0x080fe400078e020b */
[-C--:B------:R-:W-:Y:S02]  /*3ca60*/  IMAD R61, R14, R10.reuse, R33 ;  /* 0x0000000a0e3d7224 */ /* 0x080fe400078e0221 */
[----:B------:R-:W-:Y:S01]  /*3ca70*/  IMAD.WIDE.U32.X R10, R20, R10, R56, P5 ;  /* 0x0000000a140a7225 */ /* 0x000fe200028e0438 */
[----:B------:R-:W-:Y:S02]  /*3ca80*/  ISETP.GE.U32.AND.EX P5, PT, R63, R31, PT, P2 ;  /* 0x0000001f3f00720c */ /* 0x000fe40003fa6120 */
[----:B------:R-:W-:Y:S01]  /*3ca90*/  ISETP.GE.U32.AND.EX P2, PT, R39, R65, PT, P4 ;  /* 0x000000412700720c */ /* 0x000fe20003f46140 */
[C---:B------:R-:W-:Y:S01]  /*3caa0*/  IMAD.WIDE.U32 R44, R8.reuse, R15, RZ ;  /* 0x0000000f082c7225 */ /* 0x040fe200078e00ff */
[----:B------:R-:W-:Y:S02]  /*3cab0*/  SEL R12, RZ, 0x1, P5 ;  /* 0x00000001ff0c7807 */ /* 0x000fe40002800000 */
[----:B------:R-:W-:Y:S01]  /*3cac0*/  SEL R33, RZ, 0x1, P2 ;  /* 0x00000001ff217807 */ /* 0x000fe20001000000 */
[----:B------:R-:W-:Y:S01]  /*3cad0*/  IMAD.WIDE.U32 R52, R8, R14, RZ ;  /* 0x0000000e08347225 */ /* 0x000fe200078e00ff */
[----:B------:R-:W-:-:S03]  /*3cae0*/  ISETP.GE.U32.AND P2, PT, R34, R42, PT ;  /* 0x0000002a2200720c */ /* 0x000fc60003f46070 */
[----:B------:R-:W-:Y:S01]  /*3caf0*/  IMAD.WIDE.U32 R30, R7, R15, RZ ;  /* 0x0000000f071e7225 */ /* 0x000fe200078e00ff */
[----:B------:R-:W-:-:S03]  /*3cb00*/  ISETP.GE.U32.AND.EX P2, PT, R35, R63, PT, P2 ;  /* 0x0000003f2300720c */ /* 0x000fc60003f46120 */
        /* <DEDUP_REMOVED lines=16> */
[----:B------:R-:W-:Y:S01]  /*3cc10*/  IMAD.WIDE.U32 R30, R17, R7, R34 ;  /* 0x00000007111e7225 */ /* 0x000fe200078e0022 */
[----:B------:R-:W-:Y:S02]  /*3cc20*/  IADD3.X R50, PT, PT, RZ, R51, RZ, P2, P4 ;  /* 0x00000033ff327210 */ /* 0x000fe400017e84ff */
[----:B------:R-:W-:Y:S01]  /*3cc30*/  IADD3 R44, P4, PT, R45, R46, RZ ;  /* 0x0000002e2d2c7210 */ /* 0x000fe20007f9e0ff */
[----:B------:R-:W-:Y:S01]  /*3cc40*/  IMAD R33, R17, R8, R12 ;  /* 0x0000000811217224 */ /* 0x000fe200078e020c */
[----:B------:R-:W-:Y:S01]  /*3cc50*/  ISETP.GE.U32.AND P2, PT, R30, R34, PT ;  /* 0x000000221e00720c */ /* 0x000fe20003f46070 */
[----:B------:R-:W-:Y:S02]  /*3cc60*/  IMAD.IADD R47, R47, 0x1, R59 ;  /* 0x000000012f2f7824 */ /* 0x000fe400078e023b */
[----:B------:R-:W-:Y:S01]  /*3cc70*/  IMAD.X R51, RZ, RZ, RZ, P5 ;  /* 0x000000ffff337224 */ /* 0x000fe200028e06ff */
[----:B------:R-:W-:Y:S01]  /*3cc80*/  ISETP.GE.U32.AND P5, PT, R46, R38, PT ;  /* 0x000000262e00720c */ /* 0x000fe20003fa6070 */
[----:B------:R-:W-:-:S02]  /*3cc90*/  IMAD.MOV.U32 R52, RZ, RZ, R49 ;  /* 0x000000ffff347224 */ /* 0x000fc400078e0031 */
[----:B------:R-:W-:Y:S01]  /*3cca0*/  IMAD.IADD R33, R31, 0x1, R33 ;  /* 0x000000011f217824 */ /* 0x000fe200078e0221 */
[----:B------:R-:W-:Y:S01]  /*3ccb0*/  ISETP.GE.U32.AND.EX P5, PT, R47, R39, PT, P5 ;  /* 0x000000272f00720c */ /* 0x000fe20003fa6150 */
[----:B------:R-:W-:-:S03]  /*3ccc0*/  IMAD.WIDE.U32.X R38, R16, R8, R52, P1 ;  /* 0x0000000810267225 */ /* 0x000fc600008e0434 */
[----:B------:R-:W-:Y:S01]  /*3ccd0*/  ISETP.GE.U32.AND.EX P2, PT, R33, R35, PT, P2 ;  /* 0x000000232100720c */ /* 0x000fe20003f46120 */
[----:B------:R-:W-:Y:S01]  /*3cce0*/  IMAD.X R45, R47, 0x1, R50, P4 ;  /* 0x000000012f2d7824 */ /* 0x000fe200020e0632 */
[----:B------:R-:W-:Y:S01]  /*3ccf0*/  ISETP.GE.U32.AND P4, PT, R44, R46, PT ;  /* 0x0000002e2c00720c */ /* 0x000fe20003f86070 */
[----:B------:R-:W-:Y:S02]  /*3cd00*/  IMAD R16, R16, R7, RZ ;  /* 0x0000000710107224 */ /* 0x000fe400078e02ff */
[----:B------:R-:W-:Y:S01]  /*3cd10*/  IMAD.WIDE.U32.X R34, R18, R8, R54, P3 ;  /* 0x0000000812227225 */ /* 0x000fe200018e0436 */
[----:B------:R-:W-:-:S03]  /*3cd20*/  ISETP.GE.U32.AND.EX P4, PT, R45, R47, PT, P4 ;  /* 0x0000002f2d00720c */ /* 0x000fc60003f86140 */
[C---:B------:R-:W-:Y:S01]  /*3cd30*/  IMAD R55, R13.reuse, R8, R16 ;  /* 0x000000080d377224 */ /* 0x040fe200078e0210 */
[----:B------:R-:W-:Y:S01]  /*3cd40*/  SEL R16, RZ, 0x1, P5 ;  /* 0x00000001ff107807 */ /* 0x000fe20002800000 */
[----:B------:R-:W-:Y:S01]  /*3cd50*/  IMAD.WIDE.U32 R48, R13, R7, R44 ;  /* 0x000000070d307225 */ /* 0x000fe200078e002c */
[----:B------:R-:W-:-:S03]  /*3cd60*/  SEL R53, RZ, 0x1, P4 ;  /* 0x00000001ff357807 */ /* 0x000fc60002000000 */
[----:B------:R-:W-:Y:S01]  /*3cd70*/  IMAD R13, R20, R7, RZ ;  /* 0x00000007140d7224 */ /* 0x000fe200078e02ff */
[----:B------:R-:W-:Y:S01]  /*3cd80*/  IADD3 R53, P3, P4, R53, R36, R16 ;  /* 0x0000002435357210 */ /* 0x000fe20007c7e010 */
[----:B------:R-:W-:Y:S02]  /*3cd90*/  IMAD.MOV.U32 R50, RZ, RZ, R57 ;  /* 0x000000ffff327224 */ /* 0x000fe400078e0039 */
[----:B------:R-:W-:Y:S01]  /*3cda0*/  IMAD.WIDE.U32 R46, R14, R9, R40 ;  /* 0x000000090e2e7225 */ /* 0x000fe200078e0028 */
[----:B------:R-:W-:Y:S02]  /*3cdb0*/  SEL R9, RZ, 0x1, P2 ;  /* 0x00000001ff097807 */ /* 0x000fe40001000000 */
[----:B------:R-:W-:Y:S01]  /*3cdc0*/  ISETP.GE.U32.AND P2, PT, R48, R44, PT ;  /* 0x0000002c3000720c */ /* 0x000fe20003f46070 */
[----:B------:R-:W-:Y:S01]  /*3cdd0*/  IMAD.WIDE.U32.X R42, R0, R8, R42, P6 ;  /* 0x00000008002a7225 */ /* 0x000fe200030e042a */
[----:B------:R-:W-:-:S03]  /*3cde0*/  IADD3.X R36, PT, PT, RZ, R37, RZ, P3, P4 ;  /* 0x00000025ff247210 */ /* 0x000fc60001fe84ff */
[-C--:B------:R-:W-:Y:S02]  /*3cdf0*/  IMAD R59, R14, R8.reuse, R13 ;  /* 0x000000080e3b7224 */ /* 0x080fe400078e020d */
[----:B------:R-:W-:Y:S01]  /*3ce00*/  IMAD.WIDE.U32.X R12, R20, R8, R50, P0 ;  /* 0x00000008140c7225 */ /* 0x000fe200000e0432 */
[----:B------:R-:W-:Y:S02]  /*3ce10*/  IADD3 R51, P5, P6, R48, R42, R9 ;  /* 0x0000002a30337210 */ /* 0x000fe40007ebe009 */
[----:B------:R-:W-:Y:S01]  /*3ce20*/  IADD3 R42, P4, PT, R53, R46, RZ ;  /* 0x0000002e352a7210 */ /* 0x000fe20007f9e0ff */
[----:B------:R-:W-:Y:S01]  /*3ce30*/  IMAD.IADD R9, R49, 0x1, R55 ;  /* 0x0000000131097824 */ /* 0x000fe200078e0237 */
[----:B------:R-:W-:Y:S01]  /*3ce40*/  ISETP.GE.U32.AND P1, PT, R51, R48, PT ;  /* 0x000000303300720c */ /* 0x000fe20003f26070 */
[----:B------:R-:W-:Y:S01]  /*3ce50*/  IMAD R18, R18, R7, RZ ;  /* 0x0000000712127224 */ /* 0x000fe200078e02ff */
[----:B------:R-:W-:Y:S01]  /*3ce60*/  ISETP.GE.U32.AND P0, PT, R46, R40, PT ;  /* 0x000000282e00720c */ /* 0x000fe20003f06070 */
[----:B------:R-:W-:Y:S01]  /*3ce70*/  IMAD.IADD R37, R47, 0x1, R61 ;  /* 0x000000012f257824 */ /* 0x000fe200078e023d */
[----:B------:R-:W-:Y:S01]  /*3ce80*/  IADD3.X R48, PT, PT, R9, R43, RZ, P5, P6 ;  /* 0x0000002b09307210 */ /* 0x000fe20002fec4ff */
[----:B------:R-:W-:Y:S01]  /*3ce90*/  IMAD R57, R15, R8, R18 ;  /* 0x000000080f397224 */ /* 0x000fe200078e0212 */
[----:B------:R-:W-:Y:S01]  /*3cea0*/  ISETP.GE.U32.AND.EX P2, PT, R9, R45, PT, P2 ;  /* 0x0000002d0900720c */ /* 0x000fe20003f46120 */
[----:B------:R-:W-:Y:S01]  /*3ceb0*/  IMAD.X R43, R37, 0x1, R36, P4 ;  /* 0x00000001252b7824 */ /* 0x000fe200020e0624 */
[C---:B------:R-:W-:Y:S01]  /*3cec0*/  ISETP.GE.U32.AND.EX P1, PT, R48.reuse, R9, PT, P1 ;  /* 0x000000093000720c */ /* 0x040fe20003f26110 */
[----:B------:R-:W-:Y:S01]  /*3ced0*/  IMAD.WIDE.U32 R44, R48, 0x3d1, RZ ;  /* 0x000003d1302c7825 */ /* 0x000fe200078e00ff */
[----:B------:R-:W-:-:S02]  /*3cee0*/  ISETP.GE.U32.AND P3, PT, R42, R46, PT ;  /* 0x0000002e2a00720c */ /* 0x000fc40003f66070 */
[----:B------:R-:W-:Y:S01]  /*3cef0*/  SEL R8, RZ, 0x1, P2 ;  /* 0x00000001ff087807 */ /* 0x000fe20001000000 */
[----:B------:R-:W-:Y:S01]  /*3cf00*/  IMAD R0, R0, R2, RZ ;  /* 0x0000000200007224 */ /* 0x000fe200078e02ff */
[----:B------:R-:W-:Y:S02]  /*3cf10*/  SEL R47, RZ, 0x1, P1 ;  /* 0x00000001ff2f7807 */ /* 0x000fe40000800000 */
[----:B------:R-:W-:Y:S01]  /*3cf20*/  ISETP.GE.U32.AND.EX P0, PT, R37, R41, PT, P0 ;  /* 0x000000292500720c */ /* 0x000fe20003f06100 */
[----:B------:R-:W-:Y:S01]  /*3cf30*/  IMAD.WIDE.U32 R40, R51, 0x3d1, RZ ;  /* 0x000003d133287825 */ /* 0x000fe200078e00ff */
[----:B------:R-:W-:Y:S02]  /*3cf40*/  ISETP.GE.U32.AND.EX P1, PT, R43, R37, PT, P3 ;  /* 0x000000252b00720c */ /* 0x000fe40003f26130 */
[----:B------:R-:W-:Y:S01]  /*3cf50*/  IADD3 R47, P2, P4, R47, R38, R8 ;  /* 0x000000262f2f7210 */ /* 0x000fe20007c5e008 */
[----:B------:R-:W-:Y:S01]  /*3cf60*/  IMAD.WIDE.U32 R36, R15, R7, R42 ;  /* 0x000000070f247225 */ /* 0x000fe200078e002a */
[----:B------:R-:W-:-:S02]  /*3cf70*/  SEL R15, RZ, 0x1, P1 ;  /* 0x00000001ff0f7807 */ /* 0x000fc40000800000 */
[----:B------:R-:W-:Y:S01]  /*3cf80*/  IADD3.X R38, PT, PT, RZ, R39, RZ, P2, P4 ;  /* 0x00000027ff267210 */ /* 0x000fe200017e84ff */
[----:B------:R-:W-:Y:S01]  /*3cf90*/  IMAD.WIDE.U32 R44, P2, RZ, R51, R44 ;  /* 0x00000033ff2c7225 */ /* 0x000fe2000784002c */
[----:B------:R-:W-:Y:S02]  /*3cfa0*/  IADD3 R47, P1, PT, R47, R36, RZ ;  /* 0x000000242f2f7210 */ /* 0x000fe40007f3e0ff */
[----:B------:R-:W-:Y:S01]  /*3cfb0*/  SEL R18, RZ, 0x1, P0 ;  /* 0x00000001ff127807 */ /* 0x000fe20000000000 */
[----:B------:R-:W-:Y:S01]  /*3cfc0*/  IMAD.IADD R9, R37, 0x1, R57 ;  /* 0x0000000125097824 */ /* 0x000fe200078e0239 */
[----:B------:R-:W-:Y:S01]  /*3cfd0*/  IADD3 R16, P4, PT, R41, R44, RZ ;  /* 0x0000002c29107210 */ /* 0x000fe20007f9e0ff */
[----:B------:R-:W-:Y:S01]  /*3cfe0*/  IMAD.X R37, RZ, RZ, RZ, P2 ;  /* 0x000000ffff257224 */ /* 0x000fe200010e06ff */
[----:B------:R-:W-:Y:S01]  /*3cff0*/  ISETP.GE.U32.AND P2, PT, R36, R42, PT ;  /* 0x0000002a2400720c */ /* 0x000fe20003f46070 */
[----:B------:R-:W-:Y:S01]  /*3d000*/  IMAD.X R44, R9, 0x1, R38, P1 ;  /* 0x00000001092c7824 */ /* 0x000fe200008e0626 */
[----:B------:R-:W-:Y:S01]  /*3d010*/  ISETP.GE.U32.AND P1, PT, R47, R36, PT ;  /* 0x000000242f00720c */ /* 0x000fe20003f26070 */
[----:B------:R-:W-:Y:S01]  /*3d020*/  IMAD.MOV.U32 R36, RZ, RZ, R45 ;  /* 0x000000ffff247224 */ /* 0x000fe200078e002d */
[----:B------:R-:W-:Y:S01]  /*3d030*/  ISETP.GE.U32.AND.EX P2, PT, R9, R43, PT, P2 ;  /* 0x0000002b0900720c */ /* 0x000fe20003f46120 */
[----:B------:R-:W-:Y:S01]  /*3d040*/  IMAD.WIDE.U32 R38, R47, 0x3d1, RZ ;  /* 0x000003d12f267825 */ /* 0x000fe200078e00ff */
[----:B------:R-:W-:-:S02]  /*3d050*/  ISETP.GE.U32.AND.EX P1, PT, R44, R9, PT, P1 ;  /* 0x000000092c00720c */ /* 0x000fc40003f26110 */
[----:B------:R-:W-:Y:S01]  /*3d060*/  IADD3 R8, P3, PT, RZ, R40, RZ ;  /* 0x00000028ff087210 */ /* 0x000fe20007f7e0ff */
[----:B------:R-:W-:Y:S01]  /*3d070*/  IMAD.WIDE.U32.X R36, RZ, R48, R36, P4 ;  /* 0x00000030ff247225 */ /* 0x000fe200020e0424 */
[----:B------:R-:W-:Y:S02]  /*3d080*/  IADD3 R10, P5, P6, R15, R10, R18 ;  /* 0x0000000a0f0a7210 */ /* 0x000fe40007ebe012 */
[----:B------:R-:W-:Y:S01]  /*3d090*/  SEL R18, RZ, 0x1, P2 ;  /* 0x00000001ff127807 */ /* 0x000fe20001000000 */
[----:B------:R-:W-:Y:S01]  /*3d0a0*/  IMAD.X R9, R16, 0x1, R51, P3 ;  /* 0x0000000110097824 */ /* 0x000fe200018e0633 */
[----:B------:R-:W-:Y:S02]  /*3d0b0*/  SEL R49, RZ, 0x1, P1 ;  /* 0x00000001ff317807 */ /* 0x000fe40000800000 */
[----:B------:R-:W-:Y:S01]  /*3d0c0*/  ISETP.GE.U32.AND P0, PT, R8, R40, PT ;  /* 0x000000280800720c */ /* 0x000fe20003f06070 */
[----:B------:R-:W-:Y:S01]  /*3d0d0*/  IMAD.WIDE.U32 R40, R44, 0x3d1, RZ ;  /* 0x000003d12c287825 */ /* 0x000fe200078e00ff */
[----:B------:R-:W-:-:S02]  /*3d0e0*/  IADD3 R49, P3, P4, R49, R34, R18 ;  /* 0x0000002231317210 */ /* 0x000fc40007c7e012 */
[----:B------:R-:W-:Y:S02]  /*3d0f0*/  IADD3.X R11, PT, PT, RZ, R11, RZ, P5, P6 ;  /* 0x0000000bff0b7210 */ /* 0x000fe40002fec4ff */
[----:B------:R-:W-:Y:S01]  /*3d100*/  IADD3.X R20, PT, PT, RZ, R35, RZ, P3, P4 ;  /* 0x00000023ff147210 */ /* 0x000fe20001fe84ff */
[----:B------:R-:W-:Y:S01]  /*3d110*/  IMAD.WIDE.U32 R40, P3, RZ, R47, R40 ;  /* 0x0000002fff287225 */ /* 0x000fe20007860028 */
[----:B------:R-:W-:Y:S02]  /*3d120*/  ISETP.GE.U32.AND.EX P0, PT, R9, R16, PT, P0 ;  /* 0x000000100900720c */ /* 0x000fe40003f06100 */
[----:B------:R-:W-:Y:S01]  /*3d130*/  IADD3 R43, P2, PT, R36, R38, RZ ;  /* 0x00000026242b7210 */ /* 0x000fe20007f5e0ff */
[----:B------:R-:W-:Y:S01]  /*3d140*/  IMAD.WIDE.U32 R14, R14, R7, R10 ;  /* 0x000000070e0e7225 */ /* 0x000fe200078e000a */
[----:B------:R-:W-:Y:S02]  /*3d150*/  SEL R7, RZ, 0x1, P0 ;  /* 0x00000001ff077807 */ /* 0x000fe40000000000 */
[----:B------:R-:W-:Y:S01]  /*3d160*/  IADD3 R16, P5, PT, R43, R48, RZ ;  /* 0x000000302b107210 */ /* 0x000fe20007fbe0ff */
[----:B------:R-:W-:Y:S01]  /*3d170*/  IMAD.X R35, RZ, RZ, RZ, P3 ;  /* 0x000000ffff237224 */ /* 0x000fe200018e06ff */
[----:B------:R-:W-:Y:S01]  /*3d180*/  IADD3 R39, P3, PT, R39, R40, RZ ;  /* 0x0000002827277210 */ /* 0x000fe20007f7e0ff */
[----:B------:R-:W-:Y:S01]  /*3d190*/  IMAD.IADD R15, R15, 0x1, R59 ;  /* 0x000000010f0f7824 */ /* 0x000fe200078e023b */
[----:B------:R-:W-:Y:S01]  /*3d1a0*/  IADD3 R49, P6, PT, R49, R14, RZ ;  /* 0x0000000e31317210 */ /* 0x000fe20007fde0ff */
[----:B------:R-:W-:Y:S01]  /*3d1b0*/  IMAD.MOV.U32 R34, RZ, RZ, R41 ;  /* 0x000000ffff227224 */ /* 0x000fe200078e0029 */
[----:B------:R-:W-:Y:S01]  /*3d1c0*/  ISETP.GE.U32.AND P1, PT, R14, R10, PT ;  /* 0x0000000a0e00720c */ /* 0x000fe20003f26070 */
[----:B------:R-:W-:Y:S01]  /*3d1d0*/  IMAD.X R36, R39, 0x1, R37, P2 ;  /* 0x0000000127247824 */ /* 0x000fe200010e0625 */
[----:B------:R-:W-:Y:S01]  /*3d1e0*/  ISETP.GE.U32.AND P4, PT, R43, R38, PT ;  /* 0x000000262b00720c */ /* 0x000fe20003f86070 */
[C---:B------:R-:W-:Y:S01]  /*3d1f0*/  IMAD.X R20, R15.reuse, 0x1, R20, P6 ;  /* 0x000000010f147824 */ /* 0x040fe200030e0614 */
[----:B------:R-:W-:Y:S01]  /*3d200*/  IADD3 R7, P6, PT, R16, R7, RZ ;  /* 0x0000000710077210 */ /* 0x000fe20007fde0ff */
[----:B------:R-:W-:Y:S01]  /*3d210*/  IMAD.X R37, R36, 0x1, R47, P5 ;  /* 0x0000000124257824 */ /* 0x000fe200028e062f */
[----:B------:R-:W-:Y:S01]  /*3d220*/  ISETP.GE.U32.AND.EX P1, PT, R15, R11, PT, P1 ;  /* 0x0000000b0f00720c */ /* 0x000fe20003f26110 */
[----:B------:R-:W-:Y:S01]  /*3d230*/  IMAD.WIDE.U32.X R10, RZ, R44, R34, P3 ;  /* 0x0000002cff0a7225 */ /* 0x000fe200018e0422 */
[----:B------:R-:W-:-:S02]  /*3d240*/  ISETP.GE.U32.AND P3, PT, R49, R14, PT ;  /* 0x0000000e3100720c */ /* 0x000fc40003f66070 */
[----:B------:R-:W-:Y:S01]  /*3d250*/  ISETP.LT.U32.AND P0, PT, R16, R43, PT ;  /* 0x0000002b1000720c */ /* 0x000fe20003f01070 */
[----:B------:R-:W-:Y:S01]  /*3d260*/  IMAD.WIDE.U32 R34, R20, 0x3d1, RZ ;  /* 0x000003d114227825 */ /* 0x000fe200078e00ff */
[----:B------:R-:W-:Y:S02]  /*3d270*/  ISETP.GE.U32.AND P2, PT, R7, R16, PT ;  /* 0x000000100700720c */ /* 0x000fe40003f46070 */
        /* <DEDUP_REMOVED lines=16> */
[C---:B------:R-:W-:Y:S02]  /*3d380*/  IADD3 R10, P4, PT, R41.reuse, R44, RZ ;  /* 0x0000002c290a7210 */ /* 0x040fe40007f9e0ff */
        /* <DEDUP_REMOVED lines=13> */
[----:B------:R-:W-:-:S03]  /*3d460*/  IMAD.WIDE.U32.X R10, RZ, R20, R36, P6 ;  /* 0x00000014ff0a7225 */ /* 0x000fc600030e0424 */
[----:B------:R-:W-:Y:S01]  /*3d470*/  ISETP.LT.U32.OR.EX P0, PT, R18, R43, !P1, P0 ;  /* 0x0000002b1200720c */ /* 0x000fe20004f01500 */
[----:B------:R-:W-:Y:S01]  /*3d480*/  IMAD.WIDE.U32 R14, P3, RZ, R45, R14 ;  /* 0x0000002dff0e7225 */ /* 0x000fe2000786000e */
[----:B------:R-:W-:Y:S02]  /*3d490*/  IADD3 R35, P4, P5, R12, R10, R35 ;  /* 0x0000000a0c237210 */ /* 0x000fe40007d9e023 */
[----:B------:R-:W-:Y:S02]  /*3d4a0*/  SEL R37, RZ, 0x1, !P0 ;  /* 0x00000001ff257807 */ /* 0x000fe40004000000 */
[----:B------:R-:W-:Y:S02]  /*3d4b0*/  IADD3 R43, P2, PT, R13, R14, RZ ;  /* 0x0000000e0d2b7210 */ /* 0x000fe40007f5e0ff */
[----:B------:R-:W-:Y:S02]  /*3d4c0*/  IADD3 R10, P1, PT, R35, R20, RZ ;  /* 0x00000014230a7210 */ /* 0x000fe40007f3e0ff */
[----:B------:R-:W-:Y:S01]  /*3d4d0*/  IADD3.X R14, PT, PT, R43, R11, RZ, P4, P5 ;  /* 0x0000000b2b0e7210 */ /* 0x000fe200027ea4ff */
[----:B------:R-:W-:Y:S01]  /*3d4e0*/  IMAD.X R11, RZ, RZ, RZ, P3 ;  /* 0x000000ffff0b7224 */ /* 0x000fe200018e06ff */
[----:B------:R-:W-:-:S02]  /*3d4f0*/  IADD3 R37, P4, PT, R10, R37, RZ ;  /* 0x000000250a257210 */ /* 0x000fc40007f9e0ff */
[----:B------:R-:W-:Y:S01]  /*3d500*/  ISETP.GE.U32.AND P0, PT, R35, R12, PT ;  /* 0x0000000c2300720c */ /* 0x000fe20003f06070 */
[----:B------:R-:W-:Y:S01]  /*3d510*/  IMAD.X R13, R14, 0x1, R45, P1 ;  /* 0x000000010e0d7824 */ /* 0x000fe200008e062d */
[----:B------:R-:W-:Y:S02]  /*3d520*/  ISETP.GE.U32.AND P1, PT, R37, R10, PT ;  /* 0x0000000a2500720c */ /* 0x000fe40003f26070 */
[----:B------:R-:W-:Y:S01]  /*3d530*/  ISETP.LT.U32.AND P3, PT, R10, R35, PT ;  /* 0x000000230a00720c */ /* 0x000fe20003f61070 */
[----:B------:R-:W-:Y:S01]  /*3d540*/  IMAD.X R36, RZ, RZ, R13, P4 ;  /* 0x000000ffff247224 */ /* 0x000fe200020e060d */
[----:B------:R-:W-:Y:S01]  /*3d550*/  ISETP.GE.U32.AND.EX P0, PT, R14, R43, PT, P0 ;  /* 0x0000002b0e00720c */ /* 0x000fe20003f06100 */
[----:B------:R-:W-:Y:S02]  /*3d560*/  IMAD.MOV.U32 R10, RZ, RZ, R15 ;  /* 0x000000ffff0a7224 */ /* 0x000fe400078e000f */
[----:B------:R-:W-:Y:S01]  /*3d570*/  IMAD.WIDE.U32 R34, R17, R2, RZ ;  /* 0x0000000211227225 */ /* 0x000fe200078e00ff */
[----:B------:R-:W-:-:S02]  /*3d580*/  ISETP.GE.U32.AND.EX P1, PT, R36, R13, PT, P1 ;  /* 0x0000000d2400720c */ /* 0x000fc40003f26110 */
[----:B------:R-:W-:Y:S01]  /*3d590*/  SEL R15, RZ, 0x1, P0 ;  /* 0x00000001ff0f7807 */ /* 0x000fe20000000000 */
[----:B------:R-:W-:Y:S01]  /*3d5a0*/  IMAD.WIDE.U32.X R10, RZ, R47, R10, P2 ;  /* 0x0000002fff0a7225 */ /* 0x000fe200010e040a */
[----:B------:R-:W-:-:S03]  /*3d5b0*/  ISETP.LT.U32.OR.EX P0, PT, R13, R14, !P1, P3 ;  /* 0x0000000e0d00720c */ /* 0x000fc60004f01530 */
[----:B------:R-:W-:Y:S01]  /*3d5c0*/  IMAD R17, R17, R3, R0 ;  /* 0x0000000311117224 */ /* 0x000fe200078e0200 */
        /* <DEDUP_REMOVED lines=59> */
.L_x_451:
[----:B------:R-:W-:Y:S01]  /*3d980*/  IADD3 R31, P1, PT, R8, R34, RZ ;  /* 0x00000022081f7210 */ /* 0x000fe20007f3e0ff */
[----:B------:R-:W-:Y:S01]  /*3d990*/  IMAD.IADD R20, R35, 0x1, R17 ;  /* 0x0000000123147824 */ /* 0x000fe200078e0211 */
[----:B------:R-:W-:Y:S01]  /*3d9a0*/  UMOV UR4, URZ ;  /* 0x000000ff00047c82 */ /* 0x000fe20008000000 */
[----:B------:R-:W-:Y:S02]  /*3d9b0*/  LOP3.LUT R5, R5, R4, RZ, 0x3c, !PT ;  /* 0x0000000405057212 */ /* 0x000fe400078e3cff */
[----:B------:R-:W-:Y:S01]  /*3d9c0*/  IMAD.X R20, R9, 0x1, R20, P1 ;  /* 0x0000000109147824 */ /* 0x000fe200008e0614 */
[----:B------:R-:W-:Y:S02]  /*3d9d0*/  ISETP.GE.U32.AND P0, PT, R31, R8, PT ;  /* 0x000000081f00720c */ /* 0x000fe40003f06070 */
[----:B------:R-:W-:Y:S02]  /*3d9e0*/  IADD3 R26, P1, PT, R7, R26, RZ ;  /* 0x0000001a071a7210 */ /* 0x000fe40007f3e0ff */
[----:B------:R-:W-:-:S02]  /*3d9f0*/  ISETP.GE.U32.AND.EX P0, PT, R20, R9, PT, P0 ;  /* 0x000000091400720c */ /* 0x000fc40003f06100 */
[C---:B------:R-:W-:Y:S01]  /*3da00*/  LOP3.LUT R4, R5.reuse, R4, RZ, 0x3c, !PT ;  /* 0x0000000405047212 */ /* 0x040fe200078e3cff */
[----:B------:R-:W-:Y:S01]  /*3da10*/  IMAD.X R23, R16, 0x1, R23, P1 ;  /* 0x0000000110177824 */ /* 0x000fe200008e0617 */
[----:B------:R-:W-:Y:S02]  /*3da20*/  SEL R17, RZ, 0x1, P0 ;  /* 0x00000001ff117807 */ /* 0x000fe40000000000 */
[C---:B------:R-:W-:Y:S01]  /*3da30*/  ISETP.LT.U32.AND P1, PT, R26.reuse, R7, PT ;  /* 0x000000071a00720c */ /* 0x040fe20003f21070 */
[----:B------:R-:W-:Y:S01]  /*3da40*/  IMAD.MOV.U32 R7, RZ, RZ, R6 ;  /* 0x000000ffff077224 */ /* 0x000fe200078e0006 */
[----:B------:R-:W-:Y:S01]  /*3da50*/  IADD3 R17, P2, PT, R26, R17, RZ ;  /* 0x000000111a117210 */ /* 0x000fe20007f5e0ff */
[----:B------:R-:W-:Y:S01]  /*3da60*/  IMAD.MOV.U32 R6, RZ, RZ, R19 ;  /* 0x000000ffff067224 */ /* 0x000fe200078e0013 */
[----:B------:R-:W-:Y:S02]  /*3da70*/  LOP3.LUT R5, R5, R4, RZ, 0x3c, !PT ;  /* 0x0000000405057212 */ /* 0x000fe400078e3cff */
[----:B------:R-:W-:Y:S01]  /*3da80*/  ISETP.GE.U32.AND P0, PT, R17, R26, PT ;  /* 0x0000001a1100720c */ /* 0x000fe20003f06070 */
[----:B------:R-:W-:-:S05]  /*3da90*/  IMAD.X R18, RZ, RZ, R23, P2 ;  /* 0x000000ffff127224 */ /* 0x000fca00010e0617 */
[----:B------:R-:W-:-:S04]  /*3daa0*/  ISETP.GE.U32.AND.EX P0, PT, R18, R23, PT, P0 ;  /* 0x000000171200720c */ /* 0x000fc80003f06100 */
[----:B------:R-:W-:Y:S01]  /*3dab0*/  ISETP.LT.U32.OR.EX P0, PT, R23, R16, !P0, P1 ;  /* 0x000000101700720c */ /* 0x000fe20004701510 */
[----:B------:R-:W-:Y:S01]  /*3dac0*/  IMAD.MOV.U32 R23, RZ, RZ, R22 ;  /* 0x000000ffff177224 */ /* 0x000fe200078e0016 */
[----:B------:R-:W-:Y:S01]  /*3dad0*/  IADD3 R28, P1, PT, R39, R28, RZ ;  /* 0x0000001c271c7210 */ /* 0x000fe20007f3e0ff */
[----:B------:R-:W-:Y:S01]  /*3dae0*/  IMAD.MOV.U32 R22, RZ, RZ, R21 ;  /* 0x000000ffff167224 */ /* 0x000fe200078e0015 */
        /* <DEDUP_REMOVED lines=43> */
.L_x_452:
        /* <DEDUP_REMOVED lines=27> */
[C---:B------:R-:W-:Y:S02]  /*3df50*/  IADD3 R12, P2, PT, R13.reuse, R12, RZ ;  /* 0x0000000c0d0c7210 */ /* 0x040fe40007f5e0ff */
[----:B------:R-:W-:Y:S02]  /*3df60*/  ISETP.LT.U32.OR.EX P3, PT, R16, UR7, !P3, P4 ;  /* 0x0000000710007c0c */ /* 0x000fe4000df61540 */
[----:B------:R-:W-:Y:S01]  /*3df70*/  ISETP.GT.U32.AND P0, PT, R12, UR6, PT ;  /* 0x000000060c007c0c */ /* 0x000fe2000bf04070 */
[----:B------:R-:W-:Y:S01]  /*3df80*/  IMAD.X R13, R13, 0x1, R14, P2 ;  /* 0x000000010d0d7824 */ /* 0x000fe200010e060e */
[----:B------:R-:W-:Y:S01]  /*3df90*/  SEL R0, RZ, 0xffffffff, !P3 ;  /* 0xffffffffff007807 */ /* 0x000fe20005800000 */
[----:B------:R-:W-:Y:S01]  /*3dfa0*/  IMAD.MOV.U32 R27, RZ, RZ, R12 ;  /* 0x000000ffff1b7224 */ /* 0x000fe200078e000c */
[----:B------:R-:W-:-:S02]  /*3dfb0*/  SEL R14, RZ, 0xffffffff, !P1 ;  /* 0xffffffffff0e7807 */ /* 0x000fc40004800000 */
[C---:B------:R-:W-:Y:S02]  /*3dfc0*/  IADD3 R33, P3, PT, R0.reuse, R33, RZ ;  /* 0x0000002100217210 */ /* 0x040fe40007f7e0ff */
[----:B------:R-:W-:Y:S02]  /*3dfd0*/  ISETP.GT.U32.AND.EX P0, PT, R13, UR7, PT, P0 ;  /* 0x000000070d007c0c */ /* 0x000fe4000bf04100 */
[----:B------:R-:W-:Y:S01]  /*3dfe0*/  ISETP.NE.U32.AND P1, PT, R33, RZ, PT ;  /* 0x000000ff2100720c */ /* 0x000fe20003f25070 */
[----:B------:R-:W-:Y:S01]  /*3dff0*/  IMAD.X R35, R0, 0x1, R35, P3 ;  /* 0x0000000100237824 */ /* 0x000fe200018e0623 */
[----:B------:R-:W-:Y:S02]  /*3e000*/  IADD3 R16, P3, PT, R18, R19, RZ ;  /* 0x0000001312107210 */ /* 0x000fe40007f7e0ff */
[----:B------:R-:W-:Y:S02]  /*3e010*/  IADD3 R0, P4, PT, R14, R15, RZ ;  /* 0x0000000f0e007210 */ /* 0x000fe40007f9e0ff */
[----:B------:R-:W-:Y:S01]  /*3e020*/  ISETP.NE.OR.EX P0, PT, R35, RZ, P0, P1 ;  /* 0x000000ff2300720c */ /* 0x000fe20000705710 */
[----:B------:R-:W-:Y:S01]  /*3e030*/  IMAD.X R15, R18, 0x1, R21, P3 ;  /* 0x00000001120f7824 */ /* 0x000fe200018e0615 */
[----:B------:R-:W-:Y:S01]  /*3e040*/  IADD3 R31, P2, PT, R31, -R2, RZ ;  /* 0x800000021f1f7210 */ /* 0x000fe20007f5e0ff */
[----:B------:R-:W-:-:S02]  /*3e050*/  IMAD.X R14, R14, 0x1, R17, P4 ;  /* 0x000000010e0e7824 */ /* 0x000fc400020e0611 */
[----:B------:R-:W-:Y:S02]  /*3e060*/  IMAD.MOV.U32 R17, RZ, RZ, R16 ;  /* 0x000000ffff117224 */ /* 0x000fe400078e0010 */
[----:B------:R-:W-:Y:S02]  /*3e070*/  IMAD.X R20, R20, 0x1, ~R3, P2 ;  /* 0x0000000114147824 */ /* 0x000fe400010e0e03 */
[----:B------:R-:W-:Y:S02]  /*3e080*/  IMAD.MOV.U32 R18, RZ, RZ, R15 ;  /* 0x000000ffff127224 */ /* 0x000fe400078e000f */
[----:B------:R-:W-:Y:S02]  /*3e090*/  IMAD.MOV.U32 R29, RZ, RZ, R0 ;  /* 0x000000ffff1d7224 */ /* 0x000fe400078e0000 */
[----:B------:R-:W-:Y:S01]  /*3e0a0*/  IMAD.MOV.U32 R16, RZ, RZ, R13 ;  /* 0x000000ffff107224 */ /* 0x000fe200078e000d */
[----:B------:R-:W-:Y:S06]  /*3e0b0*/  @P0 BRA `(.L_x_454) ;  /* 0x0000000000440947 */ /* 0x000fec0003800000 */
        /* <DEDUP_REMOVED lines=17> */
.L_x_454:
        /* <DEDUP_REMOVED lines=28> */
[----:B------:R-:W-:Y:S01]  /*3e390*/  ISETP.GT.U32.AND P0, PT, R12, UR6, PT ;  /* 0x000000060c007c0c */ /* 0x000fe2000bf04070 */
[----:B------:R-:W-:Y:S01]  /*3e3a0*/  IMAD.MOV.U32 R27, RZ, RZ, R12 ;  /* 0x000000ffff1b7224 */ /* 0x000fe200078e000c */
[----:B------:R-:W-:-:S02]  /*3e3b0*/  SEL R14, RZ, 0xffffffff, !P1 ;  /* 0xffffffffff0e7807 */ /* 0x000fc40004800000 */
[----:B------:R-:W-:Y:S02]  /*3e3c0*/  ISETP.NE.U32.AND P1, PT, R33, R0, PT ;  /* 0x000000002100720c */ /* 0x000fe40003f25070 */
[----:B------:R-:W-:Y:S02]  /*3e3d0*/  ISETP.GT.U32.AND.EX P0, PT, R13, UR7, PT, P0 ;  /* 0x000000070d007c0c */ /* 0x000fe4000bf04100 */
[----:B------:R-:W-:Y:S02]  /*3e3e0*/  IADD3 R15, P3, PT, R16, R15, RZ ;  /* 0x0000000f100f7210 */ /* 0x000fe40007f7e0ff */
[----:B------:R-:W-:Y:S02]  /*3e3f0*/  ISETP.NE.OR.EX P0, PT, R35, RZ, P0, P1 ;  /* 0x000000ff2300720c */ /* 0x000fe40000705710 */
[----:B------:R-:W-:Y:S01]  /*3e400*/  IADD3 R0, P4, PT, R14, R17, RZ ;  /* 0x000000110e007210 */ /* 0x000fe20007f9e0ff */
[----:B------:R-:W-:Y:S01]  /*3e410*/  IMAD.X R16, R16, 0x1, R19, P3 ;  /* 0x0000000110107824 */ /* 0x000fe200018e0613 */
[----:B------:R-:W-:Y:S01]  /*3e420*/  IADD3 R31, P2, PT, R31, -R2, RZ ;  /* 0x800000021f1f7210 */ /* 0x000fe20007f5e0ff */
[----:B------:R-:W-:-:S02]  /*3e430*/  IMAD.MOV.U32 R17, RZ, RZ, R15 ;  /* 0x000000ffff117224 */ /* 0x000fc400078e000f */
[----:B------:R-:W-:Y:S02]  /*3e440*/  IMAD.MOV.U32 R18, RZ, RZ, R16 ;  /* 0x000000ffff127224 */ /* 0x000fe400078e0010 */
[----:B------:R-:W-:Y:S02]  /*3e450*/  IMAD.X R14, R14, 0x1, R21, P4 ;  /* 0x000000010e0e7824 */ /* 0x000fe400020e0615 */
[----:B------:R-:W-:Y:S02]  /*3e460*/  IMAD.X R20, R20, 0x1, ~R3, P2 ;  /* 0x0000000114147824 */ /* 0x000fe400010e0e03 */
        /* <DEDUP_REMOVED lines=20> */
.L_x_455:
        /* <DEDUP_REMOVED lines=14> */
[----:B------:R-:W-:-:S02]  /*3e690*/  SEL R0, RZ, 0x1, !P1 ;  /* 0x00000001ff007807 */ /* 0x000fc40004800000 */
[----:B------:R-:W-:Y:S01]  /*3e6a0*/  SEL R8, RZ, 0xffffffff, !P1 ;  /* 0xffffffffff087807 */ /* 0x000fe20004800000 */
[----:B------:R-:W-:Y:S01]  /*3e6b0*/  IMAD.X R17, R14, 0x1, ~R9, P2 ;  /* 0x000000010e117824 */ /* 0x000fe200010e0e09 */
[----:B------:R-:W-:-:S04]  /*3e6c0*/  ISETP.GE.U32.AND P2, PT, R11, R0, PT ;  /* 0x000000000b00720c */ /* 0x000fc80003f46070 */
[----:B------:R-:W-:-:S04]  /*3e6d0*/  ISETP.GE.U32.AND.EX P2, PT, R17, RZ, PT, P2 ;  /* 0x000000ff1100720c */ /* 0x000fc80003f46120 */
[----:B------:R-:W-:Y:S02]  /*3e6e0*/  ISETP.LT.U32.OR.EX P2, PT, R14, R9, !P2, P3 ;  /* 0x000000090e00720c */ /* 0x000fe40005741530 */
[----:B------:R-:W-:Y:S02]  /*3e6f0*/  IADD3 R9, P1, PT, R10, R13, RZ ;  /* 0x0000000d0a097210 */ /* 0x000fe40007f3e0ff */
[----:B------:R-:W-:Y:S02]  /*3e700*/  SEL R0, RZ, 0xffffffff, !P2 ;  /* 0xffffffffff007807 */ /* 0x000fe40005000000 */
[----:B------:R-:W-:Y:S01]  /*3e710*/  IADD3 R2, P2, PT, R8, R11, RZ ;  /* 0x0000000b08027210 */ /* 0x000fe20007f5e0ff */
[----:B------:R-:W-:Y:S01]  /*3e720*/  IMAD.X R10, R10, 0x1, R15, P1 ;  /* 0x000000010a0a7824 */ /* 0x000fe200008e060f */
[----:B------:R-:W-:-:S03]  /*3e730*/  IADD3 R27, P3, P4, R0, -UR6, R27 ;  /* 0x80000006001b7c10 */ /* 0x000fc6000fc7e01b */
[----:B------:R-:W-:Y:S01]  /*3e740*/  IMAD.X R3, R8, 0x1, R17, P2 ;  /* 0x0000000108037824 */ /* 0x000fe200010e0611 */
[----:B------:R-:W-:Y:S01]  /*3e750*/  IADD3.X R16, PT, PT, R0, ~UR7, R16, P3, P4 ;  /* 0x8000000700107c10 */ /* 0x000fe20009fe8410 */
[----:B------:R-:W-:Y:S02]  /*3e760*/  IMAD.MOV.U32 R17, RZ, RZ, R9 ;  /* 0x000000ffff117224 */ /* 0x000fe400078e0009 */
[----:B------:R-:W-:Y:S02]  /*3e770*/  IMAD.MOV.U32 R18, RZ, RZ, R10 ;  /* 0x000000ffff127224 */ /* 0x000fe400078e000a */
[----:B------:R-:W-:Y:S02]  /*3e780*/  IMAD.MOV.U32 R29, RZ, RZ, R2 ;  /* 0x000000ffff1d7224 */ /* 0x000fe400078e0002 */
[----:B------:R-:W-:-:S07]  /*3e790*/  IMAD.MOV.U32 R14, RZ, RZ, R3 ;  /* 0x000000ffff0e7224 */ /* 0x000fce00078e0003 */
.L_x_453:
[----:B------:R-:W0:Y:S01]  /*3e7a0*/  LDC.64 R2, c[0x0][0x398] ;  /* 0x0000e600ff027b82 */ /* 0x000e220000000a00 */
[----:B------:R-:W-:Y:S02]  /*3e7b0*/  IMAD.MOV.U32 R10, RZ, RZ, R31 ;  /* 0x000000ffff0a7224 */ /* 0x000fe400078e001f */
[----:B------:R-:W-:Y:S02]  /*3e7c0*/  IMAD.MOV.U32 R11, RZ, RZ, R20 ;  /* 0x000000ffff0b7224 */ /* 0x000fe400078e0014 */
[----:B------:R-:W-:Y:S02]  /*3e7d0*/  IMAD.MOV.U32 R12, RZ, RZ, R29 ;  /* 0x000000ffff0c7224 */ /* 0x000fe400078e001d */
[----:B------:R-:W-:Y:S01]  /*3e7e0*/  IMAD.MOV.U32 R13, RZ, RZ, R14 ;  /* 0x000000ffff0d7224 */ /* 0x000fe200078e000e */
[----:B------:R-:W1:Y:S01]  /*3e7f0*/  LDC.64 R8, c[0x0][0x3a0] ;  /* 0x0000e800ff087b82 */ /* 0x000e620000000a00 */
[----:B0-----:R0:W-:Y:S04]  /*3e800*/  STG.E.64 desc[UR8][R2.64], R4 ;  /* 0x0000000402007986 */ /* 0x0011e8000c101b08 */
[----:B-1----:R-:W-:Y:S04]  /*3e810*/  STG.E.64 desc[UR8][R8.64], R10 ;  /* 0x0000000a08007986 */ /* 0x002fe8000c101b08 */
[----:B------:R1:W-:Y:S01]  /*3e820*/  STG.E.64 desc[UR8][R2.64+0x8], R6 ;  /* 0x0000080602007986 */ /* 0x0003e2000c101b08 */
[----:B0-----:R-:W-:-:S02]  /*3e830*/  IMAD.MOV.U32 R4, RZ, RZ, R17 ;  /* 0x000000ffff047224 */ /* 0x001fc400078e0011 */
[----:B------:R-:W-:-:S05]  /*3e840*/  IMAD.MOV.U32 R5, RZ, RZ, R18 ;  /* 0x000000ffff057224 */ /* 0x000fca00078e0012 */
[----:B------:R-:W-:Y:S04]  /*3e850*/  STG.E.64 desc[UR8][R8.64+0x8], R4 ;  /* 0x0000080408007986 */ /* 0x000fe8000c101b08 */
[----:B------:R-:W-:Y:S01]  /*3e860*/  STG.E.64 desc[UR8][R2.64+0x10], R22 ;  /* 0x0000101602007986 */ /* 0x000fe2000c101b08 */
[----:B-1----:R-:W-:Y:S02]  /*3e870*/  IMAD.MOV.U32 R6, RZ, RZ, R27 ;  /* 0x000000ffff067224 */ /* 0x002fe400078e001b */
[----:B------:R-:W-:Y:S01]  /*3e880*/  IMAD.MOV.U32 R7, RZ, RZ, R16 ;  /* 0x000000ffff077224 */ /* 0x000fe200078e0010 */
[----:B------:R-:W-:Y:S04]  /*3e890*/  STG.E.64 desc[UR8][R8.64+0x10], R12 ;  /* 0x0000100c08007986 */ /* 0x000fe8000c101b08 */
[----:B------:R-:W-:Y:S04]  /*3e8a0*/  STG.E.64 desc[UR8][R2.64+0x18], R24 ;  /* 0x0000181802007986 */ /* 0x000fe8000c101b08 */
[----:B------:R-:W-:Y:S01]  /*3e8b0*/  STG.E.64 desc[UR8][R8.64+0x18], R6 ;  /* 0x0000180608007986 */ /* 0x000fe2000c101b08 */
[----:B--2---:R-:W-:Y:S05]  /*3e8c0*/  EXIT ;  /* 0x000000000000794d */ /* 0x004fea0003800000 */
.L_x_456:
        /* <DEDUP_REMOVED lines=11> */
.L_x_580:


//--------------------- .text.test_reduce512      --------------------------
	.section	.text.test_reduce512,"ax",@progbits
	.align	128
        .global         test_reduce512
        .type           test_reduce512,@function
        .size           test_reduce512,(.L_x_581 - test_reduce512)
        .other          test_reduce512,@"STO_CUDA_ENTRY STV_DEFAULT"
test_reduce512:
.text.test_reduce512:
[----:B------:R-:W-:Y:S01]  /*0000*/  LDC R1, c[0x0][0x37c] ;  /* 0x0000df00ff017b82 */ /* 0x000fe20000000800 */
[----:B------:R-:W0:Y:S07]  /*0010*/  S2R R0, SR_TID.X ;  /* 0x0000000000007919 */ /* 0x000e2e0000002100 */
[----:B------:R-:W1:Y:S01]  /*0020*/  S2UR UR4, SR_CTAID.X ;  /* 0x00000000000479c3 */ /* 0x000e620000002500 */
[----:B------:R-:W1:Y:S02]  /*0030*/  LDCU UR5, c[0x0][0x360] ;  /* 0x00006c00ff0577ac */ /* 0x000e640008000800 */
[----:B-1----:R-:W-:Y:S01]  /*0040*/  UIMAD UR4, UR4, UR5, URZ ;  /* 0x00000005040472a4 */ /* 0x002fe2000f8e02ff */
[----:B0-----:R-:W-:-:S05]  /*0050*/  IMAD.MOV R0, RZ, RZ, -R0 ;  /* 0x000000ffff007224 */ /* 0x001fca00078e0a00 */
[----:B------:R-:W-:-:S13]  /*0060*/  ISETP.NE.AND P0, PT, R0, UR4, PT ;  /* 0x0000000400007c0c */ /* 0x000fda000bf05270 */
[----:B------:R-:W-:Y:S05]  /*0070*/  @P0 EXIT ;  /* 0x000000000000094d */ /* 0x000fea0003800000 */
[----:B------:R-:W0:Y:S01]  /*0080*/  LDC.64 R18, c[0x0][0x380] ;  /* 0x0000e000ff127b82 */ /* 0x000e220000000a00 */
[----:B------:R-:W0:Y:S02]  /*0090*/  LDCU.64 UR16, c[0x0][0x358] ;  /* 0x00006b00ff1077ac */ /* 0x000e240008000a00 */
[----:B0-----:R-:W2:Y:S04]  /*00a0*/  LDG.E.64 R14, desc[UR16][R18.64+0x28] ;  /* 0x00002810120e7981 */ /* 0x001ea8000c1e1b00 */
[----:B------:R-:W3:Y:S04]  /*00b0*/  LDG.E.64 R12, desc[UR16][R18.64+0x20] ;  /* 0x00002010120c7981 */ /* 0x000ee8000c1e1b00 */
[----:B------:R-:W4:Y:S04]  /*00c0*/  LDG.E.64 R20, desc[UR16][R18.64+0x30] ;  /* 0x0000301012147981 */ /* 0x000f28000c1e1b00 */
[----:B------:R-:W4:Y:S04]  /*00d0*/  LDG.E.64 R10, desc[UR16][R18.64+0x38] ;  /* 0x00003810120a7981 */ /* 0x000f28000c1e1b00 */
[----:B------:R-:W4:Y:S04]  /*00e0*/  LDG.E.64 R6, desc[UR16][R18.64+0x10] ;  /* 0x0000101012067981 */ /* 0x000f28000c1e1b00 */
[----:B------:R-:W4:Y:S04]  /*00f0*/  LDG.E.64 R8, desc[UR16][R18.64+0x18] ;  /* 0x0000181012087981 */ /* 0x000f28000c1e1b00 */
[----:B------:R-:W5:Y:S04]  /*0100*/  LDG.E.64 R4, desc[UR16][R18.64] ;  /* 0x0000001012047981 */ /* 0x000f68000c1e1b00 */
[----:B------:R0:W5:Y:S01]  /*0110*/  LDG.E.64 R2, desc[UR16][R18.64+0x8] ;  /* 0x0000081012027981 */ /* 0x000162000c1e1b00 */
[----:B--2---:R-:W-:-:S02]  /*0120*/  R2UR UR5, R15 ;  /* 0x000000000f0572ca */ /* 0x004fc400000e0000 */
[----:B------:R-:W-:Y:S01]  /*0130*/  R2UR UR4, R14 ;  /* 0x000000000e0472ca */ /* 0x000fe200000e0000 */
[----:B---3--:R-:W-:-:S04]  /*0140*/  IMAD.WIDE.U32 R24, R13, 0x3d1, RZ ;  /* 0x000003d10d187825 */ /* 0x008fc800078e00ff */
[----:B------:R-:W-:Y:S01]  /*0150*/  IMAD.WIDE.U32 R26, R12, 0x3d1, RZ ;  /* 0x000003d10c1a7825 */ /* 0x000fe200078e00ff */
[----:B----4-:R-:W-:Y:S02]  /*0160*/  R2UR UR6, R20 ;  /* 0x00000000140672ca */ /* 0x010fe400000e0000 */
[----:B------:R-:W-:Y:S01]  /*0170*/  R2UR UR7, R21 ;  /* 0x00000000150772ca */ /* 0x000fe200000e0000 */
[----:B------:R-:W-:Y:S01]  /*0180*/  IMAD.WIDE.U32 R24, P0, RZ, R12, R24 ;  /* 0x0000000cff187225 */ /* 0x000fe20007800018 */
[----:B------:R-:W-:Y:S02]  /*0190*/  R2UR UR15, R11 ;  /* 0x000000000b0f72ca */ /* 0x000fe400000e0000 */
[----:B------:R-:W-:Y:S01]  /*01a0*/  R2UR UR14, R10 ;  /* 0x000000000a0e72ca */ /* 0x000fe200000e0000 */
[----:B------:R-:W-:Y:S02]  /*01b0*/  IMAD.U32 R16, RZ, RZ, UR5 ;  /* 0x00000005ff107e24 */ /* 0x000fe4000f8e00ff */
[----:B------:R-:W-:-:S02]  /*01c0*/  IMAD.U32 R14, RZ, RZ, UR4 ;  /* 0x00000004ff0e7e24 */ /* 0x000fc4000f8e00ff */
[----:B------:R-:W-:Y:S02]  /*01d0*/  IMAD.WIDE.U32 R16, R16, 0x3d1, RZ ;  /* 0x000003d110107825 */ /* 0x000fe400078e00ff */
[----:B------:R-:W-:Y:S02]  /*01e0*/  UIMAD.WIDE.U32 UR18, UR6, 0x3d1, URZ ;  /* 0x000003d1061278a5 */ /* 0x000fe4000f8e00ff */
[----:B------:R-:W-:Y:S01]  /*01f0*/  IMAD.X R23, RZ, RZ, RZ, P0 ;  /* 0x000000ffff177224 */ /* 0x000fe200000e06ff */
[----:B0-----:R-:W-:Y:S01]  /*0200*/  IADD3 R19, P0, PT, R27, R24, RZ ;  /* 0x000000181b137210 */ /* 0x001fe20007f1e0ff */
[----:B------:R-:W-:Y:S01]  /*0210*/  IMAD.WIDE.U32 R16, P1, RZ, UR4, R16 ;  /* 0x00000004ff107c25 */ /* 0x000fe2000f820010 */
[----:B------:R-:W-:Y:S02]  /*0220*/  UIMAD.WIDE.U32 UR10, UR7, 0x3d1, URZ ;  /* 0x000003d1070a78a5 */ /* 0x000fe4000f8e00ff */
[----:B------:R-:W-:Y:S01]  /*0230*/  UIMAD.WIDE.U32 UR22, UR14, 0x3d1, URZ ;  /* 0x000003d10e1678a5 */ /* 0x000fe2000f8e00ff */
[----:B------:R-:W-:Y:S01]  /*0240*/  IMAD.WIDE.U32 R14, R14, 0x3d1, RZ ;  /* 0x000003d10e0e7825 */ /* 0x000fe200078e00ff */
[----:B------:R-:W-:-:S03]  /*0250*/  UIMAD.WIDE.U32 UR10, UP0, URZ, UR6, UR10 ;  /* 0x00000006ff0a72a5 */ /* 0x000fc6000f80000a */
[----:B------:R-:W-:Y:S02]  /*0260*/  IMAD.MOV.U32 R22, RZ, RZ, R25 ;  /* 0x000000ffff167224 */ /* 0x000fe400078e0019 */
[----:B------:R-:W-:Y:S02]  /*0270*/  IMAD R0, R12, 0x3d1, RZ ;  /* 0x000003d10c007824 */ /* 0x000fe400078e02ff */
[----:B------:R-:W-:Y:S01]  /*0280*/  IMAD.X R25, RZ, RZ, RZ, P1 ;  /* 0x000000ffff197224 */ /* 0x000fe200008e06ff */
[----:B------:R-:W-:Y:S01]  /*0290*/  IADD3 R16, P1, PT, R15, R16, RZ ;  /* 0x000000100f107210 */ /* 0x000fe20007f3e0ff */
[----:B------:R-:W-:Y:S01]  /*02a0*/  IMAD.WIDE.U32.X R22, RZ, R13, R22, P0 ;  /* 0x0000000dff167225 */ /* 0x000fe200000e0416 */
[----:B------:R-:W-:-:S03]  /*02b0*/  IADD3 R15, P3, PT, RZ, R0, RZ ;  /* 0x00000000ff0f7210 */ /* 0x000fc60007f7e0ff */
[----:B------:R-:W-:Y:S01]  /*02c0*/  IMAD.MOV.U32 R24, RZ, RZ, R17 ;  /* 0x000000ffff187224 */ /* 0x000fe200078e0011 */
[----:B------:R-:W-:-:S03]  /*02d0*/  IADD3 R17, P2, PT, R22, R14, RZ ;  /* 0x0000000e16117210 */ /* 0x000fc60007f5e0ff */
[----:B------:R-:W-:Y:S01]  /*02e0*/  IMAD.WIDE.U32.X R24, RZ, UR5, R24, P1 ;  /* 0x00000005ff187c25 */ /* 0x000fe200088e0418 */
[----:B------:R-:W-:Y:S02]  /*02f0*/  ISETP.GE.U32.AND P1, PT, R15, R0, PT ;  /* 0x000000000f00720c */ /* 0x000fe40003f26070 */
[----:B------:R-:W-:Y:S01]  /*0300*/  ISETP.GE.U32.AND P0, PT, R17, R14, PT ;  /* 0x0000000e1100720c */ /* 0x000fe20003f06070 */
[----:B------:R-:W-:Y:S01]  /*0310*/  IMAD.X R0, R12, 0x1, R19, P3 ;  /* 0x000000010c007824 */ /* 0x000fe200018e0613 */
[----:B------:R-:W-:Y:S01]  /*0320*/  R2UR UR8, R24 ;  /* 0x00000000180872ca */ /* 0x000fe200000e0000 */
[----:B------:R-:W-:Y:S01]  /*0330*/  IMAD.X R23, R16, 0x1, R23, P2 ;  /* 0x0000000110177824 */ /* 0x000fe200010e0617 */
[----:B------:R-:W-:Y:S02]  /*0340*/  IADD3 R12, P2, PT, R13, R17, RZ ;  /* 0x000000110d0c7210 */ /* 0x000fe40007f5e0ff */
[----:B------:R-:W-:Y:S01]  /*0350*/  ISETP.GE.U32.AND.EX P1, PT, R0, R19, PT, P1 ;  /* 0x000000130000720c */ /* 0x000fe20003f26110 */
[----:B------:R-:W-:Y:S01]  /*0360*/  IMAD.U32 R19, RZ, RZ, UR18 ;  /* 0x00000012ff137e24 */ /* 0x000fe2000f8e00ff */
[----:B------:R-:W-:Y:S01]  /*0370*/  ISETP.GE.U32.AND.EX P0, PT, R23, R16, PT, P0 ;  /* 0x000000101700720c */ /* 0x000fe20003f06100 */
[----:B------:R-:W-:Y:S01]  /*0380*/  IMAD.U32 R16, RZ, RZ, UR14 ;  /* 0x0000000eff107e24 */ /* 0x000fe2000f8e00ff */
[----:B------:R-:W-:-:S02]  /*0390*/  SEL R13, RZ, 0x1, P1 ;  /* 0x00000001ff0d7807 */ /* 0x000fc40000800000 */
[----:B------:R-:W-:Y:S02]  /*03a0*/  SEL R14, RZ, 0x1, P0 ;  /* 0x00000001ff0e7807 */ /* 0x000fe40000000000 */
[C---:B------:R-:W-:Y:S02]  /*03b0*/  IADD3 R13, P5, PT, R12.reuse, R13, RZ ;  /* 0x0000000d0c0d7210 */ /* 0x040fe40007fbe0ff */
[----:B------:R-:W-:Y:S01]  /*03c0*/  IADD3 R14, P3, P4, R19, UR8, R14 ;  /* 0x00000008130e7c10 */ /* 0x000fe2000fc7e00e */
[----:B------:R-:W-:Y:S01]  /*03d0*/  UMOV UR8, UR11 ;  /* 0x0000000b00087c82 */ /* 0x000fe20008000000 */
[----:B------:R-:W-:Y:S02]  /*03e0*/  ISETP.LT.U32.AND P0, PT, R12, R17, PT ;  /* 0x000000110c00720c */ /* 0x000fe40003f01070 */
[----:B------:R-:W-:Y:S02]  /*03f0*/  ISETP.GE.U32.AND P1, PT, R13, R12, PT ;  /* 0x0000000c0d00720c */ /* 0x000fe40003f26070 */
[----:B------:R-:W-:Y:S01]  /*0400*/  IADD3.X R12, PT, PT, R23, UR4, RZ, P2, !PT ;  /* 0x00000004170c7c10 */ /* 0x000fe200097fe4ff */
[----:B------:R-:W-:Y:S01]  /*0410*/  UIADD3 UR4, UP2, UPT, UR19, UR10, URZ ;  /* 0x0000000a13047290 */ /* 0x000fe2000ff5e0ff */
[----:B------:R-:W-:-:S02]  /*0420*/  R2UR UR13, R14 ;  /* 0x000000000e0d72ca */ /* 0x000fc400000e0000 */
[----:B------:R-:W-:Y:S01]  /*0430*/  R2UR UR9, R25 ;  /* 0x00000000190972ca */ /* 0x000fe200000e0000 */
[----:B------:R-:W-:Y:S01]  /*0440*/  IMAD.X R11, RZ, RZ, R12, P5 ;  /* 0x000000ffff0b7224 */ /* 0x000fe200028e060c */
[----:B------:R-:W-:Y:S01]  /*0450*/  PLOP3.LUT P2, PT, PT, PT, UP0, 0x80, 0x8 ;  /* 0x000000000008781c */ /* 0x000fe20003f4f008 */
[----:B------:R-:W-:Y:S01]  /*0460*/  VOTEU.ANY UP1, P4 ;  /* 0x0000000000ff7886 */ /* 0x000fe20002020100 */
[----:B------:R-:W-:Y:S02]  /*0470*/  VOTEU.ANY UP0, P3 ;  /* 0x0000000000ff7886 */ /* 0x000fe40001800100 */
[----:B------:R-:W-:Y:S01]  /*0480*/  ISETP.GE.U32.AND.EX P1, PT, R11, R12, PT, P1 ;  /* 0x0000000c0b00720c */ /* 0x000fe20003f26110 */
[----:B------:R-:W-:-:S03]  /*0490*/  IMAD.X R10, RZ, RZ, RZ, P2 ;  /* 0x000000ffff0a7224 */ /* 0x000fc600010e06ff */
[----:B------:R-:W-:Y:S01]  /*04a0*/  ISETP.LT.U32.OR.EX P1, PT, R12, R23, !P1, P0 ;  /* 0x000000170c00720c */ /* 0x000fe20004f21500 */
[----:B------:R-:W-:Y:S02]  /*04b0*/  IMAD.U32 R14, RZ, RZ, UR13 ;  /* 0x0000000dff0e7e24 */ /* 0x000fe4000f8e00ff */
[----:B------:R-:W-:Y:S01]  /*04c0*/  UIADD3.X UR12, UPT, UPT, UR4, UR9, URZ, UP0, UP1 ;  /* 0x00000009040c7290 */ /* 0x000fe200087e24ff */
[----:B------:R-:W-:Y:S01]  /*04d0*/  R2UR UR9, R10 ;  /* 0x000000000a0972ca */ /* 0x000fe200000e0000 */
[----:B------:R-:W-:Y:S01]  /*04e0*/  UIADD3 UR10, UP1, UPT, UR5, UR13, URZ ;  /* 0x0000000d050a7290 */ /* 0x000fe2000ff3e0ff */
[----:B------:R-:W-:Y:S01]  /*04f0*/  ISETP.GE.U32.AND P0, PT, R14, UR18, PT ;  /* 0x000000120e007c0c */ /* 0x000fe2000bf06070 */
[----:B------:R-:W-:Y:S02]  /*0500*/  UIMAD.WIDE.U32 UR18, UR15, 0x3d1, URZ ;  /* 0x000003d10f1278a5 */ /* 0x000fe4000f8e00ff */
[----:B------:R-:W-:-:S04]  /*0510*/  IMAD.U32 R10, RZ, RZ, UR12 ;  /* 0x0000000cff0a7e24 */ /* 0x000fc8000f8e00ff */
[----:B------:R-:W-:Y:S01]  /*0520*/  IMAD.WIDE.U32 R16, P2, RZ, R16, UR18 ;  /* 0x00000012ff107e25 */ /* 0x000fe2000f840010 */
[----:B------:R-:W-:Y:S01]  /*0530*/  ISETP.GE.U32.AND.EX P0, PT, R10, UR4, PT, P0 ;  /* 0x000000040a007c0c */ /* 0x000fe2000bf06100 */
[----:B------:R-:W-:Y:S01]  /*0540*/  VOTEU.ANY UP0, P1 ;  /* 0x0000000000ff7886 */ /* 0x000fe20000800100 */
[----:B------:R-:W-:Y:S01]  /*0550*/  USEL UR20, URZ, 0x1, !UP0 ;  /* 0x00000001ff147887 */ /* 0x000fe2000c000000 */
[----:B------:R-:W-:Y:S01]  /*0560*/  IMAD.X R19, RZ, RZ, RZ, P2 ;  /* 0x000000ffff137224 */ /* 0x000fe200010e06ff */
[----:B------:R-:W-:Y:S01]  /*0570*/  UIMAD.WIDE.U32.X UR4, URZ, UR7, UR8, UP2 ;  /* 0x00000007ff0472a5 */ /* 0x000fe200090e0408 */
[----:B------:R-:W-:Y:S01]  /*0580*/  IADD3 R10, P1, PT, R16, UR23, RZ ;  /* 0x00000017100a7c10 */ /* 0x000fe2000ff3e0ff */
[----:B------:R-:W-:Y:S01]  /*0590*/  UIADD3.X UR8, UPT, UPT, UR6, UR12, URZ, UP1, !UPT ;  /* 0x0000000c06087290 */ /* 0x000fe20008ffe4ff */
[----:B------:R-:W-:Y:S01]  /*05a0*/  IMAD.MOV.U32 R18, RZ, RZ, R17 ;  /* 0x000000ffff127224 */ /* 0x000fe200078e0011 */
[----:B------:R-:W-:Y:S01]  /*05b0*/  UIADD3 UR20, UP1, UPT, UR10, UR20, URZ ;  /* 0x000000140a147290 */ /* 0x000fe2000ff3e0ff */
[----:B------:R-:W-:Y:S01]  /*05c0*/  R2UR UR9, R10 ;  /* 0x000000000a0972ca */ /* 0x000fe200000e0000 */
[----:B------:R-:W-:Y:S01]  /*05d0*/  UISETP.LT.U32.AND UP0, UPT, UR10, UR13, UPT ;  /* 0x0000000d0a00728c */ /* 0x000fe2000bf01070 */
[----:B------:R-:W-:Y:S01]  /*05e0*/  IMAD.WIDE.U32.X R16, RZ, UR15, R18, P1 ;  /* 0x0000000fff107c25 */ /* 0x000fe200088e0412 */
[----:B------:R-:W-:-:S02]  /*05f0*/  UIADD3.X UR21, UPT, UPT, URZ, UR8, URZ, UP1, !UPT ;  /* 0x00000008ff157290 */ /* 0x000fc40008ffe4ff */
[----:B------:R-:W-:Y:S01]  /*0600*/  UISETP.GE.U32.AND UP1, UPT, UR20, UR10, UPT ;  /* 0x0000000a1400728c */ /* 0x000fe2000bf26070 */
[----:B------:R-:W-:Y:S01]  /*0610*/  VOTEU.ANY UP2, P0 ;  /* 0x0000000000ff7886 */ /* 0x000fe20000040100 */
[----:B------:R-:W-:Y:S02]  /*0620*/  USEL UR6, URZ, 0x1, UP2 ;  /* 0x00000001ff067887 */ /* 0x000fe40009000000 */
[----:B------:R-:W-:Y:S02]  /*0630*/  UISETP.GE.U32.AND.EX UP1, UPT, UR21, UR8, UPT, UP1 ;  /* 0x000000081500728c */ /* 0x000fe4000bf26110 */
[----:B------:R-:W-:Y:S02]  /*0640*/  UIADD3 UR4, UP2, UP3, UR22, UR4, UR6 ;  /* 0x0000000416047290 */ /* 0x000fe4000fb5e006 */
[----:B------:R-:W-:Y:S01]  /*0650*/  UISETP.LT.U32.OR.EX UP0, UPT, UR8, UR12, !UP1, UP0 ;  /* 0x0000000c0800728c */ /* 0x000fe2000cf01500 */
[----:B------:R-:W-:Y:S01]  /*0660*/  R2UR UR8, R8 ;  /* 0x00000000080872ca */ /* 0x000fe200000e0000 */
[----:B------:R-:W-:-:S02]  /*0670*/  UIADD3.X UR5, UPT, UPT, UR9, UR5, URZ, UP2, UP3 ;  /* 0x0000000509057290 */ /* 0x000fc400097e64ff */
[----:B------:R-:W-:Y:S02]  /*0680*/  UIADD3 UR6, UP1, UPT, UR7, UR4, URZ ;  /* 0x0000000407067290 */ /* 0x000fe4000ff3e0ff */
[----:B------:R-:W-:Y:S02]  /*0690*/  USEL UR18, URZ, 0x1, !UP0 ;  /* 0x00000001ff127887 */ /* 0x000fe4000c000000 */
[----:B------:R-:W-:Y:S02]  /*06a0*/  UIADD3.X UR7, UPT, UPT, UR14, UR5, URZ, UP1, !UPT ;  /* 0x000000050e077290 */ /* 0x000fe40008ffe4ff */
[----:B------:R-:W-:Y:S01]  /*06b0*/  IMAD.U32 R10, RZ, RZ, UR5 ;  /* 0x00000005ff0a7e24 */ /* 0x000fe2000f8e00ff */
[----:B------:R-:W-:Y:S02]  /*06c0*/  UIADD3 UR18, UP0, UPT, UR6, UR18, URZ ;  /* 0x0000001206127290 */ /* 0x000fe4000ff1e0ff */
[----:B------:R-:W-:Y:S02]  /*06d0*/  UISETP.GE.U32.AND UP2, UPT, UR4, UR22, UPT ;  /* 0x000000160400728c */ /* 0x000fe4000bf46070 */
[----:B------:R-:W-:-:S02]  /*06e0*/  UIADD3.X UR19, UPT, UPT, URZ, UR7, URZ, UP0, !UPT ;  /* 0x00000007ff137290 */ /* 0x000fc400087fe4ff */
[----:B------:R-:W-:Y:S02]  /*06f0*/  UISETP.GE.U32.AND UP0, UPT, UR18, UR6, UPT ;  /* 0x000000061200728c */ /* 0x000fe4000bf06070 */
[----:B------:R-:W-:Y:S01]  /*0700*/  UISETP.LT.U32.AND UP1, UPT, UR6, UR4, UPT ;  /* 0x000000040600728c */ /* 0x000fe2000bf21070 */
[----:B------:R-:W-:Y:S01]  /*0710*/  PLOP3.LUT P0, PT, PT, PT, UP2, 0x80, 0x8 ;  /* 0x000000000008781c */ /* 0x000fe20003f0f028 */
[----:B------:R-:W-:Y:S01]  /*0720*/  UISETP.GE.U32.AND.EX UP0, UPT, UR19, UR7, UPT, UP0 ;  /* 0x000000071300728c */ /* 0x000fe2000bf06100 */
[----:B------:R-:W-:Y:S01]  /*0730*/  R2UR UR6, R6 ;  /* 0x00000000060672ca */ /* 0x000fe200000e0000 */
[----:B------:R-:W-:Y:S01]  /*0740*/  UMOV UR4, URZ ;  /* 0x000000ff00047c82 */ /* 0x000fe20008000000 */
[----:B------:R-:W-:Y:S01]  /*0750*/  ISETP.GE.U32.AND.EX P0, PT, R10, UR9, PT, P0 ;  /* 0x000000090a007c0c */ /* 0x000fe2000bf06100 */
[----:B------:R-:W-:Y:S01]  /*0760*/  UISETP.LT.U32.OR.EX UP0, UPT, UR7, UR5, !UP0, UP1 ;  /* 0x000000050700728c */ /* 0x000fe2000c701510 */
[----:B------:R-:W-:Y:S02]  /*0770*/  R2UR UR7, R7 ;  /* 0x00000000070772ca */ /* 0x000fe400000e0000 */
[----:B------:R-:W-:Y:S01]  /*0780*/  SEL R19, RZ, 0x1, P0 ;  /* 0x00000001ff137807 */ /* 0x000fe20000000000 */
[----:B------:R-:W-:Y:S01]  /*0790*/  UMOV UR5, URZ ;  /* 0x000000ff00057c82 */ /* 0x000fe20008000000 */
[----:B------:R-:W-:-:S02]  /*07a0*/  R2UR UR9, R9 ;  /* 0x00000000090972ca */ /* 0x000fc400000e0000 */
[----:B------:R-:W-:Y:S02]  /*07b0*/  PLOP3.LUT P2, PT, PT, PT, UP0, 0x80, 0x8 ;  /* 0x000000000008781c */ /* 0x000fe40003f4f008 */
[----:B------:R-:W-:Y:S02]  /*07c0*/  IADD3 R16, P0, P1, R16, UR15, R19 ;  /* 0x0000000f10107c10 */ /* 0x000fe4000f91e013 */
        /* <DEDUP_REMOVED lines=40> */
[----:B------:R-:W-:-:S11]  /*0a50*/  ISETP.GT.U32.OR.EX P0, PT, R7, R6, !P0, P2 ;  /* 0x000000060700720c */ /* 0x000fd60004704520 */
[----:B------:R-:W-:Y:S01]  /*0a60*/  VOTEU.ANY UP0, P1 ;  /* 0x0000000000ff7886 */ /* 0x000fe20000800100 */
[----:B------:R-:W-:Y:S02]  /*0a70*/  USEL UR4, URZ, 0x1, UP0 ;  /* 0x00000001ff047887 */ /* 0x000fe40008000000 */
[----:B------:R-:W-:Y:S01]  /*0a80*/  VOTEU.ANY UP0, P0 ;  /* 0x0000000000ff7886 */ /* 0x000fe20000000100 */
[----:B------:R-:W-:-:S04]  /*0a90*/  USEL UR12, URZ, 0x1, !UP0 ;  /* 0x00000001ff0c7887 */ /* 0x000fc8000c000000 */
[----:B------:R-:W-:-:S04]  /*0aa0*/  UIADD3 UR12, UP0, UP1, UR12, UR20, UR4 ;  /* 0x000000140c0c7290 */ /* 0x000fc8000f91e004 */
[----:B------:R-:W-:Y:S02]  /*0ab0*/  UIADD3.X UR13, UPT, UPT, URZ, UR21, URZ, UP0, UP1 ;  /* 0x00000015ff0d7290 */ /* 0x000fe400087e24ff */
[----:B------:R-:W-:-:S03]  /*0ac0*/  UISETP.GE.U32.AND UP0, UPT, UR12, UR20, UPT ;  /* 0x000000140c00728c */ /* 0x000fc6000bf06070 */
[----:B------:R-:W-:Y:S01]  /*0ad0*/  UMOV UR20, UR12 ;  /* 0x0000000c00147c82 */ /* 0x000fe20008000000 */
[----:B------:R-:W-:-:S03]  /*0ae0*/  UISETP.GE.U32.AND.EX UP0, UPT, UR13, UR21, UPT, UP0 ;  /* 0x000000150d00728c */ /* 0x000fc6000bf06100 */
[----:B------:R-:W-:Y:S01]  /*0af0*/  UMOV UR21, UR13 ;  /* 0x0000000d00157c82 */ /* 0x000fe20008000000 */
[----:B------:R-:W-:-:S04]  /*0b00*/  USEL UR10, URZ, 0x1, UP0 ;  /* 0x00000001ff0a7887 */ /* 0x000fc80008000000 */
[----:B------:R-:W-:-:S04]  /*0b10*/  UIADD3 UR10, UP0, UPT, UR10, UR18, URZ ;  /* 0x000000120a0a7290 */ /* 0x000fc8000ff1e0ff */
[----:B------:R-:W-:Y:S02]  /*0b20*/  UIADD3.X UR11, UPT, UPT, URZ, UR19, URZ, UP0, !UPT ;  /* 0x00000013ff0b7290 */ /* 0x000fe400087fe4ff */
[----:B------:R-:W-:-:S03]  /*0b30*/  UISETP.GE.U32.AND UP0, UPT, UR10, UR18, UPT ;  /* 0x000000120a00728c */ /* 0x000fc6000bf06070 */
[----:B------:R-:W-:Y:S01]  /*0b40*/  UMOV UR18, UR10 ;  /* 0x0000000a00127c82 */ /* 0x000fe20008000000 */
[----:B------:R-:W-:-:S03]  /*0b50*/  UISETP.GE.U32.AND.EX UP0, UPT, UR11, UR19, UPT, UP0 ;  /* 0x000000130b00728c */ /* 0x000fc6000bf06100 */
[----:B------:R-:W-:Y:S01]  /*0b60*/  UMOV UR19, UR11 ;  /* 0x0000000b00137c82 */ /* 0x000fe20008000000 */
[----:B------:R-:W-:-:S12]  /*0b70*/  USEL UR4, URZ, 0x1, UP0 ;  /* 0x00000001ff047887 */ /* 0x000fd80008000000 */
.L_x_457:
[----:B-----5:R-:W-:Y:S01]  /*0b80*/  IADD3 R6, P0, PT, R4, R15, RZ ;  /* 0x0000000f04067210 */ /* 0x020fe20007f1e0ff */
[----:B------:R-:W-:Y:S01]  /*0b90*/  UIADD3 UR10, UP1, UPT, UR6, UR20, URZ ;  /* 0x00000014060a7290 */ /* 0x000fe2000ff3e0ff */
[----:B------:R-:W-:-:S03]  /*0ba0*/  IADD3 R2, P1, PT, R2, R13, RZ ;  /* 0x0000000d02027210 */ /* 0x000fc60007f3e0ff */
[----:B------:R-:W-:Y:S01]  /*0bb0*/  IMAD.X R9, R5, 0x1, R0, P0 ;  /* 0x0000000105097824 */ /* 0x000fe200000e0600 */
[----:B------:R-:W-:Y:S01]  /*0bc0*/  ISETP.GE.U32.AND P0, PT, R6, R15, PT ;  /* 0x0000000f0600720c */ /* 0x000fe20003f06070 */
[----:B------:R-:W-:Y:S01]  /*0bd0*/  IMAD.X R3, R3, 0x1, R11, P1 ;  /* 0x0000000103037824 */ /* 0x000fe200008e060b */
[----:B------:R-:W-:Y:S01]  /*0be0*/  ISETP.LT.U32.AND P1, PT, R2, R13, PT ;  /* 0x0000000d0200720c */ /* 0x000fe20003f21070 */
[----:B------:R-:W-:Y:S01]  /*0bf0*/  UIADD3.X UR6, UPT, UPT, UR7, UR21, URZ, UP1, !UPT ;  /* 0x0000001507067290 */ /* 0x000fe20008ffe4ff */
[----:B------:R-:W-:Y:S01]  /*0c00*/  ISETP.GE.U32.AND.EX P0, PT, R9, R0, PT, P0 ;  /* 0x000000000900720c */ /* 0x000fe20003f06100 */
[----:B------:R-:W-:-:S03]  /*0c10*/  UISETP.LT.U32.AND UP1, UPT, UR10, UR20, UPT ;  /* 0x000000140a00728c */ /* 0x000fc6000bf21070 */
[----:B------:R-:W-:-:S04]  /*0c20*/  SEL R7, RZ, 0x1, P0 ;  /* 0x00000001ff077807 */ /* 0x000fc80000000000 */
[----:B------:R-:W-:-:S04]  /*0c30*/  IADD3 R7, P2, PT, R2, R7, RZ ;  /* 0x0000000702077210 */ /* 0x000fc80007f5e0ff */
[----:B------:R-:W-:Y:S01]  /*0c40*/  ISETP.GE.U32.AND P0, PT, R7, R2, PT ;  /* 0x000000020700720c */ /* 0x000fe20003f06070 */
[----:B------:R-:W-:-:S05]  /*0c50*/  IMAD.X R0, RZ, RZ, R3, P2 ;  /* 0x000000ffff007224 */ /* 0x000fca00010e0603 */
[C---:B------:R-:W-:Y:S02]  /*0c60*/  ISETP.GE.U32.AND.EX P0, PT, R0.reuse, R3, PT, P0 ;  /* 0x000000030000720c */ /* 0x040fe40003f06100 */
[----:B------:R-:W-:Y:S02]  /*0c70*/  R2UR UR22, R0 ;  /* 0x00000000001672ca */ /* 0x000fe400000e0000 */
[----:B------:R-:W-:-:S13]  /*0c80*/  ISETP.LT.U32.OR.EX P0, PT, R3, R11, !P0, P1 ;  /* 0x0000000b0300720c */ /* 0x000fda0004701510 */
[----:B------:R-:W-:Y:S01]  /*0c90*/  VOTEU.ANY UP0, P0 ;  /* 0x0000000000ff7886 */ /* 0x000fe20000000100 */
[----:B------:R-:W-:-:S04]  /*0ca0*/  USEL UR14, URZ, 0x1, !UP0 ;  /* 0x00000001ff0e7887 */ /* 0x000fc8000c000000 */
[----:B------:R-:W-:-:S04]  /*0cb0*/  UIADD3 UR14, UP0, UPT, UR10, UR14, URZ ;  /* 0x0000000e0a0e7290 */ /* 0x000fc8000ff1e0ff */
[----:B------:R-:W-:Y:S02]  /*0cc0*/  UIADD3.X UR15, UPT, UPT, URZ, UR6, URZ, UP0, !UPT ;  /* 0x00000006ff0f7290 */ /* 0x000fe400087fe4ff */
[----:B------:R-:W-:-:S04]  /*0cd0*/  UISETP.GE.U32.AND UP0, UPT, UR14, UR10, UPT ;  /* 0x0000000a0e00728c */ /* 0x000fc8000bf06070 */
[----:B------:R-:W-:-:S04]  /*0ce0*/  UISETP.GE.U32.AND.EX UP0, UPT, UR15, UR6, UPT, UP0 ;  /* 0x000000060f00728c */ /* 0x000fc8000bf06100 */
[----:B------:R-:W-:Y:S02]  /*0cf0*/  UISETP.LT.U32.OR.EX UP0, UPT, UR6, UR21, !UP0, UP1 ;  /* 0x000000150600728c */ /* 0x000fe4000c701510 */
[----:B------:R-:W-:Y:S02]  /*0d00*/  UIADD3 UR11, UP1, UPT, UR8, UR18, URZ ;  /* 0x00000012080b7290 */ /* 0x000fe4000ff3e0ff */
[----:B------:R-:W-:Y:S02]  /*0d10*/  USEL UR10, URZ, 0x1, !UP0 ;  /* 0x00000001ff0a7887 */ /* 0x000fe4000c000000 */
[----:B------:R-:W-:Y:S02]  /*0d20*/  UIADD3.X UR8, UPT, UPT, UR9, UR19, URZ, UP1, !UPT ;  /* 0x0000001309087290 */ /* 0x000fe40008ffe4ff */
[----:B------:R-:W-:Y:S01]  /*0d30*/  UIADD3 UR10, UP0, UPT, UR11, UR10, URZ ;  /* 0x0000000a0b0a7290 */ /* 0x000fe2000ff1e0ff */
[----:B------:R-:W0:Y:S03]  /*0d40*/  LDCU.64 UR6, c[0x3][0x18] ;  /* 0x00c00300ff0677ac */ /* 0x000e260008000a00 */
[----:B------:R-:W-:-:S02]  /*0d50*/  UIADD3.X UR13, UPT, UPT, URZ, UR8, URZ, UP0, !UPT ;  /* 0x00000008ff0d7290 */ /* 0x000fc400087fe4ff */
[----:B------:R-:W-:Y:S02]  /*0d60*/  UISETP.GE.U32.AND UP0, UPT, UR10, UR11, UPT ;  /* 0x0000000b0a00728c */ /* 0x000fe4000bf06070 */
[----:B------:R-:W-:Y:S02]  /*0d70*/  UISETP.LT.U32.AND UP1, UPT, UR11, UR18, UPT ;  /* 0x000000120b00728c */ /* 0x000fe4000bf21070 */
[----:B------:R-:W-:-:S04]  /*0d80*/  UISETP.GE.U32.AND.EX UP0, UPT, UR13, UR8, UPT, UP0 ;  /* 0x000000080d00728c */ /* 0x000fc8000bf06100 */
[----:B------:R-:W-:-:S04]  /*0d90*/  UISETP.LT.U32.OR.EX UP0, UPT, UR8, UR19, !UP0, UP1 ;  /* 0x000000130800728c */ /* 0x000fc8000c701510 */
[----:B------:R-:W-:Y:S02]  /*0da0*/  USEL UR8, URZ, 0x1, !UP0 ;  /* 0x00000001ff087887 */ /* 0x000fe4000c000000 */
[----:B0-----:R-:W-:Y:S02]  /*0db0*/  UISETP.GT.U32.AND UP0, UPT, UR10, UR6, UPT ;  /* 0x000000060a00728c */ /* 0x001fe4000bf04070 */
[----:B------:R-:W-:Y:S02]  /*0dc0*/  UIADD3 UR18, UP1, UPT, UR4, UR8, URZ ;  /* 0x0000000804127290 */ /* 0x000fe4000ff3e0ff */
[----:B------:R-:W-:Y:S02]  /*0dd0*/  UISETP.GT.U32.AND.EX UP0, UPT, UR13, UR7, UPT, UP0 ;  /* 0x000000070d00728c */ /* 0x000fe4000bf04100 */
[----:B------:R-:W-:Y:S02]  /*0de0*/  UIADD3.X UR19, UPT, UPT, URZ, UR5, URZ, UP1, !UPT ;  /* 0x00000005ff137290 */ /* 0x000fe40008ffe4ff */
[----:B------:R-:W-:-:S04]  /*0df0*/  UISETP.EQ.U32.AND UP1, UPT, UR18, URZ, UPT ;  /* 0x000000ff1200728c */ /* 0x000fc8000bf22070 */
[----:B------:R-:W-:-:S09]  /*0e00*/  UISETP.EQ.AND.EX UP0, UPT, UR19, URZ, !UP0, UP1 ;  /* 0x000000ff1300728c */ /* 0x000fd2000c702310 */
[----:B------:R-:W-:Y:S05]  /*0e10*/  BRA.U !UP0, `(.L_x_458) ;  /* 0x0000000108587547 */ /* 0x000fea000b800000 */
[----:B------:R-:W-:-:S04]  /*0e20*/  UISETP.GE.U32.AND UP0, UPT, UR10, UR6, UPT ;  /* 0x000000060a00728c */ /* 0x000fc8000bf06070 */
[----:B------:R-:W-:-:S09]  /*0e30*/  UISETP.GE.U32.AND.EX UP0, UPT, UR13, UR7, UPT, UP0 ;  /* 0x000000070d00728c */ /* 0x000fd2000bf06100 */
[----:B------:R-:W-:Y:S05]  /*0e40*/  BRA.U !UP0, `(.L_x_459) ;  /* 0x0000000d08007547 */ /* 0x000fea000b800000 */
[----:B------:R-:W0:Y:S02]  /*0e50*/  LDCU.64 UR4, c[0x3][0x10] ;  /* 0x00c00200ff0477ac */ /* 0x000e240008000a00 */
[----:B0-----:R-:W-:-:S04]  /*0e60*/  UISETP.GT.U32.AND UP0, UPT, UR14, UR4, UPT ;  /* 0x000000040e00728c */ /* 0x001fc8000bf04070 */
[----:B------:R-:W-:-:S09]  /*0e70*/  UISETP.GT.U32.AND.EX UP0, UPT, UR15, UR5, UPT, UP0 ;  /* 0x000000050f00728c */ /* 0x000fd2000bf04100 */
[----:B------:R-:W-:Y:S05]  /*0e80*/  BRA.U UP0, `(.L_x_458) ;  /* 0x00000001003c7547 */ /* 0x000fea000b800000 */
[----:B------:R-:W0:Y:S01]  /*0e90*/  LDCU.128 UR24, c[0x3][URZ] ;  /* 0x00c00000ff1877ac */ /* 0x000e220008000c00 */
[----:B------:R-:W-:Y:S02]  /*0ea0*/  IMAD.U32 R3, RZ, RZ, UR22 ;  /* 0x00000016ff037e24 */ /* 0x000fe4000f8e00ff */
[----:B------:R-:W-:Y:S01]  /*0eb0*/  IMAD.U32 R5, RZ, RZ, UR22 ;  /* 0x00000016ff057e24 */ /* 0x000fe2000f8e00ff */
[----:B------:R-:W-:-:S04]  /*0ec0*/  UISETP.GE.U32.AND UP0, UPT, UR14, UR4, UPT ;  /* 0x000000040e00728c */ /* 0x000fc8000bf06070 */
[----:B------:R-:W-:-:S06]  /*0ed0*/  UISETP.GE.U32.AND.EX UP0, UPT, UR15, UR5, UPT, UP0 ;  /* 0x000000050f00728c */ /* 0x000fcc000bf06100 */
[----:B------:R-:W-:Y:S02]  /*0ee0*/  PLOP3.LUT P3, PT, PT, PT, UP0, 0x80, 0x8 ;  /* 0x000000000008781c */ /* 0x000fe40003f6f008 */
[----:B0-----:R-:W-:Y:S01]  /*0ef0*/  ISETP.GE.U32.AND P0, PT, R6, UR24, PT ;  /* 0x0000001806007c0c */ /* 0x001fe2000bf06070 */
[----:B------:R-:W-:Y:S01]  /*0f00*/  IMAD.U32 R0, RZ, RZ, UR27 ;  /* 0x0000001bff007e24 */ /* 0x000fe2000f8e00ff */
[C---:B------:R-:W-:Y:S02]  /*0f10*/  ISETP.GT.U32.AND P1, PT, R7.reuse, UR26, PT ;  /* 0x0000001a07007c0c */ /* 0x040fe4000bf24070 */
[----:B------:R-:W-:Y:S02]  /*0f20*/  ISETP.LT.U32.AND P2, PT, R7, UR26, PT ;  /* 0x0000001a07007c0c */ /* 0x000fe4000bf41070 */
[----:B------:R-:W-:Y:S02]  /*0f30*/  ISETP.GE.U32.AND.EX P0, PT, R9, UR25, PT, P0 ;  /* 0x0000001909007c0c */ /* 0x000fe4000bf06100 */
[----:B------:R-:W-:-:S02]  /*0f40*/  ISETP.GT.U32.AND.EX P1, PT, R3, R0, PT, P1 ;  /* 0x000000000300720c */ /* 0x000fc40003f24110 */
[----:B------:R-:W-:-:S04]  /*0f50*/  ISETP.LT.U32.OR.EX P0, PT, R5, R0, !P0, P2 ;  /* 0x000000000500720c */ /* 0x000fc80004701520 */
[----:B------:R-:W-:-:S13]  /*0f60*/  PLOP3.LUT P0, PT, P0, P1, P3, 0x75, 0x0 ;  /* 0x000000000000781c */ /* 0x000fda0000702e35 */
[----:B------:R-:W-:Y:S05]  /*0f70*/  @P0 BRA `(.L_x_459) ;  /* 0x0000000800b40947 */ /* 0x000fea0003800000 */
.L_x_458:
[----:B------:R-:W0:Y:S01]  /*0f80*/  LDC.64 R4, c[0x3][0x8] ;  /* 0x00c00200ff047b82 */ /* 0x000e220000000a00 */
[----:B------:R-:W-:Y:S01]  /*0f90*/  IMAD.U32 R11, RZ, RZ, UR22 ;  /* 0x00000016ff0b7e24 */ /* 0x000fe2000f8e00ff */
[----:B------:R-:W1:Y:S01]  /*0fa0*/  LDCU.64 UR20, c[0x3][0x10] ;  /* 0x00c00200ff1477ac */ /* 0x000e620008000a00 */
[----:B------:R-:W-:-:S05]  /*0fb0*/  UISETP.LT.U32.AND UP3, UPT, UR10, UR6, UPT ;  /* 0x000000060a00728c */ /* 0x000fca000bf61070 */
[----:B------:R-:W2:Y:S01]  /*0fc0*/  LDC.64 R2, c[0x3][RZ] ;  /* 0x00c00000ff027b82 */ /* 0x000ea20000000a00 */
[----:B-1----:R-:W-:Y:S01]  /*0fd0*/  UISETP.LT.U32.AND UP2, UPT, UR14, UR20, UPT ;  /* 0x000000140e00728c */ /* 0x002fe2000bf41070 */
[----:B0-----:R-:W-:Y:S02]  /*0fe0*/  R2UR UR23, R5 ;  /* 0x00000000051772ca */ /* 0x001fe400000e0000 */
[----:B------:R-:W-:Y:S02]  /*0ff0*/  ISETP.LT.U32.AND P2, PT, R7, R4, PT ;  /* 0x000000040700720c */ /* 0x000fe40003f41070 */
[----:B--2---:R-:W-:-:S04]  /*1000*/  ISETP.GE.U32.AND P0, PT, R6, R2, PT ;  /* 0x000000020600720c */ /* 0x004fc80003f06070 */
[----:B------:R-:W-:Y:S02]  /*1010*/  ISETP.GE.U32.AND.EX P1, PT, R9, R3, PT, P0 ;  /* 0x000000030900720c */ /* 0x000fe40003f26100 */
[----:B------:R-:W-:-:S05]  /*1020*/  IADD3 R5, P0, PT, R7, -R4, RZ ;  /* 0x8000000407057210 */ /* 0x000fca0007f1e0ff */
[----:B------:R-:W-:Y:S01]  /*1030*/  VOTEU.ANY UP1, P2 ;  /* 0x0000000000ff7886 */ /* 0x000fe20001020100 */
[----:B------:R-:W-:Y:S02]  /*1040*/  SEL R0, RZ, 0x1, P1 ;  /* 0x00000001ff007807 */ /* 0x000fe40000800000 */
[----:B------:R-:W-:Y:S02]  /*1050*/  IADD3.X R11, PT, PT, R11, ~UR23, RZ, P0, !PT ;  /* 0x800000170b0b7c10 */ /* 0x000fe400087fe4ff */
[----:B------:R-:W-:Y:S02]  /*1060*/  ISETP.GE.U32.AND P0, PT, R5, R0, PT ;  /* 0x000000000500720c */ /* 0x000fe40003f06070 */
[----:B------:R-:W-:Y:S02]  /*1070*/  SEL R0, RZ, 0xffffffff, P1 ;  /* 0xffffffffff007807 */ /* 0x000fe40000800000 */
[----:B------:R-:W-:-:S13]  /*1080*/  ISETP.GE.U32.AND.EX P0, PT, R11, RZ, PT, P0 ;  /* 0x000000ff0b00720c */ /* 0x000fda0003f06100 */
[----:B------:R-:W-:Y:S01]  /*1090*/  VOTEU.ANY UP0, P0 ;  /* 0x0000000000ff7886 */ /* 0x000fe20000000100 */
[----:B------:R-:W-:Y:S01]  /*10a0*/  UISETP.LT.U32.OR.EX UP0, UPT, UR22, UR23, !UP0, UP1 ;  /* 0x000000171600728c */ /* 0x000fe2000c701510 */
[C---:B------:R-:W-:Y:S01]  /*10b0*/  IADD3 R7, P0, PT, R0.reuse, R5, RZ ;  /* 0x0000000500077210 */ /* 0x040fe20007f1e0ff */
[----:B------:R-:W-:Y:S02]  /*10c0*/  UIADD3 UR11, UP1, UPT, UR14, -UR20, URZ ;  /* 0x800000140e0b7290 */ /* 0x000fe4000ff3e0ff */
[----:B------:R-:W-:Y:S02]  /*10d0*/  USEL UR4, URZ, 0x1, !UP0 ;  /* 0x00000001ff047887 */ /* 0x000fe4000c000000 */
[----:B------:R-:W-:Y:S01]  /*10e0*/  UIADD3.X UR12, UPT, UPT, UR15, ~UR21, URZ, UP1, !UPT ;  /* 0x800000150f0c7290 */ /* 0x000fe20008ffe4ff */
[----:B------:R-:W-:Y:S01]  /*10f0*/  IMAD.X R0, R0, 0x1, R11, P0 ;  /* 0x0000000100007824 */ /* 0x000fe200000e060b */
[----:B------:R-:W-:Y:S01]  /*1100*/  UISETP.GE.U32.AND UP1, UPT, UR11, UR4, UPT ;  /* 0x000000040b00728c */ /* 0x000fe2000bf26070 */
[----:B------:R-:W-:-:S03]  /*1110*/  IADD3 R6, P0, PT, R6, -R2, RZ ;  /* 0x8000000206067210 */ /* 0x000fc60007f1e0ff */
[----:B------:R-:W-:Y:S01]  /*1120*/  UISETP.GE.U32.AND.EX UP1, UPT, UR12, URZ, UPT, UP1 ;  /* 0x000000ff0c00728c */ /* 0x000fe2000bf26110 */
[----:B------:R-:W-:Y:S01]  /*1130*/  R2UR UR22, R0 ;  /* 0x00000000001672ca */ /* 0x000fe200000e0000 */
[----:B------:R-:W-:Y:S02]  /*1140*/  IMAD.X R9, R9, 0x1, ~R3, P0 ;  /* 0x0000000109097824 */ /* 0x000fe400000e0e03 */
[----:B------:R-:W-:Y:S02]  /*1150*/  UISETP.LT.U32.OR.EX UP1, UPT, UR15, UR21, !UP1, UP2 ;  /* 0x000000150f00728c */ /* 0x000fe4000cf21520 */
[----:B------:R-:W-:Y:S02]  /*1160*/  UIADD3 UR5, UP2, UPT, UR10, -UR6, URZ ;  /* 0x800000060a057290 */ /* 0x000fe4000ff5e0ff */
[----:B------:R-:W-:Y:S02]  /*1170*/  USEL UR4, URZ, 0x1, !UP1 ;  /* 0x00000001ff047887 */ /* 0x000fe4000c800000 */
[----:B------:R-:W-:-:S02]  /*1180*/  UIADD3.X UR9, UPT, UPT, UR13, ~UR7, URZ, UP2, !UPT ;  /* 0x800000070d097290 */ /* 0x000fc400097fe4ff */
[----:B------:R-:W-:Y:S02]  /*1190*/  UISETP.GE.U32.AND UP2, UPT, UR5, UR4, UPT ;  /* 0x000000040500728c */ /* 0x000fe4000bf46070 */
[----:B------:R-:W-:Y:S02]  /*11a0*/  USEL UR10, URZ, 0xffffffff, !UP0 ;  /* 0xffffffffff0a7887 */ /* 0x000fe4000c000000 */
[----:B------:R-:W-:Y:S02]  /*11b0*/  UISETP.GE.U32.AND.EX UP0, UPT, UR9, URZ, UPT, UP2 ;  /* 0x000000ff0900728c */ /* 0x000fe4000bf06120 */
[----:B------:R-:W-:Y:S02]  /*11c0*/  USEL UR8, URZ, 0xffffffff, !UP1 ;  /* 0xffffffffff087887 */ /* 0x000fe4000c800000 */
[----:B------:R-:W-:Y:S02]  /*11d0*/  UISETP.LT.U32.OR.EX UP0, UPT, UR13, UR7, !UP0, UP3 ;  /* 0x000000070d00728c */ /* 0x000fe4000c701530 */
[----:B------:R-:W-:-:S02]  /*11e0*/  UIADD3 UR5, UP1, UPT, UR8, UR5, URZ ;  /* 0x0000000508057290 */ /* 0x000fc4000ff3e0ff */
[----:B------:R-:W-:Y:S02]  /*11f0*/  USEL UR4, URZ, 0xffffffff, !UP0 ;  /* 0xffffffffff047887 */ /* 0x000fe4000c000000 */
[----:B------:R-:W-:Y:S02]  /*1200*/  UIADD3.X UR8, UPT, UPT, UR8, UR9, URZ, UP1, !UPT ;  /* 0x0000000908087290 */ /* 0x000fe40008ffe4ff */
[----:B------:R-:W-:Y:S02]  /*1210*/  UIADD3 UR18, UP1, UPT, UR4, UR18, URZ ;  /* 0x0000001204127290 */ /* 0x000fe4000ff3e0ff */
[----:B------:R-:W-:Y:S02]  /*1220*/  UISETP.GT.U32.AND UP0, UPT, UR5, UR6, UPT ;  /* 0x000000060500728c */ /* 0x000fe4000bf04070 */
[----:B------:R-:W-:Y:S02]  /*1230*/  UIADD3.X UR19, UPT, UPT, UR4, UR19, URZ, UP1, !UPT ;  /* 0x0000001304137290 */ /* 0x000fe40008ffe4ff */
[----:B------:R-:W-:-:S02]  /*1240*/  UISETP.GT.U32.AND.EX UP0, UPT, UR8, UR7, UPT, UP0 ;  /* 0x000000070800728c */ /* 0x000fc4000bf04100 */
[----:B------:R-:W-:Y:S02]  /*1250*/  UISETP.NE.U32.AND UP1, UPT, UR18, URZ, UPT ;  /* 0x000000ff1200728c */ /* 0x000fe4000bf25070 */
[----:B------:R-:W-:Y:S02]  /*1260*/  UIADD3 UR9, UP2, UPT, UR10, UR11, URZ ;  /* 0x0000000b0a097290 */ /* 0x000fe4000ff5e0ff */
[----:B------:R-:W-:Y:S02]  /*1270*/  UISETP.NE.OR.EX UP0, UPT, UR19, URZ, UP0, UP1 ;  /* 0x000000ff1300728c */ /* 0x000fe40008705710 */
[----:B------:R-:W-:Y:S01]  /*1280*/  UIADD3.X UR4, UPT, UPT, UR10, UR12, URZ, UP2, !UPT ;  /* 0x0000000c0a047290 */ /* 0x000fe200097fe4ff */
[----:B------:R-:W-:Y:S02]  /*1290*/  UMOV UR13, UR8 ;  /* 0x00000008000d7c82 */ /* 0x000fe40008000000 */
[----:B------:R-:W-:Y:S01]  /*12a0*/  UMOV UR14, UR9 ;  /* 0x00000009000e7c82 */ /* 0x000fe20008000000 */
[----:B------:R-:W-:-:S03]  /*12b0*/  UMOV UR10, UR5 ;  /* 0x00000005000a7c82 */ /* 0x000fc60008000000 */
[----:B------:R-:W-:Y:S01]  /*12c0*/  UMOV UR15, UR4 ;  /* 0x00000004000f7c82 */ /* 0x000fe20008000000 */
[----:B------:R-:W-:Y:S05]  /*12d0*/  BRA.U UP0, `(.L_x_460) ;  /* 0x00000001004c7547 */ /* 0x000fea000b800000 */
[----:B------:R-:W-:-:S04]  /*12e0*/  UISETP.GE.U32.AND UP0, UPT, UR10, UR6, UPT ;  /* 0x000000060a00728c */ /* 0x000fc8000bf06070 */
[----:B------:R-:W-:-:S09]  /*12f0*/  UISETP.GE.U32.AND.EX UP0, UPT, UR13, UR7, UPT, UP0 ;  /* 0x000000070d00728c */ /* 0x000fd2000bf06100 */
[----:B------:R-:W-:Y:S05]  /*1300*/  BRA.U !UP0, `(.L_x_459) ;  /* 0x0000000508d07547 */ /* 0x000fea000b800000 */
[----:B------:R-:W-:-:S04]  /*1310*/  UISETP.GT.U32.AND UP0, UPT, UR14, UR20, UPT ;  /* 0x000000140e00728c */ /* 0x000fc8000bf04070 */
[----:B------:R-:W-:-:S09]  /*1320*/  UISETP.GT.U32.AND.EX UP0, UPT, UR15, UR21, UPT, UP0 ;  /* 0x000000150f00728c */ /* 0x000fd2000bf04100 */
[----:B------:R-:W-:Y:S05]  /*1330*/  BRA.U UP0, `(.L_x_460) ;  /* 0x0000000100347547 */ /* 0x000fea000b800000 */
[----:B------:R-:W-:-:S04]  /*1340*/  UISETP.GE.U32.AND UP0, UPT, UR14, UR20, UPT ;  /* 0x000000140e00728c */ /* 0x000fc8000bf06070 */
[----:B------:R-:W-:-:S09]  /*1350*/  UISETP.GE.U32.AND.EX UP0, UPT, UR15, UR21, UPT, UP0 ;  /* 0x000000150f00728c */ /* 0x000fd2000bf06100 */
[----:B------:R-:W-:Y:S05]  /*1360*/  BRA.U !UP0, `(.L_x_459) ;  /* 0x0000000508b87547 */ /* 0x000fea000b800000 */
[----:B------:R-:W-:Y:S01]  /*1370*/  IMAD.U32 R0, RZ, RZ, UR22 ;  /* 0x00000016ff007e24 */ /* 0x000fe2000f8e00ff */
[----:B------:R-:W-:-:S04]  /*1380*/  ISETP.GT.U32.AND P0, PT, R7, R4, PT ;  /* 0x000000040700720c */ /* 0x000fc80003f04070 */
[----:B------:R-:W-:-:S13]  /*1390*/  ISETP.GT.U32.AND.EX P0, PT, R0, UR23, PT, P0 ;  /* 0x0000001700007c0c */ /* 0x000fda000bf04100 */
[----:B------:R-:W-:Y:S05]  /*13a0*/  @P0 BRA `(.L_x_460) ;  /* 0x0000000000180947 */ /* 0x000fea0003800000 */
[----:B------:R-:W-:Y:S01]  /*13b0*/  ISETP.GE.U32.AND P0, PT, R6, R2, PT ;  /* 0x000000020600720c */ /* 0x000fe20003f06070 */
[----:B------:R-:W-:Y:S01]  /*13c0*/  IMAD.U32 R0, RZ, RZ, UR22 ;  /* 0x00000016ff007e24 */ /* 0x000fe2000f8e00ff */
[----:B------:R-:W-:Y:S02]  /*13d0*/  ISETP.LT.U32.AND P1, PT, R7, R4, PT ;  /* 0x000000040700720c */ /* 0x000fe40003f21070 */
[----:B------:R-:W-:-:S04]  /*13e0*/  ISETP.GE.U32.AND.EX P0, PT, R9, R3, PT, P0 ;  /* 0x000000030900720c */ /* 0x000fc80003f06100 */
[----:B------:R-:W-:-:S13]  /*13f0*/  ISETP.LT.U32.OR.EX P0, PT, R0, UR23, !P0, P1 ;  /* 0x0000001700007c0c */ /* 0x000fda000c701510 */
[----:B------:R-:W-:Y:S05]  /*1400*/  @P0 BRA `(.L_x_459) ;  /* 0x0000000400900947 */ /* 0x000fea0003800000 */
.L_x_460:
[----:B------:R-:W-:Y:S01]  /*1410*/  ISETP.GE.U32.AND P0, PT, R6, R2, PT ;  /* 0x000000020600720c */ /* 0x000fe20003f06070 */
[----:B------:R-:W-:Y:S01]  /*1420*/  IMAD.U32 R11, RZ, RZ, UR22 ;  /* 0x00000016ff0b7e24 */ /* 0x000fe2000f8e00ff */
[-C--:B------:R-:W-:Y:S01]  /*1430*/  ISETP.LT.U32.AND P2, PT, R7, R4.reuse, PT ;  /* 0x000000040700720c */ /* 0x080fe20003f41070 */
[----:B------:R-:W-:Y:S01]  /*1440*/  UISETP.LT.U32.AND UP2, UPT, UR14, UR20, UPT ;  /* 0x000000140e00728c */ /* 0x000fe2000bf41070 */
[----:B------:R-:W-:Y:S02]  /*1450*/  ISETP.GE.U32.AND.EX P1, PT, R9, R3, PT, P0 ;  /* 0x000000030900720c */ /* 0x000fe40003f26100 */
[----:B------:R-:W-:Y:S02]  /*1460*/  IADD3 R5, P0, PT, R7, -R4, RZ ;  /* 0x8000000407057210 */ /* 0x000fe40007f1e0ff */
[----:B------:R-:W-:Y:S02]  /*1470*/  SEL R0, RZ, 0x1, P1 ;  /* 0x00000001ff007807 */ /* 0x000fe40000800000 */
[----:B------:R-:W-:-:S02]  /*1480*/  IADD3.X R11, PT, PT, R11, ~UR23, RZ, P0, !PT ;  /* 0x800000170b0b7c10 */ /* 0x000fc400087fe4ff */
[----:B------:R-:W-:Y:S02]  /*1490*/  ISETP.GE.U32.AND P0, PT, R5, R0, PT ;  /* 0x000000000500720c */ /* 0x000fe40003f06070 */
[----:B------:R-:W-:Y:S01]  /*14a0*/  SEL R0, RZ, 0xffffffff, P1 ;  /* 0xffffffffff007807 */ /* 0x000fe20000800000 */
[----:B------:R-:W-:Y:S01]  /*14b0*/  VOTEU.ANY UP0, P2 ;  /* 0x0000000000ff7886 */ /* 0x000fe20001000100 */
        /* <DEDUP_REMOVED lines=9> */
[----:B------:R-:W-:Y:S01]  /*1550*/  IADD3 R6, P0, PT, R6, -R2, RZ ;  /* 0x8000000206067210 */ /* 0x000fe20007f1e0ff */
[----:B------:R-:W-:-:S02]  /*1560*/  UIADD3 UR4, UP3, UPT, UR10, -UR6, URZ ;  /* 0x800000060a047290 */ /* 0x000fc4000ff7e0ff */
[----:B------:R-:W-:Y:S01]  /*1570*/  UISETP.GE.U32.AND.EX UP4, UPT, UR11, URZ, UPT, UP4 ;  /* 0x000000ff0b00728c */ /* 0x000fe2000bf86140 */
[----:B------:R-:W-:Y:S01]  /*1580*/  R2UR UR22, R0 ;  /* 0x00000000001672ca */ /* 0x000fe200000e0000 */
[----:B------:R-:W-:Y:S01]  /*1590*/  UISETP.LT.U32.AND UP0, UPT, UR10, UR6, UPT ;  /* 0x000000060a00728c */ /* 0x000fe2000bf01070 */
[----:B------:R-:W-:Y:S01]  /*15a0*/  IMAD.X R9, R9, 0x1, ~R3, P0 ;  /* 0x0000000109097824 */ /* 0x000fe200000e0e03 */
[----:B------:R-:W-:Y:S02]  /*15b0*/  UISETP.LT.U32.OR.EX UP2, UPT, UR15, UR21, !UP4, UP2 ;  /* 0x000000150f00728c */ /* 0x000fe4000e741520 */
[----:B------:R-:W-:Y:S02]  /*15c0*/  UIADD3.X UR10, UPT, UPT, UR13, ~UR7, URZ, UP3, !UPT ;  /* 0x800000070d0a7290 */ /* 0x000fe40009ffe4ff */
[----:B------:R-:W-:Y:S02]  /*15d0*/  USEL UR12, URZ, 0x1, !UP2 ;  /* 0x00000001ff0c7887 */ /* 0x000fe4000d000000 */
[----:B------:R-:W-:-:S02]  /*15e0*/  USEL UR5, URZ, 0xffffffff, !UP2 ;  /* 0xffffffffff057887 */ /* 0x000fc4000d000000 */
[----:B------:R-:W-:Y:S02]  /*15f0*/  UISETP.GE.U32.AND UP2, UPT, UR4, UR12, UPT ;  /* 0x0000000c0400728c */ /* 0x000fe4000bf46070 */
[----:B------:R-:W-:Y:S02]  /*1600*/  UIADD3 UR4, UP3, UPT, UR5, UR4, URZ ;  /* 0x0000000405047290 */ /* 0x000fe4000ff7e0ff */
[----:B------:R-:W-:Y:S02]  /*1610*/  UISETP.GE.U32.AND.EX UP2, UPT, UR10, URZ, UPT, UP2 ;  /* 0x000000ff0a00728c */ /* 0x000fe4000bf46120 */
[----:B------:R-:W-:Y:S02]  /*1620*/  UIADD3.X UR5, UPT, UPT, UR5, UR10, URZ, UP3, !UPT ;  /* 0x0000000a05057290 */ /* 0x000fe40009ffe4ff */
[----:B------:R-:W-:Y:S02]  /*1630*/  UISETP.LT.U32.OR.EX UP0, UPT, UR13, UR7, !UP2, UP0 ;  /* 0x000000070d00728c */ /* 0x000fe4000d701500 */
[----:B------:R-:W-:-:S02]  /*1640*/  UISETP.GT.U32.AND UP2, UPT, UR4, UR6, UPT ;  /* 0x000000060400728c */ /* 0x000fc4000bf44070 */
[----:B------:R-:W-:Y:S02]  /*1650*/  USEL UR10, URZ, 0x1, !UP0 ;  /* 0x00000001ff0a7887 */ /* 0x000fe4000c000000 */
[----:B------:R-:W-:Y:S02]  /*1660*/  UISETP.GT.U32.AND.EX UP0, UPT, UR5, UR7, UPT, UP2 ;  /* 0x000000070500728c */ /* 0x000fe4000bf04120 */
[----:B------:R-:W-:Y:S02]  /*1670*/  UISETP.NE.U32.AND UP2, UPT, UR18, UR10, UPT ;  /* 0x0000000a1200728c */ /* 0x000fe4000bf45070 */
[----:B------:R-:W-:Y:S02]  /*1680*/  USEL UR9, URZ, 0xffffffff, !UP1 ;  /* 0xffffffffff097887 */ /* 0x000fe4000c800000 */
[----:B------:R-:W-:Y:S02]  /*1690*/  UISETP.NE.OR.EX UP0, UPT, UR19, URZ, UP0, UP2 ;  /* 0x000000ff1300728c */ /* 0x000fe40008705720 */
[----:B------:R-:W-:Y:S01]  /*16a0*/  UIADD3 UR8, UP1, UPT, UR9, UR8, URZ ;  /* 0x0000000809087290 */ /* 0x000fe2000ff3e0ff */
[----:B------:R-:W-:Y:S01]  /*16b0*/  UMOV UR10, UR4 ;  /* 0x00000004000a7c82 */ /* 0x000fe20008000000 */
[----:B------:R-:W-:-:S02]  /*16c0*/  UMOV UR13, UR5 ;  /* 0x00000005000d7c82 */ /* 0x000fc40008000000 */
[----:B------:R-:W-:-:S03]  /*16d0*/  UIADD3.X UR9, UPT, UPT, UR9, UR11, URZ, UP1, !UPT ;  /* 0x0000000b09097290 */ /* 0x000fc60008ffe4ff */
[----:B------:R-:W-:-:S04]  /*16e0*/  UMOV UR14, UR8 ;  /* 0x00000008000e7c82 */ /* 0x000fc80008000000 */
        /* <DEDUP_REMOVED lines=21> */
.L_x_461:
        /* <DEDUP_REMOVED lines=21> */
[----:B------:R-:W-:-:S02]  /*1990*/  USEL UR8, URZ, 0xffffffff, !UP0 ;  /* 0xffffffffff087887 */ /* 0x000fc4000c000000 */
[----:B------:R-:W-:Y:S01]  /*19a0*/  UISETP.GE.U32.AND.EX UP1, UPT, UR9, URZ, UPT, UP1 ;  /* 0x000000ff0900728c */ /* 0x000fe2000bf26110 */
[----:B------:R-:W-:Y:S01]  /*19b0*/  R2UR UR22, R0 ;  /* 0x00000000001672ca */ /* 0x000fe200000e0000 */
[----:B------:R-:W-:Y:S01]  /*19c0*/  UIADD3 UR5, UP0, UPT, UR8, UR5, URZ ;  /* 0x0000000508057290 */ /* 0x000fe2000ff1e0ff */
[----:B------:R-:W-:Y:S01]  /*19d0*/  IMAD.X R9, R9, 0x1, ~R3, P0 ;  /* 0x0000000109097824 */ /* 0x000fe200000e0e03 */
[----:B------:R-:W-:-:S04]  /*19e0*/  UISETP.LT.U32.OR.EX UP1, UPT, UR15, UR21, !UP1, UP2 ;  /* 0x000000150f00728c */ /* 0x000fc8000cf21520 */
[----:B------:R-:W-:Y:S01]  /*19f0*/  USEL UR4, URZ, 0xffffffff, !UP1 ;  /* 0xffffffffff047887 */ /* 0x000fe2000c800000 */
[----:B------:R-:W-:-:S03]  /*1a00*/  UMOV UR14, UR5 ;  /* 0x00000005000e7c82 */ /* 0x000fc60008000000 */
[----:B------:R-:W-:-:S04]  /*1a10*/  UIADD3 UR10, UP1, UP2, UR4, -UR6, UR10 ;  /* 0x80000006040a7290 */ /* 0x000fc8000fa3e00a */
[----:B------:R-:W-:Y:S02]  /*1a20*/  UIADD3.X UR13, UPT, UPT, UR4, ~UR7, UR13, UP1, UP2 ;  /* 0x80000007040d7290 */ /* 0x000fe40008fe440d */
[----:B------:R-:W-:-:S07]  /*1a30*/  UIADD3.X UR4, UPT, UPT, UR8, UR9, URZ, UP0, !UPT ;  /* 0x0000000908047290 */ /* 0x000fce00087fe4ff */
[----:B------:R-:W-:-:S05]  /*1a40*/  UMOV UR15, UR4 ;  /* 0x00000004000f7c82 */ /* 0x000fca0008000000 */
.L_x_459:
[----:B------:R-:W0:Y:S01]  /*1a50*/  LDC.64 R2, c[0x0][0x388] ;  /* 0x0000e200ff027b82 */ /* 0x000e220000000a00 */
[----:B------:R-:W-:Y:S02]  /*1a60*/  IMAD.MOV.U32 R8, RZ, RZ, R6 ;  /* 0x000000ffff087224 */ /* 0x000fe400078e0006 */
[----:B------:R-:W-:Y:S02]  /*1a70*/  IMAD.U32 R5, RZ, RZ, UR22 ;  /* 0x00000016ff057e24 */ /* 0x000fe4000f8e00ff */
[----:B------:R-:W-:Y:S02]  /*1a80*/  IMAD.U32 R10, RZ, RZ, UR14 ;  /* 0x0000000eff0a7e24 */ /* 0x000fe4000f8e00ff */
[----:B------:R-:W-:Y:S02]  /*1a90*/  IMAD.U32 R11, RZ, RZ, UR15 ;  /* 0x0000000fff0b7e24 */ /* 0x000fe4000f8e00ff */
[----:B------:R-:W-:Y:S02]  /*1aa0*/  IMAD.U32 R12, RZ, RZ, UR10 ;  /* 0x0000000aff0c7e24 */ /* 0x000fe4000f8e00ff */
[----:B------:R-:W-:-:S02]  /*1ab0*/  IMAD.U32 R13, RZ, RZ, UR13 ;  /* 0x0000000dff0d7e24 */ /* 0x000fc4000f8e00ff */
[----:B------:R-:W-:Y:S01]  /*1ac0*/  IMAD.MOV.U32 R4, RZ, RZ, R7 ;  /* 0x000000ffff047224 */ /* 0x000fe200078e0007 */
[----:B0-----:R-:W-:Y:S04]  /*1ad0*/  STG.E.64 desc[UR16][R2.64], R8 ;  /* 0x0000000802007986 */ /* 0x001fe8000c101b10 */
[----:B------:R-:W-:Y:S04]  /*1ae0*/  STG.E.64 desc[UR16][R2.64+0x8], R4 ;  /* 0x0000080402007986 */ /* 0x000fe8000c101b10 */
[----:B------:R-:W-:Y:S04]  /*1af0*/  STG.E.64 desc[UR16][R2.64+0x10], R10 ;  /* 0x0000100a02007986 */ /* 0x000fe8000c101b10 */
[----:B------:R-:W-:Y:S01]  /*1b00*/  STG.E.64 desc[UR16][R2.64+0x18], R12 ;  /* 0x0000180c02007986 */ /* 0x000fe2000c101b10 */
[----:B------:R-:W-:Y:S05]  /*1b10*/  EXIT ;  /* 0x000000000000794d */ /* 0x000fea0003800000 */
.L_x_462:
        /* <DEDUP_REMOVED lines=14> */
.L_x_581:


//--------------------- .text.test_point_double   --------------------------
	.section	.text.test_point_double,"ax",@progbits
	.align	128
        .global         test_point_double
        .type           test_point_double,@function
        .size           test_point_double,(.L_x_582 - test_point_double)
        .other          test_point_double,@"STO_CUDA_ENTRY STV_DEFAULT"
test_point_double:
.text.test_point_double:
[----:B------:R-:W0:Y:S01]  /*0000*/  LDC R1, c[0x0][0x37c] ;  /* 0x0000df00ff017b82 */ /* 0x000e220000000800 */
[----:B------:R-:W1:Y:S07]  /*0010*/  S2R R0, SR_TID.X ;  /* 0x0000000000007919 */ /* 0x000e6e0000002100 */
[----:B------:R-:W2:Y:S01]  /*0020*/  S2UR UR4, SR_CTAID.X ;  /* 0x00000000000479c3 */ /* 0x000ea20000002500 */
[----:B------:R-:W2:Y:S01]  /*0030*/  LDCU UR5, c[0x0][0x360] ;  /* 0x00006c00ff0577ac */ /* 0x000ea20008000800 */
[----:B0-----:R-:W-:Y:S01]  /*0040*/  VIADD R1, R1, 0xffffffe0 ;  /* 0xffffffe001017836 */ /* 0x001fe20000000000 */
[----:B--2---:R-:W-:Y:S01]  /*0050*/  UIMAD UR4, UR4, UR5, URZ ;  /* 0x00000005040472a4 */ /* 0x004fe2000f8e02ff */
[----:B-1----:R-:W-:-:S05]  /*0060*/  IMAD.MOV R0, RZ, RZ, -R0 ;  /* 0x000000ffff007224 */ /* 0x002fca00078e0a00 */
[----:B------:R-:W-:-:S13]  /*0070*/  ISETP.NE.AND P0, PT, R0, UR4, PT ;  /* 0x0000000400007c0c */ /* 0x000fda000bf05270 */
[----:B------:R-:W-:Y:S05]  /*0080*/  @P0 EXIT ;  /* 0x000000000000094d */ /* 0x000fea0003800000 */
[----:B------:R-:W0:Y:S01]  /*0090*/  LDC.64 R2, c[0x0][0x388] ;  /* 0x0000e200ff027b82 */ /* 0x000e220000000a00 */
[----:B------:R-:W0:Y:S02]  /*00a0*/  LDCU.64 UR6, c[0x0][0x358] ;  /* 0x00006b00ff0677ac */ /* 0x000e240008000a00 */
[----:B0-----:R-:W2:Y:S04]  /*00b0*/  LDG.E.64 R44, desc[UR6][R2.64] ;  /* 0x00000006022c7981 */ /* 0x001ea8000c1e1b00 */
[----:B------:R-:W3:Y:S04]  /*00c0*/  LDG.E.64 R42, desc[UR6][R2.64+0x8] ;  /* 0x00000806022a7981 */ /* 0x000ee8000c1e1b00 */
[----:B------:R-:W4:Y:S04]  /*00d0*/  LDG.E.64 R40, desc[UR6][R2.64+0x10] ;  /* 0x0000100602287981 */ /* 0x000f28000c1e1b00 */
[----:B------:R0:W4:Y:S01]  /*00e0*/  LDG.E.64 R38, desc[UR6][R2.64+0x18] ;  /* 0x0000180602267981 */ /* 0x000122000c1e1b00 */
[----:B------:R-:W-:Y:S01]  /*00f0*/  UMOV UR4, URZ ;  /* 0x000000ff00047c82 */ /* 0x000fe20008000000 */
[----:B--2---:R-:W-:-:S04]  /*0100*/  IMAD.WIDE.U32 R14, R45, R44, RZ ;  /* 0x0000002c2d0e7225 */ /* 0x004fc800078e00ff */
[----:B------:R-:W-:-:S04]  /*0110*/  IMAD.WIDE.U32 R4, R44, R44, RZ ;  /* 0x0000002c2c047225 */ /* 0x000fc800078e00ff */
[----:B------:R-:W-:-:S04]  /*0120*/  IMAD.WIDE.U32 R14, P0, R44, R45, R14 ;  /* 0x0000002d2c0e7225 */ /* 0x000fc8000780000e */
[----:B---3--:R-:W-:Y:S01]  /*0130*/  IMAD R13, R43, R44, RZ ;  /* 0x0000002c2b0d7224 */ /* 0x008fe200078e02ff */
[----:B------:R-:W-:Y:S01]  /*0140*/  IADD3 RZ, P1, PT, R5, R14, RZ ;  /* 0x0000000e05ff7210 */ /* 0x000fe20007f3e0ff */
[----:B------:R-:W-:-:S04]  /*0150*/  IMAD.WIDE.U32 R8, R45, R42, RZ ;  /* 0x0000002a2d087225 */ /* 0x000fc800078e00ff */
[-C--:B------:R-:W-:Y:S02]  /*0160*/  IMAD R19, R45, R42.reuse, R13 ;  /* 0x0000002a2d137224 */ /* 0x080fe400078e020d */
[----:B------:R-:W-:-:S04]  /*0170*/  IMAD.WIDE.U32 R10, R43, R42, RZ ;  /* 0x0000002a2b0a7225 */ /* 0x000fc800078e00ff */
[----:B------:R-:W-:-:S04]  /*0180*/  IMAD.WIDE.U32 R4, R42, R44, RZ ;  /* 0x0000002c2a047225 */ /* 0x000fc800078e00ff */
[----:B------:R-:W-:Y:S02]  /*0190*/  IMAD.X R13, RZ, RZ, RZ, P0 ;  /* 0x000000ffff0d7224 */ /* 0x000fe400000e06ff */
[----:B------:R-:W-:Y:S02]  /*01a0*/  IMAD.MOV.U32 R12, RZ, RZ, R15 ;  /* 0x000000ffff0c7224 */ /* 0x000fe400078e000f */
[----:B------:R-:W-:-:S04]  /*01b0*/  IMAD.WIDE.U32 R6, R44, R42, RZ ;  /* 0x0000002a2c067225 */ /* 0x000fc800078e00ff */
[----:B------:R-:W-:-:S04]  /*01c0*/  IMAD.WIDE.U32 R8, P0, R44, R43, R8 ;  /* 0x0000002b2c087225 */ /* 0x000fc80007800008 */
[----:B------:R-:W-:Y:S01]  /*01d0*/  IMAD.IADD R24, R5, 0x1, R19 ;  /* 0x0000000105187824 */ /* 0x000fe200078e0213 */
[----:B------:R-:W-:Y:S01]  /*01e0*/  IADD3 RZ, P2, PT, R7, R8, RZ ;  /* 0x0000000807ff7210 */ /* 0x000fe20007f5e0ff */
[----:B------:R-:W-:-:S03]  /*01f0*/  IMAD.WIDE.U32.X R12, R45, R45, R12, P1 ;  /* 0x0000002d2d0c7225 */ /* 0x000fc600008e040c */
[C---:B------:R-:W-:Y:S01]  /*0200*/  SHF.L.U64.HI R7, R4.reuse, 0x1, R24 ;  /* 0x0000000104077819 */ /* 0x040fe20000010218 */
[----:B------:R-:W-:Y:S02]  /*0210*/  IMAD.SHL.U32 R0, R4, 0x2, RZ ;  /* 0x0000000204007824 */ /* 0x000fe400078e00ff */
[----:B0-----:R-:W-:-:S04]  /*0220*/  IMAD.WIDE.U32 R2, P4, R42, R43, R10 ;  /* 0x0000002b2a027225 */ /* 0x001fc8000788000a */
[----:B------:R-:W-:Y:S02]  /*0230*/  IMAD.MOV.U32 R10, RZ, RZ, R9 ;  /* 0x000000ffff0a7224 */ /* 0x000fe400078e0009 */
[----:B------:R-:W-:-:S04]  /*0240*/  IMAD.WIDE.U32 R16, R42, R42, RZ ;  /* 0x0000002a2a107225 */ /* 0x000fc800078e00ff */
[----:B------:R-:W-:Y:S01]  /*0250*/  IMAD.X R11, RZ, RZ, RZ, P0 ;  /* 0x000000ffff0b7224 */ /* 0x000fe200000e06ff */
[----:B------:R-:W-:Y:S01]  /*0260*/  IADD3 R5, P0, PT, R0, R12, RZ ;  /* 0x0000000c00057210 */ /* 0x000fe20007f1e0ff */
[----:B----4-:R-:W-:Y:S01]  /*0270*/  IMAD.WIDE.U32 R8, R45, R40, RZ ;  /* 0x000000282d087225 */ /* 0x010fe200078e00ff */
[----:B------:R-:W-:-:S03]  /*0280*/  IADD3 RZ, P3, PT, R17, R2, RZ ;  /* 0x0000000211ff7210 */ /* 0x000fc60007f7e0ff */
[----:B------:R-:W-:Y:S02]  /*0290*/  IMAD R21, R41, R44, RZ ;  /* 0x0000002c29157224 */ /* 0x000fe400078e02ff */
[----:B------:R-:W-:Y:S01]  /*02a0*/  IMAD.X R6, R7, 0x1, R13, P0 ;  /* 0x0000000107067824 */ /* 0x000fe200000e060d */
[----:B------:R-:W-:Y:S01]  /*02b0*/  ISETP.GE.U32.AND P0, PT, R5, R0, PT ;  /* 0x000000000500720c */ /* 0x000fe20003f06070 */
[----:B------:R-:W-:-:S03]  /*02c0*/  IMAD.WIDE.U32 R16, P1, R44, R41, R8 ;  /* 0x000000292c107225 */ /* 0x000fc60007820008 */
[----:B------:R-:W-:Y:S01]  /*02d0*/  ISETP.GE.U32.AND.EX P0, PT, R6, R7, PT, P0 ;  /* 0x000000070600720c */ /* 0x000fe20003f06100 */
[----:B------:R-:W-:-:S04]  /*02e0*/  IMAD.WIDE.U32 R8, R40, R44, RZ ;  /* 0x0000002c28087225 */ /* 0x000fc800078e00ff */
[----:B------:R-:W-:-:S04]  /*02f0*/  IMAD.WIDE.U32.X R10, R45, R43, R10, P2 ;  /* 0x0000002b2d0a7225 */ /* 0x000fc800010e040a */
[----:B------:R-:W-:Y:S01]  /*0300*/  IMAD R23, R45, R40, R21 ;  /* 0x000000282d177224 */ /* 0x000fe200078e0215 */
[----:B------:R-:W-:Y:S01]  /*0310*/  IADD3 R7, P2, PT, R10, R8, RZ ;  /* 0x000000080a077210 */ /* 0x000fe20007f5e0ff */
[----:B------:R-:W-:-:S03]  /*0320*/  IMAD.WIDE.U32 R18, R43, R40, RZ ;  /* 0x000000282b127225 */ /* 0x000fc600078e00ff */
[----:B------:R-:W-:Y:S01]  /*0330*/  SHF.L.W.U32.HI R24, R24, 0x1, R7 ;  /* 0x0000000118187819 */ /* 0x000fe20000010e07 */
[----:B------:R-:W-:Y:S02]  /*0340*/  IMAD.IADD R23, R9, 0x1, R23 ;  /* 0x0000000109177824 */ /* 0x000fe400078e0217 */
[----:B------:R-:W-:-:S04]  /*0350*/  IMAD.WIDE.U32 R12, R44, R40, RZ ;  /* 0x000000282c0c7225 */ /* 0x000fc800078e00ff */
[----:B------:R-:W-:Y:S01]  /*0360*/  IMAD.X R4, R23, 0x1, R11, P2 ;  /* 0x0000000117047824 */ /* 0x000fe200010e060b */
[----:B------:R-:W-:Y:S01]  /*0370*/  IADD3 RZ, P5, PT, R13, R16, RZ ;  /* 0x000000100dff7210 */ /* 0x000fe20007fbe0ff */
[----:B------:R-:W-:-:S03]  /*0380*/  IMAD.WIDE.U32 R20, P6, R42, R41, R18 ;  /* 0x000000292a147225 */ /* 0x000fc600078c0012 */
[----:B------:R-:W-:Y:S01]  /*0390*/  SHF.L.W.U32.HI R25, R7, 0x1, R4 ;  /* 0x0000000107197819 */ /* 0x000fe20000010e04 */
[----:B------:R-:W-:-:S04]  /*03a0*/  IMAD.WIDE.U32 R12, R42, R40, RZ ;  /* 0x000000282a0c7225 */ /* 0x000fc800078e00ff */
[----:B------:R-:W-:Y:S01]  /*03b0*/  IMAD.X R19, RZ, RZ, RZ, P1 ;  /* 0x000000ffff137224 */ /* 0x000fe200008e06ff */
[----:B------:R-:W-:Y:S01]  /*03c0*/  ISETP.GE.U32.AND P1, PT, R7, R8, PT ;  /* 0x000000080700720c */ /* 0x000fe20003f26070 */
[----:B------:R-:W-:Y:S01]  /*03d0*/  IMAD R11, R39, R44, RZ ;  /* 0x0000002c270b7224 */ /* 0x000fe200078e02ff */
[----:B------:R-:W-:Y:S01]  /*03e0*/  IADD3 RZ, P2, PT, R13, R20, RZ ;  /* 0x000000140dff7210 */ /* 0x000fe20007f5e0ff */
[----:B------:R-:W-:Y:S01]  /*03f0*/  IMAD.MOV.U32 R18, RZ, RZ, R17 ;  /* 0x000000ffff127224 */ /* 0x000fe200078e0011 */
[----:B------:R-:W-:Y:S01]  /*0400*/  ISETP.GE.U32.AND.EX P1, PT, R4, R23, PT, P1 ;  /* 0x000000170400720c */ /* 0x000fe20003f26110 */
[----:B------:R-:W-:Y:S01]  /*0410*/  IMAD.MOV.U32 R8, RZ, RZ, R21 ;  /* 0x000000ffff087224 */ /* 0x000fe200078e0015 */
[----:B------:R-:W-:Y:S01]  /*0420*/  SEL R7, RZ, 0x1, P0 ;  /* 0x00000001ff077807 */ /* 0x000fe20000000000 */
[----:B------:R-:W-:-:S04]  /*0430*/  IMAD.WIDE.U32 R20, R45, R38, RZ ;  /* 0x000000262d147225 */ /* 0x000fc800078e00ff */
[----:B------:R-:W-:Y:S02]  /*0440*/  IMAD R27, R45, R38, R11 ;  /* 0x000000262d1b7224 */ /* 0x000fe400078e020b */
[----:B------:R-:W-:-:S04]  /*0450*/  IMAD.WIDE.U32 R22, R42, R42, R24 ;  /* 0x0000002a2a167225 */ /* 0x000fc800078e0018 */
[----:B------:R-:W-:-:S04]  /*0460*/  IMAD.WIDE.U32 R16, R38, R44, RZ ;  /* 0x0000002c26107225 */ /* 0x000fc800078e00ff */
[----:B------:R-:W-:Y:S01]  /*0470*/  IMAD.WIDE.U32.X R10, R45, R41, R18, P5 ;  /* 0x000000292d0a7225 */ /* 0x000fe200028e0412 */
[----:B------:R-:W-:-:S03]  /*0480*/  SEL R19, RZ, 0x1, P1 ;  /* 0x00000001ff137807 */ /* 0x000fc60000800000 */
[----:B------:R-:W-:Y:S02]  /*0490*/  IMAD.MOV.U32 R12, RZ, RZ, R3 ;  /* 0x000000ffff0c7224 */ /* 0x000fe400078e0003 */
[----:B------:R-:W-:Y:S02]  /*04a0*/  IMAD.IADD R23, R2, 0x1, R23 ;  /* 0x0000000102177824 */ /* 0x000fe400078e0217 */
[----:B------:R-:W-:Y:S01]  /*04b0*/  IMAD.X R13, RZ, RZ, RZ, P4 ;  /* 0x000000ffff0d7224 */ /* 0x000fe200020e06ff */
[----:B------:R-:W-:Y:S01]  /*04c0*/  IADD3 R18, P4, P5, R16, R10, R19 ;  /* 0x0000000a10127210 */ /* 0x000fe20007d9e013 */
[----:B------:R-:W-:-:S04]  /*04d0*/  IMAD.WIDE.U32 R20, P1, R44, R39, R20 ;  /* 0x000000272c147225 */ /* 0x000fc80007820014 */
[----:B------:R-:W-:-:S04]  /*04e0*/  IMAD.WIDE.U32 R2, R44, R38, RZ ;  /* 0x000000262c027225 */ /* 0x000fc800078e00ff */
[----:B------:R-:W-:Y:S01]  /*04f0*/  IMAD.IADD R27, R17, 0x1, R27 ;  /* 0x00000001111b7824 */ /* 0x000fe200078e021b */
[----:B------:R-:W-:Y:S01]  /*0500*/  IADD3 RZ, P0, PT, R3, R20, RZ ;  /* 0x0000001403ff7210 */ /* 0x000fe20007f1e0ff */
[----:B------:R-:W-:Y:S01]  /*0510*/  IMAD.X R17, RZ, RZ, RZ, P1 ;  /* 0x000000ffff117224 */ /* 0x000fe200008e06ff */
[----:B------:R-:W-:Y:S01]  /*0520*/  ISETP.GE.U32.AND P1, PT, R18, R16, PT ;  /* 0x000000101200720c */ /* 0x000fe20003f26070 */
[----:B------:R-:W-:Y:S01]  /*0530*/  IMAD.MOV.U32 R16, RZ, RZ, R21 ;  /* 0x000000ffff107224 */ /* 0x000fe200078e0015 */
[----:B------:R-:W-:Y:S01]  /*0540*/  IADD3.X R19, PT, PT, R27, R11, RZ, P4, P5 ;  /* 0x0000000b1b137210 */ /* 0x000fe200027ea4ff */
[----:B------:R-:W-:Y:S01]  /*0550*/  IMAD.X R9, RZ, RZ, RZ, P6 ;  /* 0x000000ffff097224 */ /* 0x000fe200030e06ff */
[----:B------:R-:W-:Y:S01]  /*0560*/  IADD3 R0, P4, PT, R7, R22, RZ ;  /* 0x0000001607007210 */ /* 0x000fe20007f9e0ff */
[----:B------:R-:W-:Y:S01]  /*0570*/  IMAD R7, R41, R42, RZ ;  /* 0x0000002a29077224 */ /* 0x000fe200078e02ff */
[----:B------:R-:W-:Y:S01]  /*0580*/  ISETP.GE.U32.AND.EX P1, PT, R19, R27, PT, P1 ;  /* 0x0000001b1300720c */ /* 0x000fe20003f26110 */
[----:B------:R-:W-:Y:S01]  /*0590*/  IMAD.WIDE.U32.X R10, R45, R39, R16, P0 ;  /* 0x000000272d0a7225 */ /* 0x000fe200000e0410 */
[----:B------:R-:W-:Y:S01]  /*05a0*/  ISETP.GE.U32.AND P0, PT, R0, R22, PT ;  /* 0x000000160000720c */ /* 0x000fe20003f06070 */
[----:B------:R-:W0:Y:S01]  /*05b0*/  LDC.64 R26, c[0x0][0x380] ;  /* 0x0000e000ff1a7b82 */ /* 0x000e220000000a00 */
[----:B------:R-:W-:Y:S01]  /*05c0*/  SEL R3, RZ, 0x1, P1 ;  /* 0x00000001ff037807 */ /* 0x000fe20000800000 */
[----:B------:R-:W-:-:S03]  /*05d0*/  IMAD.WIDE.U32 R16, R42, R40, R18 ;  /* 0x000000282a107225 */ /* 0x000fc600078e0012 */
[----:B------:R-:W-:Y:S01]  /*05e0*/  IADD3 R10, P5, PT, R3, R10, RZ ;  /* 0x0000000a030a7210 */ /* 0x000fe20007fbe0ff */
[----:B------:R-:W-:Y:S01]  /*05f0*/  IMAD R7, R43, R40, R7 ;  /* 0x000000282b077224 */ /* 0x000fe200078e0207 */
[----:B------:R-:W-:Y:S01]  /*0600*/  ISETP.GE.U32.AND P1, PT, R16, R18, PT ;  /* 0x000000121000720c */ /* 0x000fe20003f26070 */
[----:B------:R-:W-:Y:S01]  /*0610*/  IMAD.X R2, RZ, RZ, R23, P4 ;  /* 0x000000ffff027224 */ /* 0x000fe200020e0617 */
[----:B------:R-:W-:Y:S01]  /*0620*/  ISETP.LT.U32.AND P4, PT, R22, R24, PT ;  /* 0x000000181600720c */ /* 0x000fe20003f81070 */
[----:B------:R-:W-:Y:S01]  /*0630*/  IMAD.IADD R7, R17, 0x1, R7 ;  /* 0x0000000111077824 */ /* 0x000fe200078e0207 */
[----:B------:R-:W-:Y:S01]  /*0640*/  SHF.L.W.U32.HI R3, R4, 0x1, R16 ;  /* 0x0000000104037819 */ /* 0x000fe20000010e10 */
[----:B------:R-:W-:Y:S01]  /*0650*/  IMAD.X R11, RZ, RZ, R11, P5 ;  /* 0x000000ffff0b7224 */ /* 0x000fe200028e060b */
[----:B------:R-:W-:Y:S01]  /*0660*/  ISETP.GE.U32.AND.EX P0, PT, R2, R23, PT, P0 ;  /* 0x000000170200720c */ /* 0x000fe20003f06100 */
[----:B------:R-:W-:Y:S01]  /*0670*/  IMAD.WIDE.U32.X R8, R43, R41, R8, P2 ;  /* 0x000000292b087225 */ /* 0x000fe200010e0408 */
[----:B------:R-:W-:-:S02]  /*0680*/  ISETP.GE.U32.AND.EX P1, PT, R7, R19, PT, P1 ;  /* 0x000000130700720c */ /* 0x000fc40003f26110 */
[----:B------:R-:W-:Y:S01]  /*0690*/  ISETP.LT.U32.OR.EX P0, PT, R23, R25, !P0, P4 ;  /* 0x000000191700720c */ /* 0x000fe20004701540 */
[----:B------:R-:W-:Y:S01]  /*06a0*/  IMAD R19, R39, R42, RZ ;  /* 0x0000002a27137224 */ /* 0x000fe200078e02ff */
[----:B------:R-:W-:Y:S01]  /*06b0*/  SEL R47, RZ, 0x1, P1 ;  /* 0x00000001ff2f7807 */ /* 0x000fe20000800000 */
[C---:B------:R-:W-:Y:S01]  /*06c0*/  IMAD.WIDE.U32.X R22, R43.reuse, R43, R12, P3 ;  /* 0x0000002b2b167225 */ /* 0x040fe200018e040c */
[----:B------:R-:W-:Y:S01]  /*06d0*/  SHF.L.W.U32.HI R29, R16, 0x1, R7 ;  /* 0x00000001101d7819 */ /* 0x000fe20000010e07 */
[----:B------:R-:W1:Y:S02]  /*06e0*/  LDC.64 R24, c[0x0][0x390] ;  /* 0x0000e400ff187b82 */ /* 0x000e640000000a00 */
[----:B------:R-:W-:Y:S01]  /*06f0*/  IMAD R49, R43, R38, R19 ;  /* 0x000000262b317224 */ /* 0x000fe200078e0213 */
[----:B------:R-:W-:Y:S01]  /*0700*/  IADD3 R4, P2, PT, R3, R22, RZ ;  /* 0x0000001603047210 */ /* 0x000fe20007f5e0ff */
[----:B------:R-:W-:-:S03]  /*0710*/  IMAD.WIDE.U32 R18, R42, R38, R10 ;  /* 0x000000262a127225 */ /* 0x000fc600078e000a */
[----:B------:R-:W-:Y:S01]  /*0720*/  ISETP.LT.U32.AND P1, PT, R4, R3, PT ;  /* 0x000000030400720c */ /* 0x000fe20003f21070 */
[----:B------:R-:W-:Y:S01]  /*0730*/  IMAD.WIDE.U32 R20, R43, R38, RZ ;  /* 0x000000262b147225 */ /* 0x000fe200078e00ff */
[C---:B------:R-:W-:Y:S02]  /*0740*/  IADD3 R47, P5, P6, R18.reuse, R8, R47 ;  /* 0x00000008122f7210 */ /* 0x040fe40007ebe02f */
[----:B------:R-:W-:Y:S01]  /*0750*/  ISETP.GE.U32.AND P3, PT, R18, R10, PT ;  /* 0x0000000a1200720c */ /* 0x000fe20003f66070 */
[----:B------:R-:W-:Y:S01]  /*0760*/  IMAD.IADD R49, R19, 0x1, R49 ;  /* 0x0000000113317824 */ /* 0x000fe200078e0231 */
[----:B------:R-:W-:Y:S01]  /*0770*/  SEL R3, RZ, 0x1, !P0 ;  /* 0x00000001ff037807 */ /* 0x000fe20004000000 */
[----:B------:R-:W-:-:S03]  /*0780*/  IMAD.WIDE.U32 R20, P4, R42, R39, R20 ;  /* 0x000000272a147225 */ /* 0x000fc60007880014 */
[----:B------:R-:W-:Y:S01]  /*0790*/  IADD3.X R8, PT, PT, R49, R9, RZ, P5, P6 ;  /* 0x0000000931087210 */ /* 0x000fe20002fec4ff */
[----:B------:R-:W-:Y:S01]  /*07a0*/  IMAD.WIDE.U32 R16, R42, R38, RZ ;  /* 0x000000262a107225 */ /* 0x000fe200078e00ff */
[----:B------:R-:W-:-:S03]  /*07b0*/  IADD3 R3, P5, PT, R4, R3, RZ ;  /* 0x0000000304037210 */ /* 0x000fc60007fbe0ff */
[----:B------:R-:W-:Y:S01]  /*07c0*/  IMAD.X R28, R29, 0x1, R23, P2 ;  /* 0x000000011d1c7824 */ /* 0x000fe200010e0617 */
[----:B------:R-:W-:Y:S01]  /*07d0*/  ISETP.GE.U32.AND P2, PT, R47, R18, PT ;  /* 0x000000122f00720c */ /* 0x000fe20003f46070 */
[----:B------:R-:W-:Y:S01]  /*07e0*/  IMAD.X R13, RZ, RZ, RZ, P4 ;  /* 0x000000ffff0d7224 */ /* 0x000fe200020e06ff */
[----:B------:R-:W-:Y:S01]  /*07f0*/  ISETP.GE.U32.AND P0, PT, R3, R4, PT ;  /* 0x000000040300720c */ /* 0x000fe20003f06070 */
[----:B------:R-:W-:Y:S01]  /*0800*/  IMAD.X R4, RZ, RZ, R28, P5 ;  /* 0x000000ffff047224 */ /* 0x000fe200028e061c */
[----:B------:R-:W-:Y:S01]  /*0810*/  IADD3 RZ, P4, PT, R17, R20, RZ ;  /* 0x0000001411ff7210 */ /* 0x000fe20007f9e0ff */
[----:B------:R-:W-:Y:S01]  /*0820*/  IMAD.MOV.U32 R12, RZ, RZ, R21 ;  /* 0x000000ffff0c7224 */ /* 0x000fe200078e0015 */
[----:B------:R-:W-:Y:S01]  /*0830*/  ISETP.GE.U32.AND.EX P3, PT, R49, R11, PT, P3 ;  /* 0x0000000b3100720c */ /* 0x000fe20003f66130 */
[----:B0-----:R-:W5:Y:S01]  /*0840*/  LDG.E.64 R16, desc[UR6][R26.64] ;  /* 0x000000061a107981 */ /* 0x001f62000c1e1b00 */
[----:B------:R-:W-:Y:S01]  /*0850*/  ISETP.GE.U32.AND.EX P2, PT, R8, R49, PT, P2 ;  /* 0x000000310800720c */ /* 0x000fe20003f46120 */
[----:B------:R-:W-:Y:S01]  /*0860*/  IMAD.WIDE.U32.X R12, R43, R39, R12, P4 ;  /* 0x000000272b0c7225 */ /* 0x000fe200020e040c */
[----:B------:R-:W-:Y:S01]  /*0870*/  ISETP.GE.U32.AND.EX P0, PT, R4, R28, PT, P0 ;  /* 0x0000001c0400720c */ /* 0x000fe20003f06100 */
[----:B------:R-:W5:Y:S01]  /*0880*/  LDG.E.64 R18, desc[UR6][R26.64+0x8] ;  /* 0x000008061a127981 */ /* 0x000f62000c1e1b00 */
[----:B------:R-:W-:-:S03]  /*0890*/  SEL R9, RZ, 0x1, P2 ;  /* 0x00000001ff097807 */ /* 0x000fc60001000000 */
[----:B------:R-:W5:Y:S04]  /*08a0*/  LDG.E.64 R20, desc[UR6][R26.64+0x10] ;  /* 0x000010061a147981 */ /* 0x000f68000c1e1b00 */
[----:B------:R0:W5:Y:S01]  /*08b0*/  LDG.E.64 R22, desc[UR6][R26.64+0x18] ;  /* 0x000018061a167981 */ /* 0x000162000c1e1b00 */
[C---:B------:R-:W-:Y:S01]  /*08c0*/  IMAD.WIDE.U32 R10, R41.reuse, R40, RZ ;  /* 0x00000028290a7225 */ /* 0x040fe200078e00ff */
[----:B------:R-:W-:Y:S02]  /*08d0*/  ISETP.LT.U32.OR.EX P1, PT, R28, R29, !P0, P1 ;  /* 0x0000001d1c00720c */ /* 0x000fe40004721510 */
[----:B-1----:R-:W5:Y:S01]  /*08e0*/  LDG.E.64 R36, desc[UR6][R24.64] ;  /* 0x0000000618247981 */ /* 0x002f62000c1e1b00 */
[----:B------:R-:W-:-:S03]  /*08f0*/  IMAD.WIDE.U32 R28, R41, R38, RZ ;  /* 0x00000026291c7225 */ /* 0x000fc600078e00ff */
[----:B------:R-:W5:Y:S01]  /*0900*/  LDG.E.64 R34, desc[UR6][R24.64+0x8] ;  /* 0x0000080618227981 */ /* 0x000f62000c1e1b00 */
[----:B0-----:R-:W-:Y:S02]  /*0910*/  SEL R26, RZ, 0x1, P3 ;  /* 0x00000001ff1a7807 */ /* 0x001fe40001800000 */
[----:B------:R-:W-:Y:S01]  /*0920*/  SHF.L.W.U32.HI R27, R47, 0x1, R8 ;  /* 0x000000012f1b7819 */ /* 0x000fe20000010e08 */
[----:B------:R-:W5:Y:S01]  /*0930*/  LDG.E.64 R32, desc[UR6][R24.64+0x10] ;  /* 0x0000100618207981 */ /* 0x000f62000c1e1b00 */
[----:B------:R-:W-:Y:S02]  /*0940*/  IADD3 R12, P2, P4, R9, R12, R26 ;  /* 0x0000000c090c7210 */ /* 0x000fe40007c5e01a */
[----:B------:R-:W-:Y:S01]  /*0950*/  SHF.L.W.U32.HI R26, R7, 0x1, R47 ;  /* 0x00000001071a7819 */ /* 0x000fe20000010e2f */
[C---:B------:R-:W-:Y:S01]  /*0960*/  IMAD.WIDE.U32 R48, P3, R40.reuse, R41, R10 ;  /* 0x0000002928307225 */ /* 0x040fe2000786000a */
[----:B------:R-:W-:Y:S01]  /*0970*/  SEL R7, RZ, 0x1, !P1 ;  /* 0x00000001ff077807 */ /* 0x000fe20004800000 */
[----:B------:R0:W5:Y:S01]  /*0980*/  LDG.E.64 R30, desc[UR6][R24.64+0x18] ;  /* 0x00001806181e7981 */ /* 0x000162000c1e1b00 */
[----:B------:R-:W-:Y:S01]  /*0990*/  IADD3.X R13, PT, PT, RZ, R13, RZ, P2, P4 ;  /* 0x0000000dff0d7210 */ /* 0x000fe200017e84ff */
[----:B------:R-:W-:-:S04]  /*09a0*/  IMAD.WIDE.U32 R10, R40, R38, RZ ;  /* 0x00000026280a7225 */ /* 0x000fc800078e00ff */
[----:B------:R-:W-:-:S04]  /*09b0*/  IMAD.WIDE.U32 R28, P0, R40, R39, R28 ;  /* 0x00000027281c7225 */ /* 0x000fc8000780001c */
[----:B------:R-:W-:Y:S01]  /*09c0*/  IMAD.WIDE.U32 R50, R40, R40, R26 ;  /* 0x0000002828327225 */ /* 0x000fe200078e001a */
[----:B------:R-:W-:-:S03]  /*09d0*/  IADD3 RZ, P5, PT, R11, R28, RZ ;  /* 0x0000001c0bff7210 */ /* 0x000fc60007fbe0ff */
[----:B------:R-:W-:Y:S01]  /*09e0*/  IMAD.WIDE.U32 R46, R40, R40, RZ ;  /* 0x00000028282e7225 */ /* 0x000fe200078e00ff */
[----:B------:R-:W-:Y:S02]  /*09f0*/  IADD3 R7, P2, PT, R7, R50, RZ ;  /* 0x0000003207077210 */ /* 0x000fe40007f5e0ff */
[----:B------:R-:W-:Y:S01]  /*0a00*/  ISETP.LT.U32.AND P1, PT, R50, R26, PT ;  /* 0x0000001a3200720c */ /* 0x000fe20003f21070 */
[----:B0-----:R-:W-:Y:S01]  /*0a10*/  IMAD.X R25, RZ, RZ, RZ, P3 ;  /* 0x000000ffff197224 */ /* 0x001fe200018e06ff */
[----:B------:R-:W-:Y:S01]  /*0a20*/  IADD3 RZ, P3, PT, R47, R48, RZ ;  /* 0x000000302fff7210 */ /* 0x000fe20007f7e0ff */
[----:B------:R-:W-:Y:S01]  /*0a30*/  IMAD R9, R39, R40, RZ ;  /* 0x0000002827097224 */ /* 0x000fe200078e02ff */
[----:B------:R-:W-:Y:S01]  /*0a40*/  ISETP.GE.U32.AND P4, PT, R7, R50, PT ;  /* 0x000000320700720c */ /* 0x000fe20003f86070 */
[----:B------:R-:W-:Y:S02]  /*0a50*/  IMAD.MOV.U32 R24, RZ, RZ, R49 ;  /* 0x000000ffff187224 */ /* 0x000fe400078e0031 */
[----:B------:R-:W-:-:S02]  /*0a60*/  IMAD.IADD R28, R48, 0x1, R51 ;  /* 0x00000001301c7824 */ /* 0x000fc400078e0233 */
[----:B------:R-:W-:-:S04]  /*0a70*/  IMAD.WIDE.U32 R10, R39, R38, RZ ;  /* 0x00000026270a7225 */ /* 0x000fc800078e00ff */
[----:B------:R-:W-:-:S04]  /*0a80*/  IMAD.WIDE.U32 R48, R40, R38, R12 ;  /* 0x0000002628307225 */ /* 0x000fc800078e000c */
[----:B------:R-:W-:Y:S02]  /*0a90*/  IMAD R53, R41, R38, R9 ;  /* 0x0000002629357224 */ /* 0x000fe400078e0209 */
[----:B------:R-:W-:Y:S02]  /*0aa0*/  IMAD.X R9, RZ, RZ, R28, P2 ;  /* 0x000000ffff097224 */ /* 0x000fe400010e061c */
[----:B------:R-:W-:Y:S01]  /*0ab0*/  IMAD.X R47, RZ, RZ, RZ, P0 ;  /* 0x000000ffff2f7224 */ /* 0x000fe200000e06ff */
[----:B------:R-:W-:Y:S01]  /*0ac0*/  ISETP.GE.U32.AND P0, PT, R48, R12, PT ;  /* 0x0000000c3000720c */ /* 0x000fe20003f06070 */
[----:B------:R-:W-:Y:S01]  /*0ad0*/  IMAD.WIDE.U32 R50, R38, R38, RZ ;  /* 0x0000002626327225 */ /* 0x000fe200078e00ff */
[----:B------:R-:W-:-:S03]  /*0ae0*/  ISETP.GE.U32.AND.EX P6, PT, R9, R28, PT, P4 ;  /* 0x0000001c0900720c */ /* 0x000fc60003fc6140 */
[----:B------:R-:W-:Y:S01]  /*0af0*/  IMAD.WIDE.U32 R10, P2, R38, R39, R10 ;  /* 0x00000027260a7225 */ /* 0x000fe2000784000a */
[----:B------:R-:W-:-:S03]  /*0b00*/  ISETP.LT.U32.OR.EX P1, PT, R28, R27, !P6, P1 ;  /* 0x0000001b1c00720c */ /* 0x000fc60007721510 */
[----:B------:R-:W-:Y:S01]  /*0b10*/  IMAD.IADD R12, R49, 0x1, R53 ;  /* 0x00000001310c7824 */ /* 0x000fe200078e0235 */
[----:B------:R-:W-:Y:S01]  /*0b20*/  IADD3 RZ, P4, PT, R51, R10, RZ ;  /* 0x0000000a33ff7210 */ /* 0x000fe20007f9e0ff */
[----:B------:R-:W-:Y:S01]  /*0b30*/  IMAD.MOV.U32 R46, RZ, RZ, R29 ;  /* 0x000000ffff2e7224 */ /* 0x000fe200078e001d */
[----:B------:R-:W-:Y:S01]  /*0b40*/  SHF.L.W.U32.HI R51, R8, 0x1, R48 ;  /* 0x0000000108337819 */ /* 0x000fe20000010e30 */
[C---:B------:R-:W-:Y:S01]  /*0b50*/  IMAD.WIDE.U32.X R24, R41.reuse, R41, R24, P3 ;  /* 0x0000002929187225 */ /* 0x040fe200018e0418 */
[----:B------:R-:W-:Y:S02]  /*0b60*/  ISETP.GE.U32.AND.EX P0, PT, R12, R13, PT, P0 ;  /* 0x0000000d0c00720c */ /* 0x000fe40003f06100 */
[----:B------:R-:W-:Y:S01]  /*0b70*/  SHF.L.W.U32.HI R55, R48, 0x1, R12 ;  /* 0x0000000130377819 */ /* 0x000fe20000010e0c */
[----:B------:R-:W-:Y:S01]  /*0b80*/  IMAD.WIDE.U32.X R26, R41, R39, R46, P5 ;  /* 0x00000027291a7225 */ /* 0x000fe200028e042e */
[----:B------:R-:W-:Y:S02]  /*0b90*/  SEL R57, RZ, 0x1, P0 ;  /* 0x00000001ff397807 */ /* 0x000fe40000000000 */
[----:B------:R-:W-:Y:S01]  /*0ba0*/  IADD3 R24, P5, PT, R51, R24, RZ ;  /* 0x0000001833187210 */ /* 0x000fe20007fbe0ff */
[----:B------:R-:W-:Y:S01]  /*0bb0*/  IMAD.WIDE.U32 R28, R9, 0x3d1, RZ ;  /* 0x000003d1091c7825 */ /* 0x000fe200078e00ff */
[----:B------:R-:W-:-:S02]  /*0bc0*/  SEL R47, RZ, 0x1, !P1 ;  /* 0x00000001ff2f7807 */ /* 0x000fc40004800000 */
[----:B------:R-:W-:Y:S01]  /*0bd0*/  IADD3 R57, P0, PT, R57, R26, RZ ;  /* 0x0000001a39397210 */ /* 0x000fe20007f1e0ff */
[----:B------:R-:W-:Y:S01]  /*0be0*/  IMAD.X R46, R55, 0x1, R25, P5 ;  /* 0x00000001372e7824 */ /* 0x000fe200028e0619 */
[C---:B------:R-:W-:Y:S01]  /*0bf0*/  IADD3 R47, P1, PT, R24.reuse, R47, RZ ;  /* 0x0000002f182f7210 */ /* 0x040fe20007f3e0ff */
[----:B------:R-:W-:Y:S01]  /*0c00*/  IMAD.X R13, RZ, RZ, RZ, P2 ;  /* 0x000000ffff0d7224 */ /* 0x000fe200010e06ff */
[----:B------:R-:W-:Y:S01]  /*0c10*/  ISETP.LT.U32.AND P2, PT, R24, R51, PT ;  /* 0x000000331800720c */ /* 0x000fe20003f41070 */
[----:B------:R-:W-:Y:S02]  /*0c20*/  IMAD.X R26, RZ, RZ, R27, P0 ;  /* 0x000000ffff1a7224 */ /* 0x000fe400000e061b */
[----:B------:R-:W-:Y:S01]  /*0c30*/  IMAD.X R27, RZ, RZ, R46, P1 ;  /* 0x000000ffff1b7224 */ /* 0x000fe200008e062e */
[----:B------:R-:W-:Y:S01]  /*0c40*/  ISETP.GE.U32.AND P1, PT, R47, R24, PT ;  /* 0x000000182f00720c */ /* 0x000fe20003f26070 */
[----:B------:R-:W-:Y:S01]  /*0c50*/  IMAD.WIDE.U32 R48, R7, 0x3d1, RZ ;  /* 0x000003d107307825 */ /* 0x000fe200078e00ff */
[----:B------:R-:W-:-:S02]  /*0c60*/  SHF.L.W.U32.HI R24, R12, 0x1, R57 ;  /* 0x000000010c187819 */ /* 0x000fc40000010e39 */
[----:B------:R-:W-:Y:S01]  /*0c70*/  ISETP.GE.U32.AND.EX P1, PT, R27, R46, PT, P1 ;  /* 0x0000002e1b00720c */ /* 0x000fe20003f26110 */
[----:B------:R-:W-:Y:S01]  /*0c80*/  IMAD.WIDE.U32 R28, P6, RZ, R7, R28 ;  /* 0x00000007ff1c7225 */ /* 0x000fe200078c001c */
[--C-:B------:R-:W-:Y:S02]  /*0c90*/  SHF.L.W.U32.HI R25, R57, 0x1, R26.reuse ;  /* 0x0000000139197819 */ /* 0x100fe40000010e1a */
[----:B------:R-:W-:Y:S01]  /*0ca0*/  ISETP.LT.U32.OR.EX P1, PT, R46, R55, !P1, P2 ;  /* 0x000000372e00720c */ /* 0x000fe20004f21520 */
[----:B------:R-:W-:Y:S01]  /*0cb0*/  IMAD.MOV.U32 R52, RZ, RZ, R29 ;  /* 0x000000ffff347224 */ /* 0x000fe200078e001d */
[----:B------:R-:W-:Y:S01]  /*0cc0*/  IADD3 R54, P5, PT, R49, R28, RZ ;  /* 0x0000001c31367210 */ /* 0x000fe20007fbe0ff */
[----:B------:R-:W-:Y:S01]  /*0cd0*/  IMAD.WIDE.U32 R28, R27, 0x3d1, RZ ;  /* 0x000003d11b1c7825 */ /* 0x000fe200078e00ff */
[----:B------:R-:W-:Y:S02]  /*0ce0*/  IADD3 R8, P3, PT, RZ, R48, RZ ;  /* 0x00000030ff087210 */ /* 0x000fe40007f7e0ff */
[----:B------:R-:W-:Y:S01]  /*0cf0*/  SHF.R.U32.HI R26, RZ, 0x1f, R26 ;  /* 0x0000001fff1a7819 */ /* 0x000fe2000001161a */
[----:B------:R-:W-:Y:S01]  /*0d00*/  IMAD.MOV.U32 R12, RZ, RZ, R11 ;  /* 0x000000ffff0c7224 */ /* 0x000fe200078e000b */
[----:B------:R-:W-:Y:S01]  /*0d10*/  SEL R11, RZ, 0x1, !P1 ;  /* 0x00000001ff0b7807 */ /* 0x000fe20004800000 */
[----:B------:R-:W-:Y:S01]  /*0d20*/  IMAD.WIDE.U32 R50, R38, R38, R24 ;  /* 0x0000002626327225 */ /* 0x000fe200078e0018 */
[----:B------:R-:W-:-:S03]  /*0d30*/  ISETP.GE.U32.AND P0, PT, R8, R48, PT ;  /* 0x000000300800720c */ /* 0x000fc60003f06070 */
[----:B------:R-:W-:Y:S01]  /*0d40*/  IMAD.X R53, RZ, RZ, RZ, P6 ;  /* 0x000000ffff357224 */ /* 0x000fe200030e06ff */
[----:B------:R-:W-:Y:S01]  /*0d50*/  IADD3 R46, P1, PT, R11, R50, RZ ;  /* 0x000000320b2e7210 */ /* 0x000fe20007f3e0ff */
[----:B------:R-:W-:-:S03]  /*0d60*/  IMAD.WIDE.U32 R48, R47, 0x3d1, RZ ;  /* 0x000003d12f307825 */ /* 0x000fc600078e00ff */
[----:B------:R-:W-:Y:S01]  /*0d70*/  ISETP.GE.U32.AND P2, PT, R46, R50, PT ;  /* 0x000000322e00720c */ /* 0x000fe20003f46070 */
[----:B------:R-:W-:-:S04]  /*0d80*/  IMAD.WIDE.U32.X R52, RZ, R9, R52, P5 ;  /* 0x00000009ff347225 */ /* 0x000fc800028e0434 */
[----:B------:R-:W-:Y:S01]  /*0d90*/  IMAD.WIDE.U32 R28, P6, RZ, R47, R28 ;  /* 0x0000002fff1c7225 */ /* 0x000fe200078c001c */
[----:B------:R-:W-:-:S03]  /*0da0*/  IADD3 R52, P5, PT, R52, R48, RZ ;  /* 0x0000003034347210 */ /* 0x000fc60007fbe0ff */
[----:B------:R-:W-:Y:S02]  /*0db0*/  IMAD.IADD R51, R10, 0x1, R51 ;  /* 0x000000010a337824 */ /* 0x000fe400078e0233 */
[----:B------:R-:W-:Y:S01]  /*0dc0*/  IMAD.X R7, R54, 0x1, R7, P3 ;  /* 0x0000000136077824 */ /* 0x000fe200018e0607 */
[----:B------:R-:W-:Y:S01]  /*0dd0*/  IADD3 R11, P3, PT, R49, R28, RZ ;  /* 0x0000001c310b7210 */ /* 0x000fe20007f7e0ff */
[----:B------:R-:W-:Y:S01]  /*0de0*/  IMAD.X R10, RZ, RZ, R51, P1 ;  /* 0x000000ffff0a7224 */ /* 0x000fe200008e0633 */
[----:B------:R-:W-:Y:S01]  /*0df0*/  ISETP.LT.U32.AND P1, PT, R50, R24, PT ;  /* 0x000000183200720c */ /* 0x000fe20003f21070 */
[----:B------:R-:W-:Y:S01]  /*0e00*/  IMAD.X R49, RZ, RZ, RZ, P6 ;  /* 0x000000ffff317224 */ /* 0x000fe200030e06ff */
[----:B------:R-:W-:Y:S01]  /*0e10*/  ISETP.GE.U32.AND.EX P0, PT, R7, R54, PT, P0 ;  /* 0x000000360700720c */ /* 0x000fe20003f06100 */
[----:B------:R-:W-:Y:S01]  /*0e20*/  IMAD.X R53, R11, 0x1, R53, P5 ;  /* 0x000000010b357824 */ /* 0x000fe200028e0635 */
[----:B------:R-:W-:Y:S01]  /*0e30*/  ISETP.GE.U32.AND.EX P2, PT, R10, R51, PT, P2 ;  /* 0x000000330a00720c */ /* 0x000fe20003f46120 */
[----:B------:R-:W-:Y:S01]  /*0e40*/  IMAD.WIDE.U32.X R12, R39, R39, R12, P4 ;  /* 0x00000027270c7225 */ /* 0x000fe200020e040c */
[----:B------:R-:W-:-:S02]  /*0e50*/  SEL R24, RZ, 0x1, P0 ;  /* 0x00000001ff187807 */ /* 0x000fc40000000000 */
[C---:B------:R-:W-:Y:S02]  /*0e60*/  IADD3 R9, P5, PT, R52.reuse, R9, RZ ;  /* 0x0000000934097210 */ /* 0x040fe40007fbe0ff */
[----:B------:R-:W-:Y:S01]  /*0e70*/  ISETP.GE.U32.AND P0, PT, R52, R48, PT ;  /* 0x000000303400720c */ /* 0x000fe20003f06070 */
[----:B------:R-:W-:Y:S01]  /*0e80*/  IMAD.MOV.U32 R48, RZ, RZ, R29 ;  /* 0x000000ffff307224 */ /* 0x000fe200078e001d */
[----:B------:R-:W-:Y:S01]  /*0e90*/  ISETP.LT.U32.OR.EX P1, PT, R51, R25, !P2, P1 ;  /* 0x000000193300720c */ /* 0x000fe20005721510 */
[----:B------:R-:W-:Y:S01]  /*0ea0*/  IMAD.WIDE.U32 R28, R10, 0x3d1, RZ ;  /* 0x000003d10a1c7825 */ /* 0x000fe200078e00ff */
[C---:B------:R-:W-:Y:S02]  /*0eb0*/  IADD3 R24, P6, PT, R9.reuse, R24, RZ ;  /* 0x0000001809187210 */ /* 0x040fe40007fde0ff */
[----:B------:R-:W-:Y:S01]  /*0ec0*/  ISETP.LT.U32.AND P2, PT, R9, R52, PT ;  /* 0x000000340900720c */ /* 0x000fe20003f41070 */
[C---:B------:R-:W-:Y:S01]  /*0ed0*/  IMAD.X R52, R53.reuse, 0x1, R47, P5 ;  /* 0x0000000135347824 */ /* 0x040fe200028e062f */
[----:B------:R-:W-:Y:S01]  /*0ee0*/  ISETP.GE.U32.AND.EX P0, PT, R53, R11, PT, P0 ;  /* 0x0000000b3500720c */ /* 0x000fe20003f06100 */
[----:B------:R-:W-:Y:S01]  /*0ef0*/  IMAD.WIDE.U32.X R50, RZ, R27, R48, P3 ;  /* 0x0000001bff327225 */ /* 0x000fe200018e0430 */
[----:B------:R-:W-:-:S02]  /*0f00*/  ISETP.GE.U32.AND P4, PT, R24, R9, PT ;  /* 0x000000091800720c */ /* 0x000fc40003f86070 */
[----:B------:R-:W-:Y:S01]  /*0f10*/  SEL R25, RZ, 0x1, P0 ;  /* 0x00000001ff197807 */ /* 0x000fe20000000000 */
[----:B------:R-:W-:Y:S01]  /*0f20*/  IMAD.WIDE.U32 R48, R46, 0x3d1, RZ ;  /* 0x000003d12e307825 */ /* 0x000fe200078e00ff */
[----:B------:R-:W-:-:S03]  /*0f30*/  SEL R11, RZ, 0x1, !P1 ;  /* 0x00000001ff0b7807 */ /* 0x000fc60004800000 */
[----:B------:R-:W-:Y:S01]  /*0f40*/  IMAD.X R9, RZ, RZ, R52, P6 ;  /* 0x000000ffff097224 */ /* 0x000fe200030e0634 */
[----:B------:R-:W-:Y:S01]  /*0f50*/  IADD3 R25, P0, P5, R48, R50, R25 ;  /* 0x0000003230197210 */ /* 0x000fe20007d1e019 */
[----:B------:R-:W-:-:S03]  /*0f60*/  IMAD.WIDE.U32 R28, P3, RZ, R46, R28 ;  /* 0x0000002eff1c7225 */ /* 0x000fc6000786001c */
[----:B------:R-:W-:Y:S02]  /*0f70*/  ISETP.GE.U32.AND.EX P4, PT, R9, R52, PT, P4 ;  /* 0x000000340900720c */ /* 0x000fe40003f86140 */
[----:B------:R-:W-:Y:S02]  /*0f80*/  IADD3 R50, P1, PT, R49, R28, RZ ;  /* 0x0000001c31327210 */ /* 0x000fe40007f3e0ff */
[----:B------:R-:W-:Y:S02]  /*0f90*/  ISETP.LT.U32.OR.EX P2, PT, R52, R53, !P4, P2 ;  /* 0x000000353400720c */ /* 0x000fe40006741520 */
[----:B------:R-:W-:Y:S01]  /*0fa0*/  IADD3 R52, P4, P6, R11, R26, R12 ;  /* 0x0000001a0b347210 */ /* 0x000fe20007e9e00c */
[----:B------:R-:W-:Y:S01]  /*0fb0*/  IMAD.MOV.U32 R26, RZ, RZ, R29 ;  /* 0x000000ffff1a7224 */ /* 0x000fe200078e001d */
[----:B------:R-:W-:Y:S02]  /*0fc0*/  IADD3.X R53, PT, PT, R50, R51, RZ, P0, P5 ;  /* 0x0000003332357210 */ /* 0x000fe400007ea4ff */
[C---:B------:R-:W-:Y:S01]  /*0fd0*/  IADD3 R12, P5, PT, R25.reuse, R27, RZ ;  /* 0x0000001b190c7210 */ /* 0x040fe20007fbe0ff */
[----:B------:R-:W-:Y:S01]  /*0fe0*/  IMAD.X R27, RZ, RZ, RZ, P3 ;  /* 0x000000ffff1b7224 */ /* 0x000fe200018e06ff */
[----:B------:R-:W-:Y:S01]  /*0ff0*/  ISETP.GE.U32.AND P3, PT, R25, R48, PT ;  /* 0x000000301900720c */ /* 0x000fe20003f66070 */
[----:B------:R-:W-:Y:S01]  /*1000*/  IMAD.WIDE.U32 R28, R52, 0x3d1, RZ ;  /* 0x000003d1341c7825 */ /* 0x000fe200078e00ff */
[----:B------:R-:W-:-:S02]  /*1010*/  SEL R11, RZ, 0x1, !P2 ;  /* 0x00000001ff0b7807 */ /* 0x000fc40005000000 */
[----:B------:R-:W-:Y:S02]  /*1020*/  IADD3.X R55, PT, PT, RZ, RZ, R13, P4, P6 ;  /* 0x000000ffff377210 */ /* 0x000fe400027ec40d */
[C---:B------:R-:W-:Y:S02]  /*1030*/  IADD3 R11, P4, PT, R12.reuse, R11, RZ ;  /* 0x0000000b0c0b7210 */ /* 0x040fe40007f9e0ff */
[C---:B------:R-:W-:Y:S01]  /*1040*/  ISETP.GE.U32.AND.EX P3, PT, R53.reuse, R50, PT, P3 ;  /* 0x000000323500720c */ /* 0x040fe20003f66130 */
[----:B------:R-:W-:Y:S01]  /*1050*/  IMAD.X R50, R53, 0x1, R46, P5 ;  /* 0x0000000135327824 */ /* 0x000fe200028e062e */
[----:B------:R-:W-:Y:S01]  /*1060*/  ISETP.GE.U32.AND P2, PT, R11, R12, PT ;  /* 0x0000000c0b00720c */ /* 0x000fe20003f46070 */
[----:B------:R-:W-:Y:S01]  /*1070*/  IMAD.WIDE.U32 R48, R55, 0x3d1, RZ ;  /* 0x000003d137307825 */ /* 0x000fe200078e00ff */
[----:B------:R-:W-:Y:S02]  /*1080*/  SEL R51, RZ, 0x1, P3 ;  /* 0x00000001ff337807 */ /* 0x000fe40001800000 */
[----:B------:R-:W-:Y:S01]  /*1090*/  ISETP.LT.U32.AND P0, PT, R12, R25, PT ;  /* 0x000000190c00720c */ /* 0x000fe20003f01070 */
[----:B------:R-:W-:-:S02]  /*10a0*/  IMAD.X R13, RZ, RZ, R50, P4 ;  /* 0x000000ffff0d7224 */ /* 0x000fc400020e0632 */
[----:B------:R-:W-:-:S03]  /*10b0*/  IMAD.WIDE.U32.X R46, RZ, R10, R26, P1 ;  /* 0x0000000aff2e7225 */ /* 0x000fc600008e041a */
        /* <DEDUP_REMOVED lines=80> */
.L_x_463:
[----:B------:R-:W-:Y:S01]  /*15c0*/  IMAD.MOV.U32 R26, RZ, RZ, R8 ;  /* 0x000000ffff1a7224 */ /* 0x000fe200078e0008 */
[----:B------:R-:W-:Y:S01]  /*15d0*/  IADD3 R5, P1, PT, R24, R5, RZ ;  /* 0x0000000518057210 */ /* 0x000fe20007f3e0ff */
[----:B------:R-:W-:Y:S01]  /*15e0*/  IMAD.MOV.U32 R27, RZ, RZ, R7 ;  /* 0x000000ffff1b7224 */ /* 0x000fe200078e0007 */
[----:B------:R-:W0:Y:S01]  /*15f0*/  LDCU.64 UR8, c[0x3][0x18] ;  /* 0x00c00300ff0877ac */ /* 0x000e220008000a00 */
        /* <DEDUP_REMOVED lines=46> */
[----:B------:R-:W0:Y:S01]  /*18e0*/  LDCU.128 UR12, c[0x3][URZ] ;  /* 0x00c00000ff0c77ac */ /* 0x000e220008000c00 */
        /* <DEDUP_REMOVED lines=10> */
.L_x_464:
        /* <DEDUP_REMOVED lines=62> */
.L_x_466:
        /* <DEDUP_REMOVED lines=57> */
.L_x_467:
        /* <DEDUP_REMOVED lines=27> */
.L_x_465:
        /* <DEDUP_REMOVED lines=26> */
[----:B------:R-:W-:-:S04]  /*2450*/  IMAD.WIDE.U32 R10, R9, R13, RZ ;  /* 0x0000000d090a7225 */ /* 0x000fc800078e00ff */
[----:B------:R-:W-:-:S04]  /*2460*/  IMAD.WIDE.U32 R52, P1, R9, R64, R52 ;  /* 0x0000004009347225 */ /* 0x000fc80007820034 */
[-C--:B------:R-:W-:Y:S01]  /*2470*/  IMAD R27, R63, R9.reuse, RZ ;  /* 0x000000093f1b7224 */ /* 0x080fe200078e02ff */
[----:B------:R-:W-:Y:S01]  /*2480*/  IADD3 RZ, P6, PT, R11, R52, RZ ;  /* 0x000000340bff7210 */ /* 0x000fe20007fde0ff */
[----:B------:R-:W-:Y:S01]  /*2490*/  IMAD.X R7, RZ, RZ, RZ, P2 ;  /* 0x000000ffff077224 */ /* 0x000fe200010e06ff */
[----:B------:R-:W-:Y:S01]  /*24a0*/  IADD3 RZ, P2, PT, R25, R48, RZ ;  /* 0x0000003019ff7210 */ /* 0x000fe20007f5e0ff */
[----:B------:R-:W-:-:S04]  /*24b0*/  IMAD.WIDE.U32 R24, R9, R9, RZ ;  /* 0x0000000909187225 */ /* 0x000fc800078e00ff */
[----:B------:R-:W-:-:S04]  /*24c0*/  IMAD.WIDE.U32 R2, P5, R9, R14, R2 ;  /* 0x0000000e09027225 */ /* 0x000fc800078a0002 */
[----:B------:R-:W-:Y:S01]  /*24d0*/  IMAD.WIDE.U32 R10, R62, R9, RZ ;  /* 0x000000093e0a7225 */ /* 0x000fe200078e00ff */
[----:B------:R-:W-:-:S03]  /*24e0*/  IADD3 RZ, P0, PT, R25, R2, RZ ;  /* 0x0000000219ff7210 */ /* 0x000fc60007f1e0ff */
[----:B------:R-:W-:Y:S02]  /*24f0*/  IMAD R27, R14, R62, R27 ;  /* 0x0000003e0e1b7224 */ /* 0x000fe400078e021b */
[----:B------:R-:W-:Y:S02]  /*2500*/  IMAD R8, R64, R9, RZ ;  /* 0x0000000940087224 */ /* 0x000fe400078e02ff */
[----:B------:R-:W-:Y:S02]  /*2510*/  IMAD.IADD R28, R11, 0x1, R27 ;  /* 0x000000010b1c7824 */ /* 0x000fe400078e021b */
[----:B------:R-:W-:Y:S02]  /*2520*/  IMAD.X R27, RZ, RZ, RZ, P5 ;  /* 0x000000ffff1b7224 */ /* 0x000fe400028e06ff */
[----:B------:R-:W-:Y:S01]  /*2530*/  IMAD.MOV.U32 R26, RZ, RZ, R3 ;  /* 0x000000ffff1a7224 */ /* 0x000fe200078e0003 */
[----:B------:R-:W-:Y:S01]  /*2540*/  SHF.L.U64.HI R48, R10, 0x1, R28 ;  /* 0x000000010a307819 */ /* 0x000fe2000001021c */
[-C--:B------:R-:W-:Y:S01]  /*2550*/  IMAD R57, R14, R13.reuse, R8 ;  /* 0x0000000d0e397224 */ /* 0x080fe200078e0208 */
[----:B------:R-:W-:Y:S01]  /*2560*/  SHF.L.W.U32.HI R28, R28, 0x1, R29 ;  /* 0x000000011c1c7819 */ /* 0x000fe20000010e1d */
[----:B------:R-:W-:Y:S01]  /*2570*/  IMAD.SHL.U32 R8, R10, 0x2, RZ ;  /* 0x000000020a087824 */ /* 0x000fe200078e00ff */
[----:B------:R-:W-:Y:S01]  /*2580*/  SHF.L.W.U32.HI R29, R29, 0x1, R0 ;  /* 0x000000011d1d7819 */ /* 0x000fe20000010e00 */
[----:B------:R-:W-:-:S04]  /*2590*/  IMAD.WIDE.U32 R24, R63, R13, RZ ;  /* 0x0000000d3f187225 */ /* 0x000fc800078e00ff */
[----:B------:R-:W-:-:S04]  /*25a0*/  IMAD.WIDE.U32.X R26, R14, R14, R26, P0 ;  /* 0x0000000e0e1a7225 */ /* 0x000fc800000e041a */
[----:B------:R-:W-:Y:S01]  /*25b0*/  IMAD.X R55, RZ, RZ, RZ, P1 ;  /* 0x000000ffff377224 */ /* 0x000fe200008e06ff */
[----:B------:R-:W-:Y:S01]  /*25c0*/  IADD3 R51, P1, PT, R8, R26, RZ ;  /* 0x0000001a08337210 */ /* 0x000fe20007f3e0ff */
[----:B------:R-:W-:-:S04]  /*25d0*/  IMAD.WIDE.U32 R4, R13, R9, RZ ;  /* 0x000000090d047225 */ /* 0x000fc800078e00ff */
[----:B------:R-:W-:-:S04]  /*25e0*/  IMAD.WIDE.U32.X R6, R14, R15, R6, P3 ;  /* 0x0000000f0e067225 */ /* 0x000fc800018e0406 */
[----:B------:R-:W-:Y:S01]  /*25f0*/  IMAD.WIDE.U32 R24, P0, R62, R64, R24 ;  /* 0x000000403e187225 */ /* 0x000fe20007800018 */
[----:B------:R-:W-:-:S03]  /*2600*/  IADD3 R6, P3, P5, R4, R6, R47 ;  /* 0x0000000604067210 */ /* 0x000fc60007d7e02f */
[----:B------:R-:W-:Y:S02]  /*2610*/  IMAD.IADD R57, R5, 0x1, R57 ;  /* 0x0000000105397824 */ /* 0x000fe400078e0239 */
[----:B------:R-:W-:Y:S01]  /*2620*/  IMAD.X R27, R48, 0x1, R27, P1 ;  /* 0x00000001301b7824 */ /* 0x000fe200008e061b */
[----:B------:R-:W-:Y:S01]  /*2630*/  ISETP.GE.U32.AND P1, PT, R6, R4, PT ;  /* 0x000000040600720c */ /* 0x000fe20003f26070 */
[----:B------:R-:W-:Y:S01]  /*2640*/  IMAD.X R5, RZ, RZ, RZ, P0 ;  /* 0x000000ffff057224 */ /* 0x000fe200000e06ff */
[----:B------:R-:W-:Y:S01]  /*2650*/  ISETP.GE.U32.AND P0, PT, R51, R8, PT ;  /* 0x000000083300720c */ /* 0x000fe20003f06070 */
[----:B------:R-:W-:Y:S01]  /*2660*/  IMAD.WIDE.U32 R46, R63, R62, RZ ;  /* 0x0000003e3f2e7225 */ /* 0x000fe200078e00ff */
[----:B------:R-:W-:Y:S02]  /*2670*/  IADD3.X R7, PT, PT, R57, R7, RZ, P3, P5 ;  /* 0x0000000739077210 */ /* 0x000fe40001fea4ff */
[----:B------:R-:W-:Y:S01]  /*2680*/  ISETP.GE.U32.AND.EX P0, PT, R27, R48, PT, P0 ;  /* 0x000000301b00720c */ /* 0x000fe20003f06100 */
[----:B------:R-:W-:Y:S01]  /*2690*/  IMAD.MOV.U32 R54, RZ, RZ, R53 ;  /* 0x000000ffff367224 */ /* 0x000fe200078e0035 */
[----:B------:R-:W-:Y:S01]  /*26a0*/  ISETP.GE.U32.AND.EX P1, PT, R7, R57, PT, P1 ;  /* 0x000000390700720c */ /* 0x000fe20003f26110 */
[----:B------:R-:W-:-:S03]  /*26b0*/  IMAD.WIDE.U32 R52, R62, R62, R28 ;  /* 0x0000003e3e347225 */ /* 0x000fc600078e001c */
[----:B------:R-:W-:Y:S01]  /*26c0*/  SEL R57, RZ, 0x1, P1 ;  /* 0x00000001ff397807 */ /* 0x000fe20000800000 */
[----:B------:R-:W-:Y:S01]  /*26d0*/  IMAD.MOV.U32 R4, RZ, RZ, R25 ;  /* 0x000000ffff047224 */ /* 0x000fe200078e0019 */
[----:B------:R-:W-:Y:S01]  /*26e0*/  SEL R25, RZ, 0x1, P0 ;  /* 0x00000001ff197807 */ /* 0x000fe20000000000 */
[----:B------:R-:W-:Y:S01]  /*26f0*/  IMAD.WIDE.U32 R10, R62, R13, RZ ;  /* 0x0000000d3e0a7225 */ /* 0x000fe200078e00ff */
[----:B------:R-:W-:Y:S02]  /*2700*/  ISETP.LT.U32.AND P0, PT, R52, R28, PT ;  /* 0x0000001c3400720c */ /* 0x000fe40003f01070 */
[----:B------:R-:W-:Y:S01]  /*2710*/  IADD3 R26, P1, PT, R25, R52, RZ ;  /* 0x00000034191a7210 */ /* 0x000fe20007f3e0ff */
[----:B------:R-:W-:Y:S01]  /*2720*/  IMAD.WIDE.U32 R46, P5, R62, R63, R46 ;  /* 0x0000003f3e2e7225 */ /* 0x000fe200078a002e */
[----:B------:R-:W-:-:S03]  /*2730*/  IADD3 RZ, P3, PT, R11, R24, RZ ;  /* 0x000000180bff7210 */ /* 0x000fc60007f7e0ff */
[----:B------:R-:W-:-:S04]  /*2740*/  IMAD.WIDE.U32 R58, R62, R62, RZ ;  /* 0x0000003e3e3a7225 */ /* 0x000fc800078e00ff */
[----:B------:R-:W-:Y:S02]  /*2750*/  IMAD.IADD R8, R46, 0x1, R53 ;  /* 0x000000012e087824 */ /* 0x000fe400078e0235 */
[----:B------:R-:W-:Y:S02]  /*2760*/  IMAD R24, R15, R62, RZ ;  /* 0x0000003e0f187224 */ /* 0x000fe400078e02ff */
[----:B------:R-:W-:Y:S01]  /*2770*/  IMAD.X R11, RZ, RZ, RZ, P4 ;  /* 0x000000ffff0b7224 */ /* 0x000fe200020e06ff */
[----:B------:R-:W-:Y:S01]  /*2780*/  IADD3 RZ, P4, PT, R59, R46, RZ ;  /* 0x0000002e3bff7210 */ /* 0x000fe20007f9e0ff */
[----:B------:R-:W-:Y:S01]  /*2790*/  IMAD.WIDE.U32.X R54, R14, R64, R54, P6 ;  /* 0x000000400e367225 */ /* 0x000fe200030e0436 */
[----:B------:R-:W-:-:S03]  /*27a0*/  ISETP.GE.U32.AND P6, PT, R26, R52, PT ;  /* 0x000000341a00720c */ /* 0x000fc60003fc6070 */
        /* <DEDUP_REMOVED lines=17> */
[----:B------:R-:W-:-:S02]  /*28c0*/  SEL R57, RZ, 0x1, P1 ;  /* 0x00000001ff397807 */ /* 0x000fc40000800000 */
[----:B------:R-:W-:Y:S01]  /*28d0*/  SEL R55, RZ, 0x1, !P0 ;  /* 0x00000001ff377807 */ /* 0x000fe20004000000 */
[C---:B------:R-:W-:Y:S02]  /*28e0*/  IMAD R59, R63.reuse, R13, R6 ;  /* 0x0000000d3f3b7224 */ /* 0x040fe400078e0206 */
[----:B------:R-:W-:Y:S01]  /*28f0*/  IMAD.WIDE.U32.X R10, R63, R15, R10, P2 ;  /* 0x0000000f3f0a7225 */ /* 0x000fe200010e040a */
[----:B------:R-:W-:-:S03]  /*2900*/  IADD3 R24, P2, PT, R47, R52, RZ ;  /* 0x000000342f187210 */ /* 0x000fc60007f5e0ff */
[----:B------:R-:W-:Y:S01]  /*2910*/  IMAD.WIDE.U32 R6, R62, R13, R28 ;  /* 0x0000000d3e067225 */ /* 0x000fe200078e001c */
[C---:B------:R-:W-:Y:S02]  /*2920*/  IADD3 R8, P5, PT, R24.reuse, R55, RZ ;  /* 0x0000003718087210 */ /* 0x040fe40007fbe0ff */
[----:B------:R-:W-:Y:S01]  /*2930*/  ISETP.LT.U32.AND P0, PT, R24, R47, PT ;  /* 0x0000002f1800720c */ /* 0x000fe20003f01070 */
[----:B------:R-:W-:Y:S01]  /*2940*/  IMAD.IADD R7, R7, 0x1, R59 ;  /* 0x0000000107077824 */ /* 0x000fe200078e023b */
[----:B------:R-:W-:Y:S01]  /*2950*/  IADD3 R0, P1, P6, R6, R10, R57 ;  /* 0x0000000a06007210 */ /* 0x000fe20007e3e039 */
[----:B------:R-:W-:Y:S01]  /*2960*/  IMAD.X R53, R48, 0x1, R53, P2 ;  /* 0x0000000130357824 */ /* 0x000fe200010e0635 */
[----:B------:R-:W-:Y:S01]  /*2970*/  ISETP.GE.U32.AND P2, PT, R6, R28, PT ;  /* 0x0000001c0600720c */ /* 0x000fe20003f46070 */
[----:B------:R-:W-:Y:S01]  /*2980*/  IMAD.WIDE.U32.X R4, R63, R64, R4, P3 ;  /* 0x000000403f047225 */ /* 0x000fe200018e0404 */
[----:B------:R-:W-:Y:S02]  /*2990*/  IADD3.X R61, PT, PT, R7, R11, RZ, P1, P6 ;  /* 0x0000000b073d7210 */ /* 0x000fe40000fec4ff */
[----:B------:R-:W-:Y:S01]  /*29a0*/  ISETP.GE.U32.AND P4, PT, R0, R6, PT ;  /* 0x000000060000720c */ /* 0x000fe20003f86070 */
[----:B------:R-:W-:Y:S01]  /*29b0*/  IMAD.WIDE.U32 R10, R15, R13, RZ ;  /* 0x0000000d0f0a7225 */ /* 0x000fe200078e00ff */
[----:B------:R-:W-:-:S02]  /*29c0*/  ISETP.GE.U32.AND P1, PT, R8, R24, PT ;  /* 0x000000180800720c */ /* 0x000fc40003f26070 */
[----:B------:R-:W-:Y:S01]  /*29d0*/  ISETP.GE.U32.AND.EX P2, PT, R7, R29, PT, P2 ;  /* 0x0000001d0700720c */ /* 0x000fe20003f46120 */
[----:B------:R-:W-:Y:S01]  /*29e0*/  IMAD.X R24, RZ, RZ, R53, P5 ;  /* 0x000000ffff187224 */ /* 0x000fe200028e0635 */
[----:B------:R-:W-:Y:S01]  /*29f0*/  ISETP.GE.U32.AND.EX P4, PT, R61, R7, PT, P4 ;  /* 0x000000073d00720c */ /* 0x000fe20003f86140 */
[----:B------:R-:W-:-:S03]  /*2a00*/  IMAD.WIDE.U32 R28, R15, R12, RZ ;  /* 0x0000000c0f1c7225 */ /* 0x000fc600078e00ff */
[----:B------:R-:W-:Y:S01]  /*2a10*/  ISETP.GE.U32.AND.EX P3, PT, R24, R53, PT, P1 ;  /* 0x000000351800720c */ /* 0x000fe20003f66110 */
[C---:B------:R-:W-:Y:S01]  /*2a20*/  IMAD.WIDE.U32 R46, R12.reuse, R12, RZ ;  /* 0x0000000c0c2e7225 */ /* 0x040fe200078e00ff */
[----:B------:R-:W-:Y:S02]  /*2a30*/  SEL R46, RZ, 0x1, P2 ;  /* 0x00000001ff2e7807 */ /* 0x000fe40001000000 */
[----:B------:R-:W-:Y:S01]  /*2a40*/  SEL R55, RZ, 0x1, P4 ;  /* 0x00000001ff377807 */ /* 0x000fe20002000000 */
[C---:B------:R-:W-:Y:S01]  /*2a50*/  IMAD.WIDE.U32 R28, P1, R12.reuse, R15, R28 ;  /* 0x0000000f0c1c7225 */ /* 0x040fe2000782001c */
[----:B------:R-:W-:Y:S02]  /*2a60*/  ISETP.LT.U32.OR.EX P0, PT, R53, R48, !P3, P0 ;  /* 0x000000303500720c */ /* 0x000fe40005f01500 */
[----:B------:R-:W-:Y:S01]  /*2a70*/  IADD3 R46, P3, P4, R55, R4, R46 ;  /* 0x00000004372e7210 */ /* 0x000fe20007c7e02e */
[----:B------:R-:W-:Y:S01]  /*2a80*/  IMAD.WIDE.U32 R6, R12, R13, RZ ;  /* 0x0000000d0c067225 */ /* 0x000fe200078e00ff */
[----:B------:R-:W-:-:S02]  /*2a90*/  SHF.L.W.U32.HI R48, R49, 0x1, R0 ;  /* 0x0000000131307819 */ /* 0x000fc40000010e00 */
[----:B------:R-:W-:Y:S01]  /*2aa0*/  SHF.L.W.U32.HI R49, R0, 0x1, R61 ;  /* 0x0000000100317819 */ /* 0x000fe20000010e3d */
[----:B------:R-:W-:Y:S01]  /*2ab0*/  IMAD.WIDE.U32 R10, P6, R12, R64, R10 ;  /* 0x000000400c0a7225 */ /* 0x000fe200078c000a */
[----:B------:R-:W-:Y:S02]  /*2ac0*/  IADD3 RZ, P5, PT, R47, R28, RZ ;  /* 0x0000001c2fff7210 */ /* 0x000fe40007fbe0ff */
[----:B------:R-:W-:Y:S01]  /*2ad0*/  IADD3.X R47, PT, PT, RZ, R5, RZ, P3, P4 ;  /* 0x00000005ff2f7210 */ /* 0x000fe20001fe84ff */
[-C--:B------:R-:W-:Y:S01]  /*2ae0*/  IMAD.WIDE.U32 R52, R64, R13.reuse, RZ ;  /* 0x0000000d40347225 */ /* 0x080fe200078e00ff */
[----:B------:R-:W-:Y:S02]  /*2af0*/  IADD3 RZ, P2, PT, R7, R10, RZ ;  /* 0x0000000a07ff7210 */ /* 0x000fe40007f5e0ff */
[----:B------:R-:W-:Y:S01]  /*2b00*/  SEL R55, RZ, 0x1, !P0 ;  /* 0x00000001ff377807 */ /* 0x000fe20004000000 */
[----:B------:R-:W-:-:S04]  /*2b10*/  IMAD.WIDE.U32 R6, R13, R13, RZ ;  /* 0x0000000d0d067225 */ /* 0x000fc800078e00ff */
[----:B------:R-:W-:-:S04]  /*2b20*/  IMAD.WIDE.U32 R52, P4, R13, R64, R52 ;  /* 0x000000400d347225 */ /* 0x000fc80007880034 */
[----:B------:R-:W-:Y:S01]  /*2b30*/  IMAD.WIDE.U32 R4, R12, R12, R48 ;  /* 0x0000000c0c047225 */ /* 0x000fe200078e0030 */
[----:B------:R-:W-:-:S03]  /*2b40*/  IADD3 RZ, P3, PT, R7, R52, RZ ;  /* 0x0000003407ff7210 */ /* 0x000fc60007f7e0ff */
[----:B------:R-:W-:Y:S01]  /*2b50*/  IMAD.X R7, RZ, RZ, RZ, P6 ;  /* 0x000000ffff077224 */ /* 0x000fe200030e06ff */
[----:B------:R-:W-:Y:S01]  /*2b60*/  IADD3 R55, P6, PT, R55, R4, RZ ;  /* 0x0000000437377210 */ /* 0x000fe20007fde0ff */
[----:B------:R-:W-:Y:S02]  /*2b70*/  IMAD R0, R64, R12, RZ ;  /* 0x0000000c40007224 */ /* 0x000fe400078e02ff */
[----:B------:R-:W-:Y:S01]  /*2b80*/  IMAD.IADD R65, R28, 0x1, R5 ;  /* 0x000000011c417824 */ /* 0x000fe200078e0205 */
[----:B------:R-:W-:Y:S01]  /*2b90*/  ISETP.GE.U32.AND P0, PT, R55, R4, PT ;  /* 0x000000043700720c */ /* 0x000fe20003f06070 */
[-C--:B------:R-:W-:Y:S02]  /*2ba0*/  IMAD R59, R15, R13.reuse, R0 ;  /* 0x0000000d0f3b7224 */ /* 0x080fe400078e0200 */
        /* <DEDUP_REMOVED lines=20> */
[----:B------:R-:W-:Y:S01]  /*2cf0*/  IMAD.WIDE.U32 R10, R55, 0x3d1, RZ ;  /* 0x000003d1370a7825 */ /* 0x000fe200078e00ff */
[----:B------:R-:W-:-:S03]  /*2d00*/  IADD3 R57, P0, PT, R4, R57, RZ ;  /* 0x0000003904397210 */ /* 0x000fc60007f1e0ff */
[----:B------:R-:W-:Y:S01]  /*2d10*/  IMAD.X R28, R47, 0x1, R5, P5 ;  /* 0x000000012f1c7824 */ /* 0x000fe200028e0605 */
[----:B------:R-:W-:Y:S01]  /*2d20*/  IADD3 R50, P2, PT, RZ, R10, RZ ;  /* 0x0000000aff327210 */ /* 0x000fe20007f5e0ff */
[----:B------:R-:W-:-:S04]  /*2d30*/  IMAD.WIDE.U32 R6, P6, RZ, R55, R6 ;  /* 0x00000037ff067225 */ /* 0x000fc800078c0006 */
[----:B------:R-:W-:Y:S01]  /*2d40*/  IMAD.X R56, RZ, RZ, R29, P1 ;  /* 0x000000ffff387224 */ /* 0x000fe200008e061d */
[----:B------:R-:W-:Y:S01]  /*2d50*/  ISETP.GE.U32.AND P1, PT, R50, R10, PT ;  /* 0x0000000a3200720c */ /* 0x000fe20003f26070 */
[----:B------:R-:W-:Y:S01]  /*2d60*/  IMAD.X R0, RZ, RZ, R28, P0 ;  /* 0x000000ffff007224 */ /* 0x000fe200000e061c */
[----:B------:R-:W-:Y:S01]  /*2d70*/  ISETP.GE.U32.AND P0, PT, R57, R4, PT ;  /* 0x000000043900720c */ /* 0x000fe20003f06070 */
[----:B------:R-:W-:Y:S01]  /*2d80*/  IMAD.X R5, RZ, RZ, RZ, P4 ;  /* 0x000000ffff057224 */ /* 0x000fe200020e06ff */
[----:B------:R-:W-:Y:S01]  /*2d90*/  IADD3 R58, P5, PT, R11, R6, RZ ;  /* 0x000000060b3a7210 */ /* 0x000fe20007fbe0ff */
[----:B------:R-:W-:Y:S01]  /*2da0*/  IMAD.MOV.U32 R48, RZ, RZ, R7 ;  /* 0x000000ffff307224 */ /* 0x000fe200078e0007 */
[----:B------:R-:W-:Y:S01]  /*2db0*/  ISETP.LT.U32.AND P4, PT, R4, R61, PT ;  /* 0x0000003d0400720c */ /* 0x000fe20003f81070 */
[C---:B------:R-:W-:Y:S01]  /*2dc0*/  IMAD.WIDE.U32 R6, R0.reuse, 0x3d1, RZ ;  /* 0x000003d100067825 */ /* 0x040fe200078e00ff */
[----:B------:R-:W-:Y:S02]  /*2dd0*/  ISETP.GE.U32.AND.EX P0, PT, R0, R28, PT, P0 ;  /* 0x0000001c0000720c */ /* 0x000fe40003f06100 */
[----:B------:R-:W-:Y:S01]  /*2de0*/  SHF.L.W.U32.HI R10, R59, 0x1, R46 ;  /* 0x000000013b0a7819 */ /* 0x000fe20000010e2e */
[----:B------:R-:W-:Y:S01]  /*2df0*/  IMAD.X R49, RZ, RZ, RZ, P6 ;  /* 0x000000ffff317224 */ /* 0x000fe200030e06ff */
[----:B------:R-:W-:Y:S01]  /*2e00*/  SHF.L.W.U32.HI R11, R46, 0x1, R56 ;  /* 0x000000012e0b7819 */ /* 0x000fe20000010e38 */
[----:B------:R-:W-:Y:S01]  /*2e10*/  IMAD.MOV.U32 R4, RZ, RZ, R53 ;  /* 0x000000ffff047224 */ /* 0x000fe200078e0035 */
[----:B------:R-:W-:Y:S01]  /*2e20*/  ISETP.LT.U32.OR.EX P0, PT, R28, R47, !P0, P4 ;  /* 0x0000002f1c00720c */ /* 0x000fe20004701540 */
[----:B------:R-:W-:Y:S01]  /*2e30*/  IMAD.WIDE.U32.X R48, RZ, R54, R48, P5 ;  /* 0x00000036ff307225 */ /* 0x000fe200028e0430 */
[----:B------:R-:W-:-:S02]  /*2e40*/  SHF.R.U32.HI R56, RZ, 0x1f, R56 ;  /* 0x0000001fff387819 */ /* 0x000fc40000011638 */
[----:B------:R-:W-:Y:S01]  /*2e50*/  SEL R53, RZ, 0x1, !P0 ;  /* 0x00000001ff357807 */ /* 0x000fe20004000000 */
[----:B------:R-:W-:-:S04]  /*2e60*/  IMAD.WIDE.U32 R28, R13, R13, R10 ;  /* 0x0000000d0d1c7225 */ /* 0x000fc800078e000a */
[----:B------:R-:W-:-:S04]  /*2e70*/  IMAD.WIDE.U32 R46, R57, 0x3d1, RZ ;  /* 0x000003d1392e7825 */ /* 0x000fc800078e00ff */
[----:B------:R-:W-:Y:S01]  /*2e80*/  IMAD.WIDE.U32 R6, P6, RZ, R57, R6 ;  /* 0x00000039ff067225 */ /* 0x000fe200078c0006 */
[----:B------:R-:W-:-:S03]  /*2e90*/  IADD3 R59, P5, PT, R48, R46, RZ ;  /* 0x0000002e303b7210 */ /* 0x000fc60007fbe0ff */
[----:B------:R-:W-:Y:S01]  /*2ea0*/  IMAD.IADD R52, R52, 0x1, R29 ;  /* 0x0000000134347824 */ /* 0x000fe200078e021d */
[----:B------:R-:W-:Y:S01]  /*2eb0*/  IADD3 R61, P4, PT, R47, R6, RZ ;  /* 0x000000062f3d7210 */ /* 0x000fe20007f9e0ff */
[----:B------:R-:W-:Y:S01]  /*2ec0*/  IMAD.X R29, R58, 0x1, R55, P2 ;  /* 0x000000013a1d7824 */ /* 0x000fe200010e0637 */
[----:B------:R-:W-:Y:S01]  /*2ed0*/  IADD3 R55, P0, PT, R53, R28, RZ ;  /* 0x0000001c35377210 */ /* 0x000fe20007f1e0ff */
[----:B------:R-:W-:Y:S02]  /*2ee0*/  IMAD.X R47, RZ, RZ, RZ, P6 ;  /* 0x000000ffff2f7224 */ /* 0x000fe400030e06ff */
[----:B------:R-:W-:Y:S01]  /*2ef0*/  IMAD.X R48, R61, 0x1, R49, P5 ;  /* 0x000000013d307824 */ /* 0x000fe200028e0631 */
[----:B------:R-:W-:Y:S01]  /*2f00*/  ISETP.GE.U32.AND.EX P1, PT, R29, R58, PT, P1 ;  /* 0x0000003a1d00720c */ /* 0x000fe20003f26110 */
[----:B------:R-:W-:Y:S01]  /*2f10*/  IMAD.X R53, RZ, RZ, R52, P0 ;  /* 0x000000ffff357224 */ /* 0x000fe200000e0634 */
[----:B------:R-:W-:Y:S01]  /*2f20*/  ISETP.GE.U32.AND P2, PT, R55, R28, PT ;  /* 0x0000001c3700720c */ /* 0x000fe20003f46070 */
[----:B------:R-:W-:Y:S01]  /*2f30*/  IMAD.WIDE.U32.X R4, R64, R64, R4, P3 ;  /* 0x0000004040047225 */ /* 0x000fe200018e0404 */
[----:B------:R-:W-:-:S02]  /*2f40*/  ISETP.LT.U32.AND P0, PT, R28, R10, PT ;  /* 0x0000000a1c00720c */ /* 0x000fc40003f01070 */
[----:B------:R-:W-:Y:S02]  /*2f50*/  SEL R28, RZ, 0x1, P1 ;  /* 0x00000001ff1c7807 */ /* 0x000fe40000800000 */
[----:B------:R-:W-:Y:S02]  /*2f60*/  IADD3 R49, P5, PT, R59, R54, RZ ;  /* 0x000000363b317210 */ /* 0x000fe40007fbe0ff */
[----:B------:R-:W-:Y:S02]  /*2f70*/  ISETP.GE.U32.AND.EX P2, PT, R53, R52, PT, P2 ;  /* 0x000000343500720c */ /* 0x000fe40003f46120 */
[----:B------:R-:W-:Y:S01]  /*2f80*/  IADD3 R28, P6, PT, R49, R28, RZ ;  /* 0x0000001c311c7210 */ /* 0x000fe20007fde0ff */
[----:B------:R-:W-:Y:S01]  /*2f90*/  IMAD.X R57, R48, 0x1, R57, P5 ;  /* 0x0000000130397824 */ /* 0x000fe200028e0639 */
[----:B------:R-:W-:Y:S01]  /*2fa0*/  ISETP.GE.U32.AND P1, PT, R59, R46, PT ;  /* 0x0000002e3b00720c */ /* 0x000fe20003f26070 */
[----:B------:R-:W-:Y:S01]  /*2fb0*/  IMAD.MOV.U32 R46, RZ, RZ, R7 ;  /* 0x000000ffff2e7224 */ /* 0x000fe200078e0007 */
[----:B------:R-:W-:Y:S01]  /*2fc0*/  ISETP.LT.U32.OR.EX P0, PT, R52, R11, !P2, P0 ;  /* 0x0000000b3400720c */ /* 0x000fe20005701500 */
[----:B------:R-:W-:Y:S01]  /*2fd0*/  IMAD.X R52, RZ, RZ, R57, P6 ;  /* 0x000000ffff347224 */ /* 0x000fe200030e0639 */
[----:B------:R-:W-:Y:S01]  /*2fe0*/  ISETP.GE.U32.AND P3, PT, R28, R49, PT ;  /* 0x000000311c00720c */ /* 0x000fe20003f66070 */
[----:B------:R-:W-:Y:S01]  /*2ff0*/  IMAD.WIDE.U32 R10, R53, 0x3d1, RZ ;  /* 0x000003d1350a7825 */ /* 0x000fe200078e00ff */
[----:B------:R-:W-:-:S02]  /*3000*/  ISETP.GE.U32.AND.EX P1, PT, R48, R61, PT, P1 ;  /* 0x0000003d3000720c */ /* 0x000fc40003f26110 */
[----:B------:R-:W-:Y:S01]  /*3010*/  ISETP.LT.U32.AND P2, PT, R49, R59, PT ;  /* 0x0000003b3100720c */ /* 0x000fe20003f41070 */
[----:B------:R-:W-:Y:S01]  /*3020*/  IMAD.WIDE.U32.X R46, RZ, R0, R46, P4 ;  /* 0x00000000ff2e7225 */ /* 0x000fe200020e042e */
[----:B------:R-:W-:Y:S02]  /*3030*/  ISETP.GE.U32.AND.EX P3, PT, R52, R57, PT, P3 ;  /* 0x000000393400720c */ /* 0x000fe40003f66130 */
[----:B------:R-:W-:Y:S01]  /*3040*/  SEL R59, RZ, 0x1, P1 ;  /* 0x00000001ff3b7807 */ /* 0x000fe20000800000 */
[----:B------:R-:W-:Y:S01]  /*3050*/  IMAD.WIDE.U32 R6, R55, 0x3d1, RZ ;  /* 0x000003d137067825 */ /* 0x000fe200078e00ff */
[----:B------:R-:W-:Y:S02]  /*3060*/  SEL R49, RZ, 0x1, !P0 ;  /* 0x00000001ff317807 */ /* 0x000fe40004000000 */
[----:B------:R-:W-:Y:S01]  /*3070*/  ISETP.LT.U32.OR.EX P0, PT, R57, R48, !P3, P2 ;  /* 0x000000303900720c */ /* 0x000fe20005f01520 */
[----:B------:R-:W-:Y:S01]  /*3080*/  IMAD.WIDE.U32 R10, P1, RZ, R55, R10 ;  /* 0x00000037ff0a7225 */ /* 0x000fe2000782000a */
[----:B------:R-:W-:-:S02]  /*3090*/  IADD3 R59, P5, P3, R6, R46, R59 ;  /* 0x0000002e063b7210 */ /* 0x000fc40007bbe03b */
[----:B------:R-:W-:Y:S01]  /*30a0*/  IADD3 R57, P4, P2, R49, R56, R4 ;  /* 0x0000003831397210 */ /* 0x000fe20007a9e004 */
[----:B------:R-:W-:Y:S01]  /*30b0*/  IMAD.X R49, RZ, RZ, RZ, P1 ;  /* 0x000000ffff317224 */ /* 0x000fe200008e06ff */
[----:B------:R-:W-:Y:S01]  /*30c0*/  IADD3 R61, P6, PT, R7, R10, RZ ;  /* 0x0000000a073d7210 */ /* 0x000fe20007fde0ff */
[----:B------:R-:W-:Y:S01]  /*30d0*/  IMAD.MOV.U32 R48, RZ, RZ, R11 ;  /* 0x000000ffff307224 */ /* 0x000fe200078e000b */
[----:B------:R-:W-:Y:S02]  /*30e0*/  IADD3 R0, P1, PT, R59, R0, RZ ;  /* 0x000000003b007210 */ /* 0x000fe40007f3e0ff */
[----:B------:R-:W-:Y:S01]  /*30f0*/  SEL R7, RZ, 0x1, !P0 ;  /* 0x00000001ff077807 */ /* 0x000fe20004000000 */
[----:B------:R-:W-:Y:S01]  /*3100*/  IMAD.WIDE.U32.X R48, RZ, R53, R48, P6 ;  /* 0x00000035ff307225 */ /* 0x000fe200030e0430 */
[----:B------:R-:W-:Y:S02]  /*3110*/  IADD3.X R10, PT, PT, R61, R47, RZ, P5, P3 ;  /* 0x0000002f3d0a7210 */ /* 0x000fe40002fe64ff */
[----:B------:R-:W-:-:S02]  /*3120*/  ISETP.GE.U32.AND P0, PT, R59, R6, PT ;  /* 0x000000063b00720c */ /* 0x000fc40003f06070 */
[----:B------:R-:W-:Y:S01]  /*3130*/  ISETP.LT.U32.AND P3, PT, R0, R59, PT ;  /* 0x0000003b0000720c */ /* 0x000fe20003f61070 */
[----:B------:R-:W-:Y:S01]  /*3140*/  IMAD.X R55, R10, 0x1, R55, P1 ;  /* 0x000000010a377824 */ /* 0x000fe200008e0637 */
[----:B------:R-:W-:Y:S01]  /*3150*/  IADD3.X R59, PT, PT, RZ, RZ, R5, P4, P2 ;  /* 0x000000ffff3b7210 */ /* 0x000fe200027e4405 */
[----:B------:R-:W-:Y:S01]  /*3160*/  IMAD.WIDE.U32 R4, R57, 0x3d1, RZ ;  /* 0x000003d139047825 */ /* 0x000fe200078e00ff */
[----:B------:R-:W-:Y:S02]  /*3170*/  IADD3 R47, P2, PT, R0, R7, RZ ;  /* 0x00000007002f7210 */ /* 0x000fe40007f5e0ff */
[----:B------:R-:W-:Y:S01]  /*3180*/  ISETP.GE.U32.AND.EX P0, PT, R10, R61, PT, P0 ;  /* 0x0000003d0a00720c */ /* 0x000fe20003f06100 */
[----:B------:R-:W-:Y:S01]  /*3190*/  IMAD.WIDE.U32 R6, R59, 0x3d1, RZ ;  /* 0x000003d13b067825 */ /* 0x000fe200078e00ff */
[----:B------:R-:W-:Y:S02]  /*31a0*/  ISETP.GE.U32.AND P1, PT, R47, R0, PT ;  /* 0x000000002f00720c */ /* 0x000fe40003f26070 */
[----:B------:R-:W-:Y:S01]  /*31b0*/  SEL R11, RZ, 0x1, P0 ;  /* 0x00000001ff0b7807 */ /* 0x000fe20000000000 */
[----:B------:R-:W-:-:S03]  /*31c0*/  IMAD.X R46, RZ, RZ, R55, P2 ;  /* 0x000000ffff2e7224 */ /* 0x000fc600010e0637 */
[----:B------:R-:W-:Y:S02]  /*31d0*/  IADD3 R11, P2, P5, R4, R48, R11 ;  /* 0x00000030040b7210 */ /* 0x000fe40007d5e00b */
[----:B------:R-:W-:Y:S01]  /*31e0*/  ISETP.GE.U32.AND.EX P0, PT, R46, R55, PT, P1 ;  /* 0x000000372e00720c */ /* 0x000fe20003f06110 */
[----:B------:R-:W-:-:S03]  /*31f0*/  IMAD.WIDE.U32 R6, P1, RZ, R57, R6 ;  /* 0x00000039ff067225 */ /* 0x000fc60007820006 */
[----:B------:R-:W-:Y:S02]  /*3200*/  ISETP.LT.U32.OR.EX P3, PT, R55, R10, !P0, P3 ;  /* 0x0000000a3700720c */ /* 0x000fe40004761530 */
[----:B------:R-:W-:Y:S01]  /*3210*/  IADD3 R61, P4, PT, R5, R6, RZ ;  /* 0x00000006053d7210 */ /* 0x000fe20007f9e0ff */
[----:B------:R-:W-:Y:S01]  /*3220*/  IMAD.X R5, RZ, RZ, RZ, P1 ;  /* 0x000000ffff057224 */ /* 0x000fe200008e06ff */
[----:B------:R-:W-:Y:S02]  /*3230*/  IADD3 R0, P0, PT, R11, R53, RZ ;  /* 0x000000350b007210 */ /* 0x000fe40007f1e0ff */
[----:B------:R-:W-:Y:S02]  /*3240*/  SEL R53, RZ, 0x1, !P3 ;  /* 0x00000001ff357807 */ /* 0x000fe40005800000 */
[----:B------:R-:W-:Y:S01]  /*3250*/  IADD3.X R48, PT, PT, R61, R49, RZ, P2, P5 ;  /* 0x000000313d307210 */ /* 0x000fe200017ea4ff */
[----:B------:R-:W-:Y:S01]  /*3260*/  IMAD.MOV.U32 R49, RZ, RZ, RZ ;  /* 0x000000ffff317224 */ /* 0x000fe200078e00ff */
        /* <DEDUP_REMOVED lines=70> */
.L_x_468:
[----:B------:R-:W-:Y:S01]  /*36d0*/  IMAD.MOV.U32 R4, RZ, RZ, R50 ;  /* 0x000000ffff047224 */ /* 0x000fe200078e0032 */
[----:B------:R-:W-:Y:S01]  /*36e0*/  IADD3 R51, P1, PT, R28, R51, RZ ;  /* 0x000000331c337210 */ /* 0x000fe20007f3e0ff */
[----:B------:R-:W-:Y:S01]  /*36f0*/  IMAD.MOV.U32 R5, RZ, RZ, R29 ;  /* 0x000000ffff057224 */ /* 0x000fe200078e001d */
[----:B------:R-:W-:Y:S01]  /*3700*/  UMOV UR4, URZ ;  /* 0x000000ff00047c82 */ /* 0x000fe20008000000 */
        /* <DEDUP_REMOVED lines=57> */
.L_x_469:
        /* <DEDUP_REMOVED lines=38> */
[----:B------:R-:W-:-:S02]  /*3d00*/  IADD3 R2, P3, PT, R3, R50, RZ ;  /* 0x0000003203027210 */ /* 0x000fc40007f7e0ff */
[----:B------:R-:W-:Y:S02]  /*3d10*/  ISETP.NE.OR.EX P0, PT, R28, RZ, P0, P1 ;  /* 0x000000ff1c00720c */ /* 0x000fe40000705710 */
[----:B------:R-:W-:Y:S01]  /*3d20*/  IADD3 R4, P4, PT, R5, R46, RZ ;  /* 0x0000002e05047210 */ /* 0x000fe20007f9e0ff */
[----:B------:R-:W-:Y:S02]  /*3d30*/  IMAD.X R3, R3, 0x1, R52, P3 ;  /* 0x0000000103037824 */ /* 0x000fe400018e0634 */
[----:B------:R-:W-:Y:S02]  /*3d40*/  IMAD.X R46, R0, 0x1, ~R11, P2 ;  /* 0x00000001002e7824 */ /* 0x000fe400010e0e0b */
        /* <DEDUP_REMOVED lines=22> */
.L_x_471:
        /* <DEDUP_REMOVED lines=60> */
.L_x_472:
        /* <DEDUP_REMOVED lines=29> */
.L_x_470:
[----:B-----5:R-:W-:-:S04]  /*4440*/  IMAD.WIDE.U32 R10, R17, R9, RZ ;  /* 0x00000009110a7225 */ /* 0x020fc800078e00ff */
[----:B------:R-:W-:-:S04]  /*4450*/  IMAD.WIDE.U32 R46, R17, R62, RZ ;  /* 0x0000003e112e7225 */ /* 0x000fc800078e00ff */
[----:B------:R-:W-:-:S04]  /*4460*/  IMAD.WIDE.U32 R24, P0, R16, R14, R10 ;  /* 0x0000000e10187225 */ /* 0x000fc8000780000a */
[----:B------:R-:W-:-:S04]  /*4470*/  IMAD.WIDE.U32 R10, R16, R9, RZ ;  /* 0x00000009100a7225 */ /* 0x000fc800078e00ff */
        /* <DEDUP_REMOVED lines=18> */
[-C--:B------:R-:W-:Y:S02]  /*45a0*/  IMAD R49, R15, R16.reuse, RZ ;  /* 0x000000100f317224 */ /* 0x080fe400078e02ff */
[----:B------:R-:W-:-:S04]  /*45b0*/  IMAD.WIDE.U32 R26, R12, R16, RZ ;  /* 0x000000100c1a7225 */ /* 0x000fc800078e00ff */
[----:B------:R-:W-:Y:S01]  /*45c0*/  IMAD.WIDE.U32 R46, P2, R16, R15, R24 ;  /* 0x0000000f102e7225 */ /* 0x000fe20007840018 */
[----:B------:R-:W-:-:S03]  /*45d0*/  SEL R25, RZ, 0x1, P0 ;  /* 0x00000001ff197807 */ /* 0x000fc60000000000 */
[----:B------:R-:W-:-:S04]  /*45e0*/  IMAD.WIDE.U32.X R28, R17, R63, R28, P1 ;  /* 0x0000003f111c7225 */ /* 0x000fc800008e041c */
[----:B------:R-:W-:Y:S01]  /*45f0*/  IMAD R49, R17, R12, R49 ;  /* 0x0000000c11317224 */ /* 0x000fe200078e0231 */
[----:B------:R-:W-:Y:S01]  /*4600*/  IADD3 R28, P0, P3, R26, R28, R25 ;  /* 0x0000001c1a1c7210 */ /* 0x000fe20007b1e019 */
[----:B------:R-:W-:-:S03]  /*4610*/  IMAD.WIDE.U32 R24, R18, R9, R10 ;  /* 0x0000000912187225 */ /* 0x000fc600078e000a */
[----:B------:R-:W-:Y:S01]  /*4620*/  ISETP.GE.U32.AND P1, PT, R28, R26, PT ;  /* 0x0000001a1c00720c */ /* 0x000fe20003f26070 */
[----:B------:R-:W-:Y:S02]  /*4630*/  IMAD.IADD R53, R27, 0x1, R49 ;  /* 0x000000011b357824 */ /* 0x000fe400078e0231 */
[----:B------:R-:W-:Y:S02]  /*4640*/  IMAD R52, R14, R18, RZ ;  /* 0x000000120e347224 */ /* 0x000fe400078e02ff */
[----:B------:R-:W-:Y:S01]  /*4650*/  IMAD.WIDE.U32 R50, R16, R12, RZ ;  /* 0x0000000c10327225 */ /* 0x000fe200078e00ff */
[----:B------:R-:W-:Y:S02]  /*4660*/  IADD3.X R29, PT, PT, R53, R29, RZ, P0, P3 ;  /* 0x0000001d351d7210 */ /* 0x000fe400007e64ff */
[----:B------:R-:W-:Y:S01]  /*4670*/  ISETP.GE.U32.AND P0, PT, R24, R10, PT ;  /* 0x0000000a1800720c */ /* 0x000fe20003f06070 */
[----:B------:R-:W-:Y:S01]  /*4680*/  IMAD.WIDE.U32 R26, R19, R9, RZ ;  /* 0x00000009131a7225 */ /* 0x000fe200078e00ff */
[----:B------:R-:W-:-:S03]  /*4690*/  ISETP.GE.U32.AND.EX P1, PT, R29, R53, PT, P1 ;  /* 0x000000351d00720c */ /* 0x000fc60003f26110 */
[----:B------:R-:W-:Y:S01]  /*46a0*/  IMAD R10, R64, R16, RZ ;  /* 0x00000010400a7224 */ /* 0x000fe200078e02ff */
[----:B------:R-:W-:Y:S01]  /*46b0*/  SEL R55, RZ, 0x1, P1 ;  /* 0x00000001ff377807 */ /* 0x000fe20000800000 */
[----:B------:R-:W-:Y:S02]  /*46c0*/  IMAD R57, R19, R9, R52 ;  /* 0x0000000913397224 */ /* 0x000fe400078e0234 */
[----:B------:R-:W-:Y:S01]  /*46d0*/  IMAD.X R49, RZ, RZ, RZ, P2 ;  /* 0x000000ffff317224 */ /* 0x000fe200010e06ff */
[----:B------:R-:W-:Y:S01]  /*46e0*/  IADD3 RZ, P2, PT, R51, R46, RZ ;  /* 0x0000002e33ff7210 */ /* 0x000fe20007f5e0ff */
[----:B------:R-:W-:Y:S02]  /*46f0*/  IMAD.MOV.U32 R48, RZ, RZ, R47 ;  /* 0x000000ffff307224 */ /* 0x000fe400078e002f */
[----:B------:R-:W-:Y:S02]  /*4700*/  IMAD R53, R17, R13, R10 ;  /* 0x0000000d11357224 */ /* 0x000fe400078e020a */
[----:B------:R-:W-:-:S04]  /*4710*/  IMAD.WIDE.U32 R46, R18, R9, RZ ;  /* 0x00000009122e7225 */ /* 0x000fc800078e00ff */
[----:B------:R-:W-:-:S04]  /*4720*/  IMAD.WIDE.U32 R26, P3, R18, R14, R26 ;  /* 0x0000000e121a7225 */ /* 0x000fc8000786001a */
[----:B------:R-:W-:Y:S02]  /*4730*/  IMAD.IADD R10, R25, 0x1, R57 ;  /* 0x00000001190a7824 */ /* 0x000fe400078e0239 */
[----:B------:R-:W-:-:S03]  /*4740*/  IMAD.WIDE.U32 R50, R13, R16, RZ ;  /* 0x000000100d327225 */ /* 0x000fc600078e00ff */
[----:B------:R-:W-:Y:S01]  /*4750*/  ISETP.GE.U32.AND.EX P0, PT, R10, R11, PT, P0 ;  /* 0x0000000b0a00720c */ /* 0x000fe20003f06100 */
        /* <DEDUP_REMOVED lines=11> */
[----:B------:R-:W-:-:S04]  /*4810*/  IMAD.WIDE.U32 R56, R17, R13, RZ ;  /* 0x0000000d11387225 */ /* 0x000fc800078e00ff */
[-C--:B------:R-:W-:Y:S02]  /*4820*/  IMAD R11, R19, R62.reuse, R11 ;  /* 0x0000003e130b7224 */ /* 0x080fe400078e020b */
[----:B------:R-:W-:-:S04]  /*4830*/  IMAD.WIDE.U32 R52, R18, R62, R28 ;  /* 0x0000003e12347225 */ /* 0x000fc800078e001c */
        /* <DEDUP_REMOVED lines=10> */
[C---:B------:R-:W-:Y:S01]  /*48e0*/  IMAD.WIDE.U32 R68, R16.reuse, R13, RZ ;  /* 0x0000000d10447225 */ /* 0x040fe200078e00ff */
[----:B------:R-:W-:Y:S02]  /*48f0*/  IADD3 RZ, P5, PT, R47, R26, RZ ;  /* 0x0000001a2fff7210 */ /* 0x000fe40007fbe0ff */
[----:B------:R-:W-:Y:S01]  /*4900*/  ISETP.GE.U32.AND.EX P1, PT, R49, R11, PT, P1 ;  /* 0x0000000b3100720c */ /* 0x000fe20003f26110 */
[----:B------:R-:W-:-:S04]  /*4910*/  IMAD.WIDE.U32 R56, P3, R16, R64, R56 ;  /* 0x0000004010387225 */ /* 0x000fc80007860038 */
[----:B------:R-:W-:Y:S01]  /*4920*/  IMAD.X R47, RZ, RZ, RZ, P0 ;  /* 0x000000ffff2f7224 */ /* 0x000fe200000e06ff */
[----:B------:R-:W-:Y:S01]  /*4930*/  IADD3 RZ, P2, PT, R69, R56, RZ ;  /* 0x0000003845ff7210 */ /* 0x000fe20007f5e0ff */
[----:B------:R-:W-:Y:S01]  /*4940*/  IMAD.WIDE.U32 R68, R21, R9, RZ ;  /* 0x0000000915447225 */ /* 0x000fe200078e00ff */
[----:B------:R-:W-:-:S03]  /*4950*/  ISETP.GE.U32.AND P0, PT, R52, R28, PT ;  /* 0x0000001c3400720c */ /* 0x000fc60003f06070 */
[----:B------:R-:W-:Y:S01]  /*4960*/  IMAD.MOV.U32 R46, RZ, RZ, R59 ;  /* 0x000000ffff2e7224 */ /* 0x000fe200078e003b */
[----:B------:R-:W-:Y:S01]  /*4970*/  ISETP.GE.U32.AND.EX P0, PT, R11, R29, PT, P0 ;  /* 0x0000001d0b00720c */ /* 0x000fe20003f06100 */
[----:B------:R-:W-:Y:S01]  /*4980*/  IMAD.X R67, RZ, RZ, RZ, P6 ;  /* 0x000000ffff437224 */ /* 0x000fe200030e06ff */
[----:B------:R-:W-:Y:S01]  /*4990*/  SEL R11, RZ, 0x1, P1 ;  /* 0x00000001ff0b7807 */ /* 0x000fe20000800000 */
[----:B------:R-:W-:Y:S01]  /*49a0*/  IMAD.WIDE.U32 R68, P6, R20, R14, R68 ;  /* 0x0000000e14447225 */ /* 0x000fe200078c0044 */
[----:B------:R-:W-:-:S03]  /*49b0*/  SEL R26, RZ, 0x1, P0 ;  /* 0x00000001ff1a7807 */ /* 0x000fc60000000000 */
[----:B------:R-:W-:-:S04]  /*49c0*/  IMAD.WIDE.U32 R52, R20, R9, RZ ;  /* 0x0000000914347225 */ /* 0x000fc800078e00ff */
[----:B------:R-:W-:Y:S01]  /*49d0*/  IMAD.WIDE.U32.X R46, R19, R63, R46, P4 ;  /* 0x0000003f132e7225 */ /* 0x000fe200020e042e */
[----:B------:R-:W-:-:S03]  /*49e0*/  IADD3 RZ, P4, PT, R53, R68, RZ ;  /* 0x0000004435ff7210 */ /* 0x000fc60007f9e0ff */
[----:B------:R-:W-:Y:S01]  /*49f0*/  IMAD.MOV.U32 R66, RZ, RZ, R27 ;  /* 0x000000ffff427224 */ /* 0x000fe200078e001b */
[----:B------:R-:W-:Y:S01]  /*4a00*/  IADD3 R11, P0, P1, R11, R46, R26 ;  /* 0x0000002e0b0b7210 */ /* 0x000fe2000791e01a */
[----:B------:R-:W-:Y:S02]  /*4a10*/  IMAD R27, R15, R18, RZ ;  /* 0x000000120f1b7224 */ /* 0x000fe400078e02ff */
[----:B------:R-:W-:Y:S01]  /*4a20*/  IMAD.WIDE.U32 R52, R18, R12, R54 ;  /* 0x0000000c12347225 */ /* 0x000fe200078e0036 */
[----:B------:R-:W-:-:S03]  /*4a30*/  IADD3.X R56, PT, PT, RZ, R47, RZ, P0, P1 ;  /* 0x0000002fff387210 */ /* 0x000fc600007e24ff */
[----:B------:R-:W-:Y:S01]  /*4a40*/  IMAD R27, R19, R12, R27 ;  /* 0x0000000c131b7224 */ /* 0x000fe200078e021b */
[----:B------:R-:W-:Y:S01]  /*4a50*/  IADD3 R46, P1, PT, R11, R52, RZ ;  /* 0x000000340b2e7210 */ /* 0x000fe20007f3e0ff */
[----:B------:R-:W-:Y:S02]  /*4a60*/  IMAD R51, R14, R20, RZ ;  /* 0x000000140e337224 */ /* 0x000fe400078e02ff */
[----:B------:R-:W-:Y:S01]  /*4a70*/  IMAD.IADD R11, R53, 0x1, R27 ;  /* 0x00000001350b7824 */ /* 0x000fe200078e021b */
[----:B------:R-:W-:Y:S01]  /*4a80*/  ISETP.GE.U32.AND P0, PT, R46, R52, PT ;  /* 0x000000342e00720c */ /* 0x000fe20003f06070 */
[----:B------:R-:W-:Y:S01]  /*4a90*/  IMAD.X R29, RZ, RZ, RZ, P6 ;  /* 0x000000ffff1d7224 */ /* 0x000fe200030e06ff */
[----:B------:R-:W-:Y:S01]  /*4aa0*/  ISETP.GE.U32.AND P6, PT, R52, R54, PT ;  /* 0x000000363400720c */ /* 0x000fe20003fc6070 */
[C---:B------:R-:W-:Y:S02]  /*4ab0*/  IMAD.X R47, R11.reuse, 0x1, R56, P1 ;  /* 0x000000010b2f7824 */ /* 0x040fe400008e0638 */
[----:B------:R-:W-:Y:S01]  /*4ac0*/  IMAD.WIDE.U32 R26, R20, R9, R48 ;  /* 0x00000009141a7225 */ /* 0x000fe200078e0030 */
[----:B------:R-:W-:-:S02]  /*4ad0*/  ISETP.GE.U32.AND.EX P6, PT, R11, R55, PT, P6 ;  /* 0x000000370b00720c */ /* 0x000fc40003fc6160 */
[----:B------:R-:W-:Y:S01]  /*4ae0*/  ISETP.GE.U32.AND.EX P0, PT, R47, R11, PT, P0 ;  /* 0x0000000b2f00720c */ /* 0x000fe20003f06100 */
[----:B------:R-:W-:Y:S01]  /*4af0*/  IMAD R51, R21, R9, R51 ;  /* 0x0000000915337224 */ /* 0x000fe200078e0233 */
[----:B------:R-:W-:Y:S01]  /*4b00*/  ISETP.GE.U32.AND P1, PT, R26, R48, PT ;  /* 0x000000301a00720c */ /* 0x000fe20003f26070 */
[----:B------:R-:W-:Y:S01]  /*4b10*/  IMAD.WIDE.U32.X R66, R19, R15, R66, P5 ;  /* 0x0000000f13427225 */ /* 0x000fe200028e0442 */
[----:B------:R-:W-:Y:S02]  /*4b20*/  SEL R48, RZ, 0x1, P6 ;  /* 0x00000001ff307807 */ /* 0x000fe40003000000 */
[----:B------:R-:W-:Y:S01]  /*4b30*/  SEL R65, RZ, 0x1, P0 ;  /* 0x00000001ff417807 */ /* 0x000fe20000000000 */
[----:B------:R-:W-:Y:S01]  /*4b40*/  IMAD.IADD R11, R27, 0x1, R51 ;  /* 0x000000011b0b7824 */ /* 0x000fe200078e0233 */
[----:B------:R-:W-:Y:S01]  /*4b50*/  ISETP.GE.U32.AND P0, PT, R54, R50, PT ;  /* 0x000000323600720c */ /* 0x000fe20003f06070 */
[----:B------:R-:W-:Y:S01]  /*4b60*/  IMAD.MOV.U32 R28, RZ, RZ, R69 ;  /* 0x000000ffff1c7224 */ /* 0x000fe200078e0045 */
[----:B------:R-:W-:Y:S01]  /*4b70*/  IADD3 R65, P5, P6, R65, R66, R48 ;  /* 0x0000004241417210 */ /* 0x000fe20007ebe030 */
[----:B------:R-:W-:Y:S01]  /*4b80*/  IMAD.WIDE.U32 R50, R19, R13, RZ ;  /* 0x0000000d13327225 */ /* 0x000fe200078e00ff */
[----:B------:R-:W-:-:S02]  /*4b90*/  ISETP.GE.U32.AND.EX P1, PT, R11, R49, PT, P1 ;  /* 0x000000310b00720c */ /* 0x000fc40003f26110 */
[----:B------:R-:W-:Y:S01]  /*4ba0*/  IADD3.X R66, PT, PT, RZ, R67, RZ, P5, P6 ;  /* 0x00000043ff427210 */ /* 0x000fe20002fec4ff */
[----:B------:R-:W-:Y:S01]  /*4bb0*/  IMAD R49, R63, R20, RZ ;  /* 0x000000143f317224 */ /* 0x000fe200078e02ff */
[----:B------:R-:W-:Y:S01]  /*4bc0*/  SEL R61, RZ, 0x1, P1 ;  /* 0x00000001ff3d7807 */ /* 0x000fe20000800000 */
[----:B------:R-:W-:Y:S01]  /*4bd0*/  IMAD.WIDE.U32.X R28, R21, R14, R28, P4 ;  /* 0x0000000e151c7225 */ /* 0x000fe200020e041c */
[----:B------:R-:W-:-:S03]  /*4be0*/  ISETP.GE.U32.AND.EX P0, PT, R55, R60, PT, P0 ;  /* 0x0000003c3700720c */ /* 0x000fc60003f06100 */
[-C--:B------:R-:W-:Y:S02]  /*4bf0*/  IMAD R69, R21, R62.reuse, R49 ;  /* 0x0000003e15457224 */ /* 0x080fe400078e0231 */
[----:B------:R-:W-:-:S04]  /*4c00*/  IMAD.WIDE.U32 R48, R20, R62, R46 ;  /* 0x0000003e14307225 */ /* 0x000fc800078e002e */
[----:B------:R-:W-:Y:S01]  /*4c10*/  IMAD.WIDE.U32 R52, R18, R13, RZ ;  /* 0x0000000d12347225 */ /* 0x000fe200078e00ff */
[----:B------:R-:W-:-:S03]  /*4c20*/  IADD3 R28, P1, P5, R48, R28, R61 ;  /* 0x0000001c301c7210 */ /* 0x000fc60007d3e03d */
[----:B------:R-:W-:-:S04]  /*4c30*/  IMAD.WIDE.U32 R50, P4, R18, R64, R50 ;  /* 0x0000004012327225 */ /* 0x000fc80007880032 */
[----:B------:R-:W-:Y:S01]  /*4c40*/  IMAD.X R59, RZ, RZ, RZ, P3 ;  /* 0x000000ffff3b7224 */ /* 0x000fe200018e06ff */
[----:B------:R-:W-:Y:S01]  /*4c50*/  IADD3 RZ, P3, PT, R53, R50, RZ ;  /* 0x0000003235ff7210 */ /* 0x000fe20007f7e0ff */
[----:B------:R-:W-:Y:S02]  /*4c60*/  IMAD.MOV.U32 R58, RZ, RZ, R57 ;  /* 0x000000ffff3a7224 */ /* 0x000fe400078e0039 */
[----:B------:R-:W-:-:S04]  /*4c70*/  IMAD.WIDE.U32 R60, R21, R62, RZ ;  /* 0x0000003e153c7225 */ /* 0x000fc800078e00ff */
[----:B------:R-:W-:Y:S01]  /*4c80*/  IMAD.IADD R67, R49, 0x1, R69 ;  /* 0x0000000131437824 */ /* 0x000fe200078e0245 */
[----:B------:R-:W-:Y:S01]  /*4c90*/  SEL R49, RZ, 0x1, P0 ;  /* 0x00000001ff317807 */ /* 0x000fe20000000000 */
[----:B------:R-:W-:-:S03]  /*4ca0*/  IMAD.WIDE.U32.X R58, R17, R64, R58, P2 ;  /* 0x00000040113a7225 */ /* 0x000fc600010e043a */
[----:B------:R-:W-:Y:S01]  /*4cb0*/  IADD3.X R29, PT, PT, R67, R29, RZ, P1, P5 ;  /* 0x0000001d431d7210 */ /* 0x000fe20000fea4ff */
[----:B------:R-:W-:-:S04]  /*4cc0*/  IMAD.WIDE.U32 R52, R21, R12, RZ ;  /* 0x0000000c15347225 */ /* 0x000fc800078e00ff */
[----:B------:R-:W-:Y:S01]  /*4cd0*/  IMAD.WIDE.U32 R54, R20, R62, RZ ;  /* 0x0000003e14367225 */ /* 0x000fe200078e00ff */
[----:B------:R-:W-:-:S03]  /*4ce0*/  IADD3 R54, P0, PT, R49, R58, RZ ;  /* 0x0000003a31367210 */ /* 0x000fc60007f1e0ff */
[----:B------:R-:W-:-:S04]  /*4cf0*/  IMAD.WIDE.U32 R60, P6, R20, R63, R60 ;  /* 0x0000003f143c7225 */ /* 0x000fc800078c003c */
[----:B------:R-:W-:Y:S01]  /*4d00*/  IMAD.WIDE.U32 R56, R20, R12, RZ ;  /* 0x0000000c14387225 */ /* 0x000fe200078e00ff */
[----:B------:R-:W-:-:S03]  /*4d10*/  IADD3 RZ, P1, PT, R55, R60, RZ ;  /* 0x0000003c37ff7210 */ /* 0x000fc60007f3e0ff */
[----:B------:R-:W-:-:S04]  /*4d20*/  IMAD.WIDE.U32 R52, P2, R20, R15, R52 ;  /* 0x0000000f14347225 */ /* 0x000fc80007840034 */
[----:B------:R-:W-:Y:S01]  /*4d30*/  IMAD.X R55, RZ, RZ, R59, P0 ;  /* 0x000000ffff377224 */ /* 0x000fe200000e063b */
[----:B------:R-:W-:Y:S01]  /*4d40*/  ISETP.GE.U32.AND P0, PT, R48, R46, PT ;  /* 0x0000002e3000720c */ /* 0x000fe20003f06070 */
[----:B------:R-:W-:Y:S01]  /*4d50*/  IMAD R46, R64, R18, RZ ;  /* 0x00000012402e7224 */ /* 0x000fe200078e02ff */
[----:B------:R-:W-:Y:S01]  /*4d60*/  IADD3 RZ, P5, PT, R57, R52, RZ ;  /* 0x0000003439ff7210 */ /* 0x000fe20007fbe0ff */
[----:B------:R-:W-:Y:S01]  /*4d70*/  IMAD.WIDE.U32 R56, R18, R13, R54 ;  /* 0x0000000d12387225 */ /* 0x000fe200078e0036 */
[----:B------:R-:W-:-:S03]  /*4d80*/  ISETP.GE.U32.AND.EX P0, PT, R67, R47, PT, P0 ;  /* 0x0000002f4300720c */ /* 0x000fc60003f06100 */
[----:B------:R-:W-:Y:S01]  /*4d90*/  IMAD.X R59, RZ, RZ, RZ, P4 ;  /* 0x000000ffff3b7224 */ /* 0x000fe200020e06ff */
[----:B------:R-:W-:Y:S01]  /*4da0*/  ISETP.GE.U32.AND P4, PT, R28, R48, PT ;  /* 0x000000301c00720c */ /* 0x000fe20003f86070 */
[----:B------:R-:W-:Y:S01]  /*4db0*/  IMAD R69, R19, R13, R46 ;  /* 0x0000000d13457224 */ /* 0x000fe200078e022e */
[----:B------:R-:W-:Y:S01]  /*4dc0*/  SEL R46, RZ, 0x1, P0 ;  /* 0x00000001ff2e7807 */ /* 0x000fe20000000000 */
[----:B------:R-:W-:Y:S01]  /*4dd0*/  IMAD.X R49, RZ, RZ, RZ, P6 ;  /* 0x000000ffff317224 */ /* 0x000fe200030e06ff */
[----:B------:R-:W-:Y:S01]  /*4de0*/  IADD3 R50, P6, PT, R65, R56, RZ ;  /* 0x0000003841327210 */ /* 0x000fe20007fde0ff */
[----:B------:R-:W-:Y:S01]  /*4df0*/  IMAD.MOV.U32 R48, RZ, RZ, R61 ;  /* 0x000000ffff307224 */ /* 0x000fe200078e003d */
[----:B------:R-:W-:Y:S01]  /*4e00*/  ISETP.GE.U32.AND.EX P4, PT, R29, R67, PT, P4 ;  /* 0x000000431d00720c */ /* 0x000fe20003f86140 */
[----:B------:R-:W-:Y:S01]  /*4e10*/  IMAD.IADD R61, R57, 0x1, R69 ;  /* 0x00000001393d7824 */ /* 0x000fe200078e0245 */
[----:B------:R-:W-:Y:S01]  /*4e20*/  ISETP.GE.U32.AND P0, PT, R56, R54, PT ;  /* 0x000000363800720c */ /* 0x000fe20003f06070 */
[----:B------:R-:W-:Y:S01]  /*4e30*/  IMAD.MOV.U32 R58, RZ, RZ, R51 ;  /* 0x000000ffff3a7224 */ /* 0x000fe200078e0033 */
[----:B------:R-:W-:Y:S01]  /*4e40*/  SEL R47, RZ, 0x1, P4 ;  /* 0x00000001ff2f7807 */ /* 0x000fe20002000000 */
[----:B------:R-:W-:Y:S01]  /*4e50*/  IMAD.WIDE.U32.X R48, R21, R63, R48, P1 ;  /* 0x0000003f15307225 */ /* 0x000fe200008e0430 */
[----:B------:R-:W-:-:S02]  /*4e60*/  ISETP.GE.U32.AND P1, PT, R50, R56, PT ;  /* 0x000000383200720c */ /* 0x000fc40003f26070 */
[C---:B------:R-:W-:Y:S01]  /*4e70*/  ISETP.GE.U32.AND.EX P0, PT, R61.reuse, R55, PT, P0 ;  /* 0x000000373d00720c */ /* 0x040fe20003f06100 */
[----:B------:R-:W-:Y:S01]  /*4e80*/  IMAD.X R51, R61, 0x1, R66, P6 ;  /* 0x000000013d337824 */ /* 0x000fe200030e0642 */
[----:B------:R-:W-:Y:S01]  /*4e90*/  IADD3 R47, P4, P6, R47, R48, R46 ;  /* 0x000000302f2f7210 */ /* 0x000fe20007e9e02e */
[----:B------:R-:W-:Y:S02]  /*4ea0*/  IMAD R65, R15, R20, RZ ;  /* 0x000000140f417224 */ /* 0x000fe400078e02ff */
[-C--:B------:R-:W-:Y:S01]  /*4eb0*/  IMAD.WIDE.U32 R56, R20, R12.reuse, R50 ;  /* 0x0000000c14387225 */ /* 0x080fe200078e0032 */
[----:B------:R-:W-:Y:S02]  /*4ec0*/  IADD3.X R48, PT, PT, RZ, R49, RZ, P4, P6 ;  /* 0x00000031ff307210 */ /* 0x000fe400027ec4ff */
[----:B------:R-:W-:Y:S01]  /*4ed0*/  ISETP.GE.U32.AND.EX P1, PT, R51, R61, PT, P1 ;  /* 0x0000003d3300720c */ /* 0x000fe20003f26110 */
[----:B------:R-:W-:Y:S01]  /*4ee0*/  IMAD R65, R21, R12, R65 ;  /* 0x0000000c15417224 */ /* 0x000fe200078e0241 */
[----:B------:R-:W-:Y:S01]  /*4ef0*/  IADD3 R46, P6, PT, R47, R56, RZ ;  /* 0x000000382f2e7210 */ /* 0x000fe20007fde0ff */
[----:B------:R-:W-:Y:S01]  /*4f00*/  IMAD.X R69, RZ, RZ, RZ, P2 ;  /* 0x000000ffff457224 */ /* 0x000fe200010e06ff */
[----:B------:R-:W-:Y:S01]  /*4f10*/  ISETP.GE.U32.AND P4, PT, R56, R50, PT ;  /* 0x000000323800720c */ /* 0x000fe20003f86070 */
[----:B------:R-:W-:Y:S01]  /*4f20*/  IMAD.IADD R49, R57, 0x1, R65 ;  /* 0x0000000139317824 */ /* 0x000fe200078e0241 */
[----:B------:R-:W-:Y:S01]  /*4f30*/  ISETP.GE.U32.AND P2, PT, R46, R56, PT ;  /* 0x000000382e00720c */ /* 0x000fe20003f46070 */
[----:B------:R-:W-:Y:S01]  /*4f40*/  IMAD.WIDE.U32.X R58, R19, R64, R58, P3 ;  /* 0x00000040133a7225 */ /* 0x000fe200018e043a */
[----:B------:R-:W-:-:S02]  /*4f50*/  SEL R50, RZ, 0x1, P0 ;  /* 0x00000001ff327807 */ /* 0x000fc40000000000 */
[----:B------:R-:W-:Y:S01]  /*4f60*/  SEL R55, RZ, 0x1, P1 ;  /* 0x00000001ff377807 */ /* 0x000fe20000800000 */
[C---:B------:R-:W-:Y:S01]  /*4f70*/  IMAD.X R47, R49.reuse, 0x1, R48, P6 ;  /* 0x00000001312f7824 */ /* 0x040fe200030e0630 */
[----:B------:R-:W-:Y:S01]  /*4f80*/  ISETP.GE.U32.AND.EX P4, PT, R49, R51, PT, P4 ;  /* 0x000000333100720c */ /* 0x000fe20003f86140 */
[----:B------:R-:W-:Y:S02]  /*4f90*/  IMAD.MOV.U32 R68, RZ, RZ, R53 ;  /* 0x000000ffff447224 */ /* 0x000fe400078e0035 */
[----:B------:R-:W-:Y:S01]  /*4fa0*/  IMAD.WIDE.U32 R52, R23, R9, RZ ;  /* 0x0000000917347225 */ /* 0x000fe200078e00ff */
[----:B------:R-:W-:Y:S02]  /*4fb0*/  ISETP.GE.U32.AND.EX P0, PT, R47, R49, PT, P2 ;  /* 0x000000312f00720c */ /* 0x000fe40003f06120 */
[----:B------:R-:W-:Y:S01]  /*4fc0*/  IADD3 R58, P1, P2, R55, R58, R50 ;  /* 0x0000003a373a7210 */ /* 0x000fe20007a3e032 */
[----:B------:R-:W-:Y:S01]  /*4fd0*/  IMAD.WIDE.U32.X R68, R21, R15, R68, P5 ;  /* 0x0000000f15447225 */ /* 0x000fe200028e0444 */
[----:B------:R-:W-:-:S02]  /*4fe0*/  SEL R48, RZ, 0x1, P4 ;  /* 0x00000001ff307807 */ /* 0x000fc40002000000 */
[----:B------:R-:W-:Y:S01]  /*4ff0*/  SEL R65, RZ, 0x1, P0 ;  /* 0x00000001ff417807 */ /* 0x000fe20000000000 */
[----:B------:R-:W-:Y:S01]  /*5000*/  IMAD.WIDE.U32 R50, R23, R62, RZ ;  /* 0x0000003e17327225 */ /* 0x000fe200078e00ff */
[----:B------:R-:W-:Y:S02]  /*5010*/  IADD3.X R59, PT, PT, RZ, R59, RZ, P1, P2 ;  /* 0x0000003bff3b7210 */ /* 0x000fe40000fe44ff */
[----:B------:R-:W-:Y:S01]  /*5020*/  IADD3 R65, P2, P3, R65, R68, R48 ;  /* 0x0000004441417210 */ /* 0x000fe20007b5e030 */
[----:B------:R-:W-:-:S03]  /*5030*/  IMAD.WIDE.U32 R48, R22, R62, RZ ;  /* 0x0000003e16307225 */ /* 0x000fc600078e00ff */
[----:B------:R-:W-:Y:S01]  /*5040*/  IADD3.X R68, PT, PT, RZ, R69, RZ, P2, P3 ;  /* 0x00000045ff447210 */ /* 0x000fe200017e64ff */
[----:B------:R-:W-:-:S04]  /*5050*/  IMAD.WIDE.U32 R50, P5, R22, R63, R50 ;  /* 0x0000003f16327225 */ /* 0x000fc800078a0032 */
        /* <DEDUP_REMOVED lines=9> */
[----:B------:R-:W-:Y:S01]  /*50f0*/  IMAD R48, R14, R22, RZ ;  /* 0x000000160e307224 */ /* 0x000fe200078e02ff */
[----:B------:R-:W-:Y:S01]  /*5100*/  IADD3 RZ, P4, PT, R67, R60, RZ ;  /* 0x0000003c43ff7210 */ /* 0x000fe20007f9e0ff */
[----:B------:R-:W-:-:S04]  /*5110*/  IMAD.WIDE.U32 R56, P2, R22, R15, R54 ;  /* 0x0000000f16387225 */ /* 0x000fc80007840036 */
[----:B------:R-:W-:-:S04]  /*5120*/  IMAD.WIDE.U32 R54, R22, R9, R28 ;  /* 0x0000000916367225 */ /* 0x000fc800078e001c */
[----:B------:R-:W-:Y:S02]  /*5130*/  IMAD R69, R23, R9, R48 ;  /* 0x0000000917457224 */ /* 0x000fe400078e0230 */
[----:B------:R-:W-:Y:S01]  /*5140*/  IMAD.X R67, RZ, RZ, RZ, P5 ;  /* 0x000000ffff437224 */ /* 0x000fe200028e06ff */
[----:B------:R-:W-:Y:S01]  /*5150*/  IADD3 RZ, P5, PT, R49, R56, RZ ;  /* 0x0000003831ff7210 */ /* 0x000fe20007fbe0ff */
[----:B------:R-:W-:Y:S02]  /*5160*/  IMAD.MOV.U32 R66, RZ, RZ, R51 ;  /* 0x000000ffff427224 */ /* 0x000fe400078e0033 */
[----:B------:R-:W-:Y:S01]  /*5170*/  IMAD.X R49, RZ, RZ, RZ, P0 ;  /* 0x000000ffff317224 */ /* 0x000fe200000e06ff */
[----:B------:R-:W-:Y:S01]  /*5180*/  ISETP.GE.U32.AND P0, PT, R54, R28, PT ;  /* 0x0000001c3600720c */ /* 0x000fe20003f06070 */
[----:B------:R-:W-:-:S04]  /*5190*/  IMAD.WIDE.U32 R50, R23, R13, RZ ;  /* 0x0000000d17327225 */ /* 0x000fc800078e00ff */
[----:B------:R-:W-:Y:S02]  /*51a0*/  IMAD.IADD R52, R55, 0x1, R69 ;  /* 0x0000000137347824 */ /* 0x000fe400078e0245 */
[----:B------:R-:W-:-:S03]  /*51b0*/  IMAD.WIDE.U32.X R66, R23, R63, R66, P6 ;  /* 0x0000003f17427225 */ /* 0x000fc600030e0442 */
[----:B------:R-:W-:Y:S01]  /*51c0*/  ISETP.GE.U32.AND.EX P0, PT, R52, R29, PT, P0 ;  /* 0x0000001d3400720c */ /* 0x000fe20003f06100 */
[----:B------:R-:W-:Y:S02]  /*51d0*/  IMAD R63, R63, R22, RZ ;  /* 0x000000163f3f7224 */ /* 0x000fe400078e02ff */
[----:B------:R-:W-:Y:S01]  /*51e0*/  IMAD.MOV.U32 R48, RZ, RZ, R53 ;  /* 0x000000ffff307224 */ /* 0x000fe200078e0035 */
[----:B------:R-:W-:Y:S01]  /*51f0*/  SEL R53, RZ, 0x1, P0 ;  /* 0x00000001ff357807 */ /* 0x000fe20000000000 */
[----:B------:R-:W-:-:S04]  /*5200*/  IMAD.WIDE.U32 R28, R22, R13, RZ ;  /* 0x0000000d161c7225 */ /* 0x000fc800078e00ff */
[----:B------:R-:W-:-:S04]  /*5210*/  IMAD.WIDE.U32 R50, P6, R22, R64, R50 ;  /* 0x0000004016327225 */ /* 0x000fc800078c0032 */
[-C--:B------:R-:W-:Y:S02]  /*5220*/  IMAD R69, R23, R62.reuse, R63 ;  /* 0x0000003e17457224 */ /* 0x080fe400078e023f */
[----:B------:R-:W-:-:S04]  /*5230*/  IMAD.WIDE.U32 R62, R22, R62, R46 ;  /* 0x0000003e163e7225 */ /* 0x000fc800078e002e */
[----:B------:R-:W-:Y:S01]  /*5240*/  IMAD.WIDE.U32.X R48, R23, R14, R48, P3 ;  /* 0x0000000e17307225 */ /* 0x000fe200018e0430 */
[----:B------:R-:W-:-:S03]  /*5250*/  IADD3 RZ, P3, PT, R29, R50, RZ ;  /* 0x000000321dff7210 */ /* 0x000fc60007f7e0ff */
[----:B------:R-:W-:Y:S01]  /*5260*/  IMAD.X R29, RZ, RZ, RZ, P1 ;  /* 0x000000ffff1d7224 */ /* 0x000fe200008e06ff */
[----:B------:R-:W-:Y:S01]  /*5270*/  IADD3 R53, P0, P1, R62, R48, R53 ;  /* 0x000000303e357210 */ /* 0x000fe2000791e035 */
[----:B------:R-:W-:Y:S02]  /*5280*/  IMAD.IADD R63, R63, 0x1, R69 ;  /* 0x000000013f3f7824 */ /* 0x000fe400078e0245 */
[----:B------:R-:W-:Y:S02]  /*5290*/  IMAD R48, R64, R20, RZ ;  /* 0x0000001440307224 */ /* 0x000fe400078e02ff */
[----:B------:R-:W-:Y:S01]  /*52a0*/  IMAD.MOV.U32 R28, RZ, RZ, R61 ;  /* 0x000000ffff1c7224 */ /* 0x000fe200078e003d */
[----:B------:R-:W-:Y:S01]  /*52b0*/  IADD3.X R69, PT, PT, R63, R49, RZ, P0, P1 ;  /* 0x000000313f457210 */ /* 0x000fe200007e24ff */
[----:B------:R-:W-:Y:S01]  /*52c0*/  IMAD.WIDE.U32 R60, R20, R13, R58 ;  /* 0x0000000d143c7225 */ /* 0x000fe200078e003a */
[----:B------:R-:W-:-:S03]  /*52d0*/  ISETP.GE.U32.AND P1, PT, R62, R46, PT ;  /* 0x0000002e3e00720c */ /* 0x000fc60003f26070 */
[----:B------:R-:W-:Y:S01]  /*52e0*/  IMAD R71, R21, R13, R48 ;  /* 0x0000000d15477224 */ /* 0x000fe200078e0230 */
[----:B------:R-:W-:Y:S01]  /*52f0*/  IADD3 R50, P0, PT, R65, R60, RZ ;  /* 0x0000003c41327210 */ /* 0x000fe20007f1e0ff */
[----:B------:R-:W-:Y:S01]  /*5300*/  IMAD.X R49, RZ, RZ, RZ, P2 ;  /* 0x000000ffff317224 */ /* 0x000fe200010e06ff */
[----:B------:R-:W-:Y:S01]  /*5310*/  ISETP.GE.U32.AND P2, PT, R53, R62, PT ;  /* 0x0000003e3500720c */ /* 0x000fe20003f46070 */
[----:B------:R-:W-:Y:S01]  /*5320*/  IMAD.MOV.U32 R48, RZ, RZ, R57 ;  /* 0x000000ffff307224 */ /* 0x000fe200078e0039 */
[----:B------:R-:W-:Y:S01]  /*5330*/  ISETP.GE.U32.AND.EX P1, PT, R63, R47, PT, P1 ;  /* 0x0000002f3f00720c */ /* 0x000fe20003f26110 */
[----:B------:R-:W-:Y:S02]  /*5340*/  IMAD.IADD R61, R61, 0x1, R71 ;  /* 0x000000013d3d7824 */ /* 0x000fe400078e0247 */
[----:B------:R-:W-:Y:S01]  /*5350*/  IMAD.X R57, RZ, RZ, RZ, P6 ;  /* 0x000000ffff397224 */ /* 0x000fe200030e06ff */
[----:B------:R-:W-:Y:S01]  /*5360*/  ISETP.GE.U32.AND.EX P6, PT, R69, R63, PT, P2 ;  /* 0x0000003f4500720c */ /* 0x000fe20003fc6120 */
[----:B------:R-:W-:Y:S01]  /*5370*/  IMAD.MOV.U32 R56, RZ, RZ, R51 ;  /* 0x000000ffff387224 */ /* 0x000fe200078e0033 */
[----:B------:R-:W-:Y:S01]  /*5380*/  ISETP.GE.U32.AND P2, PT, R50, R60, PT ;  /* 0x0000003c3200720c */ /* 0x000fe20003f46070 */
[----:B------:R-:W-:Y:S01]  /*5390*/  IMAD.X R51, R61, 0x1, R68, P0 ;  /* 0x000000013d337824 */ /* 0x000fe200000e0644 */
[----:B------:R-:W-:Y:S01]  /*53a0*/  SEL R46, RZ, 0x1, P1 ;  /* 0x00000001ff2e7807 */ /* 0x000fe20000800000 */
[----:B------:R-:W-:Y:S01]  /*53b0*/  IMAD.WIDE.U32.X R48, R23, R15, R48, P5 ;  /* 0x0000000f17307225 */ /* 0x000fe200028e0430 */
[----:B------:R-:W-:-:S02]  /*53c0*/  SEL R47, RZ, 0x1, P6 ;  /* 0x00000001ff2f7807 */ /* 0x000fc40003000000 */
[----:B------:R-:W-:Y:S01]  /*53d0*/  ISETP.GE.U32.AND P0, PT, R60, R58, PT ;  /* 0x0000003a3c00720c */ /* 0x000fe20003f06070 */
[----:B------:R-:W-:Y:S01]  /*53e0*/  IMAD R63, R15, R22, RZ ;  /* 0x000000160f3f7224 */ /* 0x000fe200078e02ff */
[----:B------:R-:W-:Y:S01]  /*53f0*/  ISETP.GE.U32.AND.EX P1, PT, R51, R61, PT, P2 ;  /* 0x0000003d3300720c */ /* 0x000fe20003f26120 */
[----:B------:R-:W-:Y:S01]  /*5400*/  IMAD.WIDE.U32.X R28, R21, R64, R28, P4 ;  /* 0x00000040151c7225 */ /* 0x000fe200020e041c */
[----:B------:R-:W-:Y:S02]  /*5410*/  IADD3 R15, P2, P5, R47, R66, R46 ;  /* 0x000000422f0f7210 */ /* 0x000fe40007d5e02e */
[----:B------:R-:W-:Y:S01]  /*5420*/  ISETP.GE.U32.AND.EX P0, PT, R61, R59, PT, P0 ;  /* 0x0000003b3d00720c */ /* 0x000fe20003f06100 */
[----:B------:R-:W-:Y:S01]  /*5430*/  IMAD.WIDE.U32 R46, R69, 0x3d1, RZ ;  /* 0x000003d1452e7825 */ /* 0x000fe200078e00ff */
[----:B------:R-:W-:Y:S02]  /*5440*/  IADD3.X R68, PT, PT, RZ, R67, RZ, P2, P5 ;  /* 0x00000043ff447210 */ /* 0x000fe400017ea4ff */
[----:B------:R-:W-:Y:S01]  /*5450*/  SEL R67, RZ, 0x1, P0 ;  /* 0x00000001ff437807 */ /* 0x000fe20000000000 */
[----:B------:R-:W-:-:S04]  /*5460*/  IMAD.WIDE.U32 R60, R22, R12, R50 ;  /* 0x0000000c163c7225 */ /* 0x000fc800078e0032 */
[----:B------:R-:W-:Y:S01]  /*5470*/  IMAD R65, R23, R12, R63 ;  /* 0x0000000c17417224 */ /* 0x000fe200078e023f */
[----:B------:R-:W-:Y:S01]  /*5480*/  IADD3 R15, P5, PT, R15, R60, RZ ;  /* 0x0000003c0f0f7210 */ /* 0x000fe20007fbe0ff */
[----:B------:R-:W-:-:S04]  /*5490*/  IMAD.WIDE.U32 R58, R53, 0x3d1, RZ ;  /* 0x000003d1353a7825 */ /* 0x000fc800078e00ff */
[----:B------:R-:W-:Y:S01]  /*54a0*/  IMAD.WIDE.U32 R62, P4, RZ, R53, R46 ;  /* 0x00000035ff3e7225 */ /* 0x000fe2000788002e */
[----:B------:R-:W-:-:S03]  /*54b0*/  IADD3 R12, P2, PT, RZ, R58, RZ ;  /* 0x0000003aff0c7210 */ /* 0x000fc60007f5e0ff */
[----:B------:R-:W-:Y:S01]  /*54c0*/  IMAD.IADD R61, R61, 0x1, R65 ;  /* 0x000000013d3d7824 */ /* 0x000fe200078e0241 */
[----:B------:R-:W-:Y:S01]  /*54d0*/  SEL R65, RZ, 0x1, P1 ;  /* 0x00000001ff417807 */ /* 0x000fe20000800000 */
[----:B------:R-:W-:Y:S01]  /*54e0*/  IMAD.X R47, RZ, RZ, RZ, P4 ;  /* 0x000000ffff2f7224 */ /* 0x000fe200020e06ff */
[----:B------:R-:W-:Y:S01]  /*54f0*/  IADD3 R66, P4, PT, R59, R62, RZ ;  /* 0x0000003e3b427210 */ /* 0x000fe20007f9e0ff */
[----:B------:R-:W-:Y:S01]  /*5500*/  IMAD.X R62, R61, 0x1, R68, P5 ;  /* 0x000000013d3e7824 */ /* 0x000fe200028e0644 */
[----:B------:R-:W-:Y:S01]  /*5510*/  ISETP.GE.U32.AND P1, PT, R60, R50, PT ;  /* 0x000000323c00720c */ /* 0x000fe20003f26070 */
[----:B------:R-:W-:Y:S01]  /*5520*/  IMAD.WIDE.U32.X R56, R23, R64, R56, P3 ;  /* 0x0000004017387225 */ /* 0x000fe200018e0438 */
[----:B------:R-:W-:Y:S02]  /*5530*/  ISETP.GE.U32.AND P3, PT, R15, R60, PT ;  /* 0x0000003c0f00720c */ /* 0x000fe40003f66070 */
[----:B------:R-:W-:Y:S01]  /*5540*/  ISETP.GE.U32.AND.EX P1, PT, R61, R51, PT, P1 ;  /* 0x000000333d00720c */ /* 0x000fe20003f26110 */
[----:B------:R-:W-:Y:S01]  /*5550*/  IMAD R64, R64, R22, RZ ;  /* 0x0000001640407224 */ /* 0x000fe200078e02ff */
[----:B------:R-:W-:Y:S01]  /*5560*/  ISETP.GE.U32.AND.EX P3, PT, R62, R61, PT, P3 ;  /* 0x0000003d3e00720c */ /* 0x000fe20003f66130 */
[----:B------:R-:W-:Y:S01]  /*5570*/  IMAD.MOV.U32 R46, RZ, RZ, R63 ;  /* 0x000000ffff2e7224 */ /* 0x000fe200078e003f */
[----:B------:R-:W-:Y:S01]  /*5580*/  IADD3 R28, P5, P6, R65, R28, R67 ;  /* 0x0000001c411c7210 */ /* 0x000fe20007ebe043 */
[----:B------:R-:W-:Y:S01]  /*5590*/  IMAD R67, R23, R13, R64 ;  /* 0x0000000d17437224 */ /* 0x000fe200078e0240 */
[----:B------:R-:W-:Y:S01]  /*55a0*/  SEL R64, RZ, 0x1, P1 ;  /* 0x00000001ff407807 */ /* 0x000fe20000800000 */
[----:B------:R-:W-:Y:S01]  /*55b0*/  IMAD.WIDE.U32.X R50, RZ, R69, R46, P4 ;  /* 0x00000045ff327225 */ /* 0x000fe200020e042e */
[----:B------:R-:W-:-:S02]  /*55c0*/  SEL R63, RZ, 0x1, P3 ;  /* 0x00000001ff3f7807 */ /* 0x000fc40001800000 */
[----:B------:R-:W-:Y:S01]  /*55d0*/  IADD3.X R29, PT, PT, RZ, R29, RZ, P5, P6 ;  /* 0x0000001dff1d7210 */ /* 0x000fe20002fec4ff */
[----:B------:R-:W-:Y:S01]  /*55e0*/  IMAD.WIDE.U32 R60, R62, 0x3d1, RZ ;  /* 0x000003d13e3c7825 */ /* 0x000fe200078e00ff */
[----:B------:R-:W-:Y:S02]  /*55f0*/  IADD3 R63, P3, P4, R63, R48, R64 ;  /* 0x000000303f3f7210 */ /* 0x000fe40007c7e040 */
[----:B------:R-:W-:Y:S01]  /*5600*/  ISETP.GE.U32.AND P0, PT, R12, R58, PT ;  /* 0x0000003a0c00720c */ /* 0x000fe20003f06070 */
[----:B------:R-:W-:-:S04]  /*5610*/  IMAD.WIDE.U32 R46, R15, 0x3d1, RZ ;  /* 0x000003d10f2e7825 */ /* 0x000fc800078e00ff */
[----:B------:R-:W-:Y:S01]  /*5620*/  IMAD.X R53, R66, 0x1, R53, P2 ;  /* 0x0000000142357824 */ /* 0x000fe200010e0635 */
[----:B------:R-:W-:Y:S01]  /*5630*/  IADD3 R65, P2, PT, R50, R46, RZ ;  /* 0x0000002e32417210 */ /* 0x000fe20007f5e0ff */
[----:B------:R-:W-:Y:S01]  /*5640*/  IMAD.WIDE.U32 R58, R22, R13, R28 ;  /* 0x0000000d163a7225 */ /* 0x000fe200078e001c */
[----:B------:R-:W-:Y:S02]  /*5650*/  IADD3.X R13, PT, PT, RZ, R49, RZ, P3, P4 ;  /* 0x00000031ff0d7210 */ /* 0x000fe40001fe84ff */
[----:B------:R-:W-:Y:S01]  /*5660*/  ISETP.GE.U32.AND.EX P0, PT, R53, R66, PT, P0 ;  /* 0x000000423500720c */ /* 0x000fe20003f06100 */
[----:B------:R-:W-:Y:S01]  /*5670*/  IMAD.WIDE.U32 R60, P3, RZ, R15, R60 ;  /* 0x0000000fff3c7225 */ /* 0x000fe2000786003c */
[----:B------:R-:W-:Y:S02]  /*5680*/  ISETP.GE.U32.AND P4, PT, R65, R46, PT ;  /* 0x0000002e4100720c */ /* 0x000fe40003f86070 */
[----:B------:R-:W-:Y:S01]  /*5690*/  IADD3 R63, P6, PT, R63, R58, RZ ;  /* 0x0000003a3f3f7210 */ /* 0x000fe20007fde0ff */
        /* <DEDUP_REMOVED lines=8> */
[----:B------:R-:W-:Y:S01]  /*5720*/  IMAD.WIDE.U32.X R48, RZ, R62, R48, P3 ;  /* 0x0000003eff307225 */ /* 0x000fe200018e0430 */
[----:B------:R-:W-:-:S02]  /*5730*/  ISETP.GE.U32.AND.EX P1, PT, R46, R29, PT, P1 ;  /* 0x0000001d2e00720c */ /* 0x000fc40003f26110 */
[----:B------:R-:W-:Y:S01]  /*5740*/  IADD3 R47, P6, PT, R28, R47, RZ ;  /* 0x0000002f1c2f7210 */ /* 0x000fe20007fde0ff */
[----:B------:R-:W-:Y:S01]  /*5750*/  IMAD.X R29, R50, 0x1, R51, P2 ;  /* 0x00000001321d7824 */ /* 0x000fe200010e0633 */
[----:B------:R-:W-:Y:S01]  /*5760*/  ISETP.LT.U32.AND P0, PT, R28, R65, PT ;  /* 0x000000411c00720c */ /* 0x000fe20003f01070 */
[----:B------:R-:W-:Y:S01]  /*5770*/  IMAD R14, R14, R16, RZ ;  /* 0x000000100e0e7224 */ /* 0x000fe200078e02ff */
[----:B------:R-:W-:Y:S01]  /*5780*/  ISETP.GE.U32.AND P2, PT, R47, R28, PT ;  /* 0x0000001c2f00720c */ /* 0x000fe20003f46070 */
[----:B------:R-:W-:Y:S01]  /*5790*/  IMAD.X R28, R29, 0x1, R15, P5 ;  /* 0x000000011d1c7824 */ /* 0x000fe200028e060f */
[----:B------:R-:W-:Y:S01]  /*57a0*/  ISETP.GE.U32.AND P3, PT, R63, R58, PT ;  /* 0x0000003a3f00720c */ /* 0x000fe20003f66070 */
[----:B------:R-:W-:Y:S01]  /*57b0*/  IMAD.WIDE.U32 R58, R13, 0x3d1, RZ ;  /* 0x000003d10d3a7825 */ /* 0x000fe200078e00ff */
        /* <DEDUP_REMOVED lines=13> */
[----:B------:R-:W-:Y:S02]  /*5890*/  IADD3 R61, P2, P3, R50, R48, R61 ;  /* 0x00000030323d7210 */ /* 0x000fe40007b5e03d */
[----:B------:R-:W-:-:S02]  /*58a0*/  IADD3 R51, P6, PT, R51, R58, RZ ;  /* 0x0000003a33337210 */ /* 0x000fc40007fde0ff */
[----:B------:R-:W-:Y:S02]  /*58b0*/  IADD3.X R65, PT, PT, RZ, R57, RZ, P4, P5 ;  /* 0x00000039ff417210 */ /* 0x000fe400027ea4ff */
        /* <DEDUP_REMOVED lines=19> */
[C---:B------:R-:W-:Y:S02]  /*59f0*/  IADD3 R28, P1, PT, R59.reuse, R13, RZ ;  /* 0x0000000d3b1c7210 */ /* 0x040fe40007f3e0ff */
[----:B------:R-:W-:Y:S02]  /*5a00*/  SEL R61, RZ, 0x1, !P0 ;  /* 0x00000001ff3d7807 */ /* 0x000fe40004000000 */
[----:B------:R-:W-:Y:S01]  /*5a10*/  IADD3.X R51, PT, PT, R56, R29, RZ, P4, P5 ;  /* 0x0000001d38337210 */ /* 0x000fe200027ea4ff */
[----:B------:R-:W-:Y:S01]  /*5a20*/  IMAD.X R29, RZ, RZ, RZ, P3 ;  /* 0x000000ffff1d7224 */ /* 0x000fe200018e06ff */
[----:B------:R-:W-:Y:S02]  /*5a30*/  IADD3 R61, P4, PT, R28, R61, RZ ;  /* 0x0000003d1c3d7210 */ /* 0x000fe40007f9e0ff */
[----:B------:R-:W-:Y:S01]  /*5a40*/  ISETP.GE.U32.AND P0, PT, R59, R50, PT ;  /* 0x000000323b00720c */ /* 0x000fe20003f06070 */
[----:B------:R-:W-:Y:S01]  /*5a50*/  IMAD.X R48, R51, 0x1, R67, P1 ;  /* 0x0000000133307824 */ /* 0x000fe200008e0643 */
[----:B------:R-:W-:-:S02]  /*5a60*/  ISETP.GE.U32.AND P1, PT, R61, R28, PT ;  /* 0x0000001c3d00720c */ /* 0x000fc40003f26070 */
[----:B------:R-:W-:Y:S01]  /*5a70*/  ISETP.LT.U32.AND P3, PT, R28, R59, PT ;  /* 0x0000003b1c00720c */ /* 0x000fe20003f61070 */
[----:B------:R-:W-:Y:S01]  /*5a80*/  IMAD.X R63, RZ, RZ, R48, P4 ;  /* 0x000000ffff3f7224 */ /* 0x000fe200020e0630 */
[----:B------:R-:W-:Y:S01]  /*5a90*/  ISETP.GE.U32.AND.EX P0, PT, R51, R56, PT, P0 ;  /* 0x000000383300720c */ /* 0x000fe20003f06100 */
[----:B------:R-:W-:-:S03]  /*5aa0*/  IMAD.MOV.U32 R28, RZ, RZ, R49 ;  /* 0x000000ffff1c7224 */ /* 0x000fc600078e0031 */
[----:B------:R-:W-:Y:S01]  /*5ab0*/  ISETP.GE.U32.AND.EX P1, PT, R63, R48, PT, P1 ;  /* 0x000000303f00720c */ /* 0x000fe20003f26110 */
[----:B------:R-:W-:Y:S01]  /*5ac0*/  IMAD.WIDE.U32.X R28, RZ, R65, R28, P2 ;  /* 0x00000041ff1c7225 */ /* 0x000fe200010e041c */
        /* <DEDUP_REMOVED lines=61> */
.L_x_473:
[----:B------:R-:W-:Y:S01]  /*5ea0*/  IMAD.MOV.U32 R13, RZ, RZ, R53 ;  /* 0x000000ffff0d7224 */ /* 0x000fe200078e0035 */
[----:B------:R-:W-:Y:S01]  /*5eb0*/  IADD3 R24, P1, PT, R47, R24, RZ ;  /* 0x000000182f187210 */ /* 0x000fe20007f3e0ff */
        /* <DEDUP_REMOVED lines=35> */
[----:B------:R-:W-:-:S03]  /*60f0*/  ISETP.GT.U32.AND.EX P0, PT, R15, UR9, PT, P0 ;  /* 0x000000090f007c0c */ /* 0x000fc6000bf04100 */
[----:B------:R-:W-:Y:S01]  /*6100*/  IMAD.X R51, RZ, RZ, R24, P1 ;  /* 0x000000ffff337224 */ /* 0x000fe200008e0618 */
[----:B------:R-:W-:-:S04]  /*6110*/  ISETP.EQ.U32.AND P1, PT, R49, RZ, PT ;  /* 0x000000ff3100720c */ /* 0x000fc80003f22070 */
        /* <DEDUP_REMOVED lines=20> */
.L_x_474:
        /* <DEDUP_REMOVED lines=38> */
[----:B------:R-:W-:Y:S02]  /*64c0*/  IADD3 R12, P3, PT, R13, R52, RZ ;  /* 0x000000340d0c7210 */ /* 0x000fe40007f7e0ff */
        /* <DEDUP_REMOVED lines=26> */
.L_x_476:
        /* <DEDUP_REMOVED lines=60> */
.L_x_477:
        /* <DEDUP_REMOVED lines=31> */
.L_x_475:
[----:B------:R-:W-:-:S04]  /*6c20*/  IMAD.WIDE.U32 R24, R17, R18, RZ ;  /* 0x0000001211187225 */ /* 0x000fc800078e00ff */
        /* <DEDUP_REMOVED lines=11> */
[----:B------:R-:W-:-:S04]  /*6ce0*/  IMAD.WIDE.U32 R46, P0, R16, R21, R50 ;  /* 0x00000015102e7225 */ /* 0x000fc80007800032 */
[----:B------:R-:W-:-:S04]  /*6cf0*/  IMAD.WIDE.U32 R24, R16, R20, RZ ;  /* 0x0000001410187225 */ /* 0x000fc800078e00ff */
[----:B------:R-:W-:Y:S01]  /*6d00*/  IMAD.WIDE.U32 R28, R17, R22, RZ ;  /* 0x00000016111c7225 */ /* 0x000fe200078e00ff */
[----:B------:R-:W-:-:S03]  /*6d10*/  IADD3 RZ, P4, PT, R25, R46, RZ ;  /* 0x0000002e19ff7210 */ /* 0x000fc60007f9e0ff */
[----:B------:R-:W-:Y:S02]  /*6d20*/  IMAD.IADD R26, R49, 0x1, R53 ;  /* 0x00000001311a7824 */ /* 0x000fe400078e0235 */
[----:B------:R-:W-:Y:S01]  /*6d30*/  IMAD.X R49, RZ, RZ, RZ, P0 ;  /* 0x000000ffff317224 */ /* 0x000fe200000e06ff */
[----:B------:R-:W-:Y:S01]  /*6d40*/  ISETP.GE.U32.AND P0, PT, R56, R48, PT ;  /* 0x000000303800720c */ /* 0x000fe20003f06070 */
[----:B------:R-:W-:Y:S02]  /*6d50*/  IMAD.MOV.U32 R48, RZ, RZ, R47 ;  /* 0x000000ffff307224 */ /* 0x000fe400078e002f */
[----:B------:R-:W-:-:S04]  /*6d60*/  IMAD.WIDE.U32 R46, R17, R16, RZ ;  /* 0x00000010112e7225 */ /* 0x000fc800078e00ff */
[----:B------:R-:W-:-:S04]  /*6d70*/  IMAD.WIDE.U32 R50, R16, R22, RZ ;  /* 0x0000001610327225 */ /* 0x000fc800078e00ff */
[----:B------:R-:W-:-:S04]  /*6d80*/  IMAD.WIDE.U32 R28, P2, R16, R23, R28 ;  /* 0x00000017101c7225 */ /* 0x000fc8000784001c */
[----:B------:R-:W-:Y:S01]  /*6d90*/  IMAD.X R65, R26, 0x1, R27, P1 ;  /* 0x000000011a417824 */ /* 0x000fe200008e061b */
[----:B------:R-:W-:Y:S01]  /*6da0*/  IADD3 RZ, P1, PT, R51, R28, RZ ;  /* 0x0000001c33ff7210 */ /* 0x000fe20007f3e0ff */
[----:B------:R-:W-:-:S03]  /*6db0*/  IMAD.WIDE.U32 R52, R16, R16, RZ ;  /* 0x0000001010347225 */ /* 0x000fc600078e00ff */
[----:B------:R-:W-:Y:S01]  /*6dc0*/  ISETP.GE.U32.AND.EX P0, PT, R65, R26, PT, P0 ;  /* 0x0000001a4100720c */ /* 0x000fe20003f06100 */
[----:B------:R-:W-:-:S03]  /*6dd0*/  IMAD.WIDE.U32 R46, P3, R16, R17, R46 ;  /* 0x00000011102e7225 */ /* 0x000fc6000786002e */
[----:B------:R-:W-:Y:S01]  /*6de0*/  SEL R55, RZ, 0x1, P0 ;  /* 0x00000001ff377807 */ /* 0x000fe20000000000 */
[----:B------:R-:W-:Y:S01]  /*6df0*/  IMAD R51, R23, R16, RZ ;  /* 0x0000001017337224 */ /* 0x000fe200078e02ff */
[----:B------:R-:W-:Y:S01]  /*6e00*/  IADD3 RZ, P5, PT, R53, R46, RZ ;  /* 0x0000002e35ff7210 */ /* 0x000fe20007fbe0ff */
[-C--:B------:R-:W-:Y:S02]  /*6e10*/  IMAD R57, R19, R16.reuse, RZ ;  /* 0x0000001013397224 */ /* 0x080fe400078e02ff */
[----:B------:R-:W-:-:S04]  /*6e20*/  IMAD.WIDE.U32 R24, R22, R16, RZ ;  /* 0x0000001016187225 */ /* 0x000fc800078e00ff */
[----:B------:R-:W-:-:S04]  /*6e30*/  IMAD.WIDE.U32.X R48, R17, R21, R48, P4 ;  /* 0x0000001511307225 */ /* 0x000fc800020e0430 */
[----:B------:R-:W-:Y:S02]  /*6e40*/  IMAD R59, R17, R22, R51 ;  /* 0x00000016113b7224 */ /* 0x000fe400078e0233 */
[----:B------:R-:W-:-:S04]  /*6e50*/  IMAD.WIDE.U32 R26, R18, R16, RZ ;  /* 0x00000010121a7225 */ /* 0x000fc800078e00ff */
[----:B------:R-:W-:Y:S02]  /*6e60*/  IMAD R57, R17, R18, R57 ;  /* 0x0000001211397224 */ /* 0x000fe400078e0239 */
[----:B------:R-:W-:Y:S02]  /*6e70*/  IMAD.X R53, RZ, RZ, RZ, P3 ;  /* 0x000000ffff357224 */ /* 0x000fe400018e06ff */
[----:B------:R-:W-:Y:S02]  /*6e80*/  IMAD.MOV.U32 R52, RZ, RZ, R47 ;  /* 0x000000ffff347224 */ /* 0x000fe400078e002f */
[----:B------:R-:W-:Y:S01]  /*6e90*/  IMAD.X R51, RZ, RZ, RZ, P2 ;  /* 0x000000ffff337224 */ /* 0x000fe200010e06ff */
[----:B------:R-:W-:Y:S01]  /*6ea0*/  IADD3 R28, P2, P4, R24, R48, R55 ;  /* 0x00000030181c7210 */ /* 0x000fe20007c5e037 */
[----:B------:R-:W-:Y:S02]  /*6eb0*/  IMAD.IADD R25, R25, 0x1, R59 ;  /* 0x0000000119197824 */ /* 0x000fe400078e023b */
[----:B------:R-:W-:Y:S01]  /*6ec0*/  IMAD.IADD R57, R27, 0x1, R57 ;  /* 0x000000011b397824 */ /* 0x000fe200078e0239 */
[----:B------:R-:W-:Y:S01]  /*6ed0*/  ISETP.GE.U32.AND P0, PT, R28, R24, PT ;  /* 0x000000181c00720c */ /* 0x000fe20003f06070 */
[----:B------:R-:W-:-:S02]  /*6ee0*/  IMAD.SHL.U32 R55, R26, 0x2, RZ ;  /* 0x000000021a377824 */ /* 0x000fc400078e00ff */
[----:B------:R-:W-:Y:S01]  /*6ef0*/  IMAD.WIDE.U32.X R52, R17, R17, R52, P5 ;  /* 0x0000001111347225 */ /* 0x000fe200028e0434 */
[----:B------:R-:W-:-:S03]  /*6f00*/  SHF.L.U64.HI R54, R26, 0x1, R57 ;  /* 0x000000011a367819 */ /* 0x000fc60000010239 */
[----:B------:R-:W-:Y:S01]  /*6f10*/  IMAD.MOV.U32 R50, RZ, RZ, R29 ;  /* 0x000000ffff327224 */ /* 0x000fe200078e001d */
[----:B------:R-:W-:Y:S01]  /*6f20*/  IADD3.X R29, PT, PT, R25, R49, RZ, P2, P4 ;  /* 0x00000031191d7210 */ /* 0x000fe200017e84ff */
[----:B------:R-:W-:Y:S01]  /*6f30*/  IMAD.WIDE.U32 R46, R19, R22, RZ ;  /* 0x00000016132e7225 */ /* 0x000fe200078e00ff */
[----:B------:R-:W-:Y:S02]  /*6f40*/  IADD3 R62, P2, PT, R55, R52, RZ ;  /* 0x00000034373e7210 */ /* 0x000fe40007f5e0ff */
[----:B------:R-:W-:Y:S01]  /*6f50*/  ISETP.GE.U32.AND.EX P0, PT, R29, R25, PT, P0 ;  /* 0x000000191d00720c */ /* 0x000fe20003f06100 */
[----:B------:R-:W-:-:S03]  /*6f60*/  IMAD.WIDE.U32 R26, R19, R20, RZ ;  /* 0x00000014131a7225 */ /* 0x000fc600078e00ff */
[----:B------:R-:W-:Y:S01]  /*6f70*/  SEL R59, RZ, 0x1, P0 ;  /* 0x00000001ff3b7807 */ /* 0x000fe20000000000 */
[----:B------:R-:W-:Y:S01]  /*6f80*/  IMAD.WIDE.U32 R48, R18, R22, RZ ;  /* 0x0000001612307225 */ /* 0x000fe200078e00ff */
[----:B------:R-:W-:-:S03]  /*6f90*/  SHF.L.W.U32.HI R48, R57, 0x1, R56 ;  /* 0x0000000139307819 */ /* 0x000fc60000010e38 */
[----:B------:R-:W-:-:S04]  /*6fa0*/  IMAD.WIDE.U32 R46, P6, R18, R23, R46 ;  /* 0x00000017122e7225 */ /* 0x000fc800078c002e */
[----:B------:R-:W-:Y:S01]  /*6fb0*/  IMAD.WIDE.U32.X R50, R17, R23, R50, P1 ;  /* 0x0000001711327225 */ /* 0x000fe200008e0432 */
[----:B------:R-:W-:Y:S02]  /*6fc0*/  ISETP.GE.U32.AND P1, PT, R62, R55, PT ;  /* 0x000000373e00720c */ /* 0x000fe40003f26070 */
[----:B------:R-:W-:Y:S01]  /*6fd0*/  IADD3 RZ, P3, PT, R49, R46, RZ ;  /* 0x0000002e31ff7210 */ /* 0x000fe20007f7e0ff */
[----:B------:R-:W-:Y:S01]  /*6fe0*/  IMAD.X R63, R54, 0x1, R53, P2 ;  /* 0x00000001363f7824 */ /* 0x000fe200010e0635 */
[----:B------:R-:W-:Y:S01]  /*6ff0*/  SHF.L.W.U32.HI R49, R56, 0x1, R65 ;  /* 0x0000000138317819 */ /* 0x000fe20000010e41 */
[C---:B------:R-:W-:Y:S01]  /*7000*/  IMAD.WIDE.U32 R24, R18.reuse, R20, RZ ;  /* 0x0000001412187225 */ /* 0x040fe200078e00ff */
[----:B------:R-:W-:Y:S02]  /*7010*/  IADD3 R24, P0, PT, R59, R50, RZ ;  /* 0x000000323b187210 */ /* 0x000fe40007f1e0ff */
[----:B------:R-:W-:Y:S01]  /*7020*/  ISETP.GE.U32.AND.EX P1, PT, R63, R54, PT, P1 ;  /* 0x000000363f00720c */ /* 0x000fe20003f26110 */
[----:B------:R-:W-:-:S03]  /*7030*/  IMAD.WIDE.U32 R26, P5, R18, R21, R26 ;  /* 0x00000015121a7225 */ /* 0x000fc600078a001a */
[----:B------:R-:W-:Y:S01]  /*7040*/  SEL R67, RZ, 0x1, P1 ;  /* 0x00000001ff437807 */ /* 0x000fe20000800000 */
[----:B------:R-:W-:Y:S01]  /*7050*/  IMAD.WIDE.U32 R52, R21, R22, RZ ;  /* 0x0000001615347225 */ /* 0x000fe200078e00ff */
[----:B------:R-:W-:-:S03]  /*7060*/  IADD3 RZ, P2, PT, R25, R26, RZ ;  /* 0x0000001a19ff7210 */ /* 0x000fc60007f5e0ff */
[----:B------:R-:W-:-:S04]  /*7070*/  IMAD.WIDE.U32 R54, R19, R18, RZ ;  /* 0x0000001213367225 */ /* 0x000fc800078e00ff */
[----:B------:R-:W-:-:S04]  /*7080*/  IMAD.WIDE.U32 R58, R18, R18, R48 ;  /* 0x00000012123a7225 */ /* 0x000fc800078e0030 */
[----:B------:R-:W-:Y:S01]  /*7090*/  IMAD.X R25, RZ, RZ, R51, P0 ;  /* 0x000000ffff197224 */ /* 0x000fe200000e0633 */
[----:B------:R-:W-:Y:S01]  /*70a0*/  IADD3 R46, P1, PT, R67, R58, RZ ;  /* 0x0000003a432e7210 */ /* 0x000fe20007f3e0ff */
[----:B------:R-:W-:-:S04]  /*70b0*/  IMAD.WIDE.U32 R60, R20, R22, RZ ;  /* 0x00000016143c7225 */ /* 0x000fc800078e00ff */
[----:B------:R-:W-:-:S04]  /*70c0*/  IMAD.WIDE.U32 R52, P4, R20, R23, R52 ;  /* 0x0000001714347225 */ /* 0x000fc80007880034 */
[----:B------:R-:W-:-:S04]  /*70d0*/  IMAD.WIDE.U32 R54, P0, R18, R19, R54 ;  /* 0x0000001312367225 */ /* 0x000fc80007800036 */
[----:B------:R-:W-:-:S04]  /*70e0*/  IMAD.WIDE.U32 R50, R18, R18, RZ ;  /* 0x0000001212327225 */ /* 0x000fc800078e00ff */
[----:B------:R-:W-:Y:S01]  /*70f0*/  IMAD.X R57, RZ, RZ, RZ, P5 ;  /* 0x000000ffff397224 */ /* 0x000fe200028e06ff */
[----:B------:R-:W-:Y:S01]  /*7100*/  IADD3 RZ, P5, PT, R61, R52, RZ ;  /* 0x000000343dff7210 */ /* 0x000fe20007fbe0ff */
[----:B------:R-:W-:Y:S02]  /*7110*/  IMAD.IADD R59, R54, 0x1, R59 ;  /* 0x00000001363b7824 */ /* 0x000fe400078e023b */
[----:B------:R-:W-:Y:S01]  /*7120*/  IMAD.X R61, RZ, RZ, RZ, P6 ;  /* 0x000000ffff3d7224 */ /* 0x000fe200030e06ff */
[----:B------:R-:W-:Y:S01]  /*7130*/  IADD3 RZ, P6, PT, R51, R54, RZ ;  /* 0x0000003633ff7210 */ /* 0x000fe20007fde0ff */
[----:B------:R-:W-:Y:S02]  /*7140*/  IMAD.MOV.U32 R60, RZ, RZ, R47 ;  /* 0x000000ffff3c7224 */ /* 0x000fe400078e002f */
[----:B------:R-:W-:Y:S02]  /*7150*/  IMAD R47, R21, R18, RZ ;  /* 0x00000012152f7224 */ /* 0x000fe400078e02ff */
[----:B------:R-:W-:Y:S01]  /*7160*/  IMAD.X R51, RZ, RZ, RZ, P0 ;  /* 0x000000ffff337224 */ /* 0x000fe200000e06ff */
[----:B------:R-:W-:Y:S01]  /*7170*/  ISETP.GE.U32.AND P0, PT, R46, R58, PT ;  /* 0x0000003a2e00720c */ /* 0x000fe20003f06070 */
[----:B------:R-:W-:Y:S01]  /*7180*/  IMAD.X R52, RZ, RZ, R59, P1 ;  /* 0x000000ffff347224 */ /* 0x000fe200008e063b */
[----:B------:R-:W-:Y:S01]  /*7190*/  ISETP.LT.U32.AND P1, PT, R58, R48, PT ;  /* 0x000000303a00720c */ /* 0x000fe20003f21070 */
[----:B------:R-:W-:-:S02]  /*71a0*/  IMAD.MOV.U32 R56, RZ, RZ, R27 ;  /* 0x000000ffff387224 */ /* 0x000fc400078e001b */
[----:B------:R-:W-:Y:S01]  /*71b0*/  IMAD.WIDE.U32 R26, R18, R20, R28 ;  /* 0x00000014121a7225 */ /* 0x000fe200078e001c */
[----:B------:R-:W-:-:S03]  /*71c0*/  ISETP.GE.U32.AND.EX P0, PT, R52, R59, PT, P0 ;  /* 0x0000003b3400720c */ /* 0x000fc60003f06100 */
[----:B------:R-:W-:Y:S01]  /*71d0*/  IMAD R47, R19, R20, R47 ;  /* 0x00000014132f7224 */ /* 0x000fe200078e022f */
[----:B------:R-:W-:Y:S01]  /*71e0*/  ISETP.LT.U32.OR.EX P1, PT, R59, R49, !P0, P1 ;  /* 0x000000313b00720c */ /* 0x000fe20004721510 */
[----:B------:R-:W-:Y:S01]  /*71f0*/  IMAD.WIDE.U32.X R56, R19, R21, R56, P2 ;  /* 0x0000001513387225 */ /* 0x000fe200010e0438 */
[C---:B------:R-:W-:Y:S02]  /*7200*/  ISETP.GE.U32.AND P2, PT, R26.reuse, R28, PT ;  /* 0x0000001c1a00720c */ /* 0x040fe40003f46070 */
[----:B------:R-:W-:Y:S01]  /*7210*/  SEL R58, RZ, 0x1, !P1 ;  /* 0x00000001ff3a7807 */ /* 0x000fe20004800000 */
[----:B------:R-:W-:Y:S02]  /*7220*/  IMAD.IADD R47, R27, 0x1, R47 ;  /* 0x000000011b2f7824 */ /* 0x000fe400078e022f */
[----:B------:R-:W-:Y:S02]  /*7230*/  IMAD.MOV.U32 R50, RZ, RZ, R55 ;  /* 0x000000ffff327224 */ /* 0x000fe400078e0037 */
[----:B------:R-:W-:Y:S01]  /*7240*/  IMAD R49, R23, R18, RZ ;  /* 0x0000001217317224 */ /* 0x000fe200078e02ff */
[----:B------:R-:W-:Y:S01]  /*7250*/  ISETP.GE.U32.AND.EX P2, PT, R47, R29, PT, P2 ;  /* 0x0000001d2f00720c */ /* 0x000fe20003f46120 */
[----:B------:R-:W-:Y:S01]  /*7260*/  IMAD.WIDE.U32.X R60, R19, R23, R60, P3 ;  /* 0x00000017133c7225 */ /* 0x000fe200018e043c */
[----:B------:R-:W-:-:S02]  /*7270*/  SHF.L.W.U32.HI R55, R26, 0x1, R47 ;  /* 0x000000011a377819 */ /* 0x000fc40000010e2f */
[----:B------:R-:W-:Y:S01]  /*7280*/  SEL R59, RZ, 0x1, P2 ;  /* 0x00000001ff3b7807 */ /* 0x000fe20001000000 */
[----:B------:R-:W-:Y:S01]  /*7290*/  IMAD R67, R19, R22, R49 ;  /* 0x0000001613437224 */ /* 0x000fe200078e0231 */
[----:B------:R-:W-:Y:S01]  /*72a0*/  SHF.L.W.U32.HI R49, R65, 0x1, R26 ;  /* 0x0000000141317819 */ /* 0x000fe20000010e1a */
[----:B------:R-:W-:-:S04]  /*72b0*/  IMAD.WIDE.U32.X R50, R19, R19, R50, P6 ;  /* 0x0000001313327225 */ /* 0x000fc800030e0432 */
[----:B------:R-:W-:-:S04]  /*72c0*/  IMAD.WIDE.U32 R18, R18, R22, R24 ;  /* 0x0000001612127225 */ /* 0x000fc800078e0018 */
[----:B------:R-:W-:Y:S01]  /*72d0*/  IMAD.WIDE.U32 R26, R20, R20, RZ ;  /* 0x00000014141a7225 */ /* 0x000fe200078e00ff */
[C---:B------:R-:W-:Y:S02]  /*72e0*/  IADD3 R26, P2, P3, R18.reuse, R56, R59 ;  /* 0x00000038121a7210 */ /* 0x040fe40007b5e03b */
[----:B------:R-:W-:Y:S01]  /*72f0*/  ISETP.GE.U32.AND P0, PT, R18, R24, PT ;  /* 0x000000181200720c */ /* 0x000fe20003f06070 */
[----:B------:R-:W-:Y:S01]  /*7300*/  IMAD.IADD R67, R19, 0x1, R67 ;  /* 0x0000000113437824 */ /* 0x000fe200078e0243 */
[----:B------:R-:W-:Y:S01]  /*7310*/  IADD3 R19, P1, PT, R49, R50, RZ ;  /* 0x0000003231137210 */ /* 0x000fe20007f3e0ff */
[----:B------:R-:W-:-:S03]  /*7320*/  IMAD.WIDE.U32 R28, R21, R20, RZ ;  /* 0x00000014151c7225 */ /* 0x000fc600078e00ff */
[----:B------:R-:W-:Y:S01]  /*7330*/  IADD3.X R65, PT, PT, R67, R57, RZ, P2, P3 ;  /* 0x0000003943417210 */ /* 0x000fe200017e64ff */
[----:B------:R-:W-:Y:S01]  /*7340*/  IMAD.X R50, R55, 0x1, R51, P1 ;  /* 0x0000000137327824 */ /* 0x000fe200008e0633 */
[----:B------:R-:W-:Y:S01]  /*7350*/  IADD3 R58, P2, PT, R19, R58, RZ ;  /* 0x0000003a133a7210 */ /* 0x000fe20007f5e0ff */
[----:B------:R-:W-:Y:S01]  /*7360*/  IMAD.WIDE.U32 R28, P6, R20, R21, R28 ;  /* 0x00000015141c7225 */ /* 0x000fe200078c001c */
[----:B------:R-:W-:Y:S02]  /*7370*/  ISETP.GE.U32.AND.EX P0, PT, R67, R25, PT, P0 ;  /* 0x000000194300720c */ /* 0x000fe40003f06100 */
[----:B------:R-:W-:Y:S01]  /*7380*/  ISETP.GE.U32.AND P1, PT, R58, R19, PT ;  /* 0x000000133a00720c */ /* 0x000fe20003f26070 */
[----:B------:R-:W-:Y:S01]  /*7390*/  IMAD.X R59, RZ, RZ, R50, P2 ;  /* 0x000000ffff3b7224 */ /* 0x000fe200010e0632 */
[----:B------:R-:W-:Y:S01]  /*73a0*/  SEL R54, RZ, 0x1, P0 ;  /* 0x00000001ff367807 */ /* 0x000fe20000000000 */
[----:B------:R-:W-:Y:S01]  /*73b0*/  IMAD.WIDE.U32 R24, R23, R22, RZ ;  /* 0x0000001617187225 */ /* 0x000fe200078e00ff */
[----:B------:R-:W-:-:S02]  /*73c0*/  ISETP.GE.U32.AND P0, PT, R26, R18, PT ;  /* 0x000000121a00720c */ /* 0x000fc40003f06070 */
[----:B------:R-:W-:Y:S01]  /*73d0*/  ISETP.LT.U32.AND P2, PT, R19, R49, PT ;  /* 0x000000311300720c */ /* 0x000fe20003f41070 */
[C---:B------:R-:W-:Y:S01]  /*73e0*/  IMAD.WIDE.U32 R48, R22.reuse, R22, RZ ;  /* 0x0000001616307225 */ /* 0x040fe200078e00ff */
[----:B------:R-:W-:Y:S02]  /*73f0*/  ISETP.GE.U32.AND.EX P1, PT, R59, R50, PT, P1 ;  /* 0x000000323b00720c */ /* 0x000fe40003f26110 */
[----:B------:R-:W-:Y:S01]  /*7400*/  IADD3 RZ, P3, PT, R27, R28, RZ ;  /* 0x0000001c1bff7210 */ /* 0x000fe20007f7e0ff */
[----:B------:R-:W-:Y:S01]  /*7410*/  IMAD.X R27, RZ, RZ, RZ, P4 ;  /* 0x000000ffff1b7224 */ /* 0x000fe200020e06ff */
[----:B------:R-:W-:Y:S01]  /*7420*/  ISETP.GE.U32.AND.EX P0, PT, R65, R67, PT, P0 ;  /* 0x000000434100720c */ /* 0x000fe20003f06100 */
[----:B------:R-:W-:Y:S01]  /*7430*/  IMAD.WIDE.U32 R24, P4, R22, R23, R24 ;  /* 0x0000001716187225 */ /* 0x000fe20007880018 */
[----:B------:R-:W-:Y:S02]  /*7440*/  ISETP.LT.U32.OR.EX P1, PT, R50, R55, !P1, P2 ;  /* 0x000000373200720c */ /* 0x000fe40004f21520 */
[----:B------:R-:W-:Y:S01]  /*7450*/  SHF.L.W.U32.HI R18, R47, 0x1, R26 ;  /* 0x000000012f127819 */ /* 0x000fe20000010e1a */
[----:B------:R-:W-:Y:S01]  /*7460*/  IMAD R51, R23, R20, RZ ;  /* 0x0000001417337224 */ /* 0x000fe200078e02ff */
[----:B------:R-:W-:Y:S01]  /*7470*/  SHF.L.W.U32.HI R19, R26, 0x1, R65 ;  /* 0x000000011a137819 */ /* 0x000fe20000010e41 */
[----:B------:R-:W-:Y:S01]  /*7480*/  IMAD.MOV.U32 R26, RZ, RZ, R53 ;  /* 0x000000ffff1a7224 */ /* 0x000fe200078e0035 */
[----:B------:R-:W-:Y:S01]  /*7490*/  SEL R55, RZ, 0x1, P0 ;  /* 0x00000001ff377807 */ /* 0x000fe20000000000 */
[----:B------:R-:W-:Y:S01]  /*74a0*/  IMAD R53, R21, R22, R51 ;  /* 0x0000001615357224 */ /* 0x000fe200078e0233 */
[----:B------:R-:W-:Y:S01]  /*74b0*/  IADD3 RZ, P2, PT, R49, R24, RZ ;  /* 0x0000001831ff7210 */ /* 0x000fe20007f5e0ff */
[----:B------:R-:W-:Y:S01]  /*74c0*/  IMAD.WIDE.U32 R48, R20, R20, R18 ;  /* 0x0000001414307225 */ /* 0x000fe200078e0012 */
[----:B------:R-:W-:-:S02]  /*74d0*/  SEL R47, RZ, 0x1, !P1 ;  /* 0x00000001ff2f7807 */ /* 0x000fc40004800000 */
[----:B------:R-:W-:Y:S01]  /*74e0*/  IADD3 R54, P0, P1, R55, R60, R54 ;  /* 0x0000003c37367210 */ /* 0x000fe2000791e036 */
[----:B------:R-:W-:Y:S02]  /*74f0*/  IMAD.IADD R49, R28, 0x1, R49 ;  /* 0x000000011c317824 */ /* 0x000fe400078e0231 */
[----:B------:R-:W-:Y:S01]  /*7500*/  IMAD.X R51, RZ, RZ, RZ, P6 ;  /* 0x000000ffff337224 */ /* 0x000fe200030e06ff */
[----:B------:R-:W-:Y:S01]  /*7510*/  IADD3.X R55, PT, PT, RZ, R61, RZ, P0, P1 ;  /* 0x0000003dff377210 */ /* 0x000fe200007e24ff */
[----:B------:R-:W-:Y:S01]  /*7520*/  IMAD.MOV.U32 R50, RZ, RZ, R29 ;  /* 0x000000ffff327224 */ /* 0x000fe200078e001d */
[----:B------:R-:W-:Y:S01]  /*7530*/  IADD3 R47, P0, PT, R47, R48, RZ ;  /* 0x000000302f2f7210 */ /* 0x000fe20007f1e0ff */
[----:B------:R-:W-:Y:S01]  /*7540*/  IMAD.WIDE.U32.X R26, R21, R23, R26, P5 ;  /* 0x00000017151a7225 */ /* 0x000fe200028e041a */
[----:B------:R-:W-:Y:S02]  /*7550*/  ISETP.LT.U32.AND P1, PT, R48, R18, PT ;  /* 0x000000123000720c */ /* 0x000fe40003f21070 */
[----:B------:R-:W-:Y:S01]  /*7560*/  ISETP.GE.U32.AND P6, PT, R47, R48, PT ;  /* 0x000000302f00720c */ /* 0x000fe20003fc6070 */
[----:B------:R-:W-:-:S04]  /*7570*/  IMAD.WIDE.U32 R56, R20, R22, R54 ;  /* 0x0000001614387225 */ /* 0x000fc800078e0036 */
[----:B------:R-:W-:Y:S01]  /*7580*/  IMAD.X R28, RZ, RZ, R49, P0 ;  /* 0x000000ffff1c7224 */ /* 0x000fe200000e0631 */
[----:B------:R-:W-:Y:S01]  /*7590*/  ISETP.GE.U32.AND P0, PT, R56, R54, PT ;  /* 0x000000363800720c */ /* 0x000fe20003f06070 */
[----:B------:R-:W-:Y:S01]  /*75a0*/  IMAD.IADD R57, R57, 0x1, R53 ;  /* 0x0000000139397824 */ /* 0x000fe200078e0235 */
[----:B------:R-:W-:Y:S01]  /*75b0*/  SHF.L.W.U32.HI R65, R65, 0x1, R56 ;  /* 0x0000000141417819 */ /* 0x000fe20000010e38 */
[----:B------:R-:W-:Y:S01]  /*75c0*/  IMAD.WIDE.U32.X R20, R21, R21, R50, P3 ;  /* 0x0000001515147225 */ /* 0x000fe200018e0432 */
[C---:B------:R-:W-:Y:S02]  /*75d0*/  ISETP.GE.U32.AND.EX P6, PT, R28.reuse, R49, PT, P6 ;  /* 0x000000311c00720c */ /* 0x040fe40003fc6160 */
[----:B------:R-:W-:Y:S02]  /*75e0*/  ISETP.GE.U32.AND.EX P0, PT, R57, R55, PT, P0 ;  /* 0x000000373900720c */ /* 0x000fe40003f06100 */
[----:B------:R-:W-:Y:S01]  /*75f0*/  ISETP.LT.U32.OR.EX P1, PT, R49, R19, !P6, P1 ;  /* 0x000000133100720c */ /* 0x000fe20007721510 */
[----:B------:R-:W-:Y:S01]  /*7600*/  IMAD.WIDE.U32 R48, R28, 0x3d1, RZ ;  /* 0x000003d11c307825 */ /* 0x000fe200078e00ff */
[----:B------:R-:W-:-:S02]  /*7610*/  SHF.L.W.U32.HI R51, R56, 0x1, R57 ;  /* 0x0000000138337819 */ /* 0x000fc40000010e39 */
[----:B------:R-:W-:Y:S01]  /*7620*/  SEL R55, RZ, 0x1, P0 ;  /* 0x00000001ff377807 */ /* 0x000fe20000000000 */
[----:B------:R-:W-:Y:S01]  /*7630*/  IMAD.WIDE.U32 R18, R47, 0x3d1, RZ ;  /* 0x000003d12f127825 */ /* 0x000fe200078e00ff */
[----:B------:R-:W-:Y:S02]  /*7640*/  IADD3 R20, P5, PT, R65, R20, RZ ;  /* 0x0000001441147210 */ /* 0x000fe40007fbe0ff */
[----:B------:R-:W-:Y:S01]  /*7650*/  SEL R29, RZ, 0x1, !P1 ;  /* 0x00000001ff1d7807 */ /* 0x000fe20004800000 */
[----:B------:R-:W-:Y:S01]  /*7660*/  IMAD.WIDE.U32 R48, P6, RZ, R47, R48 ;  /* 0x0000002fff307225 */ /* 0x000fe200078c0030 */
[----:B------:R-:W-:Y:S02]  /*7670*/  IADD3 R50, P0, PT, R55, R26, RZ ;  /* 0x0000001a37327210 */ /* 0x000fe40007f1e0ff */
[----:B------:R-:W-:Y:S01]  /*7680*/  IADD3 R54, P1, PT, R20, R29, RZ ;  /* 0x0000001d14367210 */ /* 0x000fe20007f3e0ff */
[----:B------:R-:W-:Y:S01]  /*7690*/  IMAD.X R26, R51, 0x1, R21, P5 ;  /* 0x00000001331a7824 */ /* 0x000fe200028e0615 */
[----:B------:R-:W-:Y:S01]  /*76a0*/  IADD3 R53, P3, PT, RZ, R18, RZ ;  /* 0x00000012ff357210 */ /* 0x000fe20007f7e0ff */
[----:B------:R-:W-:Y:S01]  /*76b0*/  IMAD.X R55, RZ, RZ, R27, P0 ;  /* 0x000000ffff377224 */ /* 0x000fe200000e061b */
[----:B------:R-:W-:Y:S01]  /*76c0*/  IADD3 R56, P5, PT, R19, R48, RZ ;  /* 0x0000003013387210 */ /* 0x000fe20007fbe0ff */
[----:B------:R-:W-:Y:S01]  /*76d0*/  IMAD.X R29, RZ, RZ, R26, P1 ;  /* 0x000000ffff1d7224 */ /* 0x000fe200008e061a */
[----:B------:R-:W-:Y:S01]  /*76e0*/  ISETP.GE.U32.AND P1, PT, R54, R20, PT ;  /* 0x000000143600720c */ /* 0x000fe20003f26070 */
[----:B------:R-:W-:Y:S01]  /*76f0*/  IMAD.X R27, RZ, RZ, RZ, P4 ;  /* 0x000000ffff1b7224 */ /* 0x000fe200020e06ff */
[----:B------:R-:W-:Y:S01]  /*7700*/  ISETP.LT.U32.AND P4, PT, R20, R65, PT ;  /* 0x000000411400720c */ /* 0x000fe20003f81070 */
[----:B------:R-:W-:Y:S01]  /*7710*/  IMAD.X R19, RZ, RZ, RZ, P6 ;  /* 0x000000ffff137224 */ /* 0x000fe200030e06ff */
[----:B------:R-:W-:Y:S01]  /*7720*/  ISETP.GE.U32.AND.EX P1, PT, R29, R26, PT, P1 ;  /* 0x0000001a1d00720c */ /* 0x000fe20003f26110 */
[----:B------:R-:W-:Y:S01]  /*7730*/  IMAD.X R47, R56, 0x1, R47, P3 ;  /* 0x00000001382f7824 */ /* 0x000fe200018e062f */
[----:B------:R-:W-:-:S02]  /*7740*/  SHF.L.W.U32.HI R20, R57, 0x1, R50 ;  /* 0x0000000139147819 */ /* 0x000fc40000010e32 */
[----:B------:R-:W-:Y:S01]  /*7750*/  ISETP.LT.U32.OR.EX P1, PT, R26, R51, !P1, P4 ;  /* 0x000000331a00720c */ /* 0x000fe20004f21540 */
[----:B------:R-:W-:Y:S01]  /*7760*/  IMAD.MOV.U32 R26, RZ, RZ, R25 ;  /* 0x000000ffff1a7224 */ /* 0x000fe200078e0019 */
[----:B------:R-:W-:Y:S02]  /*7770*/  SHF.L.W.U32.HI R21, R50, 0x1, R55 ;  /* 0x0000000132157819 */ /* 0x000fe40000010e37 */
[----:B------:R-:W-:Y:S01]  /*7780*/  ISETP.GE.U32.AND P0, PT, R53, R18, PT ;  /* 0x000000123500720c */ /* 0x000fe20003f06070 */
[----:B------:R-:W-:Y:S01]  /*7790*/  IMAD.MOV.U32 R18, RZ, RZ, R49 ;  /* 0x000000ffff127224 */ /* 0x000fe200078e0031 */
[----:B------:R-:W-:Y:S01]  /*77a0*/  SEL R57, RZ, 0x1, !P1 ;  /* 0x00000001ff397807 */ /* 0x000fe20004800000 */
[----:B------:R-:W-:Y:S01]  /*77b0*/  IMAD.WIDE.U32.X R26, R23, R23, R26, P2 ;  /* 0x00000017171a7225 */ /* 0x000fe200010e041a */
[----:B------:R-:W-:-:S03]  /*77c0*/  ISETP.GE.U32.AND.EX P2, PT, R47, R56, PT, P0 ;  /* 0x000000382f00720c */ /* 0x000fc60003f46100 */
[----:B------:R-:W-:-:S04]  /*77d0*/  IMAD.WIDE.U32 R48, R29, 0x3d1, RZ ;  /* 0x000003d11d307825 */ /* 0x000fc800078e00ff */
[----:B------:R-:W-:-:S04]  /*77e0*/  IMAD.WIDE.U32 R22, R22, R22, R20 ;  /* 0x0000001616167225 */ /* 0x000fc800078e0014 */
[----:B------:R-:W-:Y:S01]  /*77f0*/  IMAD.WIDE.U32.X R50, RZ, R28, R18, P5 ;  /* 0x0000001cff327225 */ /* 0x000fe200028e0412 */
[----:B------:R-:W-:Y:S02]  /*7800*/  IADD3 R57, P4, PT, R57, R22, RZ ;  /* 0x0000001639397210 */ /* 0x000fe40007f9e0ff */
[----:B------:R-:W-:Y:S01]  /*7810*/  ISETP.LT.U32.AND P0, PT, R22, R20, PT ;  /* 0x000000141600720c */ /* 0x000fe20003f01070 */
[----:B------:R-:W-:Y:S01]  /*7820*/  IMAD.WIDE.U32 R18, R54, 0x3d1, RZ ;  /* 0x000003d136127825 */ /* 0x000fe200078e00ff */
[----:B------:R-:W-:Y:S02]  /*7830*/  ISETP.GE.U32.AND P1, PT, R57, R22, PT ;  /* 0x000000163900720c */ /* 0x000fe40003f26070 */
[----:B------:R-:W-:Y:S01]  /*7840*/  SEL R20, RZ, 0x1, P2 ;  /* 0x00000001ff147807 */ /* 0x000fe20001000000 */
[----:B------:R-:W-:Y:S01]  /*7850*/  IMAD.WIDE.U32 R48, P6, RZ, R54, R48 ;  /* 0x00000036ff307225 */ /* 0x000fe200078c0030 */
[----:B------:R-:W-:-:S03]  /*7860*/  IADD3 R25, P3, PT, R50, R18, RZ ;  /* 0x0000001232197210 */ /* 0x000fc60007f7e0ff */
[----:B------:R-:W-:Y:S01]  /*7870*/  IMAD.IADD R61, R24, 0x1, R23 ;  /* 0x00000001183d7824 */ /* 0x000fe200078e0217 */
[----:B------:R-:W-:Y:S01]  /*7880*/  IADD3 R22, P5, PT, R19, R48, RZ ;  /* 0x0000003013167210 */ /* 0x000fe20007fbe0ff */
[----:B------:R-:W-:Y:S01]  /*7890*/  IMAD.X R19, RZ, RZ, RZ, P6 ;  /* 0x000000ffff137224 */ /* 0x000fe200030e06ff */
[C---:B------:R-:W-:Y:S01]  /*78a0*/  ISETP.GE.U32.AND P2, PT, R25.reuse, R18, PT ;  /* 0x000000121900720c */ /* 0x040fe20003f46070 */
[----:B------:R-:W-:Y:S01]  /*78b0*/  IMAD.X R50, RZ, RZ, R61, P4 ;  /* 0x000000ffff327224 */ /* 0x000fe200020e063d */
[----:B------:R-:W-:Y:S01]  /*78c0*/  IADD3 R23, P4, PT, R25, R28, RZ ;  /* 0x0000001c19177210 */ /* 0x000fe20007f9e0ff */
[----:B------:R-:W-:Y:S02]  /*78d0*/  IMAD.X R51, R22, 0x1, R51, P3 ;  /* 0x0000000116337824 */ /* 0x000fe400018e0633 */
[----:B------:R-:W-:Y:S01]  /*78e0*/  IMAD.MOV.U32 R18, RZ, RZ, R49 ;  /* 0x000000ffff127224 */ /* 0x000fe200078e0031 */
[----:B------:R-:W-:Y:S01]  /*78f0*/  ISETP.GE.U32.AND.EX P1, PT, R50, R61, PT, P1 ;  /* 0x0000003d3200720c */ /* 0x000fe20003f26110 */
[----:B------:R-:W-:Y:S01]  /*7900*/  IMAD.X R54, R51, 0x1, R54, P4 ;  /* 0x0000000133367824 */ /* 0x000fe200020e0636 */
[----:B------:R-:W-:-:S02]  /*7910*/  IADD3 R48, P6, PT, R23, R20, RZ ;  /* 0x0000001417307210 */ /* 0x000fc40007fde0ff */
[----:B------:R-:W-:Y:S01]  /*7920*/  ISETP.LT.U32.OR.EX P0, PT, R61, R21, !P1, P0 ;  /* 0x000000153d00720c */ /* 0x000fe20004f01500 */
[----:B------:R-:W-:Y:S01]  /*7930*/  IMAD.WIDE.U32 R20, R50, 0x3d1, RZ ;  /* 0x000003d132147825 */ /* 0x000fe200078e00ff */
[----:B------:R-:W-:Y:S02]  /*7940*/  ISETP.GE.U32.AND.EX P2, PT, R51, R22, PT, P2 ;  /* 0x000000163300720c */ /* 0x000fe40003f46120 */
[----:B------:R-:W-:Y:S01]  /*7950*/  ISETP.GE.U32.AND P3, PT, R48, R23, PT ;  /* 0x000000173000720c */ /* 0x000fe20003f66070 */
[----:B------:R-:W-:Y:S01]  /*7960*/  IMAD.X R49, RZ, RZ, R54, P6 ;  /* 0x000000ffff317224 */ /* 0x000fe200030e0636 */
[----:B------:R-:W-:Y:S01]  /*7970*/  ISETP.LT.U32.AND P1, PT, R23, R25, PT ;  /* 0x000000191700720c */ /* 0x000fe20003f21070 */
[----:B------:R-:W-:Y:S01]  /*7980*/  IMAD.WIDE.U32.X R24, RZ, R29, R18, P5 ;  /* 0x0000001dff187225 */ /* 0x000fe200028e0412 */
[----:B------:R-:W-:Y:S02]  /*7990*/  SEL R61, RZ, 0x1, P2 ;  /* 0x00000001ff3d7807 */ /* 0x000fe40001000000 */
[----:B------:R-:W-:Y:S01]  /*79a0*/  ISETP.GE.U32.AND.EX P3, PT, R49, R54, PT, P3 ;  /* 0x000000363100720c */ /* 0x000fe20003f66130 */
[----:B------:R-:W-:Y:S01]  /*79b0*/  IMAD.WIDE.U32 R18, R57, 0x3d1, RZ ;  /* 0x000003d139127825 */ /* 0x000fe200078e00ff */
[----:B------:R-:W-:-:S02]  /*79c0*/  SHF.R.U32.HI R22, RZ, 0x1f, R55 ;  /* 0x0000001fff167819 */ /* 0x000fc40000011637 */
[----:B------:R-:W-:Y:S01]  /*79d0*/  SEL R55, RZ, 0x1, !P0 ;  /* 0x00000001ff377807 */ /* 0x000fe20004000000 */
[----:B------:R-:W-:Y:S01]  /*79e0*/  IMAD.WIDE.U32 R20, P2, RZ, R57, R20 ;  /* 0x00000039ff147225 */ /* 0x000fe20007840014 */
[----:B------:R-:W-:Y:S02]  /*79f0*/  ISETP.LT.U32.OR.EX P0, PT, R54, R51, !P3, P1 ;  /* 0x000000333600720c */ /* 0x000fe40005f01510 */
[----:B------:R-:W-:Y:S01]  /*7a00*/  IADD3 R61, P5, P3, R18, R24, R61 ;  /* 0x00000018123d7210 */ /* 0x000fe20007bbe03d */
[----:B------:R-:W-:Y:S01]  /*7a10*/  IMAD.X R23, RZ, RZ, RZ, P2 ;  /* 0x000000ffff177224 */ /* 0x000fe200010e06ff */
[----:B------:R-:W-:Y:S02]  /*7a20*/  IADD3 R19, P6, PT, R19, R20, RZ ;  /* 0x0000001413137210 */ /* 0x000fe40007fde0ff */
[----:B------:R-:W-:Y:S01]  /*7a30*/  IADD3 R55, P4, P1, R55, R22, R26 ;  /* 0x0000001637377210 */ /* 0x000fe2000799e01a */
[----:B------:R-:W-:Y:S01]  /*7a40*/  IMAD.MOV.U32 R22, RZ, RZ, R21 ;  /* 0x000000ffff167224 */ /* 0x000fe200078e0015 */
[----:B------:R-:W-:-:S02]  /*7a50*/  IADD3 R20, P2, PT, R61, R29, RZ ;  /* 0x0000001d3d147210 */ /* 0x000fc40007f5e0ff */
[----:B------:R-:W-:Y:S01]  /*7a60*/  SEL R51, RZ, 0x1, !P0 ;  /* 0x00000001ff337807 */ /* 0x000fe20004000000 */
[----:B------:R-:W-:Y:S01]  /*7a70*/  IMAD.WIDE.U32.X R22, RZ, R50, R22, P6 ;  /* 0x00000032ff167225 */ /* 0x000fe200030e0416 */
[----:B------:R-:W-:Y:S02]  /*7a80*/  IADD3.X R24, PT, PT, R19, R25, RZ, P5, P3 ;  /* 0x0000001913187210 */ /* 0x000fe40002fe64ff */
[----:B------:R-:W-:Y:S02]  /*7a90*/  IADD3.X R27, PT, PT, RZ, RZ, R27, P4, P1 ;  /* 0x000000ffff1b7210 */ /* 0x000fe400027e241b */
[----:B------:R-:W-:Y:S01]  /*7aa0*/  ISETP.GE.U32.AND P0, PT, R61, R18, PT ;  /* 0x000000123d00720c */ /* 0x000fe20003f06070 */
[----:B------:R-:W-:Y:S01]  /*7ab0*/  IMAD.X R57, R24, 0x1, R57, P2 ;  /* 0x0000000118397824 */ /* 0x000fe200010e0639 */
[----:B------:R-:W-:Y:S02]  /*7ac0*/  IADD3 R51, P4, PT, R20, R51, RZ ;  /* 0x0000003314337210 */ /* 0x000fe40007f9e0ff */
[----:B------:R-:W-:Y:S01]  /*7ad0*/  ISETP.GE.U32.AND.EX P0, PT, R24, R19, PT, P0 ;  /* 0x000000131800720c */ /* 0x000fe20003f06100 */
[----:B------:R-:W-:Y:S01]  /*7ae0*/  IMAD.WIDE.U32 R18, R27, 0x3d1, RZ ;  /* 0x000003d11b127825 */ /* 0x000fe200078e00ff */
[----:B------:R-:W-:-:S02]  /*7af0*/  ISETP.GE.U32.AND P1, PT, R51, R20, PT ;  /* 0x000000143300720c */ /* 0x000fc40003f26070 */
        /* <DEDUP_REMOVED lines=23> */
[----:B------:R-:W0:Y:S01]  /*7c70*/  LDC.64 R28, c[0x3][RZ] ;  /* 0x00c00000ff1c7b82 */ /* 0x000e220000000a00 */
[----:B------:R-:W-:-:S02]  /*7c80*/  SEL R19, RZ, 0x1, P0 ;  /* 0x00000001ff137807 */ /* 0x000fc40000000000 */
[----:B------:R-:W-:Y:S02]  /*7c90*/  ISETP.LT.U32.OR.EX P0, PT, R18, R22, !P1, P2 ;  /* 0x000000161200720c */ /* 0x000fe40004f01520 */
[----:B------:R-:W-:Y:S02]  /*7ca0*/  IADD3 R18, P1, P2, R27, R20, R19 ;  /* 0x000000141b127210 */ /* 0x000fe40007a3e013 */
        /* <DEDUP_REMOVED lines=8> */
[----:B------:R-:W-:Y:S01]  /*7d30*/  ISETP.GE.U32.AND P0, PT, R21, R12, PT ;  /* 0x0000000c1500720c */ /* 0x000fe20003f06070 */
[----:B------:R-:W-:Y:S01]  /*7d40*/  IMAD.MOV.U32 R12, RZ, RZ, RZ ;  /* 0x000000ffff0c7224 */ /* 0x000fe200078e00ff */
[----:B------:R-:W-:Y:S02]  /*7d50*/  ISETP.NE.AND.EX P2, PT, R61, RZ, PT, P2 ;  /* 0x000000ff3d00720c */ /* 0x000fe40003f45320 */
[----:B------:R-:W-:-:S11]  /*7d60*/  ISETP.GE.U32.AND P1, PT, R57, R21, PT ;  /* 0x000000153900720c */ /* 0x000fd60003f26070 */
[----:B------:R-:W-:Y:S05]  /*7d70*/  @!P2 BRA `(.L_x_478) ;  /* 0x0000000000c8a947 */ /* 0x000fea0003800000 */
[----:B------:R-:W-:-:S04]  /*7d80*/  IMAD.WIDE.U32 R22, R61, 0x3d1, RZ ;  /* 0x000003d13d167825 */ /* 0x000fc800078e00ff */
[----:B------:R-:W-:Y:S02]  /*7d90*/  IMAD.MOV.U32 R18, RZ, RZ, RZ ;  /* 0x000000ffff127224 */ /* 0x000fe400078e00ff */
[----:B------:R-:W-:-:S04]  /*7da0*/  IMAD.WIDE.U32 R22, P2, RZ, R19, R22 ;  /* 0x00000013ff167225 */ /* 0x000fc80007840016 */
[----:B------:R-:W-:-:S04]  /*7db0*/  IMAD.WIDE.U32 R20, R19, 0x3d1, R18 ;  /* 0x000003d113147825 */ /* 0x000fc800078e0012 */
[----:B------:R-:W-:Y:S01]  /*7dc0*/  IMAD.IADD R18, R22, 0x1, R21 ;  /* 0x0000000116127824 */ /* 0x000fe200078e0215 */
[----:B------:R-:W-:Y:S01]  /*7dd0*/  IADD3 R53, P4, PT, R53, R20, RZ ;  /* 0x0000001435357210 */ /* 0x000fe20007f9e0ff */
[----:B------:R-:W-:Y:S01]  /*7de0*/  IMAD.WIDE.U32 R24, R19, 0x3d1, RZ ;  /* 0x000003d113187825 */ /* 0x000fe200078e00ff */
[----:B------:R-:W-:-:S03]  /*7df0*/  ISETP.GE.U32.AND P3, PT, R20, RZ, PT ;  /* 0x000000ff1400720c */ /* 0x000fc60003f66070 */
[----:B------:R-:W-:Y:S01]  /*7e00*/  IMAD.X R21, RZ, RZ, RZ, P2 ;  /* 0x000000ffff157224 */ /* 0x000fe200010e06ff */
[----:B------:R-:W-:Y:S01]  /*7e10*/  ISETP.GE.U32.AND P2, PT, R53, R20, PT ;  /* 0x000000143500720c */ /* 0x000fe20003f46070 */
[C---:B------:R-:W-:Y:S01]  /*7e20*/  IMAD.X R47, R18.reuse, 0x1, R47, P4 ;  /* 0x00000001122f7824 */ /* 0x040fe200020e062f */
[----:B------:R-:W-:Y:S01]  /*7e30*/  IADD3 RZ, P4, PT, R25, R22, RZ ;  /* 0x0000001619ff7210 */ /* 0x000fe20007f9e0ff */
[----:B------:R-:W-:Y:S01]  /*7e40*/  IMAD.MOV.U32 R20, RZ, RZ, R23 ;  /* 0x000000ffff147224 */ /* 0x000fe200078e0017 */
[----:B------:R-:W-:Y:S02]  /*7e50*/  ISETP.GE.U32.AND.EX P3, PT, R18, R19, PT, P3 ;  /* 0x000000131200720c */ /* 0x000fe40003f66130 */
[----:B------:R-:W-:Y:S01]  /*7e60*/  ISETP.GE.U32.AND.EX P2, PT, R47, R18, PT, P2 ;  /* 0x000000122f00720c */ /* 0x000fe20003f46120 */
[----:B------:R-:W-:Y:S01]  /*7e70*/  IMAD.WIDE.U32.X R20, RZ, R61, R20, P4 ;  /* 0x0000003dff147225 */ /* 0x000fe200020e0414 */
[----:B------:R-:W-:Y:S02]  /*7e80*/  SEL R12, RZ, 0x1, P3 ;  /* 0x00000001ff0c7807 */ /* 0x000fe40001800000 */
[----:B------:R-:W-:-:S02]  /*7e90*/  SEL R19, RZ, 0x1, P2 ;  /* 0x00000001ff137807 */ /* 0x000fc40001000000 */
        /* <DEDUP_REMOVED lines=8> */
[----:B------:R-:W-:Y:S02]  /*7f20*/  IADD3.X R20, PT, PT, R25, R49, R22, P3, P4 ;  /* 0x0000003119147210 */ /* 0x000fe40001fe8416 */
[----:B------:R-:W-:Y:S02]  /*7f30*/  ISETP.GT.U32.AND P3, PT, R19, R12, PT ;  /* 0x0000000c1300720c */ /* 0x000fe40003f64070 */
[----:B------:R-:W-:Y:S02]  /*7f40*/  ISETP.GE.U32.AND P4, PT, R18, R61, PT ;  /* 0x0000003d1200720c */ /* 0x000fe40003f86070 */
        /* <DEDUP_REMOVED lines=21> */
.L_x_478:
[----:B------:R-:W-:Y:S01]  /*80a0*/  IMAD.X R20, RZ, RZ, R13, P5 ;  /* 0x000000ffff147224 */ /* 0x000fe200028e060d */
[----:B------:R-:W-:Y:S01]  /*80b0*/  SHF.L.U64.HI R56, R64, 0x1, R9 ;  /* 0x0000000140387819 */ /* 0x000fe20000010209 */
[----:B------:R-:W-:Y:S01]  /*80c0*/  IMAD R21, R17, R16, RZ ;  /* 0x0000001011157224 */ /* 0x000fe200078e02ff */
[----:B------:R-:W2:Y:S01]  /*80d0*/  LDC.64 R24, c[0x3][0x10] ;  /* 0x00c00400ff187b82 */ /* 0x000ea20000000a00 */
[----:B------:R-:W-:Y:S01]  /*80e0*/  IMAD.MOV.U32 R18, RZ, RZ, R53 ;  /* 0x000000ffff127224 */ /* 0x000fe200078e0035 */
[----:B------:R-:W-:Y:S01]  /*80f0*/  ISETP.GE.U32.AND.EX P2, PT, R20, R13, PT, P0 ;  /* 0x0000000d1400720c */ /* 0x000fe20003f46100 */
[----:B------:R-:W-:Y:S02]  /*8100*/  IMAD.MOV.U32 R19, RZ, RZ, R47 ;  /* 0x000000ffff137224 */ /* 0x000fe400078e002f */
[----:B------:R-:W-:Y:S02]  /*8110*/  IMAD.SHL.U32 R9, R64, 0x2, RZ ;  /* 0x0000000240097824 */ /* 0x000fe400078e00ff */
[----:B------:R-:W-:Y:S01]  /*8120*/  IMAD.X R60, R13, 0x1, R20, P6 ;  /* 0x000000010d3c7824 */ /* 0x000fe200030e0614 */
[----:B-1----:R-:W-:Y:S01]  /*8130*/  ISETP.LT.U32.AND P6, PT, R57, R26, PT ;  /* 0x0000001a3900720c */ /* 0x002fe20003fc1070 */
[----:B------:R-:W-:Y:S01]  /*8140*/  IMAD.WIDE.U32 R18, R16, R16, R18 ;  /* 0x0000001010127225 */ /* 0x000fe200078e0012 */
[----:B0-----:R-:W-:-:S02]  /*8150*/  ISETP.GE.U32.AND P4, PT, R9, R28, PT ;  /* 0x0000001c0900720c */ /* 0x001fc40003f86070 */
[----:B------:R-:W-:Y:S01]  /*8160*/  ISETP.GE.U32.AND.EX P3, PT, R60, R20, PT, P1 ;  /* 0x000000143c00720c */ /* 0x000fe20003f66110 */
[----:B------:R-:W-:Y:S01]  /*8170*/  IMAD R23, R16, R17, R21 ;  /* 0x0000001110177224 */ /* 0x000fe200078e0215 */
[----:B------:R-:W-:Y:S02]  /*8180*/  ISETP.GE.U32.AND P1, PT, R18, R53, PT ;  /* 0x000000351200720c */ /* 0x000fe40003f26070 */
[----:B------:R-:W-:Y:S01]  /*8190*/  ISETP.GE.U32.AND.EX P0, PT, R56, R29, PT, P4 ;  /* 0x0000001d3800720c */ /* 0x000fe20003f06140 */
[----:B------:R-:W-:Y:S01]  /*81a0*/  IMAD.IADD R20, R23, 0x1, R19 ;  /* 0x0000000117147824 */ /* 0x000fe200078e0213 */
[----:B------:R-:W-:Y:S02]  /*81b0*/  IADD3 R13, P4, PT, R57, -R26, RZ ;  /* 0x8000001a390d7210 */ /* 0x000fe40007f9e0ff */
[----:B------:R-:W-:Y:S02]  /*81c0*/  SEL R21, RZ, 0x1, P2 ;  /* 0x00000001ff157807 */ /* 0x000fe40001000000 */
[----:B------:R-:W-:-:S02]  /*81d0*/  SEL R17, RZ, 0x1, P3 ;  /* 0x00000001ff117807 */ /* 0x000fc40001800000 */
[----:B------:R-:W-:Y:S01]  /*81e0*/  ISETP.GE.U32.AND.EX P2, PT, R20, R47, PT, P1 ;  /* 0x0000002f1400720c */ /* 0x000fe20003f46110 */
[----:B------:R-:W-:Y:S01]  /*81f0*/  IMAD.X R47, R60, 0x1, ~R27, P4 ;  /* 0x000000013c2f7824 */ /* 0x000fe200020e0e1b */
[----:B------:R-:W-:Y:S02]  /*8200*/  IADD3 R19, P3, P5, R10, R17, R21 ;  /* 0x000000110a137210 */ /* 0x000fe40007d7e015 */
[----:B------:R-:W-:Y:S02]  /*8210*/  IADD3 R62, P4, PT, R48, R62, RZ ;  /* 0x0000003e303e7210 */ /* 0x000fe40007f9e0ff */
[----:B------:R-:W-:Y:S02]  /*8220*/  SEL R17, RZ, 0x1, P2 ;  /* 0x00000001ff117807 */ /* 0x000fe40001000000 */
[----:B------:R-:W-:Y:S01]  /*8230*/  IADD3.X R64, PT, PT, R11, RZ, RZ, P3, P5 ;  /* 0x000000ff0b407210 */ /* 0x000fe20001fea4ff */
[----:B------:R-:W-:Y:S01]  /*8240*/  IMAD.X R63, R49, 0x1, R63, P4 ;  /* 0x00000001313f7824 */ /* 0x000fe200020e063f */
[----:B------:R-:W-:-:S02]  /*8250*/  SEL R16, RZ, 0x1, P0 ;  /* 0x00000001ff107807 */ /* 0x000fc40000000000 */
[----:B------:R-:W-:Y:S02]  /*8260*/  IADD3 R17, P3, PT, R62, R17, RZ ;  /* 0x000000113e117210 */ /* 0x000fe40007f7e0ff */
[----:B------:R-:W-:Y:S02]  /*8270*/  ISETP.GE.U32.AND P1, PT, R13, R16, PT ;  /* 0x000000100d00720c */ /* 0x000fe40003f26070 */
[----:B------:R-:W-:Y:S01]  /*8280*/  IADD3 R53, P4, PT, R10, R19, RZ ;  /* 0x000000130a357210 */ /* 0x000fe20007f9e0ff */
[----:B------:R-:W-:Y:S01]  /*8290*/  IMAD.X R22, RZ, RZ, R63, P3 ;  /* 0x000000ffff167224 */ /* 0x000fe200018e063f */
[----:B------:R-:W-:Y:S02]  /*82a0*/  ISETP.GE.U32.AND P5, PT, R17, R62, PT ;  /* 0x0000003e1100720c */ /* 0x000fe40003fa6070 */
[----:B------:R-:W-:Y:S01]  /*82b0*/  ISETP.GE.U32.AND.EX P1, PT, R47, RZ, PT, P1 ;  /* 0x000000ff2f00720c */ /* 0x000fe20003f26110 */
[----:B------:R-:W-:Y:S01]  /*82c0*/  IMAD.X R16, R11, 0x1, R64, P4 ;  /* 0x000000010b107824 */ /* 0x000fe200020e0640 */
[----:B------:R-:W-:-:S02]  /*82d0*/  ISETP.LT.U32.AND P4, PT, R62, R48, PT ;  /* 0x000000303e00720c */ /* 0x000fc40003f81070 */
[----:B------:R-:W-:Y:S02]  /*82e0*/  ISETP.GE.U32.AND.EX P5, PT, R22, R63, PT, P5 ;  /* 0x0000003f1600720c */ /* 0x000fe40003fa6150 */
[----:B------:R-:W-:Y:S02]  /*82f0*/  ISETP.LT.U32.OR.EX P1, PT, R60, R27, !P1, P6 ;  /* 0x0000001b3c00720c */ /* 0x000fe40004f21560 */
[----:B------:R-:W-:Y:S02]  /*8300*/  ISETP.LT.U32.OR.EX P5, PT, R63, R49, !P5, P4 ;  /* 0x000000313f00720c */ /* 0x000fe40006fa1540 */
[----:B------:R-:W-:Y:S02]  /*8310*/  ISETP.GE.U32.AND P2, PT, R19, R10, PT ;  /* 0x0000000a1300720c */ /* 0x000fe40003f46070 */
[----:B------:R-:W-:Y:S02]  /*8320*/  SEL R10, RZ, 0x1, !P1 ;  /* 0x00000001ff0a7807 */ /* 0x000fe40004800000 */
[----:B--2---:R-:W-:-:S02]  /*8330*/  IADD3 R49, P6, PT, R53, -R24, RZ ;  /* 0x8000001835317210 */ /* 0x004fc40007fde0ff */
[----:B------:R-:W-:Y:S02]  /*8340*/  ISETP.GE.U32.AND P3, PT, R53, R19, PT ;  /* 0x000000133500720c */ /* 0x000fe40003f66070 */
[----:B------:R-:W-:Y:S02]  /*8350*/  IADD3 R48, P4, PT, R51, R46, RZ ;  /* 0x0000002e33307210 */ /* 0x000fe40007f9e0ff */
[----:B------:R-:W-:Y:S02]  /*8360*/  SEL R19, RZ, 0x1, !P5 ;  /* 0x00000001ff137807 */ /* 0x000fe40006800000 */
[----:B------:R-:W-:Y:S01]  /*8370*/  ISETP.GE.U32.AND P5, PT, R49, R10, PT ;  /* 0x0000000a3100720c */ /* 0x000fe20003fa6070 */
[----:B------:R-:W-:Y:S01]  /*8380*/  IMAD.X R10, R16, 0x1, ~R25, P6 ;  /* 0x00000001100a7824 */ /* 0x000fe200030e0e19 */
[----:B------:R-:W-:Y:S01]  /*8390*/  ISETP.GE.U32.AND.EX P2, PT, R64, R11, PT, P2 ;  /* 0x0000000b4000720c */ /* 0x000fe20003f46120 */
[----:B------:R-:W-:Y:S01]  /*83a0*/  IMAD.X R11, R54, 0x1, R52, P4 ;  /* 0x00000001360b7824 */ /* 0x000fe200020e0634 */
[----:B------:R-:W-:-:S02]  /*83b0*/  IADD3 R19, P6, PT, R48, R19, RZ ;  /* 0x0000001330137210 */ /* 0x000fc40007fde0ff */
[----:B------:R-:W-:Y:S02]  /*83c0*/  ISETP.GE.U32.AND.EX P3, PT, R16, R64, PT, P3 ;  /* 0x000000401000720c */ /* 0x000fe40003f66130 */
[----:B------:R-:W-:Y:S01]  /*83d0*/  SEL R23, RZ, 0x1, P2 ;  /* 0x00000001ff177807 */ /* 0x000fe20001000000 */
[----:B------:R-:W-:Y:S01]  /*83e0*/  IMAD.X R46, RZ, RZ, R11, P6 ;  /* 0x000000ffff2e7224 */ /* 0x000fe200030e060b */
[----:B------:R-:W-:Y:S02]  /*83f0*/  ISETP.LT.U32.AND P2, PT, R53, R24, PT ;  /* 0x000000183500720c */ /* 0x000fe40003f41070 */
[----:B------:R-:W-:Y:S02]  /*8400*/  ISETP.GE.U32.AND.EX P5, PT, R10, RZ, PT, P5 ;  /* 0x000000ff0a00720c */ /* 0x000fe40003fa6150 */
[----:B------:R-:W-:Y:S02]  /*8410*/  ISETP.GE.U32.AND P4, PT, R19, R48, PT ;  /* 0x000000301300720c */ /* 0x000fe40003f86070 */
[----:B------:R-:W-:-:S02]  /*8420*/  SEL R21, RZ, 0x1, P3 ;  /* 0x00000001ff157807 */ /* 0x000fc40001800000 */
[----:B------:R-:W-:Y:S02]  /*8430*/  ISETP.LT.U32.AND P3, PT, R48, R51, PT ;  /* 0x000000333000720c */ /* 0x000fe40003f61070 */
[----:B------:R-:W-:Y:S02]  /*8440*/  ISETP.LT.U32.OR.EX P2, PT, R16, R25, !P5, P2 ;  /* 0x000000191000720c */ /* 0x000fe40006f41520 */
[----:B------:R-:W-:Y:S02]  /*8450*/  ISETP.GE.U32.AND.EX P6, PT, R46, R11, PT, P4 ;  /* 0x0000000b2e00720c */ /* 0x000fe40003fc6140 */
[----:B------:R-:W-:Y:S02]  /*8460*/  IADD3 R51, P4, P5, R14, R21, R23 ;  /* 0x000000150e337210 */ /* 0x000fe40007d9e017 */
[----:B------:R-:W-:Y:S02]  /*8470*/  ISETP.LT.U32.OR.EX P3, PT, R11, R54, !P6, P3 ;  /* 0x000000360b00720c */ /* 0x000fe40007761530 */
[----:B------:R-:W-:-:S02]  /*8480*/  IADD3.X R52, PT, PT, R15, RZ, RZ, P4, P5 ;  /* 0x000000ff0f347210 */ /* 0x000fc400027ea4ff */
[----:B------:R-:W-:Y:S02]  /*8490*/  IADD3 R11, P4, PT, R14, R51, RZ ;  /* 0x000000330e0b7210 */ /* 0x000fe40007f9e0ff */
[----:B------:R-:W-:Y:S02]  /*84a0*/  IADD3 R58, P5, PT, R50, R58, RZ ;  /* 0x0000003a323a7210 */ /* 0x000fe40007fbe0ff */
[----:B------:R-:W-:Y:S02]  /*84b0*/  SEL R21, RZ, 0x1, !P3 ;  /* 0x00000001ff157807 */ /* 0x000fe40005800000 */
[----:B------:R-:W-:Y:S01]  /*84c0*/  ISETP.GE.U32.AND P3, PT, R51, R14, PT ;  /* 0x0000000e3300720c */ /* 0x000fe20003f66070 */
[----:B------:R-:W-:Y:S01]  /*84d0*/  IMAD.X R14, R15, 0x1, R52, P4 ;  /* 0x000000010f0e7824 */ /* 0x000fe200020e0634 */
[----:B------:R-:W-:Y:S01]  /*84e0*/  IADD3 R61, P6, PT, R11, -UR8, RZ ;  /* 0x800000080b3d7c10 */ /* 0x000fe2000ffde0ff */
[----:B------:R-:W-:Y:S01]  /*84f0*/  IMAD.X R48, R55, 0x1, R59, P5 ;  /* 0x0000000137307824 */ /* 0x000fe200028e063b */
[----:B------:R-:W-:-:S02]  /*8500*/  IADD3 R21, P4, PT, R58, R21, RZ ;  /* 0x000000153a157210 */ /* 0x000fc40007f9e0ff */
[----:B------:R-:W-:Y:S02]  /*8510*/  ISETP.GE.U32.AND.EX P3, PT, R52, R15, PT, P3 ;  /* 0x0000000f3400720c */ /* 0x000fe40003f66130 */
[----:B------:R-:W-:Y:S01]  /*8520*/  IADD3.X R15, PT, PT, R14, ~UR9, RZ, P6, !PT ;  /* 0x800000090e0f7c10 */ /* 0x000fe2000b7fe4ff */
[----:B------:R-:W-:Y:S01]  /*8530*/  IMAD.X R23, RZ, RZ, R48, P4 ;  /* 0x000000ffff177224 */ /* 0x000fe200020e0630 */
[----:B------:R-:W-:Y:S02]  /*8540*/  ISETP.GE.U32.AND P6, PT, R11, R51, PT ;  /* 0x000000330b00720c */ /* 0x000fe40003fc6070 */
[----:B------:R-:W-:Y:S02]  /*8550*/  ISETP.GE.U32.AND P5, PT, R21, R58, PT ;  /* 0x0000003a1500720c */ /* 0x000fe40003fa6070 */
[----:B------:R-:W-:Y:S02]  /*8560*/  ISETP.LT.U32.AND P4, PT, R58, R50, PT ;  /* 0x000000323a00720c */ /* 0x000fe40003f81070 */
[----:B------:R-:W-:-:S02]  /*8570*/  SEL R50, RZ, 0x1, !P2 ;  /* 0x00000001ff327807 */ /* 0x000fc40005000000 */
[----:B------:R-:W-:Y:S02]  /*8580*/  ISETP.GE.U32.AND.EX P6, PT, R14, R52, PT, P6 ;  /* 0x000000340e00720c */ /* 0x000fe40003fc6160 */
[----:B------:R-:W-:Y:S02]  /*8590*/  ISETP.GE.U32.AND.EX P5, PT, R23, R48, PT, P5 ;  /* 0x000000301700720c */ /* 0x000fe40003fa6150 */
[----:B------:R-:W-:Y:S02]  /*85a0*/  SEL R52, RZ, 0x1, P3 ;  /* 0x00000001ff347807 */ /* 0x000fe40001800000 */
[----:B------:R-:W-:Y:S02]  /*85b0*/  ISETP.GE.U32.AND P3, PT, R61, R50, PT ;  /* 0x000000323d00720c */ /* 0x000fe40003f66070 */
[----:B------:R-:W-:Y:S02]  /*85c0*/  ISETP.LT.U32.OR.EX P4, PT, R48, R55, !P5, P4 ;  /* 0x000000373000720c */ /* 0x000fe40006f81540 */
[----:B------:R-:W-:-:S02]  /*85d0*/  ISETP.GE.U32.AND P5, PT, R11, UR8, PT ;  /* 0x000000080b007c0c */ /* 0x000fc4000bfa6070 */
[----:B------:R-:W-:Y:S02]  /*85e0*/  ISETP.GE.U32.AND.EX P3, PT, R15, RZ, PT, P3 ;  /* 0x000000ff0f00720c */ /* 0x000fe40003f66130 */
[----:B------:R-:W-:Y:S02]  /*85f0*/  SEL R51, RZ, 0x1, !P4 ;  /* 0x00000001ff337807 */ /* 0x000fe40006000000 */
[----:B------:R-:W-:Y:S02]  /*8600*/  SEL R55, RZ, 0x1, P6 ;  /* 0x00000001ff377807 */ /* 0x000fe40003000000 */
[----:B------:R-:W-:Y:S02]  /*8610*/  ISETP.GE.U32.AND.EX P3, PT, R14, UR9, P3, P5 ;  /* 0x000000090e007c0c */ /* 0x000fe40009f66150 */
[----:B------:R-:W-:Y:S02]  /*8620*/  IADD3 R48, P5, PT, R12, R51, RZ ;  /* 0x000000330c307210 */ /* 0x000fe40007fbe0ff */
[----:B------:R-:W-:-:S02]  /*8630*/  SEL R54, RZ, 0xffffffff, P0 ;  /* 0xffffffffff367807 */ /* 0x000fc40000000000 */
[----:B------:R-:W-:Y:S02]  /*8640*/  IADD3 R55, P4, PT, R55, R52, RZ ;  /* 0x0000003437377210 */ /* 0x000fe40007f9e0ff */
[----:B------:R-:W-:Y:S02]  /*8650*/  SEL R51, RZ, 0xffffffff, !P1 ;  /* 0xffffffffff337807 */ /* 0x000fe40004800000 */
[----:B------:R-:W-:Y:S02]  /*8660*/  SEL R12, RZ, 0x1, !P3 ;  /* 0x00000001ff0c7807 */ /* 0x000fe40005800000 */
[----:B------:R-:W-:Y:S02]  /*8670*/  SEL R50, RZ, 0xffffffff, !P2 ;  /* 0xffffffffff327807 */ /* 0x000fe40005000000 */
[----:B------:R-:W-:Y:S02]  /*8680*/  IADD3 R59, P0, PT, R54, R13, RZ ;  /* 0x0000000d363b7210 */ /* 0x000fe40007f1e0ff */
[----:B------:R-:W-:-:S02]  /*8690*/  IADD3 R52, P1, PT, R51, R49, RZ ;  /* 0x0000003133347210 */ /* 0x000fc40007f3e0ff */
[----:B------:R-:W-:Y:S01]  /*86a0*/  LOP3.LUT R13, R55, R12, RZ, 0xfc, !PT ;  /* 0x0000000c370d7212 */ /* 0x000fe200078efcff */
[----:B------:R-:W-:Y:S01]  /*86b0*/  IMAD.X R47, R54, 0x1, R47, P0 ;  /* 0x00000001362f7824 */ /* 0x000fe200000e062f */
[C---:B------:R-:W-:Y:S01]  /*86c0*/  IADD3 R55, P2, PT, R50.reuse, R61, RZ ;  /* 0x0000003d32377210 */ /* 0x040fe20007f5e0ff */
[----:B------:R-:W-:Y:S01]  /*86d0*/  IMAD.X R49, R51, 0x1, R10, P1 ;  /* 0x0000000133317824 */ /* 0x000fe200008e060a */
[----:B------:R-:W-:Y:S02]  /*86e0*/  IADD3 R12, P3, PT, R13, -0x1, RZ ;  /* 0xffffffff0d0c7810 */ /* 0x000fe40007f7e0ff */
[----:B------:R-:W-:Y:S01]  /*86f0*/  ISETP.GT.U32.AND P0, PT, R21, UR8, PT ;  /* 0x0000000815007c0c */ /* 0x000fe2000bf04070 */
[----:B------:R-:W-:Y:S01]  /*8700*/  IMAD.X R51, R50, 0x1, R15, P2 ;  /* 0x0000000132337824 */ /* 0x000fe200010e060f */
[----:B------:R-:W-:Y:S02]  /*8710*/  IADD3 R50, P1, PT, R9, -R28, RZ ;  /* 0x8000001c09327210 */ /* 0x000fe40007f3e0ff */
[----:B------:R-:W-:-:S02]  /*8720*/  IADD3 R13, P2, PT, RZ, -R13, RZ ;  /* 0x8000000dff0d7210 */ /* 0x000fc40007f5e0ff */
[-C--:B------:R-:W-:Y:S01]  /*8730*/  LOP3.LUT R9, R9, R12.reuse, RZ, 0xc0, !PT ;  /* 0x0000000c09097212 */ /* 0x080fe200078ec0ff */
[----:B------:R-:W-:Y:S01]  /*8740*/  IMAD.X R54, R56, 0x1, ~R29, P1 ;  /* 0x0000000138367824 */ /* 0x000fe200008e0e1d */
[----:B------:R-:W-:Y:S02]  /*8750*/  LOP3.LUT R10, R57, R12, RZ, 0xc0, !PT ;  /* 0x0000000c390a7212 */ /* 0x000fe400078ec0ff */
[----:B------:R-:W-:Y:S01]  /*8760*/  LOP3.LUT R9, R9, R50, R13, 0xf8, !PT ;  /* 0x0000003209097212 */ /* 0x000fe200078ef80d */
[----:B------:R-:W-:Y:S01]  /*8770*/  IMAD.MOV.U32 R50, RZ, RZ, RZ ;  /* 0x000000ffff327224 */ /* 0x000fe200078e00ff */
[-C--:B------:R-:W-:Y:S02]  /*8780*/  LOP3.LUT R53, R53, R12.reuse, RZ, 0xc0, !PT ;  /* 0x0000000c35357212 */ /* 0x080fe400078ec0ff */
[----:B------:R-:W-:Y:S01]  /*8790*/  LOP3.LUT R12, R11, R12, RZ, 0xc0, !PT ;  /* 0x0000000c0b0c7212 */ /* 0x000fe200078ec0ff */
[----:B------:R-:W-:Y:S01]  /*87a0*/  IMAD.X R50, RZ, RZ, R50, P5 ;  /* 0x000000ffff327224 */ /* 0x000fe200028e0632 */
[----:B------:R-:W-:-:S02]  /*87b0*/  ISETP.GT.U32.AND.EX P0, PT, R23, UR9, PT, P0 ;  /* 0x0000000917007c0c */ /* 0x000fc4000bf04100 */
[----:B------:R-:W-:Y:S02]  /*87c0*/  ISETP.NE.U32.AND P1, PT, R48, RZ, PT ;  /* 0x000000ff3000720c */ /* 0x000fe40003f25070 */
[--C-:B------:R-:W-:Y:S02]  /*87d0*/  LOP3.LUT R10, R10, R59, R13.reuse, 0xf8, !PT ;  /* 0x0000003b0a0a7212 */ /* 0x100fe400078ef80d */
[--C-:B------:R-:W-:Y:S02]  /*87e0*/  LOP3.LUT R11, R53, R52, R13.reuse, 0xf8, !PT ;  /* 0x00000034350b7212 */ /* 0x100fe400078ef80d */
[----:B------:R-:W-:Y:S01]  /*87f0*/  LOP3.LUT R12, R12, R55, R13, 0xf8, !PT ;  /* 0x000000370c0c7212 */ /* 0x000fe200078ef80d */
[----:B------:R-:W-:Y:S01]  /*8800*/  IMAD.X R13, RZ, RZ, RZ, P4 ;  /* 0x000000ffff0d7224 */ /* 0x000fe200020e06ff */
[----:B------:R-:W-:-:S03]  /*8810*/  ISETP.NE.OR.EX P0, PT, R50, RZ, P0, P1 ;  /* 0x000000ff3200720c */ /* 0x000fc60000705710 */
[----:B------:R-:W-:Y:S01]  /*8820*/  IMAD.X R53, RZ, RZ, ~R13, P2 ;  /* 0x000000ffff357224 */ /* 0x000fe200010e0e0d */
        /* <DEDUP_REMOVED lines=10> */
[----:B------:R-:W-:-:S04]  /*88d0*/  ISETP.GE.U32.AND P0, PT, R21, UR8, PT ;  /* 0x0000000815007c0c */ /* 0x000fc8000bf06070 */
[----:B------:R-:W-:-:S13]  /*88e0*/  ISETP.GE.U32.AND.EX P0, PT, R23, UR9, PT, P0 ;  /* 0x0000000917007c0c */ /* 0x000fda000bf06100 */
        /* <DEDUP_REMOVED lines=14> */
.L_x_479:
        /* <DEDUP_REMOVED lines=62> */
.L_x_481:
        /* <DEDUP_REMOVED lines=63> */
.L_x_482:
        /* <DEDUP_REMOVED lines=21> */
[----:B------:R-:W-:Y:S01]  /*92f0*/  IADD3 R21, P3, P4, R20, -UR8, R21 ;  /* 0x8000000814157c10 */ /* 0x000fe2000fc7e015 */
[----:B------:R-:W-:Y:S01]  /*9300*/  IMAD.X R46, R46, 0x1, R53, P2 ;  /* 0x000000012e2e7824 */ /* 0x000fe200010e0635 */
[----:B------:R-:W-:Y:S01]  /*9310*/  IADD3 R18, P0, PT, R47, -R28, RZ ;  /* 0x8000001c2f127210 */ /* 0x000fe20007f1e0ff */
[----:B------:R-:W-:Y:S01]  /*9320*/  IMAD.X R22, R22, 0x1, R51, P1 ;  /* 0x0000000116167824 */ /* 0x000fe200008e0633 */
[----:B------:R-:W-:-:S03]  /*9330*/  IADD3.X R23, PT, PT, R20, ~UR9, R23, P3, P4 ;  /* 0x8000000914177c10 */ /* 0x000fc60009fe8417 */
[----:B------:R-:W-:-:S08]  /*9340*/  IMAD.X R20, R52, 0x1, ~R29, P0 ;  /* 0x0000000134147824 */ /* 0x000fd000000e0e1d */
.L_x_480:
[-C--:B------:R-:W-:Y:S01]  /*9350*/  LEA.HI R48, P0, R20, R17.reuse, RZ, 0x1 ;  /* 0x0000001114307211 */ /* 0x080fe200078108ff */
[C---:B------:R-:W-:Y:S01]  /*9360*/  IMAD.SHL.U32 R47, R18.reuse, 0x2, RZ ;  /* 0x00000002122f7824 */ /* 0x040fe200078e00ff */
[----:B------:R-:W-:Y:S02]  /*9370*/  SHF.L.U64.HI R64, R18, 0x1, R20 ;  /* 0x0000000112407819 */ /* 0x000fe40000010214 */
[----:B------:R-:W-:Y:S01]  /*9380*/  IADD3 R61, P3, PT, R17, R48, RZ ;  /* 0x00000030113d7210 */ /* 0x000fe20007f7e0ff */
[----:B------:R-:W-:Y:S01]  /*9390*/  IMAD.X R49, RZ, RZ, R22, P0 ;  /* 0x000000ffff317224 */ /* 0x000fe200000e0616 */
[----:B------:R-:W-:Y:S02]  /*93a0*/  ISETP.GE.U32.AND P2, PT, R47, R28, PT ;  /* 0x0000001c2f00720c */ /* 0x000fe40003f46070 */
[----:B------:R-:W-:Y:S01]  /*93b0*/  ISETP.GE.U32.AND P0, PT, R48, R17, PT ;  /* 0x000000113000720c */ /* 0x000fe20003f06070 */
[----:B------:R-:W-:Y:S01]  /*93c0*/  IMAD.X R60, R22, 0x1, R49, P3 ;  /* 0x00000001163c7824 */ /* 0x000fe200018e0631 */
[----:B------:R-:W-:-:S02]  /*93d0*/  ISETP.GE.U32.AND P1, PT, R61, R48, PT ;  /* 0x000000303d00720c */ /* 0x000fc40003f26070 */
[----:B------:R-:W-:Y:S02]  /*93e0*/  ISETP.GE.U32.AND.EX P2, PT, R64, R29, PT, P2 ;  /* 0x0000001d4000720c */ /* 0x000fe40003f46120 */
[----:B------:R-:W-:Y:S02]  /*93f0*/  ISETP.GE.U32.AND.EX P0, PT, R49, R22, PT, P0 ;  /* 0x000000163100720c */ /* 0x000fe40003f06100 */
[C---:B------:R-:W-:Y:S02]  /*9400*/  ISETP.GE.U32.AND.EX P1, PT, R60.reuse, R49, PT, P1 ;  /* 0x000000313c00720c */ /* 0x040fe40003f26110 */
[----:B------:R-:W-:Y:S02]  /*9410*/  IADD3 R63, P3, PT, R61, -R26, RZ ;  /* 0x8000001a3d3f7210 */ /* 0x000fe40007f7e0ff */
[----:B------:R-:W-:Y:S02]  /*9420*/  SEL R48, RZ, 0x1, P2 ;  /* 0x00000001ff307807 */ /* 0x000fe40001000000 */
[----:B------:R-:W-:Y:S01]  /*9430*/  SEL R49, RZ, 0x1, P0 ;  /* 0x00000001ff317807 */ /* 0x000fe20000000000 */
[----:B------:R-:W-:Y:S01]  /*9440*/  IMAD.X R62, R60, 0x1, ~R27, P3 ;  /* 0x000000013c3e7824 */ /* 0x000fe200018e0e1b */
[----:B------:R-:W-:-:S02]  /*9450*/  SEL R50, RZ, 0x1, P1 ;  /* 0x00000001ff327807 */ /* 0x000fc40000800000 */
[----:B------:R-:W-:Y:S02]  /*9460*/  ISETP.GE.U32.AND P0, PT, R63, R48, PT ;  /* 0x000000303f00720c */ /* 0x000fe40003f06070 */
[----:B------:R-:W-:Y:S02]  /*9470*/  IADD3 R48, P3, P1, R19, R50, R49 ;  /* 0x0000003213307210 */ /* 0x000fe4000797e031 */
[----:B------:R-:W-:Y:S02]  /*9480*/  ISETP.LT.U32.AND P5, PT, R61, R26, PT ;  /* 0x0000001a3d00720c */ /* 0x000fe40003fa1070 */
[----:B------:R-:W-:Y:S02]  /*9490*/  IADD3 R55, P4, PT, R19, R48, RZ ;  /* 0x0000003013377210 */ /* 0x000fe40007f9e0ff */
[----:B------:R-:W-:Y:S02]  /*94a0*/  IADD3.X R49, PT, PT, R46, RZ, RZ, P3, P1 ;  /* 0x000000ff2e317210 */ /* 0x000fe40001fe24ff */
[----:B------:R-:W-:-:S02]  /*94b0*/  ISETP.GE.U32.AND.EX P0, PT, R62, RZ, PT, P0 ;  /* 0x000000ff3e00720c */ /* 0x000fc40003f06100 */
[----:B------:R-:W-:Y:S01]  /*94c0*/  ISETP.GE.U32.AND P1, PT, R48, R19, PT ;  /* 0x000000133000720c */ /* 0x000fe20003f26070 */
[----:B------:R-:W-:Y:S01]  /*94d0*/  IMAD.X R56, R46, 0x1, R49, P4 ;  /* 0x000000012e387824 */ /* 0x000fe200020e0631 */
        /* <DEDUP_REMOVED lines=16> */
[----:B------:R-:W-:Y:S02]  /*95e0*/  SEL R52, RZ, 0x1, !P1 ;  /* 0x00000001ff347807 */ /* 0x000fe40004800000 */
[----:B------:R-:W-:Y:S01]  /*95f0*/  IADD3 R59, P5, PT, R54, -UR8, RZ ;  /* 0x80000008363b7c10 */ /* 0x000fe2000ffbe0ff */
[----:B------:R-:W-:Y:S01]  /*9600*/  IMAD.X R48, R23, 0x1, R66, P3 ;  /* 0x0000000117307824 */ /* 0x000fe200018e0642 */
[----:B------:R-:W-:-:S02]  /*9610*/  ISETP.GE.U32.AND P4, PT, R58, R21, PT ;  /* 0x000000153a00720c */ /* 0x000fc40003f86070 */
[----:B------:R-:W-:Y:S02]  /*9620*/  ISETP.GE.U32.AND P6, PT, R54, R58, PT ;  /* 0x0000003a3600720c */ /* 0x000fe40003fc6070 */
[----:B------:R-:W-:Y:S02]  /*9630*/  ISETP.GE.U32.AND P3, PT, R59, R52, PT ;  /* 0x000000343b00720c */ /* 0x000fe40003f66070 */
[----:B------:R-:W-:Y:S02]  /*9640*/  IADD3.X R58, PT, PT, R48, ~UR9, RZ, P5, !PT ;  /* 0x80000009303a7c10 */ /* 0x000fe4000affe4ff */
[----:B------:R-:W-:Y:S02]  /*9650*/  ISETP.GE.U32.AND.EX P4, PT, R66, R23, PT, P4 ;  /* 0x000000174200720c */ /* 0x000fe40003f86140 */
[----:B------:R-:W-:Y:S02]  /*9660*/  ISETP.GE.U32.AND.EX P6, PT, R48, R66, PT, P6 ;  /* 0x000000423000720c */ /* 0x000fe40003fc6160 */
[----:B------:R-:W-:-:S02]  /*9670*/  ISETP.GE.U32.AND P5, PT, R54, UR8, PT ;  /* 0x0000000836007c0c */ /* 0x000fc4000bfa6070 */
[----:B------:R-:W-:Y:S02]  /*9680*/  ISETP.GE.U32.AND.EX P3, PT, R58, RZ, PT, P3 ;  /* 0x000000ff3a00720c */ /* 0x000fe40003f66130 */
[----:B------:R-:W-:Y:S02]  /*9690*/  SEL R52, RZ, 0x1, P4 ;  /* 0x00000001ff347807 */ /* 0x000fe40002000000 */
[----:B------:R-:W-:Y:S02]  /*96a0*/  SEL R49, RZ, 0x1, P6 ;  /* 0x00000001ff317807 */ /* 0x000fe40003000000 */
[----:B------:R-:W-:Y:S02]  /*96b0*/  ISETP.GE.U32.AND.EX P3, PT, R48, UR9, P3, P5 ;  /* 0x0000000930007c0c */ /* 0x000fe40009f66150 */
[----:B------:R-:W-:Y:S02]  /*96c0*/  IADD3 R49, P4, PT, R49, R52, RZ ;  /* 0x0000003431317210 */ /* 0x000fe40007f9e0ff */
[----:B------:R-:W-:-:S03]  /*96d0*/  SEL R52, RZ, 0x1, !P3 ;  /* 0x00000001ff347807 */ /* 0x000fc60005800000 */
[----:B------:R-:W-:Y:S01]  /*96e0*/  IMAD.X R66, RZ, RZ, RZ, P4 ;  /* 0x000000ffff427224 */ /* 0x000fe200020e06ff */
[----:B------:R-:W-:Y:S02]  /*96f0*/  LOP3.LUT R52, R49, R52, RZ, 0xfc, !PT ;  /* 0x0000003431347212 */ /* 0x000fe400078efcff */
[C---:B------:R-:W-:Y:S02]  /*9700*/  IADD3 R49, P3, PT, R47.reuse, -R28, RZ ;  /* 0x8000001c2f317210 */ /* 0x040fe40007f7e0ff */
[----:B------:R-:W-:Y:S02]  /*9710*/  IADD3 R53, P5, PT, R52, -0x1, RZ ;  /* 0xffffffff34357810 */ /* 0x000fe40007fbe0ff */
[----:B------:R-:W-:Y:S01]  /*9720*/  IADD3 R52, P4, PT, RZ, -R52, RZ ;  /* 0x80000034ff347210 */ /* 0x000fe20007f9e0ff */
[----:B------:R-:W-:Y:S01]  /*9730*/  IMAD.X R67, R64, 0x1, ~R29, P3 ;  /* 0x0000000140437824 */ /* 0x000fe200018e0e1d */
[----:B------:R-:W-:Y:S02]  /*9740*/  LOP3.LUT R65, R47, R53, RZ, 0xc0, !PT ;  /* 0x000000352f417212 */ /* 0x000fe400078ec0ff */
[----:B------:R-:W-:-:S02]  /*9750*/  IADD3.X R51, PT, PT, R66, -0x1, RZ, P5, !PT ;  /* 0xffffffff42337810 */ /* 0x000fc40002ffe4ff */
[----:B------:R-:W-:Y:S01]  /*9760*/  LOP3.LUT R65, R65, R49, R52, 0xf8, !PT ;  /* 0x0000003141417212 */ /* 0x000fe200078ef834 */
[----:B------:R-:W-:Y:S01]  /*9770*/  IMAD.X R49, RZ, RZ, ~R66, P4 ;  /* 0x000000ffff317224 */ /* 0x000fe200020e0e42 */
[----:B------:R-:W-:Y:S02]  /*9780*/  LOP3.LUT R64, R64, R51, RZ, 0xc0, !PT ;  /* 0x0000003340407212 */ /* 0x000fe400078ec0ff */
[----:B------:R-:W-:Y:S02]  /*9790*/  IADD3 R47, P4, PT, R18, R65, RZ ;  /* 0x00000041122f7210 */ /* 0x000fe40007f9e0ff */
[----:B------:R-:W-:Y:S02]  /*97a0*/  LOP3.LUT R67, R64, R67, R49, 0xf8, !PT ;  /* 0x0000004340437212 */ /* 0x000fe400078ef831 */
[----:B------:R-:W-:Y:S02]  /*97b0*/  SEL R66, RZ, 0xffffffff, P2 ;  /* 0xffffffffff427807 */ /* 0x000fe40001000000 */
[----:B------:R-:W-:Y:S01]  /*97c0*/  ISETP.GE.U32.AND P2, PT, R47, R65, PT ;  /* 0x000000412f00720c */ /* 0x000fe20003f46070 */
[----:B------:R-:W-:Y:S01]  /*97d0*/  IMAD.X R20, R20, 0x1, R67, P4 ;  /* 0x0000000114147824 */ /* 0x000fe200020e0643 */
[----:B------:R-:W-:-:S02]  /*97e0*/  IADD3 R63, P3, PT, R66, R63, RZ ;  /* 0x0000003f423f7210 */ /* 0x000fc40007f7e0ff */
[----:B------:R-:W-:Y:S02]  /*97f0*/  LOP3.LUT R61, R61, R53, RZ, 0xc0, !PT ;  /* 0x000000353d3d7212 */ /* 0x000fe400078ec0ff */
[----:B------:R-:W-:Y:S01]  /*9800*/  ISETP.GE.U32.AND.EX P2, PT, R20, R67, PT, P2 ;  /* 0x000000431400720c */ /* 0x000fe20003f46120 */
[----:B------:R-:W-:Y:S01]  /*9810*/  IMAD.X R65, R66, 0x1, R62, P3 ;  /* 0x0000000142417824 */ /* 0x000fe200018e063e */
[----:B------:R-:W-:Y:S02]  /*9820*/  LOP3.LUT R61, R61, R63, R52, 0xf8, !PT ;  /* 0x0000003f3d3d7212 */ /* 0x000fe400078ef834 */
[----:B------:R-:W-:Y:S02]  /*9830*/  SEL R64, RZ, 0xffffffff, !P0 ;  /* 0xffffffffff407807 */ /* 0x000fe40004000000 */
[----:B------:R-:W-:Y:S02]  /*9840*/  SEL R18, RZ, 0x1, P2 ;  /* 0x00000001ff127807 */ /* 0x000fe40001000000 */
[----:B------:R-:W-:-:S02]  /*9850*/  LOP3.LUT R60, R60, R51, RZ, 0xc0, !PT ;  /* 0x000000333c3c7212 */ /* 0x000fc400078ec0ff */
[----:B------:R-:W-:Y:S02]  /*9860*/  SEL R62, RZ, 0xffffffff, !P1 ;  /* 0xffffffffff3e7807 */ /* 0x000fe40004800000 */
[----:B------:R-:W-:Y:S02]  /*9870*/  IADD3 R63, P0, PT, R64, R57, RZ ;  /* 0x00000039403f7210 */ /* 0x000fe40007f1e0ff */
[----:B------:R-:W-:Y:S02]  /*9880*/  IADD3 R18, P2, PT, R18, R61, RZ ;  /* 0x0000003d12127210 */ /* 0x000fe40007f5e0ff */
[----:B------:R-:W-:Y:S01]  /*9890*/  LOP3.LUT R60, R60, R65, R49, 0xf8, !PT ;  /* 0x000000413c3c7212 */ /* 0x000fe200078ef831 */
[----:B------:R-:W-:Y:S01]  /*98a0*/  IMAD.X R64, R64, 0x1, R50, P0 ;  /* 0x0000000140407824 */ /* 0x000fe200000e0632 */
[----:B------:R-:W-:Y:S02]  /*98b0*/  IADD3 R57, P1, PT, R62, R59, RZ ;  /* 0x0000003b3e397210 */ /* 0x000fe40007f3e0ff */
[----:B------:R-:W-:Y:S01]  /*98c0*/  IADD3 R17, P3, PT, R17, R18, RZ ;  /* 0x0000001211117210 */ /* 0x000fe20007f7e0ff */
[----:B------:R-:W-:Y:S01]  /*98d0*/  IMAD.X R59, RZ, RZ, R60, P2 ;  /* 0x000000ffff3b7224 */ /* 0x000fe200010e063c */
[----:B------:R-:W-:Y:S01]  /*98e0*/  ISETP.GE.U32.AND P0, PT, R18, R61, PT ;  /* 0x0000003d1200720c */ /* 0x000fe20003f06070 */
[----:B------:R-:W-:Y:S01]  /*98f0*/  IMAD.X R58, R62, 0x1, R58, P1 ;  /* 0x000000013e3a7824 */ /* 0x000fe200008e063a */
[----:B------:R-:W-:Y:S01]  /*9900*/  ISETP.GE.U32.AND P1, PT, R47, R28, PT ;  /* 0x0000001c2f00720c */ /* 0x000fe20003f26070 */
[----:B------:R-:W-:Y:S01]  /*9910*/  IMAD.X R22, R22, 0x1, R59, P3 ;  /* 0x0000000116167824 */ /* 0x000fe200018e063b */
[----:B------:R-:W-:-:S02]  /*9920*/  ISETP.GE.U32.AND P2, PT, R17, R18, PT ;  /* 0x000000121100720c */ /* 0x000fc40003f46070 */
[----:B------:R-:W-:Y:S02]  /*9930*/  ISETP.GE.U32.AND.EX P1, PT, R20, R29, PT, P1 ;  /* 0x0000001d1400720c */ /* 0x000fe40003f26110 */
[----:B------:R-:W-:Y:S02]  /*9940*/  ISETP.GE.U32.AND.EX P0, PT, R59, R60, PT, P0 ;  /* 0x0000003c3b00720c */ /* 0x000fe40003f06100 */
[----:B------:R-:W-:Y:S02]  /*9950*/  LOP3.LUT R61, R55, R53, RZ, 0xc0, !PT ;  /* 0x00000035373d7212 */ /* 0x000fe400078ec0ff */
[----:B------:R-:W-:Y:S02]  /*9960*/  ISETP.GE.U32.AND.EX P2, PT, R22, R59, PT, P2 ;  /* 0x0000003b1600720c */ /* 0x000fe40003f46120 */
[----:B------:R-:W-:Y:S02]  /*9970*/  SEL R55, RZ, 0x1, P1 ;  /* 0x00000001ff377807 */ /* 0x000fe40000800000 */
[----:B------:R-:W-:-:S02]  /*9980*/  IADD3 R50, P3, PT, R17, -R26, RZ ;  /* 0x8000001a11327210 */ /* 0x000fc40007f7e0ff */
[----:B------:R-:W-:Y:S02]  /*9990*/  LOP3.LUT R61, R61, R63, R52, 0xf8, !PT ;  /* 0x0000003f3d3d7212 */ /* 0x000fe400078ef834 */
[----:B------:R-:W-:Y:S02]  /*99a0*/  SEL R59, RZ, 0x1, P0 ;  /* 0x00000001ff3b7807 */ /* 0x000fe40000000000 */
[----:B------:R-:W-:Y:S02]  /*99b0*/  SEL R18, RZ, 0x1, P2 ;  /* 0x00000001ff127807 */ /* 0x000fe40001000000 */
[----:B------:R-:W-:Y:S02]  /*99c0*/  LOP3.LUT R60, R56, R51, RZ, 0xc0, !PT ;  /* 0x00000033383c7212 */ /* 0x000fe400078ec0ff */
[----:B------:R-:W-:Y:S01]  /*99d0*/  ISETP.GE.U32.AND P2, PT, R50, R55, PT ;  /* 0x000000373200720c */ /* 0x000fe20003f46070 */
[----:B------:R-:W-:Y:S01]  /*99e0*/  IMAD.X R55, R22, 0x1, ~R27, P3 ;  /* 0x0000000116377824 */ /* 0x000fe200018e0e1b */
[----:B------:R-:W-:-:S02]  /*99f0*/  IADD3 R18, P3, P0, R61, R18, R59 ;  /* 0x000000123d127210 */ /* 0x000fc4000787e03b */
[----:B------:R-:W-:Y:S02]  /*9a00*/  LOP3.LUT R60, R60, R64, R49, 0xf8, !PT ;  /* 0x000000403c3c7212 */ /* 0x000fe400078ef831 */
[----:B------:R-:W-:Y:S02]  /*9a10*/  ISETP.LT.U32.AND P5, PT, R17, R26, PT ;  /* 0x0000001a1100720c */ /* 0x000fe40003fa1070 */
[----:B------:R-:W-:Y:S02]  /*9a20*/  ISETP.GE.U32.AND.EX P2, PT, R55, RZ, PT, P2 ;  /* 0x000000ff3700720c */ /* 0x000fe40003f46120 */
[----:B------:R-:W-:Y:S02]  /*9a30*/  IADD3 R19, P4, PT, R19, R18, RZ ;  /* 0x0000001213137210 */ /* 0x000fe40007f9e0ff */
[----:B------:R-:W-:Y:S02]  /*9a40*/  IADD3.X R59, PT, PT, R60, RZ, RZ, P3, P0 ;  /* 0x000000ff3c3b7210 */ /* 0x000fe40001fe04ff */
[----:B------:R-:W-:-:S02]  /*9a50*/  ISETP.LT.U32.OR.EX P2, PT, R22, R27, !P2, P5 ;  /* 0x0000001b1600720c */ /* 0x000fc40005741550 */
[----:B------:R-:W-:Y:S01]  /*9a60*/  LOP3.LUT R56, R54, R53, RZ, 0xc0, !PT ;  /* 0x0000003536387212 */ /* 0x000fe200078ec0ff */
[----:B------:R-:W-:Y:S01]  /*9a70*/  IMAD.X R46, R46, 0x1, R59, P4 ;  /* 0x000000012e2e7824 */ /* 0x000fe200020e063b */
[----:B------:R-:W-:Y:S02]  /*9a80*/  ISETP.GE.U32.AND P0, PT, R18, R61, PT ;  /* 0x0000003d1200720c */ /* 0x000fe40003f06070 */
[C---:B------:R-:W-:Y:S02]  /*9a90*/  ISETP.GE.U32.AND P3, PT, R19.reuse, R18, PT ;  /* 0x000000121300720c */ /* 0x040fe40003f66070 */
[----:B------:R-:W-:Y:S02]  /*9aa0*/  SEL R53, RZ, 0x1, !P2 ;  /* 0x00000001ff357807 */ /* 0x000fe40005000000 */
[----:B------:R-:W-:Y:S02]  /*9ab0*/  IADD3 R18, P4, PT, R19, -R24, RZ ;  /* 0x8000001813127210 */ /* 0x000fe40007f9e0ff */
[----:B------:R-:W-:-:S02]  /*9ac0*/  ISETP.GE.U32.AND.EX P0, PT, R59, R60, PT, P0 ;  /* 0x0000003c3b00720c */ /* 0x000fc40003f06100 */
[----:B------:R-:W-:Y:S02]  /*9ad0*/  ISETP.GE.U32.AND.EX P3, PT, R46, R59, PT, P3 ;  /* 0x0000003b2e00720c */ /* 0x000fe40003f66130 */
[----:B------:R-:W-:Y:S01]  /*9ae0*/  ISETP.GE.U32.AND P5, PT, R18, R53, PT ;  /* 0x000000351200720c */ /* 0x000fe20003fa6070 */
[----:B------:R-:W-:Y:S01]  /*9af0*/  IMAD.X R53, R46, 0x1, ~R25, P4 ;  /* 0x000000012e357824 */ /* 0x000fe200020e0e19 */
[----:B------:R-:W-:Y:S02]  /*9b00*/  LOP3.LUT R56, R56, R57, R52, 0xf8, !PT ;  /* 0x0000003938387212 */ /* 0x000fe400078ef834 */
[----:B------:R-:W-:Y:S02]  /*9b10*/  SEL R57, RZ, 0x1, P0 ;  /* 0x00000001ff397807 */ /* 0x000fe40000000000 */
[----:B------:R-:W-:Y:S02]  /*9b20*/  SEL R52, RZ, 0x1, P3 ;  /* 0x00000001ff347807 */ /* 0x000fe40001800000 */
[----:B------:R-:W-:-:S02]  /*9b30*/  LOP3.LUT R48, R48, R51, RZ, 0xc0, !PT ;  /* 0x0000003330307212 */ /* 0x000fc400078ec0ff */
[----:B------:R-:W-:Y:S02]  /*9b40*/  ISETP.LT.U32.AND P3, PT, R19, R24, PT ;  /* 0x000000181300720c */ /* 0x000fe40003f61070 */
[----:B------:R-:W-:Y:S02]  /*9b50*/  ISETP.GE.U32.AND.EX P0, PT, R53, RZ, PT, P5 ;  /* 0x000000ff3500720c */ /* 0x000fe40003f06150 */
[----:B------:R-:W-:Y:S02]  /*9b60*/  IADD3 R51, P4, P5, R56, R52, R57 ;  /* 0x0000003438337210 */ /* 0x000fe40007d9e039 */
[----:B------:R-:W-:Y:S02]  /*9b70*/  LOP3.LUT R49, R48, R58, R49, 0xf8, !PT ;  /* 0x0000003a30317212 */ /* 0x000fe400078ef831 */
[----:B------:R-:W-:Y:S02]  /*9b80*/  ISETP.LT.U32.OR.EX P0, PT, R46, R25, !P0, P3 ;  /* 0x000000192e00720c */ /* 0x000fe40004701530 */
[----:B------:R-:W-:-:S02]  /*9b90*/  IADD3 R48, P3, PT, R21, R51, RZ ;  /* 0x0000003315307210 */ /* 0x000fc40007f7e0ff */
[----:B------:R-:W-:Y:S02]  /*9ba0*/  IADD3.X R52, PT, PT, R49, RZ, RZ, P4, P5 ;  /* 0x000000ff31347210 */ /* 0x000fe400027ea4ff */
[----:B------:R-:W-:Y:S02]  /*9bb0*/  SEL R21, RZ, 0x1, !P0 ;  /* 0x00000001ff157807 */ /* 0x000fe40004000000 */
[C---:B------:R-:W-:Y:S01]  /*9bc0*/  IADD3 R54, P5, PT, R48.reuse, -UR8, RZ ;  /* 0x8000000830367c10 */ /* 0x040fe2000ffbe0ff */
[----:B------:R-:W-:Y:S01]  /*9bd0*/  IMAD.X R23, R23, 0x1, R52, P3 ;  /* 0x0000000117177824 */ /* 0x000fe200018e0634 */
[----:B------:R-:W-:Y:S02]  /*9be0*/  ISETP.GE.U32.AND P4, PT, R51, R56, PT ;  /* 0x000000383300720c */ /* 0x000fe40003f86070 */
[----:B------:R-:W-:Y:S02]  /*9bf0*/  ISETP.GE.U32.AND P6, PT, R48, R51, PT ;  /* 0x000000333000720c */ /* 0x000fe40003fc6070 */
[----:B------:R-:W-:-:S02]  /*9c00*/  ISETP.GE.U32.AND P3, PT, R54, R21, PT ;  /* 0x000000153600720c */ /* 0x000fc40003f66070 */
[C---:B------:R-:W-:Y:S02]  /*9c10*/  IADD3.X R58, PT, PT, R23.reuse, ~UR9, RZ, P5, !PT ;  /* 0x80000009173a7c10 */ /* 0x040fe4000affe4ff */
[----:B------:R-:W-:Y:S02]  /*9c20*/  ISETP.GE.U32.AND.EX P4, PT, R52, R49, PT, P4 ;  /* 0x000000313400720c */ /* 0x000fe40003f86140 */
[----:B------:R-:W-:Y:S02]  /*9c30*/  ISETP.GE.U32.AND.EX P6, PT, R23, R52, PT, P6 ;  /* 0x000000341700720c */ /* 0x000fe40003fc6160 */
[----:B------:R-:W-:Y:S02]  /*9c40*/  ISETP.GE.U32.AND P5, PT, R48, UR8, PT ;  /* 0x0000000830007c0c */ /* 0x000fe4000bfa6070 */
[----:B------:R-:W-:Y:S02]  /*9c50*/  ISETP.GE.U32.AND.EX P3, PT, R58, RZ, PT, P3 ;  /* 0x000000ff3a00720c */ /* 0x000fe40003f66130 */
[----:B------:R-:W-:-:S02]  /*9c60*/  SEL R52, RZ, 0x1, P4 ;  /* 0x00000001ff347807 */ /* 0x000fc40002000000 */
[----:B------:R-:W-:Y:S02]  /*9c70*/  SEL R51, RZ, 0x1, P6 ;  /* 0x00000001ff337807 */ /* 0x000fe40003000000 */
[----:B------:R-:W-:Y:S02]  /*9c80*/  ISETP.GE.U32.AND.EX P3, PT, R23, UR9, P3, P5 ;  /* 0x0000000917007c0c */ /* 0x000fe40009f66150 */
[----:B------:R-:W-:Y:S02]  /*9c90*/  SEL R49, RZ, 0xffffffff, P1 ;  /* 0xffffffffff317807 */ /* 0x000fe40000800000 */
[----:B------:R-:W-:Y:S02]  /*9ca0*/  IADD3 R51, P1, PT, R51, R52, RZ ;  /* 0x0000003433337210 */ /* 0x000fe40007f3e0ff */
[----:B------:R-:W-:Y:S02]  /*9cb0*/  SEL R52, RZ, 0x1, !P3 ;  /* 0x00000001ff347807 */ /* 0x000fe40005800000 */
[----:B------:R-:W-:Y:S01]  /*9cc0*/  IADD3 R61, P3, PT, R49, R50, RZ ;  /* 0x00000032313d7210 */ /* 0x000fe20007f7e0ff */
[----:B------:R-:W-:Y:S01]  /*9cd0*/  IMAD.X R56, RZ, RZ, RZ, P1 ;  /* 0x000000ffff387224 */ /* 0x000fe200008e06ff */
[----:B------:R-:W-:-:S02]  /*9ce0*/  LOP3.LUT R52, R51, R52, RZ, 0xfc, !PT ;  /* 0x0000003433347212 */ /* 0x000fc400078efcff */
[----:B------:R-:W-:Y:S01]  /*9cf0*/  SEL R60, RZ, 0xffffffff, !P2 ;  /* 0xffffffffff3c7807 */ /* 0x000fe20005000000 */
[----:B------:R-:W-:Y:S01]  /*9d00*/  IMAD.X R55, R49, 0x1, R55, P3 ;  /* 0x0000000131377824 */ /* 0x000fe200018e0637 */
[----:B------:R-:W-:Y:S02]  /*9d10*/  IADD3 R50, P1, PT, R52, -0x1, RZ ;  /* 0xffffffff34327810 */ /* 0x000fe40007f3e0ff */
[----:B------:R-:W-:Y:S02]  /*9d20*/  IADD3 R21, P4, PT, R47, -R28, RZ ;  /* 0x8000001c2f157210 */ /* 0x000fe40007f9e0ff */
[----:B------:R-:W-:Y:S02]  /*9d30*/  IADD3 R52, P2, PT, RZ, -R52, RZ ;  /* 0x80000034ff347210 */ /* 0x000fe40007f5e0ff */
[----:B------:R-:W-:Y:S01]  /*9d40*/  IADD3.X R49, PT, PT, R56, -0x1, RZ, P1, !PT ;  /* 0xffffffff38317810 */ /* 0x000fe20000ffe4ff */
[C---:B------:R-:W-:Y:S01]  /*9d50*/  IMAD.X R62, R20.reuse, 0x1, ~R29, P4 ;  /* 0x00000001143e7824 */ /* 0x040fe200020e0e1d */
[----:B------:R-:W-:Y:S01]  /*9d60*/  LOP3.LUT R17, R17, R50, RZ, 0xc0, !PT ;  /* 0x0000003211117212 */ /* 0x000fe200078ec0ff */
[----:B------:R-:W-:Y:S01]  /*9d70*/  IMAD.X R56, RZ, RZ, ~R56, P2 ;  /* 0x000000ffff387224 */ /* 0x000fe200010e0e38 */
[----:B------:R-:W-:-:S02]  /*9d80*/  LOP3.LUT R51, R20, R49, RZ, 0xc0, !PT ;  /* 0x0000003114337212 */ /* 0x000fc400078ec0ff */
[----:B------:R-:W-:Y:S02]  /*9d90*/  SEL R57, RZ, 0xffffffff, !P0 ;  /* 0xffffffffff397807 */ /* 0x000fe40004000000 */
[C---:B------:R-:W-:Y:S02]  /*9da0*/  IADD3 R59, P0, PT, R60.reuse, R18, RZ ;  /* 0x000000123c3b7210 */ /* 0x040fe40007f1e0ff */
[----:B------:R-:W-:Y:S02]  /*9db0*/  LOP3.LUT R17, R17, R61, R52, 0xf8, !PT ;  /* 0x0000003d11117212 */ /* 0x000fe400078ef834 */
[----:B------:R-:W-:Y:S01]  /*9dc0*/  LOP3.LUT R18, R51, R62, R56, 0xf8, !PT ;  /* 0x0000003e33127212 */ /* 0x000fe200078ef838 */
[----:B------:R-:W-:Y:S01]  /*9dd0*/  IMAD.X R53, R60, 0x1, R53, P0 ;  /* 0x000000013c357824 */ /* 0x000fe200000e0635 */
[-C--:B------:R-:W-:Y:S02]  /*9de0*/  LOP3.LUT R20, R47, R50.reuse, RZ, 0xc0, !PT ;  /* 0x000000322f147212 */ /* 0x080fe400078ec0ff */
[----:B------:R-:W-:-:S02]  /*9df0*/  LOP3.LUT R19, R19, R50, RZ, 0xc0, !PT ;  /* 0x0000003213137212 */ /* 0x000fc400078ec0ff */
[----:B------:R-:W-:Y:S02]  /*9e00*/  LOP3.LUT R22, R22, R49, RZ, 0xc0, !PT ;  /* 0x0000003116167212 */ /* 0x000fe400078ec0ff */
[----:B------:R-:W-:Y:S02]  /*9e10*/  IADD3 R54, P1, PT, R57, R54, RZ ;  /* 0x0000003639367210 */ /* 0x000fe40007f3e0ff */
[----:B------:R-:W-:Y:S01]  /*9e20*/  LOP3.LUT R47, R48, R50, RZ, 0xc0, !PT ;  /* 0x00000032302f7212 */ /* 0x000fe200078ec0ff */
[----:B------:R-:W-:Y:S01]  /*9e30*/  IMAD.WIDE.U32 R50, R18, R17, RZ ;  /* 0x0000001112327225 */ /* 0x000fe200078e00ff */
[--C-:B------:R-:W-:Y:S02]  /*9e40*/  LOP3.LUT R20, R20, R21, R52.reuse, 0xf8, !PT ;  /* 0x0000001514147212 */ /* 0x100fe400078ef834 */
[----:B------:R-:W-:Y:S01]  /*9e50*/  LOP3.LUT R19, R19, R59, R52, 0xf8, !PT ;  /* 0x0000003b13137212 */ /* 0x000fe200078ef834 */
[----:B------:R-:W-:Y:S01]  /*9e60*/  IMAD.X R57, R57, 0x1, R58, P1 ;  /* 0x0000000139397824 */ /* 0x000fe200008e063a */
[----:B------:R-:W-:Y:S01]  /*9e70*/  LOP3.LUT R21, R22, R55, R56, 0xf8, !PT ;  /* 0x0000003716157212 */ /* 0x000fe200078ef838 */
[----:B------:R-:W-:Y:S01]  /*9e80*/  IMAD.WIDE.U32 R62, R18, R20, RZ ;  /* 0x00000014123e7225 */ /* 0x000fe200078e00ff */
[----:B------:R-:W-:-:S02]  /*9e90*/  LOP3.LUT R48, R46, R49, RZ, 0xc0, !PT ;  /* 0x000000312e307212 */ /* 0x000fc400078ec0ff */
[----:B------:R-:W-:Y:S01]  /*9ea0*/  LOP3.LUT R22, R47, R54, R52, 0xf8, !PT ;  /* 0x000000362f167212 */ /* 0x000fe200078ef834 */
[----:B------:R-:W-:Y:S01]  /*9eb0*/  IMAD.WIDE.U32 R46, R20, R17, RZ ;  /* 0x00000011142e7225 */ /* 0x000fe200078e00ff */
[----:B------:R-:W-:Y:S02]  /*9ec0*/  LOP3.LUT R49, R23, R49, RZ, 0xc0, !PT ;  /* 0x0000003117317212 */ /* 0x000fe400078ec0ff */
[----:B------:R-:W-:Y:S01]  /*9ed0*/  LOP3.LUT R23, R48, R53, R56, 0xf8, !PT ;  /* 0x0000003530177212 */ /* 0x000fe200078ef838 */
[----:B------:R-:W-:Y:S01]  /*9ee0*/  IMAD.WIDE.U32 R50, P3, R21, R20, R50 ;  /* 0x0000001415327225 */ /* 0x000fe20007860032 */
[----:B------:R-:W-:-:S03]  /*9ef0*/  LOP3.LUT R56, R49, R57, R56, 0xf8, !PT ;  /* 0x0000003931387212 */ /* 0x000fc600078ef838 */
[----:B------:R-:W-:Y:S01]  /*9f00*/  IMAD.WIDE.U32 R60, R21, R19, RZ ;  /* 0x00000013153c7225 */ /* 0x000fe200078e00ff */
[----:B------:R-:W-:-:S03]  /*9f10*/  IADD3 RZ, P2, PT, R47, R50, RZ ;  /* 0x000000322fff7210 */ /* 0x000fc60007f5e0ff */
[----:B------:R-:W-:-:S04]  /*9f20*/  IMAD.WIDE.U32 R48, R18, R22, RZ ;  /* 0x0000001612307225 */ /* 0x000fc800078e00ff */
[----:B------:R-:W-:-:S04]  /*9f30*/  IMAD.WIDE.U32 R64, R18, R19, RZ ;  /* 0x0000001312407225 */ /* 0x000fc800078e00ff */
[----:B------:R-:W-:-:S04]  /*9f40*/  IMAD.WIDE.U32 R46, R17, R19, RZ ;  /* 0x00000013112e7225 */ /* 0x000fc800078e00ff */
[----:B------:R-:W-:-:S04]  /*9f50*/  IMAD.WIDE.U32 R60, P1, R23, R17, R60 ;  /* 0x00000011173c7225 */ /* 0x000fc8000782003c */
[----:B------:R-:W-:Y:S01]  /*9f60*/  IMAD.X R55, RZ, RZ, RZ, P3 ;  /* 0x000000ffff377224 */ /* 0x000fe200018e06ff */
[----:B------:R-:W-:Y:S01]  /*9f70*/  IADD3 RZ, P4, PT, R47, R60, RZ ;  /* 0x0000003c2fff7210 */ /* 0x000fe20007f9e0ff */
[----:B------:R-:W-:Y:S02]  /*9f80*/  IMAD.MOV.U32 R54, RZ, RZ, R51 ;  /* 0x000000ffff367224 */ /* 0x000fe400078e0033 */
[----:B------:R-:W-:-:S04]  /*9f90*/  IMAD.WIDE.U32 R50, R20, R20, RZ ;  /* 0x0000001414327225 */ /* 0x000fc800078e00ff */
[----:B------:R-:W-:-:S04]  /*9fa0*/  IMAD.WIDE.U32 R52, R20, R22, RZ ;  /* 0x0000001614347225 */ /* 0x000fc800078e00ff */
[----:B------:R-:W-:-:S04]  /*9fb0*/  IMAD.WIDE.U32 R48, P0, R56, R20, R48 ;  /* 0x0000001438307225 */ /* 0x000fc80007800030 */
[----:B------:R-:W-:Y:S01]  /*9fc0*/  IMAD.WIDE.U32 R58, R20, R19, RZ ;  /* 0x00000013143a7225 */ /* 0x000fe200078e00ff */
[----:B------:R-:W-:-:S03]  /*9fd0*/  IADD3 RZ, P5, PT, R53, R48, RZ ;  /* 0x0000003035ff7210 */ /* 0x000fc60007fbe0ff */
[----:B------:R-:W-:-:S04]  /*9fe0*/  IMAD.WIDE.U32 R64, P6, R23, R20, R64 ;  /* 0x0000001417407225 */ /* 0x000fc800078c0040 */
[----:B------:R-:W-:Y:S01]  /*9ff0*/  IMAD R50, R23, R20, RZ ;  /* 0x0000001417327224 */ /* 0x000fe200078e02ff */
[----:B------:R-:W-:Y:S01]  /*a000*/  IADD3 RZ, P3, PT, R59, R64, RZ ;  /* 0x000000403bff7210 */ /* 0x000fe20007f7e0ff */
[----:B------:R-:W-:-:S04]  /*a010*/  IMAD.WIDE.U32.X R54, R21, R18, R54, P2 ;  /* 0x0000001215367225 */ /* 0x000fc800010e0436 */
[----:B------:R-:W-:-:S04]  /*a020*/  IMAD.WIDE.U32 R62, P2, R20, R18, R62 ;  /* 0x00000012143e7225 */ /* 0x000fc8000784003e */
[----:B------:R-:W-:-:S04]  /*a030*/  IMAD.WIDE.U32 R46, R19, R20, RZ ;  /* 0x00000014132e7225 */ /* 0x000fc800078e00ff */
[----:B------:R-:W-:Y:S02]  /*a040*/  IMAD R67, R19, R18, R50 ;  /* 0x0000001213437224 */ /* 0x000fe400078e0232 */
[----:B------:R-:W-:Y:S02]  /*a050*/  IMAD R48, R21, R20, RZ ;  /* 0x0000001415307224 */ /* 0x000fe400078e02ff */
[----:B------:R-:W-:Y:S01]  /*a060*/  IMAD.X R59, RZ, RZ, RZ, P2 ;  /* 0x000000ffff3b7224 */ /* 0x000fe200010e06ff */
[----:B------:R-:W-:Y:S01]  /*a070*/  IADD3 R60, P2, PT, R54, R46, RZ ;  /* 0x0000002e363c7210 */ /* 0x000fe20007f5e0ff */
[----:B------:R-:W-:Y:S01]  /*a080*/  IMAD.X R53, RZ, RZ, RZ, P6 ;  /* 0x000000ffff357224 */ /* 0x000fe200030e06ff */
[----:B------:R-:W-:Y:S01]  /*a090*/  IADD3 RZ, P6, PT, R51, R62, RZ ;  /* 0x0000003e33ff7210 */ /* 0x000fe20007fde0ff */
[----:B------:R-:W-:Y:S02]  /*a0a0*/  IMAD.IADD R47, R47, 0x1, R67 ;  /* 0x000000012f2f7824 */ /* 0x000fe400078e0243 */
[----:B------:R-:W-:-:S04]  /*a0b0*/  IMAD.WIDE.U32 R50, R17, R20, RZ ;  /* 0x0000001411327225 */ /* 0x000fc800078e00ff */
[----:B------:R-:W-:Y:S02]  /*a0c0*/  IMAD R57, R17, R18, R48 ;  /* 0x0000001211397224 */ /* 0x000fe400078e0230 */
[----:B------:R-:W-:Y:S02]  /*a0d0*/  IMAD.MOV.U32 R58, RZ, RZ, R63 ;  /* 0x000000ffff3a7224 */ /* 0x000fe400078e003f */
[----:B------:R-:W-:Y:S01]  /*a0e0*/  IMAD.X R67, R47, 0x1, R55, P2 ;  /* 0x000000012f437824 */ /* 0x000fe200010e0637 */
[----:B------:R-:W-:Y:S01]  /*a0f0*/  ISETP.GE.U32.AND P2, PT, R60, R46, PT ;  /* 0x0000002e3c00720c */ /* 0x000fe20003f46070 */
[----:B------:R-:W-:Y:S02]  /*a100*/  IMAD.IADD R48, R51, 0x1, R57 ;  /* 0x0000000133307824 */ /* 0x000fe400078e0239 */
[----:B------:R-:W-:Y:S01]  /*a110*/  IMAD.SHL.U32 R51, R50, 0x2, RZ ;  /* 0x0000000232337824 */ /* 0x000fe200078e00ff */
[----:B------:R-:W-:Y:S01]  /*a120*/  ISETP.GE.U32.AND.EX P2, PT, R67, R47, PT, P2 ;  /* 0x0000002f4300720c */ /* 0x000fe20003f46120 */
[----:B------:R-:W-:Y:S01]  /*a130*/  IMAD.WIDE.U32.X R58, R18, R18, R58, P6 ;  /* 0x00000012123a7225 */ /* 0x000fe200030e043a */
[----:B------:R-:W-:-:S02]  /*a140*/  SHF.L.U64.HI R50, R50, 0x1, R48 ;  /* 0x0000000132327819 */ /* 0x000fc40000010230 */
[----:B------:R-:W-:Y:S01]  /*a150*/  SHF.L.W.U32.HI R48, R48, 0x1, R60 ;  /* 0x0000000130307819 */ /* 0x000fe20000010e3c */
[----:B------:R-:W-:Y:S01]  /*a160*/  IMAD.MOV.U32 R52, RZ, RZ, R65 ;  /* 0x000000ffff347224 */ /* 0x000fe200078e0041 */
[----:B------:R-:W-:Y:S01]  /*a170*/  IADD3 R57, P6, PT, R51, R58, RZ ;  /* 0x0000003a33397210 */ /* 0x000fe20007fde0ff */
[-C--:B------:R-:W-:Y:S01]  /*a180*/  IMAD R69, R56, R20.reuse, RZ ;  /* 0x0000001438457224 */ /* 0x080fe200078e02ff */
[----:B------:R-:W-:Y:S01]  /*a190*/  SEL R65, RZ, 0x1, P2 ;  /* 0x00000001ff417807 */ /* 0x000fe20001000000 */
[----:B------:R-:W-:-:S04]  /*a1a0*/  IMAD.WIDE.U32 R46, R22, R20, RZ ;  /* 0x00000014162e7225 */ /* 0x000fc800078e00ff */
[-C--:B------:R-:W-:Y:S02]  /*a1b0*/  IMAD R71, R22, R18.reuse, R69 ;  /* 0x0000001216477224 */ /* 0x080fe400078e0245 */
[----:B------:R-:W-:-:S04]  /*a1c0*/  IMAD.WIDE.U32.X R52, R23, R18, R52, P3 ;  /* 0x0000001217347225 */ /* 0x000fc800018e0434 */
[----:B------:R-:W-:-:S04]  /*a1d0*/  IMAD.WIDE.U32 R54, R21, R22, RZ ;  /* 0x0000001615367225 */ /* 0x000fc800078e00ff */
[----:B------:R-:W-:Y:S02]  /*a1e0*/  IMAD.X R58, R50, 0x1, R59, P6 ;  /* 0x00000001323a7824 */ /* 0x000fe400030e063b */
[----:B------:R-:W-:Y:S01]  /*a1f0*/  IMAD.X R69, RZ, RZ, RZ, P0 ;  /* 0x000000ffff457224 */ /* 0x000fe200000e06ff */
[----:B------:R-:W-:Y:S01]  /*a200*/  IADD3 R52, P0, P6, R46, R52, R65 ;  /* 0x000000342e347210 */ /* 0x000fe20007e1e041 */
[----:B------:R-:W-:Y:S02]  /*a210*/  IMAD.IADD R47, R47, 0x1, R71 ;  /* 0x000000012f2f7824 */ /* 0x000fe400078e0247 */
[----:B------:R-:W-:-:S03]  /*a220*/  IMAD.WIDE.U32 R62, R17, R22, RZ ;  /* 0x00000016113e7225 */ /* 0x000fc600078e00ff */
[----:B------:R-:W-:Y:S01]  /*a230*/  IADD3.X R53, PT, PT, R47, R53, RZ, P0, P6 ;  /* 0x000000352f357210 */ /* 0x000fe200007ec4ff */
[----:B------:R-:W-:Y:S01]  /*a240*/  IMAD.WIDE.U32 R54, P2, R56, R17, R54 ;  /* 0x0000001138367225 */ /* 0x000fe20007840036 */
[----:B------:R-:W-:Y:S02]  /*a250*/  ISETP.GE.U32.AND P0, PT, R52, R46, PT ;  /* 0x0000002e3400720c */ /* 0x000fe40003f06070 */
[----:B------:R-:W-:Y:S01]  /*a260*/  ISETP.GE.U32.AND P6, PT, R57, R51, PT ;  /* 0x000000333900720c */ /* 0x000fe20003fc6070 */
[----:B------:R-:W-:Y:S01]  /*a270*/  IMAD.MOV.U32 R68, RZ, RZ, R49 ;  /* 0x000000ffff447224 */ /* 0x000fe200078e0031 */
[----:B------:R-:W-:Y:S01]  /*a280*/  ISETP.GE.U32.AND.EX P0, PT, R53, R47, PT, P0 ;  /* 0x0000002f3500720c */ /* 0x000fe20003f06100 */
[-C--:B------:R-:W-:Y:S01]  /*a290*/  IMAD.WIDE.U32 R46, R17, R17.reuse, RZ ;  /* 0x00000011112e7225 */ /* 0x080fe200078e00ff */
[----:B------:R-:W-:Y:S02]  /*a2a0*/  IADD3 RZ, P3, PT, R63, R54, RZ ;  /* 0x000000363fff7210 */ /* 0x000fe40007f7e0ff */
[----:B------:R-:W-:Y:S01]  /*a2b0*/  SHF.L.W.U32.HI R49, R60, 0x1, R67 ;  /* 0x000000013c317819 */ /* 0x000fe20000010e43 */
[----:B------:R-:W-:Y:S01]  /*a2c0*/  IMAD.WIDE.U32 R62, R21, R17, RZ ;  /* 0x00000011153e7225 */ /* 0x000fe200078e00ff */
[----:B------:R-:W-:-:S02]  /*a2d0*/  SEL R59, RZ, 0x1, P0 ;  /* 0x00000001ff3b7807 */ /* 0x000fc40000000000 */
[----:B------:R-:W-:Y:S01]  /*a2e0*/  ISETP.GE.U32.AND.EX P6, PT, R58, R50, PT, P6 ;  /* 0x000000323a00720c */ /* 0x000fe20003fc6160 */
[----:B------:R-:W-:-:S04]  /*a2f0*/  IMAD.WIDE.U32.X R68, R56, R18, R68, P5 ;  /* 0x0000001238447225 */ /* 0x000fc800028e0444 */
[----:B------:R-:W-:Y:S01]  /*a300*/  IMAD.WIDE.U32 R62, P5, R17, R21, R62 ;  /* 0x00000015113e7225 */ /* 0x000fe200078a003e */
[----:B------:R-:W-:Y:S02]  /*a310*/  IADD3 R46, P0, PT, R59, R68, RZ ;  /* 0x000000443b2e7210 */ /* 0x000fe40007f1e0ff */
[----:B------:R-:W-:Y:S01]  /*a320*/  SEL R59, RZ, 0x1, P6 ;  /* 0x00000001ff3b7807 */ /* 0x000fe20003000000 */
[----:B------:R-:W-:-:S04]  /*a330*/  IMAD.WIDE.U32 R64, R17, R17, R48 ;  /* 0x0000001111407225 */ /* 0x000fc800078e0030 */
[----:B------:R-:W-:Y:S01]  /*a340*/  IMAD R54, R23, R17, RZ ;  /* 0x0000001117367224 */ /* 0x000fe200078e02ff */
[----:B------:R-:W-:Y:S01]  /*a350*/  IADD3 R59, P6, PT, R59, R64, RZ ;  /* 0x000000403b3b7210 */ /* 0x000fe20007fde0ff */
[----:B------:R-:W-:Y:S01]  /*a360*/  IMAD.X R51, RZ, RZ, RZ, P5 ;  /* 0x000000ffff337224 */ /* 0x000fe200028e06ff */
[----:B------:R-:W-:Y:S01]  /*a370*/  IADD3 RZ, P5, PT, R47, R62, RZ ;  /* 0x0000003e2fff7210 */ /* 0x000fe20007fbe0ff */
[----:B------:R-:W-:Y:S02]  /*a380*/  IMAD.MOV.U32 R50, RZ, RZ, R63 ;  /* 0x000000ffff327224 */ /* 0x000fe400078e003f */
[----:B------:R-:W-:Y:S02]  /*a390*/  IMAD.IADD R71, R62, 0x1, R65 ;  /* 0x000000013e477824 */ /* 0x000fe400078e0241 */
[----:B------:R-:W-:Y:S01]  /*a3a0*/  IMAD.X R47, RZ, RZ, R69, P0 ;  /* 0x000000ffff2f7224 */ /* 0x000fe200000e0645 */
[----:B------:R-:W-:Y:S01]  /*a3b0*/  ISETP.LT.U32.AND P0, PT, R64, R48, PT ;  /* 0x000000304000720c */ /* 0x000fe20003f01070 */
[----:B------:R-:W-:-:S02]  /*a3c0*/  IMAD R69, R19, R21, R54 ;  /* 0x0000001513457224 */ /* 0x000fc400078e0236 */
[----:B------:R-:W-:-:S04]  /*a3d0*/  IMAD.WIDE.U32 R62, R19, R17, R52 ;  /* 0x00000011133e7225 */ /* 0x000fc800078e0034 */
[----:B------:R-:W-:Y:S01]  /*a3e0*/  IMAD.X R65, RZ, RZ, RZ, P1 ;  /* 0x000000ffff417224 */ /* 0x000fe200008e06ff */
[----:B------:R-:W-:Y:S01]  /*a3f0*/  ISETP.GE.U32.AND P1, PT, R59, R64, PT ;  /* 0x000000403b00720c */ /* 0x000fe20003f26070 */
[----:B------:R-:W-:Y:S01]  /*a400*/  IMAD.X R60, RZ, RZ, R71, P6 ;  /* 0x000000ffff3c7224 */ /* 0x000fe200030e0647 */
[----:B------:R-:W-:Y:S01]  /*a410*/  ISETP.GE.U32.AND P6, PT, R62, R52, PT ;  /* 0x000000343e00720c */ /* 0x000fe20003fc6070 */
[----:B------:R-:W-:-:S03]  /*a420*/  IMAD.WIDE.U32.X R50, R21, R21, R50, P5 ;  /* 0x0000001515327225 */ /* 0x000fc600028e0432 */
[----:B------:R-:W-:Y:S01]  /*a430*/  ISETP.GE.U32.AND.EX P5, PT, R60, R71, PT, P1 ;  /* 0x000000473c00720c */ /* 0x000fe20003fa6110 */
[----:B------:R-:W-:Y:S01]  /*a440*/  IMAD.IADD R66, R63, 0x1, R69 ;  /* 0x000000013f427824 */ /* 0x000fe200078e0245 */
[----:B------:R-:W-:Y:S01]  /*a450*/  SHF.L.W.U32.HI R63, R67, 0x1, R62 ;  /* 0x00000001433f7819 */ /* 0x000fe20000010e3e */
[----:B------:R-:W-:Y:S01]  /*a460*/  IMAD R48, R56, R17, RZ ;  /* 0x0000001138307224 */ /* 0x000fe200078e02ff */
[----:B------:R-:W-:Y:S01]  /*a470*/  ISETP.LT.U32.OR.EX P0, PT, R71, R49, !P5, P0 ;  /* 0x000000314700720c */ /* 0x000fe20006f01500 */
[----:B------:R-:W-:Y:S01]  /*a480*/  IMAD.MOV.U32 R64, RZ, RZ, R61 ;  /* 0x000000ffff407224 */ /* 0x000fe200078e003d */
[----:B------:R-:W-:Y:S01]  /*a490*/  SHF.L.W.U32.HI R54, R62, 0x1, R66 ;  /* 0x000000013e367819 */ /* 0x000fe20000010e42 */
[-C--:B------:R-:W-:Y:S01]  /*a4a0*/  IMAD R69, R22, R21.reuse, R48 ;  /* 0x0000001516457224 */ /* 0x080fe200078e0230 */
[----:B------:R-:W-:Y:S01]  /*a4b0*/  IADD3 R52, P1, PT, R63, R50, RZ ;  /* 0x000000323f347210 */ /* 0x000fe20007f3e0ff */
[----:B------:R-:W-:Y:S01]  /*a4c0*/  IMAD.WIDE.U32.X R64, R23, R21, R64, P4 ;  /* 0x0000001517407225 */ /* 0x000fe200020e0440 */
[----:B------:R-:W-:-:S02]  /*a4d0*/  ISETP.GE.U32.AND.EX P6, PT, R66, R53, PT, P6 ;  /* 0x000000354200720c */ /* 0x000fc40003fc6160 */
[----:B------:R-:W-:Y:S01]  /*a4e0*/  SEL R61, RZ, 0x1, !P0 ;  /* 0x00000001ff3d7807 */ /* 0x000fe20004000000 */
[----:B------:R-:W-:Y:S01]  /*a4f0*/  IMAD.X R67, R54, 0x1, R51, P1 ;  /* 0x0000000136437824 */ /* 0x000fe200008e0633 */
[----:B------:R-:W-:Y:S01]  /*a500*/  SEL R71, RZ, 0x1, P6 ;  /* 0x00000001ff477807 */ /* 0x000fe20003000000 */
[----:B------:R-:W-:Y:S01]  /*a510*/  IMAD.WIDE.U32 R50, R23, R19, RZ ;  /* 0x0000001317327225 */ /* 0x000fe200078e00ff */
[C---:B------:R-:W-:Y:S02]  /*a520*/  ISETP.LT.U32.AND P0, PT, R52.reuse, R63, PT ;  /* 0x0000003f3400720c */ /* 0x040fe40003f01070 */
[----:B------:R-:W-:Y:S01]  /*a530*/  IADD3 R61, P5, PT, R52, R61, RZ ;  /* 0x0000003d343d7210 */ /* 0x000fe20007fbe0ff */
[----:B------:R-:W-:-:S03]  /*a540*/  IMAD.WIDE.U32 R48, R22, R17, R46 ;  /* 0x0000001116307225 */ /* 0x000fc600078e002e */
[----:B------:R-:W-:Y:S01]  /*a550*/  ISETP.GE.U32.AND P1, PT, R61, R52, PT ;  /* 0x000000343d00720c */ /* 0x000fe20003f26070 */
[----:B------:R-:W-:-:S04]  /*a560*/  IMAD.WIDE.U32 R62, R19, R19, RZ ;  /* 0x00000013133e7225 */ /* 0x000fc800078e00ff */
[----:B------:R-:W-:-:S04]  /*a570*/  IMAD.WIDE.U32 R50, P4, R19, R23, R50 ;  /* 0x0000001713327225 */ /* 0x000fc80007880032 */
[----:B------:R-:W-:Y:S02]  /*a580*/  IMAD.IADD R69, R49, 0x1, R69 ;  /* 0x0000000131457824 */ /* 0x000fe400078e0245 */
[----:B------:R-:W-:Y:S01]  /*a590*/  IMAD.X R53, RZ, RZ, RZ, P2 ;  /* 0x000000ffff357224 */ /* 0x000fe200010e06ff */
[C---:B------:R-:W-:Y:S01]  /*a5a0*/  IADD3 R49, P2, P6, R48.reuse, R64, R71 ;  /* 0x0000004030317210 */ /* 0x040fe20007e5e047 */
[----:B------:R-:W-:Y:S01]  /*a5b0*/  IMAD.X R62, RZ, RZ, R67, P5 ;  /* 0x000000ffff3e7224 */ /* 0x000fe200028e0643 */
[----:B------:R-:W-:Y:S01]  /*a5c0*/  IADD3 RZ, P5, PT, R63, R50, RZ ;  /* 0x000000323fff7210 */ /* 0x000fe20007fbe0ff */
[----:B------:R-:W-:Y:S01]  /*a5d0*/  IMAD.MOV.U32 R52, RZ, RZ, R55 ;  /* 0x000000ffff347224 */ /* 0x000fe200078e0037 */
[----:B------:R-:W-:Y:S01]  /*a5e0*/  IADD3.X R63, PT, PT, R69, R65, RZ, P2, P6 ;  /* 0x00000041453f7210 */ /* 0x000fe200017ec4ff */
[----:B------:R-:W-:Y:S01]  /*a5f0*/  IMAD.WIDE.U32 R64, R23, R22, RZ ;  /* 0x0000001617407225 */ /* 0x000fe200078e00ff */
[----:B------:R-:W-:Y:S02]  /*a600*/  ISETP.GE.U32.AND P2, PT, R48, R46, PT ;  /* 0x0000002e3000720c */ /* 0x000fe40003f46070 */
[----:B------:R-:W-:Y:S01]  /*a610*/  ISETP.GE.U32.AND.EX P6, PT, R62, R67, PT, P1 ;  /* 0x000000433e00720c */ /* 0x000fe20003fc6110 */
[----:B------:R-:W-:Y:S01]  /*a620*/  IMAD.WIDE.U32.X R52, R56, R21, R52, P3 ;  /* 0x0000001538347225 */ /* 0x000fe200018e0434 */
[----:B------:R-:W-:-:S02]  /*a630*/  ISETP.GE.U32.AND P1, PT, R49, R48, PT ;  /* 0x000000303100720c */ /* 0x000fc40003f26070 */
[----:B------:R-:W-:Y:S02]  /*a640*/  ISETP.GE.U32.AND.EX P2, PT, R69, R47, PT, P2 ;  /* 0x0000002f4500720c */ /* 0x000fe40003f46120 */
[----:B------:R-:W-:Y:S02]  /*a650*/  SHF.L.W.U32.HI R46, R66, 0x1, R49 ;  /* 0x00000001422e7819 */ /* 0x000fe40000010e31 */
[----:B------:R-:W-:Y:S02]  /*a660*/  SHF.L.W.U32.HI R47, R49, 0x1, R63 ;  /* 0x00000001312f7819 */ /* 0x000fe40000010e3f */
[----:B------:R-:W-:Y:S01]  /*a670*/  ISETP.LT.U32.OR.EX P0, PT, R67, R54, !P6, P0 ;  /* 0x000000364300720c */ /* 0x000fe20007701500 */
[----:B------:R-:W-:Y:S01]  /*a680*/  IMAD.WIDE.U32 R54, R19, R22, RZ ;  /* 0x0000001613367225 */ /* 0x000fe200078e00ff */
[----:B------:R-:W-:Y:S02]  /*a690*/  ISETP.GE.U32.AND.EX P6, PT, R63, R69, PT, P1 ;  /* 0x000000453f00720c */ /* 0x000fe40003fc6110 */
[----:B------:R-:W-:Y:S01]  /*a6a0*/  SEL R67, RZ, 0x1, !P0 ;  /* 0x00000001ff437807 */ /* 0x000fe20004000000 */
[----:B------:R-:W-:Y:S01]  /*a6b0*/  IMAD.WIDE.U32 R48, R19, R19, R46 ;  /* 0x0000001313307225 */ /* 0x000fe200078e002e */
[----:B------:R-:W-:-:S02]  /*a6c0*/  SEL R54, RZ, 0x1, P2 ;  /* 0x00000001ff367807 */ /* 0x000fc40001000000 */
[----:B------:R-:W-:Y:S01]  /*a6d0*/  SEL R69, RZ, 0x1, P6 ;  /* 0x00000001ff457807 */ /* 0x000fe20003000000 */
[----:B------:R-:W-:Y:S01]  /*a6e0*/  IMAD.WIDE.U32 R64, P1, R56, R19, R64 ;  /* 0x0000001338407225 */ /* 0x000fe20007820040 */
[----:B------:R-:W-:Y:S02]  /*a6f0*/  IADD3 R70, P6, PT, R67, R48, RZ ;  /* 0x0000003043467210 */ /* 0x000fe40007fde0ff */
[----:B------:R-:W-:Y:S01]  /*a700*/  IADD3 R52, P0, P3, R69, R52, R54 ;  /* 0x0000003445347210 */ /* 0x000fe20007b1e036 */
[----:B------:R-:W-:Y:S01]  /*a710*/  IMAD.IADD R67, R50, 0x1, R49 ;  /* 0x0000000132437824 */ /* 0x000fe200078e0231 */
[----:B------:R-:W-:Y:S01]  /*a720*/  IADD3 RZ, P2, PT, R55, R64, RZ ;  /* 0x0000004037ff7210 */ /* 0x000fe20007f5e0ff */
[----:B------:R-:W-:Y:S01]  /*a730*/  IMAD.X R49, RZ, RZ, RZ, P4 ;  /* 0x000000ffff317224 */ /* 0x000fe200020e06ff */
[----:B------:R-:W-:Y:S01]  /*a740*/  IADD3.X R53, PT, PT, RZ, R53, RZ, P0, P3 ;  /* 0x00000035ff357210 */ /* 0x000fe200007e64ff */
[----:B------:R-:W-:Y:S01]  /*a750*/  IMAD.X R68, RZ, RZ, R67, P6 ;  /* 0x000000ffff447224 */ /* 0x000fe200030e0643 */
[----:B------:R-:W-:Y:S01]  /*a760*/  ISETP.LT.U32.AND P0, PT, R48, R46, PT ;  /* 0x0000002e3000720c */ /* 0x000fe20003f01070 */
[-C--:B------:R-:W-:Y:S01]  /*a770*/  IMAD R46, R56, R19.reuse, RZ ;  /* 0x00000013382e7224 */ /* 0x080fe200078e02ff */
[----:B------:R-:W-:Y:S01]  /*a780*/  ISETP.GE.U32.AND P3, PT, R70, R48, PT ;  /* 0x000000304600720c */ /* 0x000fe20003f66070 */
[----:B------:R-:W-:-:S03]  /*a790*/  IMAD.WIDE.U32 R54, R22, R19, R52 ;  /* 0x0000001316367225 */ /* 0x000fc600078e0034 */
[----:B------:R-:W-:Y:S01]  /*a7a0*/  ISETP.GE.U32.AND.EX P3, PT, R68, R67, PT, P3 ;  /* 0x000000434400720c */ /* 0x000fe20003f66130 */
[----:B------:R-:W-:Y:S02]  /*a7b0*/  IMAD R69, R22, R23, R46 ;  /* 0x0000001716457224 */ /* 0x000fe400078e022e */
[----:B------:R-:W-:Y:S01]  /*a7c0*/  IMAD.MOV.U32 R48, RZ, RZ, R51 ;  /* 0x000000ffff307224 */ /* 0x000fe200078e0033 */
[----:B------:R-:W-:Y:S01]  /*a7d0*/  ISETP.LT.U32.OR.EX P0, PT, R67, R47, !P3, P0 ;  /* 0x0000002f4300720c */ /* 0x000fe20005f01500 */
[----:B------:R-:W-:Y:S01]  /*a7e0*/  IMAD.X R47, RZ, RZ, RZ, P1 ;  /* 0x000000ffff2f7224 */ /* 0x000fe200008e06ff */
[----:B------:R-:W-:Y:S01]  /*a7f0*/  ISETP.GE.U32.AND P1, PT, R54, R52, PT ;  /* 0x000000343600720c */ /* 0x000fe20003f26070 */
[----:B------:R-:W-:Y:S01]  /*a800*/  IMAD.IADD R55, R55, 0x1, R69 ;  /* 0x0000000137377824 */ /* 0x000fe200078e0245 */
[----:B------:R-:W-:Y:S01]  /*a810*/  SHF.L.W.U32.HI R51, R63, 0x1, R54 ;  /* 0x000000013f337819 */ /* 0x000fe20000010e36 */
[----:B------:R-:W-:Y:S01]  /*a820*/  IMAD.WIDE.U32.X R48, R23, R23, R48, P5 ;  /* 0x0000001717307225 */ /* 0x000fe200028e0430 */
[----:B------:R-:W-:-:S02]  /*a830*/  SEL R63, RZ, 0x1, !P0 ;  /* 0x00000001ff3f7807 */ /* 0x000fc40004000000 */
[----:B------:R-:W-:Y:S01]  /*a840*/  ISETP.GE.U32.AND.EX P1, PT, R55, R53, PT, P1 ;  /* 0x000000353700720c */ /* 0x000fe20003f26110 */
[----:B------:R-:W-:Y:S01]  /*a850*/  IMAD.MOV.U32 R46, RZ, RZ, R65 ;  /* 0x000000ffff2e7224 */ /* 0x000fe200078e0041 */
[----:B------:R-:W-:Y:S02]  /*a860*/  IADD3 R48, P0, PT, R51, R48, RZ ;  /* 0x0000003033307210 */ /* 0x000fe40007f1e0ff */
[----:B------:R-:W-:Y:S01]  /*a870*/  SHF.L.W.U32.HI R53, R54, 0x1, R55 ;  /* 0x0000000136357819 */ /* 0x000fe20000010e37 */
[----:B------:R-:W-:Y:S01]  /*a880*/  IMAD.WIDE.U32.X R46, R56, R23, R46, P2 ;  /* 0x00000017382e7225 */ /* 0x000fe200010e042e */
[----:B------:R-:W-:Y:S02]  /*a890*/  SEL R65, RZ, 0x1, P1 ;  /* 0x00000001ff417807 */ /* 0x000fe40000800000 */
[----:B------:R-:W-:Y:S01]  /*a8a0*/  IADD3 R63, P1, PT, R48, R63, RZ ;  /* 0x0000003f303f7210 */ /* 0x000fe20007f3e0ff */
[----:B------:R-:W-:Y:S01]  /*a8b0*/  IMAD.X R52, R53, 0x1, R49, P0 ;  /* 0x0000000135347824 */ /* 0x000fe200000e0631 */
[----:B------:R-:W-:-:S02]  /*a8c0*/  IADD3 R46, P2, PT, R65, R46, RZ ;  /* 0x0000002e412e7210 */ /* 0x000fc40007f5e0ff */
[----:B------:R-:W-:Y:S01]  /*a8d0*/  ISETP.GE.U32.AND P0, PT, R63, R48, PT ;  /* 0x000000303f00720c */ /* 0x000fe20003f06070 */
[----:B------:R-:W-:Y:S01]  /*a8e0*/  IMAD.X R73, RZ, RZ, R52, P1 ;  /* 0x000000ffff497224 */ /* 0x000fe200008e0634 */
[----:B------:R-:W-:Y:S01]  /*a8f0*/  ISETP.LT.U32.AND P1, PT, R48, R51, PT ;  /* 0x000000333000720c */ /* 0x000fe20003f21070 */
[----:B------:R-:W-:Y:S01]  /*a900*/  IMAD.X R66, RZ, RZ, R47, P2 ;  /* 0x000000ffff427224 */ /* 0x000fe200010e062f */
[----:B------:R-:W-:Y:S01]  /*a910*/  SHF.L.W.U32.HI R48, R55, 0x1, R46 ;  /* 0x0000000137307819 */ /* 0x000fe20000010e2e */
[----:B------:R-:W-:Y:S01]  /*a920*/  IMAD.WIDE.U32 R50, R56, R22, RZ ;  /* 0x0000001638327225 */ /* 0x000fe200078e00ff */
[----:B------:R-:W-:Y:S02]  /*a930*/  ISETP.GE.U32.AND.EX P0, PT, R73, R52, PT, P0 ;  /* 0x000000344900720c */ /* 0x000fe40003f06100 */
[----:B------:R-:W-:Y:S01]  /*a940*/  SHF.L.W.U32.HI R49, R46, 0x1, R66 ;  /* 0x000000012e317819 */ /* 0x000fe20000010e42 */
[----:B------:R-:W-:Y:S01]  /*a950*/  IMAD.WIDE.U32 R54, R22, R22, RZ ;  /* 0x0000001616367225 */ /* 0x000fe200078e00ff */
[----:B------:R-:W-:-:S02]  /*a960*/  ISETP.LT.U32.OR.EX P0, PT, R52, R53, !P0, P1 ;  /* 0x000000353400720c */ /* 0x000fc40004701510 */
[----:B------:R-:W-:Y:S01]  /*a970*/  SHF.R.U32.HI R66, RZ, 0x1f, R66 ;  /* 0x0000001fff427819 */ /* 0x000fe20000011642 */
[----:B------:R-:W-:Y:S01]  /*a980*/  IMAD.WIDE.U32 R46, R22, R22, R48 ;  /* 0x00000016162e7225 */ /* 0x000fe200078e0030 */
[----:B------:R-:W-:-:S03]  /*a990*/  SEL R65, RZ, 0x1, !P0 ;  /* 0x00000001ff417807 */ /* 0x000fc60004000000 */
[----:B------:R-:W-:Y:S01]  /*a9a0*/  IMAD.WIDE.U32 R50, P2, R22, R56, R50 ;  /* 0x0000003816327225 */ /* 0x000fe20007840032 */
[----:B------:R-:W-:-:S03]  /*a9b0*/  IADD3 R65, P0, PT, R65, R46, RZ ;  /* 0x0000002e41417210 */ /* 0x000fc60007f1e0ff */
[----:B------:R-:W-:Y:S01]  /*a9c0*/  IMAD.IADD R64, R50, 0x1, R47 ;  /* 0x0000000132407824 */ /* 0x000fe200078e022f */
[----:B------:R-:W-:Y:S01]  /*a9d0*/  ISETP.GE.U32.AND P1, PT, R65, R46, PT ;  /* 0x0000002e4100720c */ /* 0x000fe20003f26070 */
[----:B------:R-:W-:Y:S01]  /*a9e0*/  IMAD.WIDE.U32 R52, R68, 0x3d1, RZ ;  /* 0x000003d144347825 */ /* 0x000fe200078e00ff */
[----:B------:R-:W-:-:S03]  /*a9f0*/  IADD3 RZ, P3, PT, R55, R50, RZ ;  /* 0x0000003237ff7210 */ /* 0x000fc60007f7e0ff */
[----:B------:R-:W-:Y:S01]  /*aa00*/  IMAD.X R71, RZ, RZ, R64, P0 ;  /* 0x000000ffff477224 */ /* 0x000fe200000e0640 */
[----:B------:R-:W-:Y:S01]  /*aa10*/  ISETP.LT.U32.AND P0, PT, R46, R48, PT ;  /* 0x000000302e00720c */ /* 0x000fe20003f01070 */
[----:B------:R-:W-:-:S03]  /*aa20*/  IMAD.WIDE.U32 R52, P4, RZ, R70, R52 ;  /* 0x00000046ff347225 */ /* 0x000fc60007880034 */
[----:B------:R-:W-:Y:S01]  /*aa30*/  ISETP.GE.U32.AND.EX P1, PT, R71, R64, PT, P1 ;  /* 0x000000404700720c */ /* 0x000fe20003f26110 */
[----:B------:R-:W-:-:S03]  /*aa40*/  IMAD.WIDE.U32 R46, R70, 0x3d1, RZ ;  /* 0x000003d1462e7825 */ /* 0x000fc600078e00ff */
[----:B------:R-:W-:Y:S01]  /*aa50*/  ISETP.LT.U32.OR.EX P1, PT, R64, R49, !P1, P0 ;  /* 0x000000314000720c */ /* 0x000fe20004f21500 */
[----:B------:R-:W-:Y:S01]  /*aa60*/  IMAD.WIDE.U32 R48, R73, 0x3d1, RZ ;  /* 0x000003d149307825 */ /* 0x000fe200078e00ff */
[----:B------:R-:W-:-:S03]  /*aa70*/  IADD3 R47, P0, PT, R47, R52, RZ ;  /* 0x000000342f2f7210 */ /* 0x000fc60007f1e0ff */
[----:B------:R-:W-:Y:S02]  /*aa80*/  IMAD.X R55, RZ, RZ, RZ, P4 ;  /* 0x000000ffff377224 */ /* 0x000fe400020e06ff */
[----:B------:R-:W-:Y:S02]  /*aa90*/  IMAD.MOV.U32 R54, RZ, RZ, R53 ;  /* 0x000000ffff367224 */ /* 0x000fe400078e0035 */
[----:B------:R-:W-:-:S04]  /*aaa0*/  IMAD.WIDE.U32 R48, P5, RZ, R63, R48 ;  /* 0x0000003fff307225 */ /* 0x000fc800078a0030 */
[----:B------:R-:W-:-:S04]  /*aab0*/  IMAD.WIDE.U32.X R54, RZ, R68, R54, P0 ;  /* 0x00000044ff367225 */ /* 0x000fc800000e0436 */
[----:B------:R-:W-:-:S03]  /*aac0*/  IMAD.WIDE.U32 R52, R63, 0x3d1, RZ ;  /* 0x000003d13f347825 */ /* 0x000fc600078e00ff */
[----:B------:R-:W-:Y:S01]  /*aad0*/  IADD3 R74, P6, PT, R54, R52, RZ ;  /* 0x00000034364a7210 */ /* 0x000fe20007fde0ff */
[----:B------:R-:W-:Y:S01]  /*aae0*/  IMAD.MOV.U32 R54, RZ, RZ, R49 ;  /* 0x000000ffff367224 */ /* 0x000fe200078e0031 */
[----:B------:R-:W-:Y:S01]  /*aaf0*/  IADD3 R67, P4, PT, R53, R48, RZ ;  /* 0x0000003035437210 */ /* 0x000fe20007f9e0ff */
[----:B------:R-:W-:Y:S01]  /*ab00*/  IMAD.X R53, RZ, RZ, RZ, P2 ;  /* 0x000000ffff357224 */ /* 0x000fe200010e06ff */
[----:B------:R-:W-:Y:S01]  /*ab10*/  ISETP.GE.U32.AND P0, PT, R74, R52, PT ;  /* 0x000000344a00720c */ /* 0x000fe20003f06070 */
[----:B------:R-:W-:Y:S02]  /*ab20*/  IMAD.MOV.U32 R52, RZ, RZ, R51 ;  /* 0x000000ffff347224 */ /* 0x000fe400078e0033 */
[----:B------:R-:W-:Y:S02]  /*ab30*/  IMAD.X R64, R67, 0x1, R55, P6 ;  /* 0x0000000143407824 */ /* 0x000fe400030e0637 */
[----:B------:R-:W-:-:S03]  /*ab40*/  IMAD.WIDE.U32.X R50, R56, R56, R52, P3 ;  /* 0x0000003838327225 */ /* 0x000fc600018e0434 */
[----:B------:R-:W-:Y:S01]  /*ab50*/  ISETP.GE.U32.AND.EX P0, PT, R64, R67, PT, P0 ;  /* 0x000000434000720c */ /* 0x000fe20003f06100 */
[----:B------:R-:W-:Y:S01]  /*ab60*/  IMAD.WIDE.U32 R52, R71, 0x3d1, RZ ;  /* 0x000003d147347825 */ /* 0x000fe200078e00ff */
[----:B------:R-:W-:-:S03]  /*ab70*/  SEL R67, RZ, 0x1, !P1 ;  /* 0x00000001ff437807 */ /* 0x000fc60004800000 */
[----:B------:R-:W-:Y:S01]  /*ab80*/  IMAD.X R55, RZ, RZ, RZ, P5 ;  /* 0x000000ffff377224 */ /* 0x000fe200028e06ff */
[----:B------:R-:W-:Y:S01]  /*ab90*/  IADD3 R67, P1, P2, R67, R66, R50 ;  /* 0x0000004243437210 */ /* 0x000fe20007a3e032 */
[----:B------:R-:W-:-:S03]  /*aba0*/  IMAD.WIDE.U32.X R54, RZ, R73, R54, P4 ;  /* 0x00000049ff367225 */ /* 0x000fc600020e0436 */
[----:B------:R-:W-:Y:S02]  /*abb0*/  IADD3.X R69, PT, PT, RZ, RZ, R51, P1, P2 ;  /* 0x000000ffff457210 */ /* 0x000fe40000fe4433 */
[----:B------:R-:W-:Y:S01]  /*abc0*/  IADD3 R68, P4, PT, R74, R68, RZ ;  /* 0x000000444a447210 */ /* 0x000fe20007f9e0ff */
[----:B------:R-:W-:-:S04]  /*abd0*/  IMAD.WIDE.U32 R52, P1, RZ, R65, R52 ;  /* 0x00000041ff347225 */ /* 0x000fc80007820034 */
[----:B------:R-:W-:-:S04]  /*abe0*/  IMAD.WIDE.U32 R50, R65, 0x3d1, RZ ;  /* 0x000003d141327825 */ /* 0x000fc800078e00ff */
[----:B------:R-:W-:Y:S01]  /*abf0*/  IMAD.X R49, RZ, RZ, RZ, P1 ;  /* 0x000000ffff317224 */ /* 0x000fe200008e06ff */
[----:B------:R-:W-:Y:S01]  /*ac00*/  IADD3 R52, P1, PT, R51, R52, RZ ;  /* 0x0000003433347210 */ /* 0x000fe20007f3e0ff */
[----:B------:R-:W-:Y:S01]  /*ac10*/  IMAD.MOV.U32 R48, RZ, RZ, R53 ;  /* 0x000000ffff307224 */ /* 0x000fe200078e0035 */
[----:B------:R-:W-:-:S03]  /*ac20*/  SEL R51, RZ, 0x1, P0 ;  /* 0x00000001ff337807 */ /* 0x000fc60000000000 */
[----:B------:R-:W-:Y:S01]  /*ac30*/  IMAD.WIDE.U32.X R48, RZ, R71, R48, P1 ;  /* 0x00000047ff307225 */ /* 0x000fe200008e0430 */
[----:B------:R-:W-:-:S04]  /*ac40*/  IADD3 R72, P2, P3, R50, R54, R51 ;  /* 0x0000003632487210 */ /* 0x000fc80007b5e033 */
[----:B------:R-:W-:Y:S01]  /*ac50*/  ISETP.GE.U32.AND P0, PT, R72, R50, PT ;  /* 0x000000324800720c */ /* 0x000fe20003f06070 */
[----:B------:R-:W-:Y:S01]  /*ac60*/  IMAD.WIDE.U32 R50, R69, 0x3d1, RZ ;  /* 0x000003d145327825 */ /* 0x000fe200078e00ff */
[----:B------:R-:W-:-:S03]  /*ac70*/  IADD3.X R66, PT, PT, R52, R55, RZ, P2, P3 ;  /* 0x0000003734427210 */ /* 0x000fc600017e64ff */
[----:B------:R-:W-:Y:S01]  /*ac80*/  IMAD.WIDE.U32 R54, R67, 0x3d1, RZ ;  /* 0x000003d143367825 */ /* 0x000fe200078e00ff */
[----:B------:R-:W-:-:S03]  /*ac90*/  ISETP.GE.U32.AND.EX P0, PT, R66, R52, PT, P0 ;  /* 0x000000344200720c */ /* 0x000fc60003f06100 */
[----:B------:R-:W-:-:S04]  /*aca0*/  IMAD.WIDE.U32 R50, P2, RZ, R67, R50 ;  /* 0x00000043ff327225 */ /* 0x000fc80007840032 */
[----:B------:R-:W-:Y:S01]  /*acb0*/  IMAD.MOV.U32 R52, RZ, RZ, R51 ;  /* 0x000000ffff347224 */ /* 0x000fe200078e0033 */
[----:B------:R-:W-:Y:S01]  /*acc0*/  SEL R51, RZ, 0x1, P0 ;  /* 0x00000001ff337807 */ /* 0x000fe20000000000 */
[----:B------:R-:W-:Y:S01]  /*acd0*/  IMAD.X R53, RZ, RZ, RZ, P2 ;  /* 0x000000ffff357224 */ /* 0x000fe200010e06ff */
[----:B------:R-:W-:Y:S02]  /*ace0*/  IADD3 R50, P2, PT, R55, R50, RZ ;  /* 0x0000003237327210 */ /* 0x000fe40007f5e0ff */
[----:B------:R-:W-:-:S03]  /*acf0*/  IADD3 R48, P1, P3, R54, R48, R51 ;  /* 0x0000003036307210 */ /* 0x000fc60007b3e033 */
[----:B------:R-:W-:Y:S01]  /*ad00*/  IMAD.WIDE.U32.X R52, RZ, R69, R52, P2 ;  /* 0x00000045ff347225 */ /* 0x000fe200010e0434 */
[----:B------:R-:W-:Y:S02]  /*ad10*/  ISETP.GE.U32.AND P0, PT, R48, R54, PT ;  /* 0x000000363000720c */ /* 0x000fe40003f06070 */
[----:B------:R-:W-:Y:S02]  /*ad20*/  IADD3.X R49, PT, PT, R50, R49, RZ, P1, P3 ;  /* 0x0000003132317210 */ /* 0x000fe40000fe64ff */
[----:B------:R-:W-:Y:S02]  /*ad30*/  IADD3 R54, P1, PT, RZ, R46, RZ ;  /* 0x0000002eff367210 */ /* 0x000fe40007f3e0ff */
[----:B------:R-:W-:Y:S02]  /*ad40*/  ISETP.GE.U32.AND.EX P0, PT, R49, R50, PT, P0 ;  /* 0x000000323100720c */ /* 0x000fe40003f06100 */
[----:B------:R-:W-:Y:S01]  /*ad50*/  ISETP.GE.U32.AND P3, PT, R54, R46, PT ;  /* 0x0000002e3600720c */ /* 0x000fe20003f66070 */
[----:B------:R-:W-:Y:S01]  /*ad60*/  IMAD.X R70, R47, 0x1, R70, P1 ;  /* 0x000000012f467824 */ /* 0x000fe200008e0646 */
[----:B------:R-:W-:Y:S01]  /*ad70*/  ISETP.LT.U32.AND P1, PT, R68, R74, PT ;  /* 0x0000004a4400720c */ /* 0x000fe20003f21070 */
[----:B------:R-:W-:-:S03]  /*ad80*/  IMAD.X R46, R64, 0x1, R63, P4 ;  /* 0x00000001402e7824 */ /* 0x000fc600020e063f */
[----:B------:R-:W-:Y:S02]  /*ad90*/  ISETP.GE.U32.AND.EX P3, PT, R70, R47, PT, P3 ;  /* 0x0000002f4600720c */ /* 0x000fe40003f66130 */
[----:B------:R-:W-:Y:S02]  /*ada0*/  SEL R47, RZ, 0x1, P0 ;  /* 0x00000001ff2f7807 */ /* 0x000fe40000000000 */
[----:B------:R-:W-:-:S04]  /*adb0*/  SEL R55, RZ, 0x1, P3 ;  /* 0x00000001ff377807 */ /* 0x000fc80001800000 */
[----:B------:R-:W-:-:S04]  /*adc0*/  IADD3 R55, P5, PT, R68, R55, RZ ;  /* 0x0000003744377210 */ /* 0x000fc80007fbe0ff */
[----:B------:R-:W-:Y:S01]  /*add0*/  ISETP.GE.U32.AND P3, PT, R55, R68, PT ;  /* 0x000000443700720c */ /* 0x000fe20003f66070 */
[----:B------:R-:W-:Y:S02]  /*ade0*/  IMAD.X R63, RZ, RZ, R46, P5 ;  /* 0x000000ffff3f7224 */ /* 0x000fe400028e062e */
[----:B------:R-:W-:-:S03]  /*adf0*/  IMAD R68, R18, R20, RZ ;  /* 0x0000001412447224 */ /* 0x000fc600078e02ff */
        /* <DEDUP_REMOVED lines=79> */
.L_x_483:
[----:B------:R-:W-:Y:S02]  /*b2f0*/  IMAD.MOV.U32 R46, RZ, RZ, R54 ;  /* 0x000000ffff2e7224 */ /* 0x000fe400078e0036 */
[----:B------:R-:W-:Y:S02]  /*b300*/  IMAD.MOV.U32 R47, RZ, RZ, R70 ;  /* 0x000000ffff2f7224 */ /* 0x000fe400078e0046 */
        /* <DEDUP_REMOVED lines=58> */
.L_x_484:
        /* <DEDUP_REMOVED lines=59> */
.L_x_486:
        /* <DEDUP_REMOVED lines=60> */
.L_x_487:
        /* <DEDUP_REMOVED lines=21> */
[----:B------:R-:W-:Y:S02]  /*bf70*/  IADD3 R53, P3, P4, R49, -R46, R53 ;  /* 0x8000002e31357210 */ /* 0x000fe40007c7e035 */
[----:B------:R-:W-:Y:S01]  /*bf80*/  IADD3 R51, P2, PT, R54, R50, RZ ;  /* 0x0000003236337210 */ /* 0x000fe20007f5e0ff */
[----:B------:R-:W-:Y:S01]  /*bf90*/  IMAD.X R55, R55, 0x1, R62, P1 ;  /* 0x0000000137377824 */ /* 0x000fe200008e063e */
[----:B------:R-:W-:Y:S01]  /*bfa0*/  IADD3.X R58, PT, PT, R49, ~R47, R58, P3, P4 ;  /* 0x8000002f313a7210 */ /* 0x000fe20001fe843a */
[----:B------:R-:W-:-:S02]  /*bfb0*/  IMAD.MOV.U32 R49, RZ, RZ, R52 ;  /* 0x000000ffff317224 */ /* 0x000fc400078e0034 */
[----:B------:R-:W-:Y:S02]  /*bfc0*/  IMAD.X R54, R54, 0x1, R59, P2 ;  /* 0x0000000136367824 */ /* 0x000fe400010e063b */
[----:B------:R-:W-:Y:S02]  /*bfd0*/  IMAD.X R50, R60, 0x1, ~R29, P0 ;  /* 0x000000013c327824 */ /* 0x000fe400000e0e1d */
[----:B------:R-:W-:-:S07]  /*bfe0*/  IMAD.MOV.U32 R52, RZ, RZ, R55 ;  /* 0x000000ffff347224 */ /* 0x000fce00078e0037 */
.L_x_485:
[-C--:B------:R-:W-:Y:S02]  /*bff0*/  LEA.HI R55, P0, R13, R10.reuse, RZ, 0x1 ;  /* 0x0000000a0d377211 */ /* 0x080fe400078108ff */
[C---:B------:R-:W-:Y:S01]  /*c000*/  SHF.L.U64.HI R60, R9.reuse, 0x1, R13 ;  /* 0x00000001093c7819 */ /* 0x040fe2000001020d */
[----:B------:R-:W-:Y:S01]  /*c010*/  IMAD.SHL.U32 R9, R9, 0x2, RZ ;  /* 0x0000000209097824 */ /* 0x000fe200078e00ff */
        /* <DEDUP_REMOVED lines=17> */
[----:B------:R-:W-:Y:S02]  /*c130*/  ISETP.GE.U32.AND.EX P3, PT, R55, RZ, PT, P3 ;  /* 0x000000ff3700720c */ /* 0x000fe40003f66130 */
[----:B------:R-:W-:Y:S02]  /*c140*/  IADD3 R63, P4, PT, R14, R11, RZ ;  /* 0x0000000b0e3f7210 */ /* 0x000fe40007f9e0ff */
[----:B------:R-:W-:-:S02]  /*c150*/  IADD3.X R64, PT, PT, R15, RZ, RZ, P2, P5 ;  /* 0x000000ff0f407210 */ /* 0x000fc400017ea4ff */
[----:B------:R-:W-:Y:S02]  /*c160*/  ISETP.LT.U32.OR.EX P1, PT, R10, R27, !P3, P1 ;  /* 0x0000001b0a00720c */ /* 0x000fe40005f21510 */
[----:B------:R-:W-:Y:S02]  /*c170*/  ISETP.GE.U32.AND P2, PT, R14, R11, PT ;  /* 0x0000000b0e00720c */ /* 0x000fe40003f46070 */
[C---:B------:R-:W-:Y:S01]  /*c180*/  ISETP.GE.U32.AND P3, PT, R63.reuse, R14, PT ;  /* 0x0000000e3f00720c */ /* 0x040fe20003f66070 */
[C---:B------:R-:W-:Y:S01]  /*c190*/  IMAD.X R14, R64.reuse, 0x1, R15, P4 ;  /* 0x00000001400e7824 */ /* 0x040fe200020e060f */
        /* <DEDUP_REMOVED lines=15> */
[----:B------:R-:W-:Y:S01]  /*c290*/  ISETP.GE.U32.AND P3, PT, R65, R12, PT ;  /* 0x0000000c4100720c */ /* 0x000fe20003f66070 */
[----:B------:R-:W-:Y:S01]  /*c2a0*/  IMAD.X R62, R69, 0x1, R16, P4 ;  /* 0x00000001453e7824 */ /* 0x000fe200020e0610 */
[----:B------:R-:W-:-:S02]  /*c2b0*/  SEL R12, RZ, 0x1, !P2 ;  /* 0x00000001ff0c7807 */ /* 0x000fc40005000000 */
[----:B------:R-:W-:Y:S01]  /*c2c0*/  ISETP.GE.U32.AND.EX P3, PT, R69, R16, PT, P3 ;  /* 0x000000104500720c */ /* 0x000fe20003f66130 */
[C---:B------:R-:W-:Y:S01]  /*c2d0*/  IMAD.X R67, R62.reuse, 0x1, ~R47, P6 ;  /* 0x000000013e437824 */ /* 0x040fe200030e0e2f */
[----:B------:R-:W-:Y:S02]  /*c2e0*/  ISETP.GE.U32.AND P5, PT, R59, R65, PT ;  /* 0x000000413b00720c */ /* 0x000fe40003fa6070 */
[----:B------:R-:W-:Y:S02]  /*c2f0*/  ISETP.GE.U32.AND P4, PT, R15, R12, PT ;  /* 0x0000000c0f00720c */ /* 0x000fe40003f86070 */
[----:B------:R-:W-:Y:S02]  /*c300*/  SEL R65, RZ, 0x1, P3 ;  /* 0x00000001ff417807 */ /* 0x000fe40001800000 */
[----:B------:R-:W-:Y:S02]  /*c310*/  ISETP.GE.U32.AND.EX P5, PT, R62, R69, PT, P5 ;  /* 0x000000453e00720c */ /* 0x000fe40003fa6150 */
[----:B------:R-:W-:-:S02]  /*c320*/  ISETP.GE.U32.AND P3, PT, R59, R46, PT ;  /* 0x0000002e3b00720c */ /* 0x000fc40003f66070 */
[----:B------:R-:W-:Y:S02]  /*c330*/  ISETP.GE.U32.AND.EX P4, PT, R67, RZ, PT, P4 ;  /* 0x000000ff4300720c */ /* 0x000fe40003f86140 */
[----:B------:R-:W-:Y:S02]  /*c340*/  SEL R12, RZ, 0x1, P5 ;  /* 0x00000001ff0c7807 */ /* 0x000fe40002800000 */
[----:B------:R-:W-:Y:S02]  /*c350*/  ISETP.GE.U32.AND.EX P4, PT, R62, R47, P4, P3 ;  /* 0x0000002f3e00720c */ /* 0x000fe40002786130 */
[----:B------:R-:W-:Y:S02]  /*c360*/  SEL R68, RZ, 0xffffffff, P0 ;  /* 0xffffffffff447807 */ /* 0x000fe40000000000 */
[----:B------:R-:W-:Y:S02]  /*c370*/  SEL R66, RZ, 0xffffffff, !P1 ;  /* 0xffffffffff427807 */ /* 0x000fe40004800000 */
[----:B------:R-:W-:-:S02]  /*c380*/  SEL R64, RZ, 0xffffffff, !P2 ;  /* 0xffffffffff407807 */ /* 0x000fc40005000000 */
[----:B------:R-:W-:Y:S02]  /*c390*/  IADD3 R65, P0, PT, R65, R12, RZ ;  /* 0x0000000c41417210 */ /* 0x000fe40007f1e0ff */
[----:B------:R-:W-:Y:S02]  /*c3a0*/  SEL R70, RZ, 0x1, !P4 ;  /* 0x00000001ff467807 */ /* 0x000fe40006000000 */
[----:B------:R-:W-:Y:S02]  /*c3b0*/  IADD3 R16, P1, PT, R68, R61, RZ ;  /* 0x0000003d44107210 */ /* 0x000fe40007f3e0ff */
[----:B------:R-:W-:Y:S02]  /*c3c0*/  IADD3 R12, P2, PT, R66, R11, RZ ;  /* 0x0000000b420c7210 */ /* 0x000fe40007f5e0ff */
[----:B------:R-:W-:Y:S01]  /*c3d0*/  IADD3 R15, P3, PT, R64, R15, RZ ;  /* 0x0000000f400f7210 */ /* 0x000fe20007f7e0ff */
[----:B------:R-:W-:Y:S01]  /*c3e0*/  IMAD.X R55, R68, 0x1, R55, P1 ;  /* 0x0000000144377824 */ /* 0x000fe200008e0637 */
[----:B------:R-:W-:Y:S01]  /*c3f0*/  LOP3.LUT R61, R65, R70, RZ, 0xfc, !PT ;  /* 0x00000046413d7212 */ /* 0x000fe200078efcff */
[----:B------:R-:W-:-:S02]  /*c400*/  IMAD.X R57, R66, 0x1, R57, P2 ;  /* 0x0000000142397824 */ /* 0x000fc400010e0639 */
[----:B------:R-:W-:Y:S01]  /*c410*/  IMAD.X R11, R64, 0x1, R67, P3 ;  /* 0x00000001400b7824 */ /* 0x000fe200018e0643 */
[----:B------:R-:W-:Y:S01]  /*c420*/  IADD3 R66, P1, PT, R61, -0x1, RZ ;  /* 0xffffffff3d427810 */ /* 0x000fe20007f3e0ff */
[----:B------:R-:W-:Y:S01]  /*c430*/  IMAD.X R67, RZ, RZ, RZ, P0 ;  /* 0x000000ffff437224 */ /* 0x000fe200000e06ff */
[----:B------:R-:W-:Y:S02]  /*c440*/  IADD3 R64, P2, PT, R9, -R28, RZ ;  /* 0x8000001c09407210 */ /* 0x000fe40007f5e0ff */
[----:B------:R-:W-:Y:S02]  /*c450*/  IADD3 R61, P0, PT, RZ, -R61, RZ ;  /* 0x8000003dff3d7210 */ /* 0x000fe40007f1e0ff */
[-C--:B------:R-:W-:Y:S01]  /*c460*/  LOP3.LUT R13, R13, R66.reuse, RZ, 0xc0, !PT ;  /* 0x000000420d0d7212 */ /* 0x080fe200078ec0ff */
[----:B------:R-:W-:Y:S01]  /*c470*/  IMAD.X R65, R60, 0x1, ~R29, P2 ;  /* 0x000000013c417824 */ /* 0x000fe200010e0e1d */
[-C--:B------:R-:W-:Y:S02]  /*c480*/  LOP3.LUT R63, R63, R66.reuse, RZ, 0xc0, !PT ;  /* 0x000000423f3f7212 */ /* 0x080fe400078ec0ff */
[----:B------:R-:W-:-:S02]  /*c490*/  LOP3.LUT R9, R9, R66, RZ, 0xc0, !PT ;  /* 0x0000004209097212 */ /* 0x000fc400078ec0ff */
[----:B------:R-:W-:Y:S02]  /*c4a0*/  LOP3.LUT R66, R59, R66, RZ, 0xc0, !PT ;  /* 0x000000423b427212 */ /* 0x000fe400078ec0ff */
[----:B------:R-:W-:Y:S02]  /*c4b0*/  IADD3.X R59, PT, PT, R67, -0x1, RZ, P1, !PT ;  /* 0xffffffff433b7810 */ /* 0x000fe40000ffe4ff */
[----:B------:R-:W-:Y:S01]  /*c4c0*/  LOP3.LUT R13, R13, R16, R61, 0xf8, !PT ;  /* 0x000000100d0d7212 */ /* 0x000fe200078ef83d */
[----:B------:R-:W-:Y:S01]  /*c4d0*/  IMAD.X R16, RZ, RZ, ~R67, P0 ;  /* 0x000000ffff107224 */ /* 0x000fe200000e0e43 */
[-C--:B------:R-:W-:Y:S02]  /*c4e0*/  LOP3.LUT R60, R60, R59.reuse, RZ, 0xc0, !PT ;  /* 0x0000003b3c3c7212 */ /* 0x080fe400078ec0ff */
[----:B------:R-:W-:Y:S02]  /*c4f0*/  LOP3.LUT R12, R63, R12, R61, 0xf8, !PT ;  /* 0x0000000c3f0c7212 */ /* 0x000fe400078ef83d */
[----:B------:R-:W-:-:S02]  /*c500*/  LOP3.LUT R63, R10, R59, RZ, 0xc0, !PT ;  /* 0x0000003b0a3f7212 */ /* 0x000fc400078ec0ff */
[--C-:B------:R-:W-:Y:S02]  /*c510*/  LOP3.LUT R60, R60, R65, R16.reuse, 0xf8, !PT ;  /* 0x000000413c3c7212 */ /* 0x100fe400078ef810 */
[--C-:B------:R-:W-:Y:S02]  /*c520*/  LOP3.LUT R9, R9, R64, R61.reuse, 0xf8, !PT ;  /* 0x0000004009097212 */ /* 0x100fe400078ef83d */
[----:B------:R-:W-:Y:S02]  /*c530*/  LOP3.LUT R55, R63, R55, R16, 0xf8, !PT ;  /* 0x000000373f377212 */ /* 0x000fe400078ef810 */
[----:B------:R-:W-:Y:S02]  /*c540*/  LEA.HI R64, P0, R60, R13, RZ, 0x1 ;  /* 0x0000000d3c407211 */ /* 0x000fe400078108ff */
[----:B------:R-:W-:Y:S01]  /*c550*/  LOP3.LUT R10, R66, R15, R61, 0xf8, !PT ;  /* 0x0000000f420a7212 */ /* 0x000fe200078ef83d */
[----:B------:R-:W-:Y:S01]  /*c560*/  IMAD.SHL.U32 R15, R9, 0x2, RZ ;  /* 0x00000002090f7824 */ /* 0x000fe200078e00ff */
[----:B------:R-:W-:Y:S01]  /*c570*/  LOP3.LUT R61, R14, R59, RZ, 0xc0, !PT ;  /* 0x0000003b0e3d7212 */ /* 0x000fe200078ec0ff */
[----:B------:R-:W-:Y:S01]  /*c580*/  IMAD.X R14, RZ, RZ, R55, P0 ;  /* 0x000000ffff0e7224 */ /* 0x000fe200000e0637 */
[----:B------:R-:W-:-:S02]  /*c590*/  IADD3 R67, P3, PT, R64, R13, RZ ;  /* 0x0000000d40437210 */ /* 0x000fc40007f7e0ff */
[----:B------:R-:W-:Y:S02]  /*c5a0*/  ISETP.GE.U32.AND P2, PT, R15, R28, PT ;  /* 0x0000001c0f00720c */ /* 0x000fe40003f46070 */
[----:B------:R-:W-:Y:S01]  /*c5b0*/  SHF.L.U64.HI R68, R9, 0x1, R60 ;  /* 0x0000000109447819 */ /* 0x000fe2000001023c */
[----:B------:R-:W-:Y:S01]  /*c5c0*/  IMAD.X R66, R14, 0x1, R55, P3 ;  /* 0x000000010e427824 */ /* 0x000fe200018e0637 */
[----:B------:R-:W-:Y:S02]  /*c5d0*/  ISETP.GE.U32.AND P0, PT, R64, R13, PT ;  /* 0x0000000d4000720c */ /* 0x000fe40003f06070 */
[----:B------:R-:W-:Y:S02]  /*c5e0*/  ISETP.GE.U32.AND P1, PT, R67, R64, PT ;  /* 0x000000404300720c */ /* 0x000fe40003f26070 */
[----:B------:R-:W-:Y:S02]  /*c5f0*/  ISETP.GE.U32.AND.EX P2, PT, R68, R29, PT, P2 ;  /* 0x0000001d4400720c */ /* 0x000fe40003f46120 */
[----:B------:R-:W-:-:S02]  /*c600*/  ISETP.GE.U32.AND.EX P0, PT, R14, R55, PT, P0 ;  /* 0x000000370e00720c */ /* 0x000fc40003f06100 */
[----:B------:R-:W-:Y:S02]  /*c610*/  ISETP.GE.U32.AND.EX P1, PT, R66, R14, PT, P1 ;  /* 0x0000000e4200720c */ /* 0x000fe40003f26110 */
[----:B------:R-:W-:Y:S02]  /*c620*/  LOP3.LUT R62, R62, R59, RZ, 0xc0, !PT ;  /* 0x0000003b3e3e7212 */ /* 0x000fe400078ec0ff */
[----:B------:R-:W-:Y:S02]  /*c630*/  LOP3.LUT R57, R61, R57, R16, 0xf8, !PT ;  /* 0x000000393d397212 */ /* 0x000fe400078ef810 */
[----:B------:R-:W-:Y:S02]  /*c640*/  SEL R59, RZ, 0x1, P2 ;  /* 0x00000001ff3b7807 */ /* 0x000fe40001000000 */
[----:B------:R-:W-:Y:S02]  /*c650*/  IADD3 R72, P3, PT, R67, -R26, RZ ;  /* 0x8000001a43487210 */ /* 0x000fe40007f7e0ff */
[----:B------:R-:W-:-:S02]  /*c660*/  SEL R14, RZ, 0x1, P0 ;  /* 0x00000001ff0e7807 */ /* 0x000fc40000000000 */
[----:B------:R-:W-:Y:S02]  /*c670*/  SEL R61, RZ, 0x1, P1 ;  /* 0x00000001ff3d7807 */ /* 0x000fe40000800000 */
[----:B------:R-:W-:Y:S02]  /*c680*/  ISETP.GE.U32.AND P0, PT, R72, R59, PT ;  /* 0x0000003b4800720c */ /* 0x000fe40003f06070 */
[----:B------:R-:W-:Y:S02]  /*c690*/  SEL R65, RZ, 0xffffffff, P2 ;  /* 0xffffffffff417807 */ /* 0x000fe40001000000 */
[----:B------:R-:W-:Y:S01]  /*c6a0*/  IADD3 R59, P2, P6, R12, R61, R14 ;  /* 0x0000003d0c3b7210 */ /* 0x000fe20007e5e00e */
[----:B------:R-:W-:Y:S01]  /*c6b0*/  IMAD.X R14, R66, 0x1, ~R27, P3 ;  /* 0x00000001420e7824 */ /* 0x000fe200018e0e1b */
[----:B------:R-:W-:Y:S02]  /*c6c0*/  LOP3.LUT R11, R62, R11, R16, 0xf8, !PT ;  /* 0x0000000b3e0b7212 */ /* 0x000fe400078ef810 */
[----:B------:R-:W-:-:S02]  /*c6d0*/  IADD3 R71, P5, PT, R59, R12, RZ ;  /* 0x0000000c3b477210 */ /* 0x000fc40007fbe0ff */
[----:B------:R-:W-:Y:S02]  /*c6e0*/  IADD3.X R16, PT, PT, R57, RZ, RZ, P2, P6 ;  /* 0x000000ff39107210 */ /* 0x000fe400017ec4ff */
[----:B------:R-:W-:Y:S02]  /*c6f0*/  ISETP.LT.U32.AND P1, PT, R67, R26, PT ;  /* 0x0000001a4300720c */ /* 0x000fe40003f21070 */
[----:B------:R-:W-:Y:S01]  /*c700*/  ISETP.GE.U32.AND.EX P2, PT, R14, RZ, PT, P0 ;  /* 0x000000ff0e00720c */ /* 0x000fe20003f46100 */
[----:B------:R-:W-:Y:S01]  /*c710*/  IMAD.X R62, R16, 0x1, R57, P5 ;  /* 0x00000001103e7824 */ /* 0x000fe200028e0639 */
[----:B------:R-:W-:Y:S02]  /*c720*/  ISETP.GE.U32.AND P3, PT, R59, R12, PT ;  /* 0x0000000c3b00720c */ /* 0x000fe40003f66070 */
[----:B------:R-:W-:Y:S02]  /*c730*/  ISETP.GE.U32.AND P0, PT, R71, R59, PT ;  /* 0x0000003b4700720c */ /* 0x000fe40003f06070 */
[----:B------:R-:W-:-:S02]  /*c740*/  ISETP.LT.U32.OR.EX P1, PT, R66, R27, !P2, P1 ;  /* 0x0000001b4200720c */ /* 0x000fc40005721510 */
[----:B------:R-:W-:Y:S02]  /*c750*/  ISETP.GE.U32.AND.EX P2, PT, R16, R57, PT, P3 ;  /* 0x000000391000720c */ /* 0x000fe40003f46130 */
[C---:B------:R-:W-:Y:S02]  /*c760*/  ISETP.GE.U32.AND.EX P0, PT, R62.reuse, R16, PT, P0 ;  /* 0x000000103e00720c */ /* 0x040fe40003f06100 */
[----:B------:R-:W-:Y:S02]  /*c770*/  IADD3 R72, P4, PT, R65, R72, RZ ;  /* 0x0000004841487210 */ /* 0x000fe40007f9e0ff */
[----:B------:R-:W-:Y:S02]  /*c780*/  IADD3 R64, P3, PT, R71, -R24, RZ ;  /* 0x8000001847407210 */ /* 0x000fe40007f7e0ff */
[----:B------:R-:W-:Y:S01]  /*c790*/  SEL R59, RZ, 0x1, !P1 ;  /* 0x00000001ff3b7807 */ /* 0x000fe20004800000 */
[----:B------:R-:W-:Y:S01]  /*c7a0*/  IMAD.X R65, R65, 0x1, R14, P4 ;  /* 0x0000000141417824 */ /* 0x000fe200020e060e */
[----:B------:R-:W-:Y:S01]  /*c7b0*/  SEL R16, RZ, 0x1, P2 ;  /* 0x00000001ff107807 */ /* 0x000fe20001000000 */
[----:B------:R-:W-:Y:S01]  /*c7c0*/  IMAD.X R14, R62, 0x1, ~R25, P3 ;  /* 0x000000013e0e7824 */ /* 0x000fe200018e0e19 */
[----:B------:R-:W-:-:S02]  /*c7d0*/  SEL R61, RZ, 0x1, P0 ;  /* 0x00000001ff3d7807 */ /* 0x000fc40000000000 */
[----:B------:R-:W-:Y:S02]  /*c7e0*/  SEL R63, RZ, 0xffffffff, !P1 ;  /* 0xffffffffff3f7807 */ /* 0x000fe40004800000 */
[----:B------:R-:W-:Y:S02]  /*c7f0*/  ISETP.GE.U32.AND P0, PT, R64, R59, PT ;  /* 0x0000003b4000720c */ /* 0x000fe40003f06070 */
[----:B------:R-:W-:Y:S02]  /*c800*/  IADD3 R59, P2, P6, R10, R61, R16 ;  /* 0x0000003d0a3b7210 */ /* 0x000fe40007e5e010 */
[----:B------:R-:W-:Y:S02]  /*c810*/  IADD3 R64, P3, PT, R63, R64, RZ ;  /* 0x000000403f407210 */ /* 0x000fe40007f7e0ff */
[----:B------:R-:W-:Y:S02]  /*c820*/  ISETP.LT.U32.AND P1, PT, R71, R24, PT ;  /* 0x000000184700720c */ /* 0x000fe40003f21070 */
[----:B------:R-:W-:Y:S01]  /*c830*/  ISETP.GE.U32.AND.EX P0, PT, R14, RZ, PT, P0 ;  /* 0x000000ff0e00720c */ /* 0x000fe20003f06100 */
[----:B------:R-:W-:Y:S01]  /*c840*/  IMAD.X R63, R63, 0x1, R14, P3 ;  /* 0x000000013f3f7824 */ /* 0x000fe200018e060e */
[----:B------:R-:W-:-:S02]  /*c850*/  IADD3 R69, P5, PT, R59, R10, RZ ;  /* 0x0000000a3b457210 */ /* 0x000fc40007fbe0ff */
[----:B------:R-:W-:Y:S02]  /*c860*/  IADD3.X R70, PT, PT, R11, RZ, RZ, P2, P6 ;  /* 0x000000ff0b467210 */ /* 0x000fe400017ec4ff */
[----:B------:R-:W-:Y:S02]  /*c870*/  ISETP.LT.U32.OR.EX P0, PT, R62, R25, !P0, P1 ;  /* 0x000000193e00720c */ /* 0x000fe40004701510 */
[----:B------:R-:W-:Y:S01]  /*c880*/  ISETP.GE.U32.AND P1, PT, R59, R10, PT ;  /* 0x0000000a3b00720c */ /* 0x000fe20003f26070 */
[----:B------:R-:W-:Y:S01]  /*c890*/  IMAD.X R14, R70, 0x1, R11, P5 ;  /* 0x00000001460e7824 */ /* 0x000fe200028e060b */
[C---:B------:R-:W-:Y:S02]  /*c8a0*/  ISETP.GE.U32.AND P3, PT, R69.reuse, R59, PT ;  /* 0x0000003b4500720c */ /* 0x040fe40003f66070 */
[----:B------:R-:W-:Y:S02]  /*c8b0*/  IADD3 R16, P4, PT, R69, -R46, RZ ;  /* 0x8000002e45107210 */ /* 0x000fe40007f9e0ff */
[----:B------:R-:W-:-:S02]  /*c8c0*/  SEL R59, RZ, 0x1, !P0 ;  /* 0x00000001ff3b7807 */ /* 0x000fc40004000000 */
[----:B------:R-:W-:Y:S02]  /*c8d0*/  ISETP.GE.U32.AND.EX P1, PT, R70, R11, PT, P1 ;  /* 0x0000000b4600720c */ /* 0x000fe40003f26110 */
[C---:B------:R-:W-:Y:S01]  /*c8e0*/  ISETP.GE.U32.AND.EX P3, PT, R14.reuse, R70, PT, P3 ;  /* 0x000000460e00720c */ /* 0x040fe20003f66130 */
[----:B------:R-:W-:Y:S01]  /*c8f0*/  IMAD.X R70, R14, 0x1, ~R47, P4 ;  /* 0x000000010e467824 */ /* 0x000fe200020e0e2f */
[----:B------:R-:W-:Y:S02]  /*c900*/  ISETP.GE.U32.AND P2, PT, R16, R59, PT ;  /* 0x0000003b1000720c */ /* 0x000fe40003f46070 */
[----:B------:R-:W-:Y:S02]  /*c910*/  ISETP.GE.U32.AND P4, PT, R69, R46, PT ;  /* 0x0000002e4500720c */ /* 0x000fe40003f86070 */
[----:B------:R-:W-:Y:S02]  /*c920*/  ISETP.GE.U32.AND.EX P2, PT, R70, RZ, PT, P2 ;  /* 0x000000ff4600720c */ /* 0x000fe40003f46120 */
[----:B------:R-:W-:-:S02]  /*c930*/  SEL R59, RZ, 0x1, P1 ;  /* 0x00000001ff3b7807 */ /* 0x000fc40000800000 */
[----:B------:R-:W-:Y:S02]  /*c940*/  ISETP.GE.U32.AND.EX P2, PT, R14, R47, P2, P4 ;  /* 0x0000002f0e00720c */ /* 0x000fe40001746140 */
[----:B------:R-:W-:Y:S02]  /*c950*/  SEL R74, RZ, 0x1, P3 ;  /* 0x00000001ff4a7807 */ /* 0x000fe40001800000 */
[----:B------:R-:W-:Y:S02]  /*c960*/  SEL R61, RZ, 0x1, !P2 ;  /* 0x00000001ff3d7807 */ /* 0x000fe40005000000 */
[----:B------:R-:W-:Y:S02]  /*c970*/  IADD3 R74, P1, PT, R74, R59, RZ ;  /* 0x0000003b4a4a7210 */ /* 0x000fe40007f3e0ff */
[----:B------:R-:W-:Y:S02]  /*c980*/  SEL R59, RZ, 0xffffffff, !P0 ;  /* 0xffffffffff3b7807 */ /* 0x000fe40004000000 */
[----:B------:R-:W-:-:S02]  /*c990*/  LOP3.LUT R61, R74, R61, RZ, 0xfc, !PT ;  /* 0x0000003d4a3d7212 */ /* 0x000fc400078efcff */
[----:B------:R-:W-:Y:S02]  /*c9a0*/  IADD3 R16, P0, PT, R59, R16, RZ ;  /* 0x000000103b107210 */ /* 0x000fe40007f1e0ff */
[----:B------:R-:W-:Y:S02]  /*c9b0*/  IADD3 R76, P2, PT, R61, -0x1, RZ ;  /* 0xffffffff3d4c7810 */ /* 0x000fe40007f5e0ff */
[----:B------:R-:W-:Y:S01]  /*c9c0*/  IADD3 R61, P3, PT, RZ, -R61, RZ ;  /* 0x8000003dff3d7210 */ /* 0x000fe20007f7e0ff */
[----:B------:R-:W-:Y:S01]  /*c9d0*/  IMAD.X R59, R59, 0x1, R70, P0 ;  /* 0x000000013b3b7824 */ /* 0x000fe200000e0646 */
[-C--:B------:R-:W-:Y:S02]  /*c9e0*/  LOP3.LUT R73, R67, R76.reuse, RZ, 0xc0, !PT ;  /* 0x0000004c43497212 */ /* 0x080fe400078ec0ff */
[----:B------:R-:W-:Y:S01]  /*c9f0*/  LOP3.LUT R67, R69, R76, RZ, 0xc0, !PT ;  /* 0x0000004c45437212 */ /* 0x000fe200078ec0ff */
[----:B------:R-:W-:Y:S01]  /*ca00*/  IMAD.X R69, RZ, RZ, RZ, P1 ;  /* 0x000000ffff457224 */ /* 0x000fe200008e06ff */
[----:B------:R-:W-:-:S02]  /*ca10*/  IADD3 R75, P0, PT, R15, -R28, RZ ;  /* 0x8000001c0f4b7210 */ /* 0x000fc40007f1e0ff */
[-C--:B------:R-:W-:Y:S02]  /*ca20*/  LOP3.LUT R74, R15, R76.reuse, RZ, 0xc0, !PT ;  /* 0x0000004c0f4a7212 */ /* 0x080fe400078ec0ff */
[----:B------:R-:W-:Y:S02]  /*ca30*/  LOP3.LUT R70, R71, R76, RZ, 0xc0, !PT ;  /* 0x0000004c47467212 */ /* 0x000fe400078ec0ff */
[--C-:B------:R-:W-:Y:S02]  /*ca40*/  LOP3.LUT R15, R74, R75, R61.reuse, 0xf8, !PT ;  /* 0x0000004b4a0f7212 */ /* 0x100fe400078ef83d */
[----:B------:R-:W-:Y:S02]  /*ca50*/  SHF.L.U64.HI R74, R9, 0x1, R60 ;  /* 0x00000001094a7819 */ /* 0x000fe4000001023c */
[----:B------:R-:W-:Y:S02]  /*ca60*/  IADD3.X R71, PT, PT, R69, -0x1, RZ, P2, !PT ;  /* 0xffffffff45477810 */ /* 0x000fe400017fe4ff */
[----:B------:R-:W-:Y:S01]  /*ca70*/  LOP3.LUT R72, R73, R72, R61, 0xf8, !PT ;  /* 0x0000004849487212 */ /* 0x000fe200078ef83d */
[----:B------:R-:W-:Y:S01]  /*ca80*/  IMAD.X R73, R68, 0x1, ~R29, P0 ;  /* 0x0000000144497824 */ /* 0x000fe200000e0e1d */
[----:B------:R-:W-:Y:S01]  /*ca90*/  ISETP.GE.U32.AND P1, PT, R48, R15, PT ;  /* 0x0000000f3000720c */ /* 0x000fe20003f26070 */
[----:B------:R-:W-:Y:S01]  /*caa0*/  IMAD.X R68, RZ, RZ, ~R69, P3 ;  /* 0x000000ffff447224 */ /* 0x000fe200018e0e45 */
[----:B------:R-:W-:-:S02]  /*cab0*/  LOP3.LUT R69, R74, R71, RZ, 0xc0, !PT ;  /* 0x000000474a457212 */ /* 0x000fc400078ec0ff */
[-C--:B------:R-:W-:Y:S02]  /*cac0*/  ISETP.LT.U32.AND P2, PT, R49, R72.reuse, PT ;  /* 0x000000483100720c */ /* 0x080fe40003f41070 */
[--C-:B------:R-:W-:Y:S02]  /*cad0*/  LOP3.LUT R69, R69, R73, R68.reuse, 0xf8, !PT ;  /* 0x0000004945457212 */ /* 0x100fe400078ef844 */
[----:B------:R-:W-:Y:S02]  /*cae0*/  LOP3.LUT R73, R66, R71, RZ, 0xc0, !PT ;  /* 0x0000004742497212 */ /* 0x000fe400078ec0ff */
[----:B------:R-:W-:Y:S02]  /*caf0*/  ISETP.GE.U32.AND.EX P1, PT, R50, R69, PT, P1 ;  /* 0x000000453200720c */ /* 0x000fe40003f26110 */
[----:B------:R-:W-:Y:S02]  /*cb00*/  LOP3.LUT R73, R73, R65, R68, 0xf8, !PT ;  /* 0x0000004149497212 */ /* 0x000fe400078ef844 */
[----:B------:R-:W-:-:S02]  /*cb10*/  IADD3 R66, P3, PT, R49, -R72, RZ ;  /* 0x8000004831427210 */ /* 0x000fc40007f7e0ff */
[----:B------:R-:W-:Y:S02]  /*cb20*/  SEL R49, RZ, 0x1, P1 ;  /* 0x00000001ff317807 */ /* 0x000fe40000800000 */
[----:B------:R-:W-:Y:S01]  /*cb30*/  LOP3.LUT R62, R62, R71, RZ, 0xc0, !PT ;  /* 0x000000473e3e7212 */ /* 0x000fe200078ec0ff */
[----:B------:R-:W-:Y:S01]  /*cb40*/  IMAD.X R65, R52, 0x1, ~R73, P3 ;  /* 0x0000000134417824 */ /* 0x000fe200018e0e49 */
[----:B------:R-:W-:Y:S02]  /*cb50*/  ISETP.GE.U32.AND P0, PT, R66, R49, PT ;  /* 0x000000314200720c */ /* 0x000fe40003f06070 */
[----:B------:R-:W-:Y:S02]  /*cb60*/  LOP3.LUT R64, R70, R64, R61, 0xf8, !PT ;  /* 0x0000004046407212 */ /* 0x000fe400078ef83d */
[----:B------:R-:W-:Y:S02]  /*cb70*/  ISETP.GE.U32.AND.EX P0, PT, R65, RZ, PT, P0 ;  /* 0x000000ff4100720c */ /* 0x000fe40003f06100 */
[----:B------:R-:W-:-:S02]  /*cb80*/  LOP3.LUT R63, R62, R63, R68, 0xf8, !PT ;  /* 0x0000003f3e3f7212 */ /* 0x000fc400078ef844 */
[----:B------:R-:W-:Y:S02]  /*cb90*/  ISETP.LT.U32.OR.EX P0, PT, R52, R73, !P0, P2 ;  /* 0x000000493400720c */ /* 0x000fe40004701520 */
[----:B------:R-:W-:Y:S02]  /*cba0*/  IADD3 R62, P2, PT, R51, -R64, RZ ;  /* 0x80000040333e7210 */ /* 0x000fe40007f5e0ff */
[----:B------:R-:W-:Y:S02]  /*cbb0*/  SEL R49, RZ, 0x1, !P0 ;  /* 0x00000001ff317807 */ /* 0x000fe40004000000 */
[----:B------:R-:W-:Y:S01]  /*cbc0*/  LOP3.LUT R16, R67, R16, R61, 0xf8, !PT ;  /* 0x0000001043107212 */ /* 0x000fe200078ef83d */
[----:B------:R-:W-:Y:S01]  /*cbd0*/  IMAD.X R52, R54, 0x1, ~R63, P2 ;  /* 0x0000000136347824 */ /* 0x000fe200010e0e3f */
[----:B------:R-:W-:Y:S02]  /*cbe0*/  ISETP.GE.U32.AND P3, PT, R62, R49, PT ;  /* 0x000000313e00720c */ /* 0x000fe40003f66070 */
[----:B------:R-:W-:-:S02]  /*cbf0*/  ISETP.LT.U32.AND P2, PT, R51, R64, PT ;  /* 0x000000403300720c */ /* 0x000fc40003f41070 */
[----:B------:R-:W-:Y:S02]  /*cc00*/  ISETP.GE.U32.AND.EX P3, PT, R52, RZ, PT, P3 ;  /* 0x000000ff3400720c */ /* 0x000fe40003f66130 */
[----:B------:R-:W-:Y:S02]  /*cc10*/  LOP3.LUT R49, R14, R71, RZ, 0xc0, !PT ;  /* 0x000000470e317212 */ /* 0x000fe400078ec0ff */
[----:B------:R-:W-:Y:S02]  /*cc20*/  ISETP.LT.U32.OR.EX P3, PT, R54, R63, !P3, P2 ;  /* 0x0000003f3600720c */ /* 0x000fe40005f61520 */
[----:B------:R-:W-:Y:S02]  /*cc30*/  LOP3.LUT R49, R49, R59, R68, 0xf8, !PT ;  /* 0x0000003b31317212 */ /* 0x000fe400078ef844 */
[----:B------:R-:W-:Y:S02]  /*cc40*/  IADD3 R61, P2, PT, R53, -R16, RZ ;  /* 0x80000010353d7210 */ /* 0x000fe40007f5e0ff */
[----:B------:R-:W-:-:S02]  /*cc50*/  SEL R14, RZ, 0x1, !P3 ;  /* 0x00000001ff0e7807 */ /* 0x000fc40005800000 */
[----:B------:R-:W-:Y:S01]  /*cc60*/  ISETP.LT.U32.AND P4, PT, R53, R16, PT ;  /* 0x000000103500720c */ /* 0x000fe20003f81070 */
[----:B------:R-:W-:Y:S01]  /*cc70*/  IMAD.X R59, R58, 0x1, ~R49, P2 ;  /* 0x000000013a3b7824 */ /* 0x000fe200010e0e31 */
[----:B------:R-:W-:-:S04]  /*cc80*/  ISETP.GE.U32.AND P2, PT, R61, R14, PT ;  /* 0x0000000e3d00720c */ /* 0x000fc80003f46070 */
        /* <DEDUP_REMOVED lines=10> */
[----:B------:R-:W-:-:S04]  /*cd30*/  SEL R48, R26, RZ, P2 ;  /* 0x000000ff1a307207 */ /* 0x000fc80001000000 */
[----:B------:R-:W-:Y:S02]  /*cd40*/  ISETP.GE.U32.AND.EX P1, PT, R49, R16, PT, P4 ;  /* 0x000000103100720c */ /* 0x000fe40003f26140 */
[C---:B------:R-:W-:Y:S02]  /*cd50*/  IADD3 R66, P4, PT, R14.reuse, R66, RZ ;  /* 0x000000420e427210 */ /* 0x040fe40007f9e0ff */
[----:B------:R-:W-:Y:S02]  /*cd60*/  SEL R15, RZ, 0x1, P1 ;  /* 0x00000001ff0f7807 */ /* 0x000fe40000800000 */
[----:B------:R-:W-:Y:S01]  /*cd70*/  SEL R16, R27, RZ, P2 ;  /* 0x000000ff1b107207 */ /* 0x000fe20001000000 */
[----:B------:R-:W-:Y:S01]  /*cd80*/  IMAD.X R14, R14, 0x1, R65, P4 ;  /* 0x000000010e0e7824 */ /* 0x000fe200020e0641 */
[----:B------:R-:W-:Y:S02]  /*cd90*/  IADD3 R15, P1, PT, R15, R66, RZ ;  /* 0x000000420f0f7210 */ /* 0x000fe40007f3e0ff */
[----:B------:R-:W-:-:S02]  /*cda0*/  SEL R65, RZ, 0xffffffff, !P0 ;  /* 0xffffffffff417807 */ /* 0x000fc40004000000 */
        /* <DEDUP_REMOVED lines=14> */
[----:B------:R-:W-:-:S02]  /*ce90*/  SEL R14, RZ, 0x1, P0 ;  /* 0x00000001ff0e7807 */ /* 0x000fc40000000000 */
[----:B------:R-:W-:Y:S01]  /*cea0*/  IADD3 R54, P1, P4, R63, R54, R15 ;  /* 0x000000363f367210 */ /* 0x000fe20007c3e00f */
[----:B------:R-:W-:Y:S01]  /*ceb0*/  IMAD.X R52, R55, 0x1, ~R16, P5 ;  /* 0x0000000137347824 */ /* 0x000fe200028e0e10 */
[----:B------:R-:W-:Y:S02]  /*cec0*/  SEL R15, R24, RZ, P2 ;  /* 0x000000ff180f7207 */ /* 0x000fe40001000000 */
[----:B------:R-:W-:Y:S02]  /*ced0*/  ISETP.GE.U32.AND P6, PT, R53, R14, PT ;  /* 0x0000000e3500720c */ /* 0x000fe40003fc6070 */
[----:B------:R-:W-:Y:S02]  /*cee0*/  SEL R14, R25, RZ, P2 ;  /* 0x000000ff190e7207 */ /* 0x000fe40001000000 */
        /* <DEDUP_REMOVED lines=12> */
[----:B------:R-:W-:Y:S02]  /*cfb0*/  IADD3 R54, P5, PT, -R15, R12, RZ ;  /* 0x0000000c0f367210 */ /* 0x000fe40007fbe1ff */
[----:B------:R-:W-:Y:S02]  /*cfc0*/  IADD3 R58, P4, PT, R58, R55, RZ ;  /* 0x000000373a3a7210 */ /* 0x000fe40007f9e0ff */
[----:B------:R-:W-:Y:S01]  /*cfd0*/  SEL R13, RZ, 0x1, !P1 ;  /* 0x00000001ff0d7807 */ /* 0x000fe20004800000 */
[----:B------:R-:W-:Y:S01]  /*cfe0*/  IMAD.X R51, R57, 0x1, ~R14, P5 ;  /* 0x0000000139337824 */ /* 0x000fe200028e0e0e */
[----:B------:R-:W-:-:S02]  /*cff0*/  SEL R55, RZ, 0xffffffff, !P3 ;  /* 0xffffffffff377807 */ /* 0x000fc40005800000 */
[----:B------:R-:W-:Y:S01]  /*d000*/  ISETP.LT.U32.AND P3, PT, R12, R15, PT ;  /* 0x0000000f0c00720c */ /* 0x000fe20003f61070 */
[----:B------:R-:W-:Y:S01]  /*d010*/  IMAD.X R12, RZ, RZ, RZ, P4 ;  /* 0x000000ffff0c7224 */ /* 0x000fe200020e06ff */
[----:B------:R-:W-:Y:S02]  /*d020*/  ISETP.GE.U32.AND P6, PT, R54, R13, PT ;  /* 0x0000000d3600720c */ /* 0x000fe40003fc6070 */
[--C-:B------:R-:W-:Y:S02]  /*d030*/  IADD3 R13, P4, P5, R58, R61, R55.reuse ;  /* 0x0000003d3a0d7210 */ /* 0x100fe40007d9e037 */
[----:B------:R-:W-:Y:S02]  /*d040*/  SEL R58, R46, RZ, P2 ;  /* 0x000000ff2e3a7207 */ /* 0x000fe40001000000 */
[----:B------:R-:W-:Y:S02]  /*d050*/  ISETP.GE.U32.AND.EX P6, PT, R51, RZ, PT, P6 ;  /* 0x000000ff3300720c */ /* 0x000fe40003fc6160 */
[----:B------:R-:W-:-:S02]  /*d060*/  IADD3.X R12, PT, PT, R12, R59, R55, P4, P5 ;  /* 0x0000003b0c0c7210 */ /* 0x000fc400027ea437 */
[----:B------:R-:W-:Y:S02]  /*d070*/  IADD3 R13, P4, PT, R13, R58, RZ ;  /* 0x0000003a0d0d7210 */ /* 0x000fe40007f9e0ff */
[----:B------:R-:W-:Y:S02]  /*d080*/  SEL R55, R47, RZ, P2 ;  /* 0x000000ff2f377207 */ /* 0x000fe40001000000 */
[----:B------:R-:W-:Y:S02]  /*d090*/  ISETP.LT.U32.OR.EX P3, PT, R57, R14, !P6, P3 ;  /* 0x0000000e3900720c */ /* 0x000fe40007761530 */
[----:B------:R-:W-:Y:S01]  /*d0a0*/  IADD3 R57, P5, PT, -R13, R10, RZ ;  /* 0x0000000a0d397210 */ /* 0x000fe20007fbe1ff */
[----:B------:R-:W-:Y:S01]  /*d0b0*/  IMAD.X R12, R12, 0x1, R55, P4 ;  /* 0x000000010c0c7824 */ /* 0x000fe200020e0637 */
[----:B------:R-:W-:Y:S02]  /*d0c0*/  SEL R58, RZ, 0x1, !P3 ;  /* 0x00000001ff3a7807 */ /* 0x000fe40005800000 */
[----:B------:R-:W-:Y:S01]  /*d0d0*/  ISETP.LT.U32.AND P4, PT, R10, R13, PT ;  /* 0x0000000d0a00720c */ /* 0x000fe20003f81070 */
        /* <DEDUP_REMOVED lines=12> */
[----:B------:R-:W-:Y:S01]  /*d1a0*/  SEL R10, RZ, 0xffffffff, P0 ;  /* 0xffffffffff0a7807 */ /* 0x000fe20000000000 */
[----:B------:R-:W-:Y:S01]  /*d1b0*/  IMAD.WIDE.U32 R66, R21, R9, RZ ;  /* 0x0000000915427225 */ /* 0x000fe200078e00ff */
        /* <DEDUP_REMOVED lines=13> */
[----:B------:R-:W-:Y:S01]  /*d290*/  ISETP.GE.U32.AND.EX P0, PT, R55, R52, PT, P0 ;  /* 0x000000343700720c */ /* 0x000fe20003f06100 */
[----:B------:R-:W-:Y:S01]  /*d2a0*/  IMAD.WIDE.U32 R52, R18, R9, RZ ;  /* 0x0000000912347225 */ /* 0x000fe200078e00ff */
[----:B------:R-:W-:-:S02]  /*d2b0*/  IADD3 R59, P1, PT, R60, R54, RZ ;  /* 0x000000363c3b7210 */ /* 0x000fc40007f3e0ff */
[----:B------:R-:W-:Y:S01]  /*d2c0*/  ISETP.GE.U32.AND.EX P4, PT, R10, R55, PT, P4 ;  /* 0x000000370a00720c */ /* 0x000fe20003f86140 */
[----:B------:R-:W-:Y:S01]  /*d2d0*/  IMAD.WIDE.U32 R54, R20, R9, RZ ;  /* 0x0000000914367225 */ /* 0x000fe200078e00ff */
[----:B------:R-:W-:Y:S02]  /*d2e0*/  SEL R58, RZ, 0x1, P0 ;  /* 0x00000001ff3a7807 */ /* 0x000fe40000000000 */
[----:B------:R-:W-:Y:S01]  /*d2f0*/  SEL R11, RZ, 0x1, P4 ;  /* 0x00000001ff0b7807 */ /* 0x000fe20002000000 */
[----:B------:R-:W-:Y:S01]  /*d300*/  IMAD.WIDE.U32 R52, P0, R63, R20, R52 ;  /* 0x000000143f347225 */ /* 0x000fe20007800034 */
[----:B------:R-:W-:Y:S02]  /*d310*/  SEL R71, R25, RZ, P2 ;  /* 0x000000ff19477207 */ /* 0x000fe40001000000 */
[----:B------:R-:W-:Y:S01]  /*d320*/  IADD3 R54, P5, P4, R59, R11, R58 ;  /* 0x0000000b3b367210 */ /* 0x000fe20007cbe03a */
[----:B------:R-:W-:Y:S01]  /*d330*/  IMAD.X R51, R60, 0x1, R51, P1 ;  /* 0x000000013c337824 */ /* 0x000fe200008e0633 */
[----:B------:R-:W-:Y:S01]  /*d340*/  SEL R62, R46, RZ, P2 ;  /* 0x000000ff2e3e7207 */ /* 0x000fe20001000000 */
[----:B------:R-:W-:Y:S01]  /*d350*/  IMAD.X R61, RZ, RZ, RZ, P0 ;  /* 0x000000ffff3d7224 */ /* 0x000fe200000e06ff */
[----:B------:R-:W-:Y:S01]  /*d360*/  IADD3 RZ, P0, PT, R55, R52, RZ ;  /* 0x0000003437ff7210 */ /* 0x000fe20007f1e0ff */
[----:B------:R-:W-:Y:S01]  /*d370*/  IMAD.MOV.U32 R60, RZ, RZ, R53 ;  /* 0x000000ffff3c7224 */ /* 0x000fe200078e0035 */
[----:B------:R-:W-:Y:S01]  /*d380*/  IADD3 R65, P6, PT, R54, R65, RZ ;  /* 0x0000004136417210 */ /* 0x000fe20007fde0ff */
[----:B------:R-:W-:Y:S01]  /*d390*/  IMAD R11, R10, R20, RZ ;  /* 0x000000140a0b7224 */ /* 0x000fe200078e02ff */
[----:B------:R-:W-:Y:S01]  /*d3a0*/  IADD3.X R52, PT, PT, R51, RZ, RZ, P5, P4 ;  /* 0x000000ff33347210 */ /* 0x000fe20002fe84ff */
[----:B------:R-:W-:Y:S01]  /*d3b0*/  IMAD.WIDE.U32.X R60, R63, R18, R60, P0 ;  /* 0x000000123f3c7225 */ /* 0x000fe200000e043c */
[----:B------:R-:W-:-:S02]  /*d3c0*/  ISETP.GE.U32.AND P1, PT, R54, R59, PT ;  /* 0x0000003b3600720c */ /* 0x000fc40003f26070 */
[----:B------:R-:W-:Y:S01]  /*d3d0*/  ISETP.GE.U32.AND P0, PT, R65, R54, PT ;  /* 0x000000364100720c */ /* 0x000fe20003f06070 */
[----:B------:R-:W-:Y:S01]  /*d3e0*/  IMAD.WIDE.U32 R54, R64, R20, RZ ;  /* 0x0000001440367225 */ /* 0x000fe200078e00ff */
[----:B------:R-:W-:-:S03]  /*d3f0*/  ISETP.GE.U32.AND.EX P1, PT, R52, R51, PT, P1 ;  /* 0x000000333400720c */ /* 0x000fc60003f26110 */
[----:B------:R-:W-:Y:S01]  /*d400*/  IMAD.X R71, R52, 0x1, R71, P6 ;  /* 0x0000000134477824 */ /* 0x000fe200030e0647 */
[----:B------:R-:W-:Y:S01]  /*d410*/  IADD3 R60, P4, PT, R60, R54, RZ ;  /* 0x000000363c3c7210 */ /* 0x000fe20007f9e0ff */
[----:B------:R-:W-:Y:S01]  /*d420*/  IMAD.WIDE.U32 R58, R18, R64, RZ ;  /* 0x00000040123a7225 */ /* 0x000fe200078e00ff */
[----:B------:R-:W-:Y:S02]  /*d430*/  SEL R51, RZ, 0x1, P1 ;  /* 0x00000001ff337807 */ /* 0x000fe40000800000 */
[----:B------:R-:W-:Y:S01]  /*d440*/  ISETP.GE.U32.AND.EX P6, PT, R71, R52, PT, P0 ;  /* 0x000000344700720c */ /* 0x000fe20003fc6100 */
[----:B------:R-:W-:Y:S01]  /*d450*/  IMAD.WIDE.U32 R52, R20, R64, RZ ;  /* 0x0000004014347225 */ /* 0x000fe200078e00ff */
[----:B------:R-:W-:Y:S02]  /*d460*/  ISETP.GE.U32.AND P0, PT, R60, R54, PT ;  /* 0x000000363c00720c */ /* 0x000fe40003f06070 */
[----:B------:R-:W-:Y:S01]  /*d470*/  SEL R54, RZ, 0x1, P6 ;  /* 0x00000001ff367807 */ /* 0x000fe20003000000 */
[----:B------:R-:W-:-:S03]  /*d480*/  IMAD.WIDE.U32 R58, P5, R10, R20, R58 ;  /* 0x000000140a3a7225 */ /* 0x000fc600078a003a */
[----:B------:R-:W-:Y:S01]  /*d490*/  IADD3 R54, P6, PT, R54, R51, RZ ;  /* 0x0000003336367210 */ /* 0x000fe20007fde0ff */
[----:B------:R-:W-:Y:S01]  /*d4a0*/  IMAD R11, R64, R18, R11 ;  /* 0x00000012400b7224 */ /* 0x000fe200078e020b */
[----:B------:R-:W-:Y:S01]  /*d4b0*/  IADD3 RZ, P1, PT, R53, R58, RZ ;  /* 0x0000003a35ff7210 */ /* 0x000fe20007f3e0ff */
[----:B------:R-:W-:Y:S01]  /*d4c0*/  IMAD.WIDE.U32 R52, R17, R9, RZ ;  /* 0x0000000911347225 */ /* 0x000fe200078e00ff */
[----:B------:R-:W-:-:S03]  /*d4d0*/  SEL R58, RZ, 0xffffffff, !P3 ;  /* 0xffffffffff3a7807 */ /* 0x000fc60005800000 */
[----:B------:R-:W-:Y:S02]  /*d4e0*/  IMAD.IADD R11, R55, 0x1, R11 ;  /* 0x00000001370b7824 */ /* 0x000fe400078e020b */
[----:B------:R-:W-:Y:S01]  /*d4f0*/  IMAD.X R51, RZ, RZ, RZ, P6 ;  /* 0x000000ffff337224 */ /* 0x000fe200030e06ff */
[--C-:B------:R-:W-:Y:S01]  /*d500*/  IADD3 R57, P3, P6, R54, R57, R58.reuse ;  /* 0x0000003936397210 */ /* 0x100fe20007e7e03a */
[----:B------:R-:W-:Y:S02]  /*d510*/  IMAD.X R61, R11, 0x1, R61, P4 ;  /* 0x000000010b3d7824 */ /* 0x000fe400020e063d */
[----:B------:R-:W-:Y:S01]  /*d520*/  IMAD.X R55, RZ, RZ, RZ, P5 ;  /* 0x000000ffff377224 */ /* 0x000fe200028e06ff */
[----:B------:R-:W-:Y:S01]  /*d530*/  IADD3.X R70, PT, PT, R51, R70, R58, P3, P6 ;  /* 0x0000004633467210 */ /* 0x000fe20001fec43a */
[----:B------:R-:W-:Y:S01]  /*d540*/  IMAD.MOV.U32 R54, RZ, RZ, R59 ;  /* 0x000000ffff367224 */ /* 0x000fe200078e003b */
[----:B------:R-:W-:Y:S01]  /*d550*/  ISETP.GE.U32.AND.EX P0, PT, R61, R11, PT, P0 ;  /* 0x0000000b3d00720c */ /* 0x000fe20003f06100 */
[----:B------:R-:W-:-:S02]  /*d560*/  IMAD R51, R71, R20, RZ ;  /* 0x0000001447337224 */ /* 0x000fc400078e02ff */
[----:B------:R-:W-:Y:S01]  /*d570*/  IMAD.WIDE.U32.X R54, R10, R18, R54, P1 ;  /* 0x000000120a367225 */ /* 0x000fe200008e0436 */
[----:B------:R-:W-:-:S03]  /*d580*/  SEL R11, RZ, 0x1, P0 ;  /* 0x00000001ff0b7807 */ /* 0x000fc60000000000 */
[----:B------:R-:W-:-:S04]  /*d590*/  IMAD.WIDE.U32 R58, R65, R20, RZ ;  /* 0x00000014413a7225 */ /* 0x000fc800078e00ff */
[----:B------:R-:W-:Y:S01]  /*d5a0*/  IMAD.WIDE.U32 R66, P4, R63, R17, R66 ;  /* 0x000000113f427225 */ /* 0x000fe20007880042 */
[----:B------:R-:W-:-:S03]  /*d5b0*/  IADD3 R54, P0, P6, R58, R54, R11 ;  /* 0x000000363a367210 */ /* 0x000fc60007e1e00b */
[----:B------:R-:W-:Y:S01]  /*d5c0*/  IMAD R51, R65, R18, R51 ;  /* 0x0000001241337224 */ /* 0x000fe200078e0233 */
[----:B------:R-:W-:Y:S01]  /*d5d0*/  IADD3 RZ, P5, PT, R53, R66, RZ ;  /* 0x0000004235ff7210 */ /* 0x000fe20007fbe0ff */
[----:B------:R-:W-:-:S04]  /*d5e0*/  IMAD.WIDE.U32 R52, R20, R65, RZ ;  /* 0x0000004114347225 */ /* 0x000fc800078e00ff */
[----:B------:R-:W-:Y:S02]  /*d5f0*/  IMAD.IADD R11, R59, 0x1, R51 ;  /* 0x000000013b0b7824 */ /* 0x000fe400078e0233 */
[----:B------:R-:W-:-:S03]  /*d600*/  IMAD.WIDE.U32 R68, R18, R65, RZ ;  /* 0x0000004112447225 */ /* 0x000fc600078e00ff */
[----:B------:R-:W-:Y:S01]  /*d610*/  IADD3.X R55, PT, PT, R11, R55, RZ, P0, P6 ;  /* 0x000000370b377210 */ /* 0x000fe200007ec4ff */
[-C--:B------:R-:W-:Y:S01]  /*d620*/  IMAD R52, R63, R17.reuse, RZ ;  /* 0x000000113f347224 */ /* 0x080fe200078e02ff */
[----:B------:R-:W-:Y:S01]  /*d630*/  ISETP.GE.U32.AND P0, PT, R54, R58, PT ;  /* 0x0000003a3600720c */ /* 0x000fe20003f06070 */
[----:B------:R-:W-:-:S03]  /*d640*/  IMAD.WIDE.U32 R58, R9, R17, R60 ;  /* 0x00000011093a7225 */ /* 0x000fc600078e003c */
[----:B------:R-:W-:Y:S01]  /*d650*/  ISETP.GE.U32.AND.EX P0, PT, R55, R11, PT, P0 ;  /* 0x0000000b3700720c */ /* 0x000fe20003f06100 */
[----:B------:R-:W-:Y:S01]  /*d660*/  IMAD R51, R9, R21, R52 ;  /* 0x0000001509337224 */ /* 0x000fe200078e0234 */
[----:B------:R-:W-:Y:S01]  /*d670*/  ISETP.GE.U32.AND P6, PT, R58, R60, PT ;  /* 0x0000003c3a00720c */ /* 0x000fe20003fc6070 */
[----:B------:R-:W-:-:S04]  /*d680*/  IMAD.WIDE.U32 R68, P1, R71, R20, R68 ;  /* 0x0000001447447225 */ /* 0x000fc80007820044 */
[----:B------:R-:W-:Y:S01]  /*d690*/  IMAD.IADD R51, R59, 0x1, R51 ;  /* 0x000000013b337824 */ /* 0x000fe200078e0233 */
[----:B------:R-:W-:Y:S01]  /*d6a0*/  IADD3 RZ, P3, PT, R53, R68, RZ ;  /* 0x0000004435ff7210 */ /* 0x000fe20007f7e0ff */
[----:B------:R-:W-:Y:S01]  /*d6b0*/  IMAD.X R53, RZ, RZ, RZ, P4 ;  /* 0x000000ffff357224 */ /* 0x000fe200020e06ff */
[----:B------:R-:W-:Y:S01]  /*d6c0*/  IADD3 R57, P4, PT, R57, R62, RZ ;  /* 0x0000003e39397210 */ /* 0x000fe20007f9e0ff */
[----:B------:R-:W-:Y:S01]  /*d6d0*/  IMAD.MOV.U32 R52, RZ, RZ, R67 ;  /* 0x000000ffff347224 */ /* 0x000fe200078e0043 */
[----:B------:R-:W-:Y:S01]  /*d6e0*/  ISETP.GE.U32.AND.EX P6, PT, R51, R61, PT, P6 ;  /* 0x0000003d3300720c */ /* 0x000fe20003fc6160 */
[----:B------:R-:W-:-:S03]  /*d6f0*/  IMAD.WIDE.U32 R60, R64, R17, R54 ;  /* 0x00000011403c7225 */ /* 0x000fc600078e0036 */
[----:B------:R-:W-:Y:S01]  /*d700*/  SEL R11, RZ, 0x1, P6 ;  /* 0x00000001ff0b7807 */ /* 0x000fe20003000000 */
[----:B------:R-:W-:-:S04]  /*d710*/  IMAD.WIDE.U32.X R52, R63, R21, R52, P5 ;  /* 0x000000153f347225 */ /* 0x000fc800028e0434 */
[----:B------:R-:W-:Y:S01]  /*d720*/  IMAD R62, R10, R17, RZ ;  /* 0x000000110a3e7224 */ /* 0x000fe200078e02ff */
[----:B------:R-:W-:Y:S01]  /*d730*/  IADD3 R52, P5, P6, R60, R52, R11 ;  /* 0x000000343c347210 */ /* 0x000fe20007ebe00b */
[----:B------:R-:W-:Y:S01]  /*d740*/  IMAD.MOV.U32 R66, RZ, RZ, R69 ;  /* 0x000000ffff427224 */ /* 0x000fe200078e0045 */
[----:B------:R-:W-:Y:S01]  /*d750*/  SEL R69, R47, RZ, P2 ;  /* 0x000000ff2f457207 */ /* 0x000fe20001000000 */
[----:B------:R-:W-:Y:S01]  /*d760*/  IMAD R73, R64, R21, R62 ;  /* 0x0000001540497224 */ /* 0x000fe200078e023e */
[----:B------:R-:W-:Y:S01]  /*d770*/  ISETP.GE.U32.AND P2, PT, R52, R60, PT ;  /* 0x0000003c3400720c */ /* 0x000fe20003f46070 */
[----:B------:R-:W-:Y:S01]  /*d780*/  IMAD.X R67, RZ, RZ, RZ, P1 ;  /* 0x000000ffff437224 */ /* 0x000fe200008e06ff */
[----:B------:R-:W-:Y:S01]  /*d790*/  ISETP.GE.U32.AND P1, PT, R60, R54, PT ;  /* 0x000000363c00720c */ /* 0x000fe20003f26070 */
[----:B------:R-:W-:Y:S01]  /*d7a0*/  IMAD.X R70, R70, 0x1, R69, P4 ;  /* 0x0000000146467824 */ /* 0x000fe200020e0645 */
[----:B------:R-:W-:Y:S01]  /*d7b0*/  SEL R69, RZ, 0x1, P0 ;  /* 0x00000001ff457807 */ /* 0x000fe20000000000 */
[----:B------:R-:W-:-:S02]  /*d7c0*/  IMAD.IADD R11, R61, 0x1, R73 ;  /* 0x000000013d0b7824 */ /* 0x000fc400078e0249 */
[----:B------:R-:W-:-:S03]  /*d7d0*/  IMAD.WIDE.U32.X R66, R71, R18, R66, P3 ;  /* 0x0000001247427225 */ /* 0x000fc600018e0442 */
[----:B------:R-:W-:Y:S01]  /*d7e0*/  IADD3.X R53, PT, PT, R11, R53, RZ, P5, P6 ;  /* 0x000000350b357210 */ /* 0x000fe20002fec4ff */
[-C--:B------:R-:W-:Y:S01]  /*d7f0*/  IMAD.WIDE.U32 R60, R57, R20.reuse, RZ ;  /* 0x00000014393c7225 */ /* 0x080fe200078e00ff */
[----:B------:R-:W-:Y:S02]  /*d800*/  ISETP.GE.U32.AND.EX P1, PT, R11, R55, PT, P1 ;  /* 0x000000370b00720c */ /* 0x000fe40003f26110 */
[----:B------:R-:W-:Y:S01]  /*d810*/  ISETP.GE.U32.AND.EX P2, PT, R53, R11, PT, P2 ;  /* 0x0000000b3500720c */ /* 0x000fe20003f46120 */
[----:B------:R-:W-:Y:S01]  /*d820*/  IMAD R54, R70, R20, RZ ;  /* 0x0000001446367224 */ /* 0x000fe200078e02ff */
[----:B------:R-:W-:Y:S01]  /*d830*/  IADD3 R68, P3, P4, R60, R66, R69 ;  /* 0x000000423c447210 */ /* 0x000fe20007c7e045 */
[----:B------:R-:W-:Y:S01]  /*d840*/  IMAD.WIDE.U32 R72, R20, R57, RZ ;  /* 0x0000003914487225 */ /* 0x000fe200078e00ff */
[----:B------:R-:W-:Y:S02]  /*d850*/  SEL R11, RZ, 0x1, P1 ;  /* 0x00000001ff0b7807 */ /* 0x000fe40000800000 */
[----:B------:R-:W-:Y:S01]  /*d860*/  ISETP.GE.U32.AND P0, PT, R68, R60, PT ;  /* 0x0000003c4400720c */ /* 0x000fe20003f06070 */
[----:B------:R-:W-:-:S02]  /*d870*/  IMAD R69, R57, R18, R54 ;  /* 0x0000001239457224 */ /* 0x000fc400078e0236 */
[----:B------:R-:W-:-:S04]  /*d880*/  IMAD.WIDE.U32 R74, R17, R64, RZ ;  /* 0x00000040114a7225 */ /* 0x000fc800078e00ff */
[----:B------:R-:W-:Y:S02]  /*d890*/  IMAD.IADD R66, R61, 0x1, R69 ;  /* 0x000000013d427824 */ /* 0x000fe400078e0245 */
[----:B------:R-:W-:-:S03]  /*d8a0*/  IMAD.WIDE.U32 R60, R18, R57, RZ ;  /* 0x00000039123c7225 */ /* 0x000fc600078e00ff */
[----:B------:R-:W-:Y:S02]  /*d8b0*/  IADD3.X R69, PT, PT, R66, R67, RZ, P3, P4 ;  /* 0x0000004342457210 */ /* 0x000fe40001fe84ff */
[----:B------:R-:W-:Y:S01]  /*d8c0*/  SEL R67, RZ, 0x1, P2 ;  /* 0x00000001ff437807 */ /* 0x000fe20001000000 */
[----:B------:R-:W-:Y:S01]  /*d8d0*/  IMAD.WIDE.U32 R60, P3, R70, R20, R60 ;  /* 0x00000014463c7225 */ /* 0x000fe2000786003c */
[----:B------:R-:W-:-:S03]  /*d8e0*/  ISETP.GE.U32.AND.EX P0, PT, R69, R66, PT, P0 ;  /* 0x000000424500720c */ /* 0x000fc60003f06100 */
[----:B------:R-:W-:Y:S01]  /*d8f0*/  IMAD.MOV.U32 R66, RZ, RZ, R61 ;  /* 0x000000ffff427224 */ /* 0x000fe200078e003d */
[----:B------:R-:W-:Y:S01]  /*d900*/  IADD3 RZ, P4, PT, R73, R60, RZ ;  /* 0x0000003c49ff7210 */ /* 0x000fe20007f9e0ff */
[----:B------:R-:W-:-:S04]  /*d910*/  IMAD.WIDE.U32 R72, R21, R64, RZ ;  /* 0x0000004015487225 */ /* 0x000fc800078e00ff */
[-C--:B------:R-:W-:Y:S02]  /*d920*/  IMAD R60, R71, R17.reuse, RZ ;  /* 0x00000011473c7224 */ /* 0x080fe400078e02ff */
[----:B------:R-:W-:-:S04]  /*d930*/  IMAD.WIDE.U32 R72, P6, R10, R17, R72 ;  /* 0x000000110a487225 */ /* 0x000fc800078c0048 */
[----:B------:R-:W-:Y:S01]  /*d940*/  IMAD.X R55, RZ, RZ, RZ, P6 ;  /* 0x000000ffff377224 */ /* 0x000fe200030e06ff */
[----:B------:R-:W-:Y:S01]  /*d950*/  IADD3 RZ, P5, PT, R75, R72, RZ ;  /* 0x000000484bff7210 */ /* 0x000fe20007fbe0ff */
[----:B------:R-:W-:Y:S01]  /*d960*/  IMAD.MOV.U32 R54, RZ, RZ, R73 ;  /* 0x000000ffff367224 */ /* 0x000fe200078e0049 */
[----:B------:R-:W-:-:S03]  /*d970*/  SEL R75, RZ, 0x1, P0 ;  /* 0x00000001ff4b7807 */ /* 0x000fc60000000000 */
[----:B------:R-:W-:-:S04]  /*d980*/  IMAD.WIDE.U32.X R72, R10, R21, R54, P5 ;  /* 0x000000150a487225 */ /* 0x000fc800028e0436 */
[----:B------:R-:W-:Y:S01]  /*d990*/  IMAD.WIDE.U32 R54, R65, R17, R68 ;  /* 0x0000001141367225 */ /* 0x000fe200078e0044 */
[----:B------:R-:W-:-:S04]  /*d9a0*/  IADD3 R67, P1, P2, R67, R72, R11 ;  /* 0x0000004843437210 */ /* 0x000fc80007a3e00b */
[----:B------:R-:W-:Y:S01]  /*d9b0*/  IADD3.X R11, PT, PT, RZ, R73, RZ, P1, P2 ;  /* 0x00000049ff0b7210 */ /* 0x000fe20000fe44ff */
[----:B------:R-:W-:Y:S01]  /*d9c0*/  IMAD R73, R65, R21, R60 ;  /* 0x0000001541497224 */ /* 0x000fe200078e023c */
[----:B------:R-:W-:Y:S01]  /*d9d0*/  IADD3 R60, P5, PT, R67, R54, RZ ;  /* 0x00000036433c7210 */ /* 0x000fe20007fbe0ff */
[----:B------:R-:W-:Y:S01]  /*d9e0*/  IMAD.X R67, RZ, RZ, RZ, P3 ;  /* 0x000000ffff437224 */ /* 0x000fe200018e06ff */
[----:B------:R-:W-:Y:S01]  /*d9f0*/  ISETP.GE.U32.AND P1, PT, R54, R68, PT ;  /* 0x000000443600720c */ /* 0x000fe20003f26070 */
[----:B------:R-:W-:Y:S01]  /*da00*/  IMAD.IADD R62, R55, 0x1, R73 ;  /* 0x00000001373e7824 */ /* 0x000fe200078e0249 */
[----:B------:R-:W-:Y:S01]  /*da10*/  ISETP.GE.U32.AND P2, PT, R60, R54, PT ;  /* 0x000000363c00720c */ /* 0x000fe20003f46070 */
[----:B------:R-:W-:-:S03]  /*da20*/  IMAD.WIDE.U32.X R66, R70, R18, R66, P4 ;  /* 0x0000001246427225 */ /* 0x000fc600020e0442 */
[----:B------:R-:W-:Y:S01]  /*da30*/  ISETP.GE.U32.AND.EX P1, PT, R62, R69, PT, P1 ;  /* 0x000000453e00720c */ /* 0x000fe20003f26110 */
[----:B------:R-:W-:Y:S01]  /*da40*/  IMAD.WIDE.U32 R72, R21, R65, RZ ;  /* 0x0000004115487225 */ /* 0x000fe200078e00ff */
[----:B------:R-:W-:-:S03]  /*da50*/  IADD3 R74, P0, PT, R75, R66, RZ ;  /* 0x000000424b4a7210 */ /* 0x000fc60007f1e0ff */
[----:B------:R-:W-:-:S04]  /*da60*/  IMAD.WIDE.U32 R54, R17, R65, RZ ;  /* 0x0000004111367225 */ /* 0x000fc800078e00ff */
[----:B------:R-:W-:-:S04]  /*da70*/  IMAD.WIDE.U32 R72, P6, R71, R17, R72 ;  /* 0x0000001147487225 */ /* 0x000fc800078c0048 */
[----:B------:R-:W-:Y:S01]  /*da80*/  IMAD.X R61, R62, 0x1, R11, P5 ;  /* 0x000000013e3d7824 */ /* 0x000fe200028e060b */
[----:B------:R-:W-:Y:S01]  /*da90*/  IADD3 RZ, P3, PT, R55, R72, RZ ;  /* 0x0000004837ff7210 */ /* 0x000fe20007f7e0ff */
[----:B------:R-:W-:Y:S02]  /*daa0*/  IMAD.X R75, RZ, RZ, R67, P0 ;  /* 0x000000ffff4b7224 */ /* 0x000fe400000e0643 */
[----:B------:R-:W-:Y:S01]  /*dab0*/  IMAD.WIDE.U32 R66, R21, R57, RZ ;  /* 0x0000003915427225 */ /* 0x000fe200078e00ff */
[----:B------:R-:W-:-:S03]  /*dac0*/  ISETP.GE.U32.AND.EX P2, PT, R61, R62, PT, P2 ;  /* 0x0000003e3d00720c */ /* 0x000fc60003f46120 */
[----:B------:R-:W-:Y:S01]  /*dad0*/  IMAD.X R69, RZ, RZ, RZ, P6 ;  /* 0x000000ffff457224 */ /* 0x000fe200030e06ff */
[----:B------:R-:W-:Y:S01]  /*dae0*/  SEL R11, RZ, 0x1, P2 ;  /* 0x00000001ff0b7807 */ /* 0x000fe20001000000 */
[----:B------:R-:W-:Y:S02]  /*daf0*/  IMAD.MOV.U32 R68, RZ, RZ, R73 ;  /* 0x000000ffff447224 */ /* 0x000fe400078e0049 */
[----:B------:R-:W-:-:S04]  /*db00*/  IMAD.WIDE.U32 R66, P4, R70, R17, R66 ;  /* 0x0000001146427225 */ /* 0x000fc80007880042 */
[----:B------:R-:W-:Y:S01]  /*db10*/  IMAD.WIDE.U32 R54, R17, R57, RZ ;  /* 0x0000003911367225 */ /* 0x000fe200078e00ff */
[----:B------:R-:W-:-:S03]  /*db20*/  SEL R54, RZ, 0x1, P1 ;  /* 0x00000001ff367807 */ /* 0x000fc60000800000 */
[----:B------:R-:W-:Y:S01]  /*db30*/  IMAD.WIDE.U32.X R68, R71, R21, R68, P3 ;  /* 0x0000001547447225 */ /* 0x000fe200018e0444 */
[----:B------:R-:W-:-:S03]  /*db40*/  IADD3 RZ, P0, PT, R55, R66, RZ ;  /* 0x0000004237ff7210 */ /* 0x000fc60007f1e0ff */
[-C--:B------:R-:W-:Y:S01]  /*db50*/  IMAD R62, R70, R17.reuse, RZ ;  /* 0x00000011463e7224 */ /* 0x080fe200078e02ff */
[----:B------:R-:W-:Y:S01]  /*db60*/  IADD3 R11, P1, P6, R11, R68, R54 ;  /* 0x000000440b0b7210 */ /* 0x000fe20007e3e036 */
[----:B------:R-:W-:-:S04]  /*db70*/  IMAD.WIDE.U32 R54, R57, R17, R74 ;  /* 0x0000001139367225 */ /* 0x000fc800078e004a */
[----:B------:R-:W-:Y:S01]  /*db80*/  IMAD.WIDE.U32 R72, R23, R9, RZ ;  /* 0x0000000917487225 */ /* 0x000fe200078e00ff */
[----:B------:R-:W-:Y:S02]  /*db90*/  IADD3 R68, P5, PT, R11, R54, RZ ;  /* 0x000000360b447210 */ /* 0x000fe40007fbe0ff */
[----:B------:R-:W-:Y:S01]  /*dba0*/  ISETP.GE.U32.AND P3, PT, R54, R74, PT ;  /* 0x0000004a3600720c */ /* 0x000fe20003f66070 */
[----:B------:R-:W-:Y:S01]  /*dbb0*/  IMAD R17, R57, R21, R62 ;  /* 0x0000001539117224 */ /* 0x000fe200078e023e */
[----:B------:R-:W-:Y:S01]  /*dbc0*/  ISETP.GE.U32.AND P2, PT, R68, R54, PT ;  /* 0x000000364400720c */ /* 0x000fe20003f46070 */
[----:B------:R-:W-:Y:S01]  /*dbd0*/  IMAD R62, R63, R19, RZ ;  /* 0x000000133f3e7224 */ /* 0x000fe200078e02ff */
[----:B------:R-:W-:Y:S01]  /*dbe0*/  IADD3.X R11, PT, PT, RZ, R69, RZ, P1, P6 ;  /* 0x00000045ff0b7210 */ /* 0x000fe20000fec4ff */
[----:B------:R-:W-:Y:S02]  /*dbf0*/  IMAD.IADD R17, R55, 0x1, R17 ;  /* 0x0000000137117824 */ /* 0x000fe400078e0211 */
[----:B------:R-:W-:-:S03]  /*dc00*/  IMAD.WIDE.U32 R72, P1, R63, R19, R72 ;  /* 0x000000133f487225 */ /* 0x000fc60007820048 */
[----:B------:R-:W-:Y:S01]  /*dc10*/  ISETP.GE.U32.AND.EX P3, PT, R17, R75, PT, P3 ;  /* 0x0000004b1100720c */ /* 0x000fe20003f66130 */
[----:B------:R-:W-:-:S04]  /*dc20*/  IMAD.WIDE.U32 R54, R19, R9, RZ ;  /* 0x0000000913367225 */ /* 0x000fc800078e00ff */
[----:B------:R-:W-:Y:S01]  /*dc30*/  IMAD R77, R9, R23, R62 ;  /* 0x00000017094d7224 */ /* 0x000fe200078e023e */
[----:B------:R-:W-:Y:S01]  /*dc40*/  IADD3 RZ, P6, PT, R55, R72, RZ ;  /* 0x0000004837ff7210 */ /* 0x000fe20007fde0ff */
[----:B------:R-:W-:-:S04]  /*dc50*/  IMAD.WIDE.U32 R54, R9, R19, R52 ;  /* 0x0000001309367225 */ /* 0x000fc800078e0034 */
[----:B------:R-:W-:Y:S01]  /*dc60*/  IMAD.X R69, R17, 0x1, R11, P5 ;  /* 0x0000000111457824 */ /* 0x000fe200028e060b */
[----:B------:R-:W-:Y:S01]  /*dc70*/  ISETP.GE.U32.AND P5, PT, R54, R52, PT ;  /* 0x000000343600720c */ /* 0x000fe20003fa6070 */
[----:B------:R-:W-:Y:S02]  /*dc80*/  IMAD.IADD R11, R55, 0x1, R77 ;  /* 0x00000001370b7824 */ /* 0x000fe400078e024d */
[----:B------:R-:W-:Y:S01]  /*dc90*/  IMAD.X R75, RZ, RZ, RZ, P1 ;  /* 0x000000ffff4b7224 */ /* 0x000fe200008e06ff */
[----:B------:R-:W-:Y:S01]  /*dca0*/  ISETP.GE.U32.AND.EX P2, PT, R69, R17, PT, P2 ;  /* 0x000000114500720c */ /* 0x000fe20003f46120 */
[----:B------:R-:W-:Y:S01]  /*dcb0*/  IMAD.MOV.U32 R74, RZ, RZ, R73 ;  /* 0x000000ffff4a7224 */ /* 0x000fe200078e0049 */
[----:B------:R-:W-:Y:S01]  /*dcc0*/  ISETP.GE.U32.AND.EX P5, PT, R11, R53, PT, P5 ;  /* 0x000000350b00720c */ /* 0x000fe20003fa6150 */
[----:B------:R-:W-:-:S03]  /*dcd0*/  IMAD.WIDE.U32 R52, R64, R19, R60 ;  /* 0x0000001340347225 */ /* 0x000fc600078e003c */
[----:B------:R-:W-:Y:S01]  /*dce0*/  SEL R17, RZ, 0x1, P5 ;  /* 0x00000001ff117807 */ /* 0x000fe20002800000 */
[----:B------:R-:W-:Y:S01]  /*dcf0*/  IMAD.WIDE.U32.X R74, R63, R23, R74, P6 ;  /* 0x000000173f4a7225 */ /* 0x000fe200030e044a */
[----:B------:R-:W-:-:S03]  /*dd00*/  ISETP.GE.U32.AND P1, PT, R52, R60, PT ;  /* 0x0000003c3400720c */ /* 0x000fc60003f26070 */
[----:B------:R-:W-:Y:S01]  /*dd10*/  IMAD R60, R10, R19, RZ ;  /* 0x000000130a3c7224 */ /* 0x000fe200078e02ff */
[----:B------:R-:W-:Y:S01]  /*dd20*/  IADD3 R66, P5, P6, R52, R74, R17 ;  /* 0x0000004a34427210 */ /* 0x000fe20007ebe011 */
[----:B------:R-:W-:Y:S02]  /*dd30*/  IMAD.X R73, RZ, RZ, RZ, P4 ;  /* 0x000000ffff497224 */ /* 0x000fe400020e06ff */
[----:B------:R-:W-:Y:S01]  /*dd40*/  IMAD R77, R64, R23, R60 ;  /* 0x00000017404d7224 */ /* 0x000fe200078e023c */
[----:B------:R-:W-:Y:S01]  /*dd50*/  ISETP.GE.U32.AND P4, PT, R66, R52, PT ;  /* 0x000000344200720c */ /* 0x000fe20003f86070 */
[----:B------:R-:W-:Y:S01]  /*dd60*/  IMAD.MOV.U32 R72, RZ, RZ, R67 ;  /* 0x000000ffff487224 */ /* 0x000fe200078e0043 */
[----:B------:R-:W-:Y:S01]  /*dd70*/  SEL R60, RZ, 0x1, P3 ;  /* 0x00000001ff3c7807 */ /* 0x000fe20001800000 */
[----:B------:R-:W-:Y:S02]  /*dd80*/  IMAD.IADD R17, R53, 0x1, R77 ;  /* 0x0000000135117824 */ /* 0x000fe400078e024d */
[----:B------:R-:W-:Y:S01]  /*dd90*/  IMAD.WIDE.U32.X R76, R70, R21, R72, P0 ;  /* 0x00000015464c7225 */ /* 0x000fe200000e0448 */
[----:B------:R-:W-:-:S02]  /*dda0*/  SEL R21, RZ, 0x1, P2 ;  /* 0x00000001ff157807 */ /* 0x000fc40001000000 */
[----:B------:R-:W-:Y:S01]  /*ddb0*/  IADD3.X R67, PT, PT, R17, R75, RZ, P5, P6 ;  /* 0x0000004b11437210 */ /* 0x000fe20002fec4ff */
[----:B------:R-:W-:Y:S01]  /*ddc0*/  IMAD.WIDE.U32 R72, R23, R64, RZ ;  /* 0x0000004017487225 */ /* 0x000fe200078e00ff */
[----:B------:R-:W-:Y:S02]  /*ddd0*/  IADD3 R60, P3, P5, R21, R76, R60 ;  /* 0x0000004c153c7210 */ /* 0x000fe40007d7e03c */
        /* <DEDUP_REMOVED lines=16> */
[----:B------:R-:W-:Y:S02]  /*dee0*/  IADD3 R62, P5, PT, R17, R52, RZ ;  /* 0x00000034113e7210 */ /* 0x000fe40007fbe0ff */
[----:B------:R-:W-:Y:S01]  /*def0*/  ISETP.GE.U32.AND P4, PT, R52, R68, PT ;  /* 0x000000443400720c */ /* 0x000fe20003f86070 */
[----:B------:R-:W-:Y:S01]  /*df00*/  IMAD R73, R65, R23, R18 ;  /* 0x0000001741497224 */ /* 0x000fe200078e0212 */
[----:B------:R-:W-:Y:S02]  /*df10*/  ISETP.GE.U32.AND P0, PT, R62, R52, PT ;  /* 0x000000343e00720c */ /* 0x000fe40003f06070 */
[----:B------:R-:W-:Y:S01]  /*df20*/  IADD3.X R18, PT, PT, RZ, R75, RZ, P3, P6 ;  /* 0x0000004bff127210 */ /* 0x000fe20001fec4ff */
[----:B------:R-:W-:Y:S02]  /*df30*/  IMAD.IADD R74, R53, 0x1, R73 ;  /* 0x00000001354a7824 */ /* 0x000fe400078e0249 */
[----:B------:R-:W-:-:S03]  /*df40*/  IMAD.WIDE.U32 R52, R56, R9, RZ ;  /* 0x0000000938347225 */ /* 0x000fc600078e00ff */
[----:B------:R-:W-:Y:S01]  /*df50*/  ISETP.GE.U32.AND.EX P4, PT, R74, R69, PT, P4 ;  /* 0x000000454a00720c */ /* 0x000fe20003f86140 */
[----:B------:R-:W-:-:S04]  /*df60*/  IMAD.WIDE.U32 R72, R22, R9, RZ ;  /* 0x0000000916487225 */ /* 0x000fc800078e00ff */
[----:B------:R-:W-:-:S04]  /*df70*/  IMAD.WIDE.U32 R52, P2, R63, R22, R52 ;  /* 0x000000163f347225 */ /* 0x000fc80007840034 */
[----:B------:R-:W-:Y:S01]  /*df80*/  IMAD.X R69, RZ, RZ, RZ, P2 ;  /* 0x000000ffff457224 */ /* 0x000fe200010e06ff */
[----:B------:R-:W-:Y:S01]  /*df90*/  IADD3 RZ, P1, PT, R73, R52, RZ ;  /* 0x0000003449ff7210 */ /* 0x000fe20007f3e0ff */
[----:B------:R-:W-:-:S04]  /*dfa0*/  IMAD.WIDE.U32 R72, R56, R64, RZ ;  /* 0x0000004038487225 */ /* 0x000fc800078e00ff */
[----:B------:R-:W-:Y:S02]  /*dfb0*/  IMAD.MOV.U32 R68, RZ, RZ, R53 ;  /* 0x000000ffff447224 */ /* 0x000fe400078e0035 */
[----:B------:R-:W-:-:S04]  /*dfc0*/  IMAD.WIDE.U32 R72, P2, R10, R22, R72 ;  /* 0x000000160a487225 */ /* 0x000fc80007840048 */
[----:B------:R-:W-:-:S04]  /*dfd0*/  IMAD.WIDE.U32 R52, R22, R64, RZ ;  /* 0x0000004016347225 */ /* 0x000fc800078e00ff */
[----:B------:R-:W-:Y:S01]  /*dfe0*/  IMAD.WIDE.U32.X R68, R63, R56, R68, P1 ;  /* 0x000000383f447225 */ /* 0x000fe200008e0444 */
[----:B------:R-:W-:-:S03]  /*dff0*/  IADD3 RZ, P3, PT, R53, R72, RZ ;  /* 0x0000004835ff7210 */ /* 0x000fc60007f7e0ff */
[-C--:B------:R-:W-:Y:S02]  /*e000*/  IMAD R63, R63, R22.reuse, RZ ;  /* 0x000000163f3f7224 */ /* 0x080fe400078e02ff */
[----:B------:R-:W-:-:S04]  /*e010*/  IMAD.WIDE.U32 R52, R9, R22, R66 ;  /* 0x0000001609347225 */ /* 0x000fc800078e0042 */
[----:B------:R-:W-:Y:S01]  /*e020*/  IMAD R17, R9, R56, R63 ;  /* 0x0000003809117224 */ /* 0x000fe200078e023f */
[----:B------:R-:W-:Y:S01]  /*e030*/  ISETP.GE.U32.AND P1, PT, R52, R66, PT ;  /* 0x000000423400720c */ /* 0x000fe20003f26070 */
[----:B------:R-:W-:Y:S01]  /*e040*/  IMAD.X R63, R74, 0x1, R18, P5 ;  /* 0x000000014a3f7824 */ /* 0x000fe200028e0612 */
[----:B------:R-:W-:Y:S01]  /*e050*/  SEL R18, RZ, 0x1, P4 ;  /* 0x00000001ff127807 */ /* 0x000fe20002000000 */
[----:B------:R-:W-:Y:S02]  /*e060*/  IMAD.IADD R17, R53, 0x1, R17 ;  /* 0x0000000135117824 */ /* 0x000fe400078e0211 */
[----:B------:R-:W-:Y:S01]  /*e070*/  IMAD.X R75, RZ, RZ, RZ, P2 ;  /* 0x000000ffff4b7224 */ /* 0x000fe200010e06ff */
[----:B------:R-:W-:Y:S01]  /*e080*/  ISETP.GE.U32.AND.EX P0, PT, R63, R74, PT, P0 ;  /* 0x0000004a3f00720c */ /* 0x000fe20003f06100 */
[----:B------:R-:W-:Y:S01]  /*e090*/  IMAD.MOV.U32 R74, RZ, RZ, R73 ;  /* 0x000000ffff4a7224 */ /* 0x000fe200078e0049 */
[----:B------:R-:W-:Y:S01]  /*e0a0*/  ISETP.GE.U32.AND.EX P1, PT, R17, R67, PT, P1 ;  /* 0x000000431100720c */ /* 0x000fe20003f26110 */
[----:B------:R-:W-:-:S02]  /*e0b0*/  IMAD R73, R10, R22, RZ ;  /* 0x000000160a497224 */ /* 0x000fc400078e02ff */
[----:B------:R-:W-:-:S04]  /*e0c0*/  IMAD.WIDE.U32 R66, R64, R22, R62 ;  /* 0x0000001640427225 */ /* 0x000fc800078e003e */
[----:B------:R-:W-:Y:S01]  /*e0d0*/  IMAD R77, R64, R56, R73 ;  /* 0x00000038404d7224 */ /* 0x000fe200078e0249 */
[----:B------:R-:W-:Y:S01]  /*e0e0*/  ISETP.GE.U32.AND P2, PT, R66, R62, PT ;  /* 0x0000003e4200720c */ /* 0x000fe20003f46070 */
[----:B------:R-:W-:Y:S01]  /*e0f0*/  IMAD.WIDE.U32.X R72, R10, R56, R74, P3 ;  /* 0x000000380a487225 */ /* 0x000fe200018e044a */
[----:B------:R-:W-:-:S04]  /*e100*/  SEL R75, RZ, 0x1, P1 ;  /* 0x00000001ff4b7807 */ /* 0x000fc80000800000 */
[----:B------:R-:W-:Y:S01]  /*e110*/  IADD3 R64, P1, P5, R66, R68, R75 ;  /* 0x0000004442407210 */ /* 0x000fe20007d3e04b */
[----:B------:R-:W-:-:S03]  /*e120*/  IMAD.IADD R75, R67, 0x1, R77 ;  /* 0x00000001434b7824 */ /* 0x000fc600078e024d */
[----:B------:R-:W-:Y:S01]  /*e130*/  ISETP.GE.U32.AND P3, PT, R64, R66, PT ;  /* 0x000000424000720c */ /* 0x000fe20003f66070 */
[----:B------:R-:W-:Y:S01]  /*e140*/  IMAD.WIDE.U32 R66, R23, R65, RZ ;  /* 0x0000004117427225 */ /* 0x000fe200078e00ff */
[C---:B------:R-:W-:Y:S02]  /*e150*/  IADD3.X R10, PT, PT, R75.reuse, R69, RZ, P1, P5 ;  /* 0x000000454b0a7210 */ /* 0x040fe40000fea4ff */
[----:B------:R-:W-:Y:S02]  /*e160*/  ISETP.GE.U32.AND.EX P1, PT, R75, R63, PT, P2 ;  /* 0x0000003f4b00720c */ /* 0x000fe40003f26120 */
[----:B------:R-:W-:Y:S01]  /*e170*/  ISETP.GE.U32.AND.EX P2, PT, R10, R75, PT, P3 ;  /* 0x0000004b0a00720c */ /* 0x000fe20003f46130 */
[----:B------:R-:W-:Y:S01]  /*e180*/  IMAD.WIDE.U32 R62, P5, R71, R19, R66 ;  /* 0x00000013473e7225 */ /* 0x000fe200078a0042 */
[----:B------:R-:W-:-:S03]  /*e190*/  SEL R74, RZ, 0x1, P1 ;  /* 0x00000001ff4a7807 */ /* 0x000fc60000800000 */
[----:B------:R-:W-:-:S04]  /*e1a0*/  IMAD.WIDE.U32 R66, R19, R65, RZ ;  /* 0x0000004113427225 */ /* 0x000fc800078e00ff */
[----:B------:R-:W-:Y:S01]  /*e1b0*/  IMAD.X R69, RZ, RZ, RZ, P5 ;  /* 0x000000ffff457224 */ /* 0x000fe200028e06ff */
[----:B------:R-:W-:Y:S01]  /*e1c0*/  IADD3 RZ, P3, PT, R67, R62, RZ ;  /* 0x0000003e43ff7210 */ /* 0x000fe20007f7e0ff */
[----:B------:R-:W-:Y:S01]  /*e1d0*/  IMAD.MOV.U32 R68, RZ, RZ, R63 ;  /* 0x000000ffff447224 */ /* 0x000fe200078e003f */
[----:B------:R-:W-:Y:S02]  /*e1e0*/  SEL R67, RZ, 0x1, P2 ;  /* 0x00000001ff437807 */ /* 0x000fe40001000000 */
[----:B------:R-:W-:Y:S01]  /*e1f0*/  SEL R63, RZ, 0x1, P0 ;  /* 0x00000001ff3f7807 */ /* 0x000fe20000000000 */
[----:B------:R-:W-:Y:S01]  /*e200*/  IMAD.WIDE.U32.X R68, R71, R23, R68, P3 ;  /* 0x0000001747447225 */ /* 0x000fe200018e0444 */
[----:B------:R-:W-:-:S03]  /*e210*/  IADD3 R74, P1, P2, R67, R72, R74 ;  /* 0x00000048434a7210 */ /* 0x000fc60007a3e04a */
[----:B------:R-:W-:Y:S01]  /*e220*/  IMAD.WIDE.U32 R66, R23, R57, RZ ;  /* 0x0000003917427225 */ /* 0x000fe200078e00ff */
[----:B------:R-:W-:Y:S02]  /*e230*/  IADD3.X R72, PT, PT, RZ, R73, RZ, P1, P2 ;  /* 0x00000049ff487210 */ /* 0x000fe40000fe44ff */
[----:B------:R-:W-:Y:S01]  /*e240*/  IADD3 R18, P1, P2, R63, R68, R18 ;  /* 0x000000443f127210 */ /* 0x000fe20007a3e012 */
[----:B------:R-:W-:-:S03]  /*e250*/  IMAD.WIDE.U32 R62, R19, R57, RZ ;  /* 0x00000039133e7225 */ /* 0x000fc600078e00ff */
        /* <DEDUP_REMOVED lines=19> */
[----:B------:R-:W-:Y:S02]  /*e390*/  IADD3 RZ, P5, PT, R69, R66, RZ ;  /* 0x0000004245ff7210 */ /* 0x000fe40007fbe0ff */
[----:B------:R-:W-:Y:S01]  /*e3a0*/  SEL R61, RZ, 0x1, P4 ;  /* 0x00000001ff3d7807 */ /* 0x000fe20002000000 */
[----:B------:R-:W-:Y:S01]  /*e3b0*/  IMAD.MOV.U32 R68, RZ, RZ, R67 ;  /* 0x000000ffff447224 */ /* 0x000fe200078e0043 */
[----:B------:R-:W-:Y:S01]  /*e3c0*/  SEL R60, RZ, 0x1, P2 ;  /* 0x00000001ff3c7807 */ /* 0x000fe20001000000 */
[-C--:B------:R-:W-:Y:S02]  /*e3d0*/  IMAD R23, R71, R22.reuse, RZ ;  /* 0x0000001647177224 */ /* 0x080fe400078e02ff */
[----:B------:R-:W-:-:S04]  /*e3e0*/  IMAD.WIDE.U32 R66, R65, R22, R18 ;  /* 0x0000001641427225 */ /* 0x000fc800078e0012 */
[----:B------:R-:W-:Y:S01]  /*e3f0*/  IMAD.X R69, RZ, RZ, RZ, P3 ;  /* 0x000000ffff457224 */ /* 0x000fe200018e06ff */
[----:B------:R-:W-:Y:S01]  /*e400*/  ISETP.GE.U32.AND P1, PT, R66, R18, PT ;  /* 0x000000124200720c */ /* 0x000fe20003f26070 */
[----:B------:R-:W-:Y:S01]  /*e410*/  IMAD R23, R65, R56, R23 ;  /* 0x0000003841177224 */ /* 0x000fe200078e0217 */
[----:B------:R-:W-:Y:S01]  /*e420*/  IADD3 R65, P3, PT, R74, R66, RZ ;  /* 0x000000424a417210 */ /* 0x000fe20007f7e0ff */
[----:B------:R-:W-:-:S03]  /*e430*/  IMAD.WIDE.U32 R74, R22, R57, RZ ;  /* 0x00000039164a7225 */ /* 0x000fc600078e00ff */
[----:B------:R-:W-:Y:S01]  /*e440*/  ISETP.GE.U32.AND P0, PT, R65, R66, PT ;  /* 0x000000424100720c */ /* 0x000fe20003f06070 */
[----:B------:R-:W-:Y:S02]  /*e450*/  IMAD.IADD R18, R67, 0x1, R23 ;  /* 0x0000000143127824 */ /* 0x000fe400078e0217 */
[----:B------:R-:W-:-:S03]  /*e460*/  IMAD.WIDE.U32 R66, R56, R57, RZ ;  /* 0x0000003938427225 */ /* 0x000fc600078e00ff */
[----:B------:R-:W-:Y:S01]  /*e470*/  ISETP.GE.U32.AND.EX P1, PT, R18, R19, PT, P1 ;  /* 0x000000131200720c */ /* 0x000fe20003f26110 */
[----:B------:R-:W-:Y:S01]  /*e480*/  IMAD.WIDE.U32.X R68, R71, R56, R68, P5 ;  /* 0x0000003847447225 */ /* 0x000fe200028e0444 */
[----:B------:R-:W-:-:S03]  /*e490*/  IADD3 R60, P5, P6, R61, R62, R60 ;  /* 0x0000003e3d3c7210 */ /* 0x000fc60007ebe03c */
[----:B------:R-:W-:Y:S01]  /*e4a0*/  IMAD.WIDE.U32 R66, P4, R70, R22, R66 ;  /* 0x0000001646427225 */ /* 0x000fe20007880042 */
[----:B------:R-:W-:-:S03]  /*e4b0*/  IADD3.X R61, PT, PT, RZ, R63, RZ, P5, P6 ;  /* 0x0000003fff3d7210 */ /* 0x000fc60002fec4ff */
[----:B------:R-:W-:Y:S01]  /*e4c0*/  IMAD R19, R70, R22, RZ ;  /* 0x0000001646137224 */ /* 0x000fe200078e02ff */
[----:B------:R-:W-:Y:S01]  /*e4d0*/  IADD3 RZ, P2, PT, R75, R66, RZ ;  /* 0x000000424bff7210 */ /* 0x000fe20007f5e0ff */
[----:B------:R-:W-:Y:S02]  /*e4e0*/  IMAD.X R66, R18, 0x1, R72, P3 ;  /* 0x0000000112427824 */ /* 0x000fe400018e0648 */
[----:B------:R-:W-:Y:S02]  /*e4f0*/  IMAD.X R63, RZ, RZ, RZ, P4 ;  /* 0x000000ffff3f7224 */ /* 0x000fe400020e06ff */
[----:B------:R-:W-:Y:S01]  /*e500*/  IMAD.MOV.U32 R62, RZ, RZ, R67 ;  /* 0x000000ffff3e7224 */ /* 0x000fe200078e0043 */
[----:B------:R-:W-:Y:S01]  /*e510*/  ISETP.GE.U32.AND.EX P0, PT, R66, R18, PT, P0 ;  /* 0x000000124200720c */ /* 0x000fe20003f06100 */
[-C--:B------:R-:W-:Y:S01]  /*e520*/  IMAD R67, R57, R56.reuse, R19 ;  /* 0x0000003839437224 */ /* 0x080fe200078e0213 */
[----:B------:R-:W-:Y:S01]  /*e530*/  SEL R18, RZ, 0x1, P1 ;  /* 0x00000001ff127807 */ /* 0x000fe20000800000 */
[----:B------:R-:W-:Y:S01]  /*e540*/  IMAD.WIDE.U32.X R70, R70, R56, R62, P2 ;  /* 0x0000003846467225 */ /* 0x000fe200010e043e */
[----:B------:R-:W-:-:S03]  /*e550*/  SEL R19, RZ, 0x1, P0 ;  /* 0x00000001ff137807 */ /* 0x000fc60000000000 */
[----:B------:R-:W-:Y:S01]  /*e560*/  IMAD.WIDE.U32 R22, R57, R22, R60 ;  /* 0x0000001639167225 */ /* 0x000fe200078e003c */
[----:B------:R-:W-:-:S03]  /*e570*/  IADD3 R19, P0, P2, R19, R68, R18 ;  /* 0x0000004413137210 */ /* 0x000fc60007a1e012 */
[----:B------:R-:W-:Y:S01]  /*e580*/  IMAD.WIDE.U32 R56, R10, 0x3d1, RZ ;  /* 0x000003d10a387825 */ /* 0x000fe200078e00ff */
[----:B------:R-:W-:Y:S02]  /*e590*/  IADD3.X R72, PT, PT, RZ, R69, RZ, P0, P2 ;  /* 0x00000045ff487210 */ /* 0x000fe400007e44ff */
[----:B------:R-:W-:Y:S01]  /*e5a0*/  IADD3 R68, P5, PT, R19, R22, RZ ;  /* 0x0000001613447210 */ /* 0x000fe20007fbe0ff */
[----:B------:R-:W-:Y:S01]  /*e5b0*/  IMAD.WIDE.U32 R18, R64, 0x3d1, RZ ;  /* 0x000003d140127825 */ /* 0x000fe200078e00ff */
[----:B------:R-:W-:Y:S02]  /*e5c0*/  ISETP.GE.U32.AND P1, PT, R22, R60, PT ;  /* 0x0000003c1600720c */ /* 0x000fe40003f26070 */
[----:B------:R-:W-:Y:S01]  /*e5d0*/  ISETP.GE.U32.AND P2, PT, R68, R22, PT ;  /* 0x000000164400720c */ /* 0x000fe20003f46070 */
[----:B------:R-:W-:-:S04]  /*e5e0*/  IMAD.WIDE.U32 R56, P0, RZ, R64, R56 ;  /* 0x00000040ff387225 */ /* 0x000fc80007800038 */
[----:B------:R-:W-:Y:S02]  /*e5f0*/  IMAD.IADD R60, R23, 0x1, R67 ;  /* 0x00000001173c7824 */ /* 0x000fe400078e0243 */
[----:B------:R-:W-:Y:S01]  /*e600*/  IMAD.X R63, RZ, RZ, RZ, P0 ;  /* 0x000000ffff3f7224 */ /* 0x000fe200000e06ff */
[----:B------:R-:W-:Y:S01]  /*e610*/  IADD3 R19, P0, PT, R19, R56, RZ ;  /* 0x0000003813137210 */ /* 0x000fe20007f1e0ff */
[----:B------:R-:W-:Y:S01]  /*e620*/  IMAD.WIDE.U32 R22, R66, 0x3d1, RZ ;  /* 0x000003d142167825 */ /* 0x000fe200078e00ff */
[----:B------:R-:W-:-:S03]  /*e630*/  ISETP.GE.U32.AND.EX P1, PT, R60, R61, PT, P1 ;  /* 0x0000003d3c00720c */ /* 0x000fc60003f26110 */
[----:B------:R-:W-:Y:S02]  /*e640*/  IMAD.MOV.U32 R62, RZ, RZ, R57 ;  /* 0x000000ffff3e7224 */ /* 0x000fe400078e0039 */
[----:B------:R-:W-:-:S04]  /*e650*/  IMAD.WIDE.U32 R56, R65, 0x3d1, RZ ;  /* 0x000003d141387825 */ /* 0x000fc800078e00ff */
[----:B------:R-:W-:-:S04]  /*e660*/  IMAD.WIDE.U32.X R62, RZ, R10, R62, P0 ;  /* 0x0000000aff3e7225 */ /* 0x000fc800000e043e */
[----:B------:R-:W-:Y:S01]  /*e670*/  IMAD.WIDE.U32 R22, P4, RZ, R65, R22 ;  /* 0x00000041ff167225 */ /* 0x000fe20007880016 */
[----:B------:R-:W-:-:S03]  /*e680*/  IADD3 R74, P6, PT, R62, R56, RZ ;  /* 0x000000383e4a7210 */ /* 0x000fc60007fde0ff */
[----:B------:R-:W-:Y:S01]  /*e690*/  IMAD.X R72, R60, 0x1, R72, P5 ;  /* 0x000000013c487824 */ /* 0x000fe200028e0648 */
[----:B------:R-:W-:Y:S02]  /*e6a0*/  IADD3 R62, P3, PT, R57, R22, RZ ;  /* 0x00000016393e7210 */ /* 0x000fe40007f7e0ff */
[----:B------:R-:W-:Y:S02]  /*e6b0*/  ISETP.GE.U32.AND P0, PT, R74, R56, PT ;  /* 0x000000384a00720c */ /* 0x000fe40003f06070 */
[----:B------:R-:W-:Y:S01]  /*e6c0*/  ISETP.GE.U32.AND.EX P2, PT, R72, R60, PT, P2 ;  /* 0x0000003c4800720c */ /* 0x000fe20003f46120 */
[----:B------:R-:W-:Y:S01]  /*e6d0*/  IMAD.X R67, R62, 0x1, R63, P6 ;  /* 0x000000013e437824 */ /* 0x000fe200030e063f */
[----:B------:R-:W-:Y:S01]  /*e6e0*/  SEL R22, RZ, 0x1, P1 ;  /* 0x00000001ff167807 */ /* 0x000fe20000800000 */
[----:B------:R-:W-:Y:S01]  /*e6f0*/  IMAD.X R63, RZ, RZ, RZ, P4 ;  /* 0x000000ffff3f7224 */ /* 0x000fe200020e06ff */
[----:B------:R-:W-:Y:S01]  /*e700*/  SEL R57, RZ, 0x1, P2 ;  /* 0x00000001ff397807 */ /* 0x000fe20001000000 */
[----:B------:R-:W-:Y:S01]  /*e710*/  IMAD.WIDE.U32 R60, R72, 0x3d1, RZ ;  /* 0x000003d1483c7825 */ /* 0x000fe200078e00ff */
[----:B------:R-:W-:-:S02]  /*e720*/  ISETP.GE.U32.AND.EX P0, PT, R67, R62, PT, P0 ;  /* 0x0000003e4300720c */ /* 0x000fc40003f06100 */
[----:B------:R-:W-:Y:S01]  /*e730*/  IADD3 R70, P1, P2, R57, R70, R22 ;  /* 0x0000004639467210 */ /* 0x000fe20007a3e016 */
[----:B------:R-:W-:Y:S01]  /*e740*/  IMAD.MOV.U32 R62, RZ, RZ, R23 ;  /* 0x000000ffff3e7224 */ /* 0x000fe200078e0017 */
[----:B------:R-:W-:Y:S01]  /*e750*/  SEL R73, RZ, 0x1, P0 ;  /* 0x00000001ff497807 */ /* 0x000fe20000000000 */
[----:B------:R-:W-:Y:S01]  /*e760*/  IMAD.WIDE.U32 R56, R68, 0x3d1, RZ ;  /* 0x000003d144387825 */ /* 0x000fe200078e00ff */
[----:B------:R-:W-:-:S03]  /*e770*/  IADD3.X R71, PT, PT, RZ, R71, RZ, P1, P2 ;  /* 0x00000047ff477210 */ /* 0x000fc60000fe44ff */
[----:B------:R-:W-:-:S04]  /*e780*/  IMAD.WIDE.U32.X R62, RZ, R66, R62, P3 ;  /* 0x00000042ff3e7225 */ /* 0x000fc800018e043e */
[----:B------:R-:W-:Y:S01]  /*e790*/  IMAD.WIDE.U32 R60, P1, RZ, R68, R60 ;  /* 0x00000044ff3c7225 */ /* 0x000fe2000782003c */
[----:B------:R-:W-:-:S03]  /*e7a0*/  IADD3 R73, P2, P3, R56, R62, R73 ;  /* 0x0000003e38497210 */ /* 0x000fc60007b5e049 */
[----:B------:R-:W-:Y:S01]  /*e7b0*/  IMAD.X R23, RZ, RZ, RZ, P1 ;  /* 0x000000ffff177224 */ /* 0x000fe200008e06ff */
[----:B------:R-:W-:Y:S01]  /*e7c0*/  IADD3 R60, P1, PT, R57, R60, RZ ;  /* 0x0000003c393c7210 */ /* 0x000fe20007f3e0ff */
[----:B------:R-:W-:Y:S01]  /*e7d0*/  IMAD.MOV.U32 R22, RZ, RZ, R61 ;  /* 0x000000ffff167224 */ /* 0x000fe200078e003d */
        /* <DEDUP_REMOVED lines=8> */
[----:B------:R-:W-:-:S04]  /*e860*/  IMAD.WIDE.U32.X R22, RZ, R72, R22, P1 ;  /* 0x00000048ff167225 */ /* 0x000fc800008e0416 */
[----:B------:R-:W-:Y:S01]  /*e870*/  IMAD.X R61, RZ, RZ, RZ, P2 ;  /* 0x000000ffff3d7224 */ /* 0x000fe200010e06ff */
[----:B------:R-:W-:Y:S02]  /*e880*/  IADD3 R56, P2, PT, R63, R56, RZ ;  /* 0x000000383f387210 */ /* 0x000fe40007f5e0ff */
[----:B------:R-:W-:-:S03]  /*e890*/  IADD3 R22, P1, P3, R62, R22, R57 ;  /* 0x000000163e167210 */ /* 0x000fc60007b3e039 */
[----:B------:R-:W-:Y:S01]  /*e8a0*/  IMAD.WIDE.U32.X R60, RZ, R71, R60, P2 ;  /* 0x00000047ff3c7225 */ /* 0x000fe200010e043c */
[----:B------:R-:W-:Y:S02]  /*e8b0*/  IADD3.X R57, PT, PT, R56, R23, RZ, P1, P3 ;  /* 0x0000001738397210 */ /* 0x000fe40000fe64ff */
[----:B------:R-:W-:Y:S02]  /*e8c0*/  IADD3 R23, P1, PT, RZ, R18, RZ ;  /* 0x00000012ff177210 */ /* 0x000fe40007f3e0ff */
[----:B------:R-:W-:Y:S02]  /*e8d0*/  ISETP.GE.U32.AND P0, PT, R22, R62, PT ;  /* 0x0000003e1600720c */ /* 0x000fe40003f06070 */
[----:B------:R-:W-:Y:S01]  /*e8e0*/  ISETP.GE.U32.AND P3, PT, R23, R18, PT ;  /* 0x000000121700720c */ /* 0x000fe20003f66070 */
[----:B------:R-:W-:Y:S01]  /*e8f0*/  IMAD.X R64, R19, 0x1, R64, P1 ;  /* 0x0000000113407824 */ /* 0x000fe200008e0640 */
[----:B------:R-:W-:-:S04]  /*e900*/  ISETP.GE.U32.AND.EX P0, PT, R57, R56, PT, P0 ;  /* 0x000000383900720c */ /* 0x000fc80003f06100 */
[----:B------:R-:W-:Y:S02]  /*e910*/  ISETP.GE.U32.AND.EX P3, PT, R64, R19, PT, P3 ;  /* 0x000000134000720c */ /* 0x000fe40003f66130 */
[----:B------:R-:W-:Y:S02]  /*e920*/  IADD3 R19, P4, PT, R74, R10, RZ ;  /* 0x0000000a4a137210 */ /* 0x000fe40007f9e0ff */
[----:B------:R-:W-:Y:S02]  /*e930*/  SEL R62, RZ, 0x1, P3 ;  /* 0x00000001ff3e7807 */ /* 0x000fe40001800000 */
[----:B------:R-:W-:Y:S01]  /*e940*/  ISETP.LT.U32.AND P1, PT, R19, R74, PT ;  /* 0x0000004a1300720c */ /* 0x000fe20003f21070 */
[----:B------:R-:W-:Y:S01]  /*e950*/  IMAD.X R10, R67, 0x1, R65, P4 ;  /* 0x00000001430a7824 */ /* 0x000fe200020e0641 */
[----:B------:R-:W-:Y:S02]  /*e960*/  IADD3 R62, P5, PT, R19, R62, RZ ;  /* 0x0000003e133e7210 */ /* 0x000fe40007fbe0ff */
[----:B------:R-:W-:-:S02]  /*e970*/  SEL R18, RZ, 0x1, P0 ;  /* 0x00000001ff127807 */ /* 0x000fc40000000000 */
        /* <DEDUP_REMOVED lines=18> */
[----:B------:R-:W-:Y:S01]  /*eaa0*/  IMAD.MOV.U32 R22, RZ, RZ, RZ ;  /* 0x000000ffff167224 */ /* 0x000fe200078e00ff */
[----:B------:R-:W-:Y:S01]  /*eab0*/  ISETP.GE.U32.AND P1, PT, R66, R19, PT ;  /* 0x000000134200720c */ /* 0x000fe20003f26070 */
[----:B------:R-:W-:-:S05]  /*eac0*/  IMAD.X R68, RZ, RZ, R70, P4 ;  /* 0x000000ffff447224 */ /* 0x000fca00020e0646 */
[----:B------:R-:W-:-:S04]  /*ead0*/  ISETP.GE.U32.AND.EX P1, PT, R68, R70, PT, P1 ;  /* 0x000000464400720c */ /* 0x000fc80003f26110 */
[----:B------:R-:W-:Y:S01]  /*eae0*/  ISETP.LT.U32.OR.EX P0, PT, R70, R57, !P1, P3 ;  /* 0x000000394600720c */ /* 0x000fe20004f01530 */
[----:B------:R-:W-:Y:S01]  /*eaf0*/  IMAD.WIDE.U32 R56, R9, R20, RZ ;  /* 0x0000001409387225 */ /* 0x000fe200078e00ff */
[----:B------:R-:W-:Y:S02]  /*eb00*/  IADD3 R18, P1, P2, R71, R60, R18 ;  /* 0x0000003c47127210 */ /* 0x000fe40007a3e012 */
[----:B------:R-:W-:Y:S01]  /*eb10*/  SEL R19, RZ, 0x1, !P0 ;  /* 0x00000001ff137807 */ /* 0x000fe20004000000 */
[----:B------:R-:W-:Y:S01]  /*eb20*/  IMAD.IADD R73, R57, 0x1, R21 ;  /* 0x0000000139497824 */ /* 0x000fe200078e0215 */
        /* <DEDUP_REMOVED lines=56> */
.L_x_488:
[----:B------:R-:W-:-:S04]  /*eeb0*/  IADD3 R9, P1, PT, R23, R56, RZ ;  /* 0x0000003817097210 */ /* 0x000fc80007f3e0ff */
[----:B------:R-:W-:Y:S01]  /*eec0*/  ISETP.GE.U32.AND P0, PT, R9, R23, PT ;  /* 0x000000170900720c */ /* 0x000fe20003f06070 */
[----:B------:R-:W-:Y:S01]  /*eed0*/  IMAD.X R10, R64, 0x1, R73, P1 ;  /* 0x00000001400a7824 */ /* 0x000fe200008e0649 */
[----:B------:R-:W-:-:S04]  /*eee0*/  IADD3 R59, P1, PT, R62, R58, RZ ;  /* 0x0000003a3e3b7210 */ /* 0x000fc80007f3e0ff */
[----:B------:R-:W-:Y:S01]  /*eef0*/  ISETP.GE.U32.AND.EX P0, PT, R10, R64, PT, P0 ;  /* 0x000000400a00720c */ /* 0x000fe20003f06100 */
[----:B------:R-:W-:Y:S01]  /*ef00*/  IMAD.X R20, R65, 0x1, R51, P1 ;  /* 0x0000000141147824 */ /* 0x000fe200008e0633 */
[----:B------:R-:W-:Y:S01]  /*ef10*/  ISETP.LT.U32.AND P1, PT, R59, R62, PT ;  /* 0x0000003e3b00720c */ /* 0x000fe20003f21070 */
[----:B------:R-:W-:Y:S01]  /*ef20*/  IMAD.MOV.U32 R51, RZ, RZ, RZ ;  /* 0x000000ffff337224 */ /* 0x000fe200078e00ff */
        /* <DEDUP_REMOVED lines=48> */
.L_x_489:
        /* <DEDUP_REMOVED lines=35> */
[----:B------:R-:W-:Y:S02]  /*f460*/  IADD3 R18, P3, PT, R19, R56, RZ ;  /* 0x0000003813127210 */ /* 0x000fe40007f7e0ff */
[----:B------:R-:W-:Y:S02]  /*f470*/  ISETP.NE.OR.EX P0, PT, R22, RZ, P0, P1 ;  /* 0x000000ff1600720c */ /* 0x000fe40000705710 */
[----:B------:R-:W-:Y:S01]  /*f480*/  IADD3 R20, P4, PT, R21, R52, RZ ;  /* 0x0000003415147210 */ /* 0x000fe20007f9e0ff */
[----:B------:R-:W-:Y:S02]  /*f490*/  IMAD.X R19, R19, 0x1, R58, P3 ;  /* 0x0000000113137824 */ /* 0x000fe400018e063a */
[----:B------:R-:W-:Y:S02]  /*f4a0*/  IMAD.X R52, R10, 0x1, ~R29, P2 ;  /* 0x000000010a347824 */ /* 0x000fe400010e0e1d */
        /* <DEDUP_REMOVED lines=22> */
.L_x_491:
        /* <DEDUP_REMOVED lines=63> */
.L_x_492:
        /* <DEDUP_REMOVED lines=27> */
.L_x_490:
[C---:B------:R-:W-:Y:S01]  /*fbb0*/  IMAD.WIDE.U32 R54, R45.reuse, R36, RZ ;  /* 0x000000242d367225 */ /* 0x040fe200078e00ff */
[----:B------:R-:W-:Y:S02]  /*fbc0*/  LEA.HI R63, P0, R0, R2, RZ, 0x1 ;  /* 0x00000002003f7211 */ /* 0x000fe400078108ff */
[----:B------:R-:W-:Y:S01]  /*fbd0*/  SHF.L.U64.HI R65, R8, 0x1, R0 ;  /* 0x0000000108417819 */ /* 0x000fe20000010200 */
[----:B------:R-:W-:Y:S01]  /*fbe0*/  IMAD.WIDE.U32 R52, R45, R34, RZ ;  /* 0x000000222d347225 */ /* 0x000fe200078e00ff */
[----:B------:R-:W-:-:S03]  /*fbf0*/  IADD3 R51, P3, PT, R2, R63, RZ ;  /* 0x0000003f02337210 */ /* 0x000fc60007f7e0ff */
[----:B------:R-:W-:-:S04]  /*fc00*/  IMAD.WIDE.U32 R22, R43, R36, RZ ;  /* 0x000000242b167225 */ /* 0x000fc800078e00ff */
[----:B------:R-:W-:-:S04]  /*fc10*/  IMAD.WIDE.U32 R60, R44, R36, RZ ;  /* 0x000000242c3c7225 */ /* 0x000fc800078e00ff */
[----:B------:R-:W-:-:S04]  /*fc20*/  IMAD.WIDE.U32 R54, P2, R44, R37, R54 ;  /* 0x000000252c367225 */ /* 0x000fc80007840036 */
[----:B------:R-:W-:Y:S01]  /*fc30*/  IMAD.WIDE.U32 R56, R42, R36, RZ ;  /* 0x000000242a387225 */ /* 0x000fe200078e00ff */
[----:B------:R-:W-:-:S03]  /*fc40*/  IADD3 RZ, P5, PT, R61, R54, RZ ;  /* 0x000000363dff7210 */ /* 0x000fc60007fbe0ff */
[----:B------:R-:W-:-:S04]  /*fc50*/  IMAD.WIDE.U32 R52, P1, R44, R35, R52 ;  /* 0x000000232c347225 */ /* 0x000fc80007820034 */
[----:B------:R-:W-:Y:S02]  /*fc60*/  IMAD.SHL.U32 R8, R8, 0x2, RZ ;  /* 0x0000000208087824 */ /* 0x000fe400078e00ff */
[----:B------:R-:W-:Y:S01]  /*fc70*/  IMAD.X R56, RZ, RZ, R3, P0 ;  /* 0x000000ffff387224 */ /* 0x000fe200000e0603 */
[----:B------:R-:W-:Y:S01]  /*fc80*/  ISETP.GE.U32.AND P0, PT, R63, R2, PT ;  /* 0x000000023f00720c */ /* 0x000fe20003f06070 */
[----:B------:R-:W-:-:S03]  /*fc90*/  IMAD.WIDE.U32 R22, P4, R37, R42, R22 ;  /* 0x0000002a25167225 */ /* 0x000fc60007880016 */
[----:B------:R-:W-:Y:S01]  /*fca0*/  ISETP.GE.U32.AND.EX P0, PT, R56, R3, PT, P0 ;  /* 0x000000033800720c */ /* 0x000fe20003f06100 */
[----:B------:R-:W-:-:S04]  /*fcb0*/  IMAD.WIDE.U32 R58, R44, R34, RZ ;  /* 0x000000222c3a7225 */ /* 0x000fc800078e00ff */
[----:B------:R-:W-:Y:S01]  /*fcc0*/  IMAD.X R61, RZ, RZ, RZ, P1 ;  /* 0x000000ffff3d7224 */ /* 0x000fe200008e06ff */
[----:B------:R-:W-:Y:S01]  /*fcd0*/  ISETP.GE.U32.AND P1, PT, R8, R28, PT ;  /* 0x0000001c0800720c */ /* 0x000fe20003f26070 */
[----:B------:R-:W-:Y:S01]  /*fce0*/  IMAD.X R64, R3, 0x1, R56, P3 ;  /* 0x0000000103407824 */ /* 0x000fe200018e0638 */
[----:B------:R-:W-:Y:S01]  /*fcf0*/  IADD3 RZ, P3, PT, R57, R22, RZ ;  /* 0x0000001639ff7210 */ /* 0x000fe20007f7e0ff */
[----:B------:R-:W-:Y:S01]  /*fd00*/  IMAD.X R57, RZ, RZ, RZ, P2 ;  /* 0x000000ffff397224 */ /* 0x000fe200010e06ff */
[----:B------:R-:W-:Y:S01]  /*fd10*/  IADD3 RZ, P6, PT, R59, R52, RZ ;  /* 0x000000343bff7210 */ /* 0x000fe20007fde0ff */
[----:B------:R-:W-:Y:S01]  /*fd20*/  IMAD.WIDE.U32 R2, R34, R44, RZ ;  /* 0x0000002c22027225 */ /* 0x000fe200078e00ff */
[----:B------:R-:W-:Y:S02]  /*fd30*/  ISETP.GE.U32.AND.EX P1, PT, R65, R29, PT, P1 ;  /* 0x0000001d4100720c */ /* 0x000fe40003f26110 */
[C---:B------:R-:W-:Y:S01]  /*fd40*/  ISETP.GE.U32.AND P2, PT, R51.reuse, R63, PT ;  /* 0x0000003f3300720c */ /* 0x040fe20003f46070 */
[----:B------:R-:W-:Y:S01]  /*fd50*/  IMAD.MOV.U32 R60, RZ, RZ, R53 ;  /* 0x000000ffff3c7224 */ /* 0x000fe200078e0035 */
[----:B------:R-:W-:Y:S01]  /*fd60*/  SEL R52, RZ, 0x1, P0 ;  /* 0x00000001ff347807 */ /* 0x000fe20000000000 */
[----:B------:R-:W-:Y:S01]  /*fd70*/  IMAD.MOV.U32 R54, RZ, RZ, R23 ;  /* 0x000000ffff367224 */ /* 0x000fe200078e0017 */
[----:B------:R-:W-:Y:S01]  /*fd80*/  IADD3 R0, P0, PT, R51, -R26, RZ ;  /* 0x8000001a33007210 */ /* 0x000fe20007f1e0ff */
[----:B------:R-:W-:Y:S01]  /*fd90*/  IMAD.WIDE.U32.X R60, R45, R35, R60, P6 ;  /* 0x000000232d3c7225 */ /* 0x000fe200030e043c */
[----:B------:R-:W-:-:S02]  /*fda0*/  SEL R63, RZ, 0xffffffff, P1 ;  /* 0xffffffffff3f7807 */ /* 0x000fc40000800000 */
[C---:B------:R-:W-:Y:S01]  /*fdb0*/  ISETP.GE.U32.AND.EX P2, PT, R64.reuse, R56, PT, P2 ;  /* 0x000000384000720c */ /* 0x040fe20003f46120 */
[----:B------:R-:W-:Y:S01]  /*fdc0*/  IMAD.MOV.U32 R56, RZ, RZ, R55 ;  /* 0x000000ffff387224 */ /* 0x000fe200078e0037 */
[----:B------:R-:W-:Y:S01]  /*fdd0*/  SEL R53, RZ, 0x1, P1 ;  /* 0x00000001ff357807 */ /* 0x000fe20000800000 */
[----:B------:R-:W-:Y:S01]  /*fde0*/  IMAD.X R22, R64, 0x1, ~R27, P0 ;  /* 0x0000000140167824 */ /* 0x000fe200000e0e1b */
[----:B------:R-:W-:Y:S01]  /*fdf0*/  IADD3 R62, P0, PT, R63, R0, RZ ;  /* 0x000000003f3e7210 */ /* 0x000fe20007f1e0ff */
[----:B------:R-:W-:Y:S01]  /*fe00*/  IMAD R55, R35, R44, RZ ;  /* 0x0000002c23377224 */ /* 0x000fe200078e02ff */
[----:B------:R-:W-:Y:S01]  /*fe10*/  SEL R67, RZ, 0x1, P2 ;  /* 0x00000001ff437807 */ /* 0x000fe20001000000 */
[----:B------:R-:W-:Y:S01]  /*fe20*/  IMAD.WIDE.U32.X R56, R45, R37, R56, P5 ;  /* 0x000000252d387225 */ /* 0x000fe200028e0438 */
[----:B------:R-:W-:-:S03]  /*fe30*/  ISETP.GE.U32.AND P5, PT, R0, R53, PT ;  /* 0x000000350000720c */ /* 0x000fc60003fa6070 */
[----:B------:R-:W-:Y:S01]  /*fe40*/  IMAD R55, R45, R34, R55 ;  /* 0x000000222d377224 */ /* 0x000fe200078e0237 */
[----:B------:R-:W-:Y:S01]  /*fe50*/  ISETP.GE.U32.AND.EX P5, PT, R22, RZ, PT, P5 ;  /* 0x000000ff1600720c */ /* 0x000fe20003fa6150 */
[----:B------:R-:W-:Y:S01]  /*fe60*/  IMAD.X R63, R63, 0x1, R22, P0 ;  /* 0x000000013f3f7824 */ /* 0x000fe200000e0616 */
[----:B------:R-:W-:Y:S01]  /*fe70*/  IADD3 R67, P0, P2, R4, R67, R52 ;  /* 0x0000004304437210 */ /* 0x000fe20007a1e034 */
[----:B------:R-:W-:Y:S01]  /*fe80*/  IMAD.IADD R59, R3, 0x1, R55 ;  /* 0x00000001033b7824 */ /* 0x000fe200078e0237 */
[----:B------:R-:W-:Y:S01]  /*fe90*/  IADD3 R52, P1, PT, R56, R2, RZ ;  /* 0x0000000238347210 */ /* 0x000fe20007f3e0ff */
[----:B------:R-:W-:Y:S01]  /*fea0*/  IMAD.X R55, RZ, RZ, RZ, P4 ;  /* 0x000000ffff377224 */ /* 0x000fe200020e06ff */
[----:B------:R-:W-:Y:S02]  /*feb0*/  IADD3.X R0, PT, PT, R5, RZ, RZ, P0, P2 ;  /* 0x000000ff05007210 */ /* 0x000fe400007e44ff */
[----:B------:R-:W-:Y:S01]  /*fec0*/  ISETP.LT.U32.AND P2, PT, R51, R26, PT ;  /* 0x0000001a3300720c */ /* 0x000fe20003f41070 */
[----:B------:R-:W-:Y:S01]  /*fed0*/  IMAD.X R53, R59, 0x1, R57, P1 ;  /* 0x000000013b357824 */ /* 0x000fe200008e0639 */
[----:B------:R-:W-:Y:S01]  /*fee0*/  IADD3 R3, P1, PT, R4, R67, RZ ;  /* 0x0000004304037210 */ /* 0x000fe20007f3e0ff */
[----:B------:R-:W-:Y:S01]  /*fef0*/  IMAD R57, R33, R44, RZ ;  /* 0x0000002c21397224 */ /* 0x000fe200078e02ff */
[----:B------:R-:W-:Y:S01]  /*ff00*/  ISETP.GE.U32.AND P0, PT, R52, R2, PT ;  /* 0x000000023400720c */ /* 0x000fe20003f06070 */
[----:B------:R-:W-:Y:S01]  /*ff10*/  IMAD.WIDE.U32.X R54, R37, R43, R54, P3 ;  /* 0x0000002b25367225 */ /* 0x000fe200018e0436 */
[----:B------:R-:W-:-:S02]  /*ff20*/  ISETP.GE.U32.AND P4, PT, R67, R4, PT ;  /* 0x000000044300720c */ /* 0x000fc40003f86070 */
[----:B------:R-:W-:Y:S01]  /*ff30*/  ISETP.LT.U32.OR.EX P5, PT, R64, R27, !P5, P2 ;  /* 0x0000001b4000720c */ /* 0x000fe20006fa1520 */
[----:B------:R-:W-:Y:S01]  /*ff40*/  IMAD.X R66, R5, 0x1, R0, P1 ;  /* 0x0000000105427824 */ /* 0x000fe200008e0600 */
[----:B------:R-:W-:Y:S01]  /*ff50*/  ISETP.GE.U32.AND P1, PT, R3, R67, PT ;  /* 0x000000430300720c */ /* 0x000fe20003f26070 */
[----:B------:R-:W-:Y:S01]  /*ff60*/  IMAD R67, R37, R42, RZ ;  /* 0x0000002a25437224 */ /* 0x000fe200078e02ff */
[----:B------:R-:W-:Y:S01]  /*ff70*/  ISETP.GE.U32.AND.EX P2, PT, R53, R59, PT, P0 ;  /* 0x0000003b3500720c */ /* 0x000fe20003f46100 */
[----:B------:R-:W-:Y:S01]  /*ff80*/  IMAD.WIDE.U32 R58, R32, R44, RZ ;  /* 0x0000002c203a7225 */ /* 0x000fe200078e00ff */
[----:B------:R-:W-:Y:S02]  /*ff90*/  ISETP.GE.U32.AND.EX P4, PT, R0, R5, PT, P4 ;  /* 0x000000050000720c */ /* 0x000fe40003f86140 */
[----:B------:R-:W-:Y:S01]  /*ffa0*/  ISETP.GE.U32.AND.EX P0, PT, R66, R0, PT, P1 ;  /* 0x000000004200720c */ /* 0x000fe20003f06110 */
[----:B------:R-:W-:Y:S01]  /*ffb0*/  IMAD R57, R45, R32, R57 ;  /* 0x000000202d397224 */ /* 0x000fe200078e0239 */
[----:B------:R-:W-:Y:S01]  /*ffc0*/  SEL R5, RZ, 0x1, !P5 ;  /* 0x00000001ff057807 */ /* 0x000fe20006800000 */
[----:B------:R-:W-:Y:S01]  /*ffd0*/  IMAD R67, R36, R43, R67 ;  /* 0x0000002b24437224 */ /* 0x000fe200078e0243 */
[----:B------:R-:W-:Y:S01]  /*ffe0*/  IADD3 R56, P1, PT, R3, -R24, RZ ;  /* 0x8000001803387210 */ /* 0x000fe20007f3e0ff */
[----:B------:R-:W-:Y:S01]  /*fff0*/  IMAD.IADD R71, R59, 0x1, R57 ;  /* 0x000000013b477824 */ /* 0x000fe200078e0239 */
[----:B------:R-:W-:Y:S01]  /*10000*/  SEL R23, RZ, 0x1, P2 ;  /* 0x00000001ff177807 */ /* 0x000fe20001000000 */
[-C--:B------:R-:W-:Y:S01]  /*10010*/  IMAD R57, R35, R42.reuse, RZ ;  /* 0x0000002a23397224 */ /* 0x080fe200078e02ff */
[----:B------:R-:W-:Y:S01]  /*10020*/  ISETP.GE.U32.AND P2, PT, R56, R5, PT ;  /* 0x000000053800720c */ /* 0x000fe20003f46070 */
[----:B------:R-:W-:Y:S01]  /*10030*/  IMAD.WIDE.U32 R4, R36, R42, R52 ;  /* 0x0000002a24047225 */ /* 0x000fe200078e0034 */
[----:B------:R-:W-:-:S02]  /*10040*/  SEL R2, RZ, 0x1, P4 ;  /* 0x00000001ff027807 */ /* 0x000fc40002000000 */
[----:B------:R-:W-:Y:S01]  /*10050*/  IADD3 R22, P4, P6, R58, R60, R23 ;  /* 0x0000003c3a167210 */ /* 0x000fe20007e9e017 */
[----:B------:R-:W-:Y:S01]  /*10060*/  IMAD.IADD R0, R5, 0x1, R67 ;  /* 0x0000000105007824 */ /* 0x000fe200078e0243 */
[----:B------:R-:W-:Y:S01]  /*10070*/  SEL R69, RZ, 0x1, P0 ;  /* 0x00000001ff457807 */ /* 0x000fe20000000000 */
[----:B------:R-:W-:Y:S01]  /*10080*/  IMAD R57, R43, R34, R57 ;  /* 0x000000222b397224 */ /* 0x000fe200078e0239 */
[----:B------:R-:W-:Y:S02]  /*10090*/  ISETP.GE.U32.AND P0, PT, R4, R52, PT ;  /* 0x000000340400720c */ /* 0x000fe40003f06070 */
[----:B------:R-:W-:Y:S01]  /*100a0*/  IADD3.X R23, PT, PT, R71, R61, RZ, P4, P6 ;  /* 0x0000003d47177210 */ /* 0x000fe200027ec4ff */
[-C--:B------:R-:W-:Y:S01]  /*100b0*/  IMAD.WIDE.U32 R60, R43, R34.reuse, RZ ;  /* 0x000000222b3c7225 */ /* 0x080fe200078e00ff */
[----:B------:R-:W-:Y:S02]  /*100c0*/  ISETP.GE.U32.AND.EX P0, PT, R0, R53, PT, P0 ;  /* 0x000000350000720c */ /* 0x000fe40003f06100 */
[----:B------:R-:W-:Y:S01]  /*100d0*/  IADD3 R69, P4, P6, R6, R69, R2 ;  /* 0x0000004506457210 */ /* 0x000fe20007e9e002 */
[----:B------:R-:W-:Y:S01]  /*100e0*/  IMAD.WIDE.U32 R52, R42, R34, R22 ;  /* 0x000000222a347225 */ /* 0x000fe200078e0016 */
[----:B------:R-:W-:-:S02]  /*100f0*/  SEL R75, RZ, 0x1, P0 ;  /* 0x00000001ff4b7807 */ /* 0x000fc40000000000 */
[----:B------:R-:W-:Y:S01]  /*10100*/  ISETP.GE.U32.AND P3, PT, R22, R58, PT ;  /* 0x0000003a1600720c */ /* 0x000fe20003f66070 */
[----:B------:R-:W-:Y:S01]  /*10110*/  IMAD.IADD R68, R53, 0x1, R57 ;  /* 0x0000000135447824 */ /* 0x000fe200078e0239 */
[----:B------:R-:W-:Y:S01]  /*10120*/  IADD3.X R67, PT, PT, R7, RZ, RZ, P4, P6 ;  /* 0x000000ff07437210 */ /* 0x000fe200027ec4ff */
[----:B------:R-:W-:Y:S01]  /*10130*/  IMAD.WIDE.U32 R58, R45, R32, RZ ;  /* 0x000000202d3a7225 */ /* 0x000fe200078e00ff */
[C---:B------:R-:W-:Y:S02]  /*10140*/  IADD3 R74, P0, P6, R52.reuse, R54, R75 ;  /* 0x00000036344a7210 */ /* 0x040fe40007e1e04b */
[----:B------:R-:W-:Y:S02]  /*10150*/  SEL R2, RZ, 0xffffffff, !P5 ;  /* 0xffffffffff027807 */ /* 0x000fe40006800000 */
[----:B------:R-:W-:Y:S01]  /*10160*/  ISETP.GE.U32.AND P4, PT, R52, R22, PT ;  /* 0x000000163400720c */ /* 0x000fe20003f86070 */
[----:B------:R-:W-:Y:S01]  /*10170*/  IMAD.X R22, R66, 0x1, ~R25, P1 ;  /* 0x0000000142167824 */ /* 0x000fe200008e0e19 */
[----:B------:R-:W-:Y:S01]  /*10180*/  IADD3.X R75, PT, PT, R68, R55, RZ, P0, P6 ;  /* 0x00000037444b7210 */ /* 0x000fe200007ec4ff */
[----:B------:R-:W-:Y:S01]  /*10190*/  IMAD.WIDE.U32 R58, P6, R44, R33, R58 ;  /* 0x000000212c3a7225 */ /* 0x000fe200078c003a */
[----:B------:R-:W-:-:S02]  /*101a0*/  ISETP.GE.U32.AND P5, PT, R74, R52, PT ;  /* 0x000000344a00720c */ /* 0x000fc40003fa6070 */
[----:B------:R-:W-:Y:S01]  /*101b0*/  IADD3 R56, P0, PT, R2, R56, RZ ;  /* 0x0000003802387210 */ /* 0x000fe20007f1e0ff */
[----:B------:R-:W-:Y:S01]  /*101c0*/  IMAD.WIDE.U32 R52, R44, R32, RZ ;  /* 0x000000202c347225 */ /* 0x000fe200078e00ff */
[----:B------:R-:W-:Y:S02]  /*101d0*/  IADD3 R57, P1, PT, R6, R69, RZ ;  /* 0x0000004506397210 */ /* 0x000fe40007f3e0ff */
[----:B------:R-:W-:Y:S01]  /*101e0*/  ISETP.GE.U32.AND.EX P3, PT, R23, R71, PT, P3 ;  /* 0x000000471700720c */ /* 0x000fe20003f66130 */
[----:B------:R-:W-:Y:S01]  /*101f0*/  IMAD.X R2, R2, 0x1, R22, P0 ;  /* 0x0000000102027824 */ /* 0x000fe200000e0616 */
[----:B------:R-:W-:Y:S01]  /*10200*/  IADD3 RZ, P0, PT, R53, R58, RZ ;  /* 0x0000003a35ff7210 */ /* 0x000fe20007f1e0ff */
[----:B------:R-:W-:Y:S01]  /*10210*/  IMAD.X R70, R7, 0x1, R67, P1 ;  /* 0x0000000107467824 */ /* 0x000fe200008e0643 */
[----:B------:R-:W-:Y:S01]  /*10220*/  ISETP.GE.U32.AND.EX P4, PT, R68, R23, PT, P4 ;  /* 0x000000174400720c */ /* 0x000fe20003f86140 */
[----:B------:R-:W-:Y:S01]  /*10230*/  IMAD.WIDE.U32 R60, P1, R42, R35, R60 ;  /* 0x000000232a3c7225 */ /* 0x000fe2000782003c */
[----:B------:R-:W-:-:S02]  /*10240*/  ISETP.GE.U32.AND.EX P5, PT, R75, R68, PT, P5 ;  /* 0x000000444b00720c */ /* 0x000fc40003fa6150 */
[----:B------:R-:W-:Y:S01]  /*10250*/  ISETP.GE.U32.AND.EX P2, PT, R22, RZ, PT, P2 ;  /* 0x000000ff1600720c */ /* 0x000fe20003f46120 */
[----:B------:R-:W-:Y:S01]  /*10260*/  IMAD.WIDE.U32 R52, R42, R34, RZ ;  /* 0x000000222a347225 */ /* 0x000fe200078e00ff */
[----:B------:R-:W-:-:S03]  /*10270*/  SEL R23, RZ, 0x1, P5 ;  /* 0x00000001ff177807 */ /* 0x000fc60002800000 */
[----:B------:R-:W-:Y:S01]  /*10280*/  IMAD.X R55, RZ, RZ, RZ, P6 ;  /* 0x000000ffff377224 */ /* 0x000fe200030e06ff */
[----:B------:R-:W-:Y:S01]  /*10290*/  IADD3 RZ, P6, PT, R53, R60, RZ ;  /* 0x0000003c35ff7210 */ /* 0x000fe20007fde0ff */
[----:B------:R-:W-:Y:S02]  /*102a0*/  IMAD.MOV.U32 R54, RZ, RZ, R59 ;  /* 0x000000ffff367224 */ /* 0x000fe400078e003b */
[----:B------:R-:W-:Y:S02]  /*102b0*/  IMAD R53, R31, R44, RZ ;  /* 0x0000002c1f357224 */ /* 0x000fe400078e02ff */
[----:B------:R-:W-:Y:S01]  /*102c0*/  IMAD.WIDE.U32.X R54, R45, R33, R54, P0 ;  /* 0x000000212d367225 */ /* 0x000fe200000e0436 */
[----:B------:R-:W-:Y:S02]  /*102d0*/  ISETP.GE.U32.AND P0, PT, R69, R6, PT ;  /* 0x000000064500720c */ /* 0x000fe40003f06070 */
[----:B------:R-:W-:Y:S01]  /*102e0*/  SEL R6, RZ, 0x1, P4 ;  /* 0x00000001ff067807 */ /* 0x000fe20002000000 */
[----:B------:R-:W-:Y:S01]  /*102f0*/  IMAD.X R59, RZ, RZ, RZ, P1 ;  /* 0x000000ffff3b7224 */ /* 0x000fe200008e06ff */
[----:B------:R-:W-:Y:S01]  /*10300*/  ISETP.GE.U32.AND P1, PT, R57, R69, PT ;  /* 0x000000453900720c */ /* 0x000fe20003f26070 */
[----:B------:R-:W-:Y:S01]  /*10310*/  IMAD R69, R45, R30, R53 ;  /* 0x0000001e2d457224 */ /* 0x000fe200078e0235 */
[----:B------:R-:W-:Y:S01]  /*10320*/  ISETP.GE.U32.AND.EX P0, PT, R67, R7, PT, P0 ;  /* 0x000000074300720c */ /* 0x000fe20003f06100 */
[----:B------:R-:W-:Y:S01]  /*10330*/  IMAD.WIDE.U32 R52, R30, R44, RZ ;  /* 0x0000002c1e347225 */ /* 0x000fe200078e00ff */
[----:B------:R-:W-:-:S03]  /*10340*/  ISETP.GE.U32.AND.EX P1, PT, R70, R67, PT, P1 ;  /* 0x000000434600720c */ /* 0x000fc60003f26110 */
[----:B------:R-:W-:Y:S01]  /*10350*/  IMAD.IADD R53, R53, 0x1, R69 ;  /* 0x0000000135357824 */ /* 0x000fe200078e0245 */
[----:B------:R-:W-:Y:S01]  /*10360*/  SEL R69, RZ, 0x1, P3 ;  /* 0x00000001ff457807 */ /* 0x000fe20001800000 */
[----:B------:R-:W-:Y:S01]  /*10370*/  IMAD.MOV.U32 R58, RZ, RZ, R61 ;  /* 0x000000ffff3a7224 */ /* 0x000fe200078e003d */
[----:B------:R-:W-:Y:S01]  /*10380*/  ISETP.LT.U32.AND P3, PT, R3, R24, PT ;  /* 0x000000180300720c */ /* 0x000fe20003f61070 */
[----:B------:R-:W-:Y:S01]  /*10390*/  IMAD R67, R33, R42, RZ ;  /* 0x0000002a21437224 */ /* 0x000fe200078e02ff */
[----:B------:R-:W-:Y:S01]  /*103a0*/  IADD3 R68, P4, P5, R52, R54, R69 ;  /* 0x0000003634447210 */ /* 0x000fe20007d9e045 */
[----:B------:R-:W-:Y:S01]  /*103b0*/  IMAD.WIDE.U32.X R58, R43, R35, R58, P6 ;  /* 0x000000232b3a7225 */ /* 0x000fe200030e043a */
[----:B------:R-:W-:Y:S02]  /*103c0*/  ISETP.LT.U32.OR.EX P2, PT, R66, R25, !P2, P3 ;  /* 0x000000194200720c */ /* 0x000fe40005741530 */
[----:B------:R-:W-:Y:S01]  /*103d0*/  IADD3.X R69, PT, PT, R53, R55, RZ, P4, P5 ;  /* 0x0000003735457210 */ /* 0x000fe200027ea4ff */
[----:B------:R-:W-:Y:S01]  /*103e0*/  IMAD R67, R43, R32, R67 ;  /* 0x000000202b437224 */ /* 0x000fe200078e0243 */
[----:B------:R-:W-:Y:S01]  /*103f0*/  IADD3 R54, P3, P5, R23, R58, R6 ;  /* 0x0000003a17367210 */ /* 0x000fe20007d7e006 */
[----:B------:R-:W-:Y:S01]  /*10400*/  IMAD.WIDE.U32 R22, R45, R30, RZ ;  /* 0x0000001e2d167225 */ /* 0x000fe200078e00ff */
[----:B------:R-:W-:-:S02]  /*10410*/  SEL R7, RZ, 0x1, !P2 ;  /* 0x00000001ff077807 */ /* 0x000fc40005000000 */
[----:B------:R-:W-:Y:S02]  /*10420*/  IADD3 R60, P6, PT, R57, -R46, RZ ;  /* 0x8000002e393c7210 */ /* 0x000fe40007fde0ff */
[----:B------:R-:W-:Y:S01]  /*10430*/  IADD3.X R55, PT, PT, RZ, R59, RZ, P3, P5 ;  /* 0x0000003bff377210 */ /* 0x000fe20001fea4ff */
[----:B------:R-:W-:Y:S01]  /*10440*/  IMAD.WIDE.U32 R22, P5, R44, R31, R22 ;  /* 0x0000001f2c167225 */ /* 0x000fe200078a0016 */
[----:B------:R-:W-:Y:S02]  /*10450*/  ISETP.GE.U32.AND P4, PT, R60, R7, PT ;  /* 0x000000073c00720c */ /* 0x000fe40003f86070 */
[----:B------:R-:W-:Y:S01]  /*10460*/  SEL R61, RZ, 0xffffffff, !P2 ;  /* 0xffffffffff3d7807 */ /* 0x000fe20005000000 */
[----:B------:R-:W-:Y:S01]  /*10470*/  IMAD.WIDE.U32 R6, R44, R30, RZ ;  /* 0x0000001e2c067225 */ /* 0x000fe200078e00ff */
[----:B------:R-:W-:Y:S02]  /*10480*/  ISETP.GE.U32.AND P2, PT, R68, R52, PT ;  /* 0x000000344400720c */ /* 0x000fe40003f46070 */
[----:B------:R-:W-:Y:S01]  /*10490*/  SEL R59, RZ, 0x1, P0 ;  /* 0x00000001ff3b7807 */ /* 0x000fe20000000000 */
[----:B------:R-:W-:Y:S01]  /*104a0*/  IMAD.MOV.U32 R52, RZ, RZ, R23 ;  /* 0x000000ffff347224 */ /* 0x000fe200078e0017 */
[----:B------:R-:W-:Y:S01]  /*104b0*/  IADD3 RZ, P3, PT, R7, R22, RZ ;  /* 0x0000001607ff7210 */ /* 0x000fe20007f7e0ff */
[----:B------:R-:W-:Y:S01]  /*104c0*/  IMAD.X R22, R70, 0x1, ~R47, P6 ;  /* 0x0000000146167824 */ /* 0x000fe200030e0e2f */
[----:B------:R-:W-:Y:S01]  /*104d0*/  IADD3 R60, P6, PT, R61, R60, RZ ;  /* 0x0000003c3d3c7210 */ /* 0x000fe20007fde0ff */
[----:B------:R-:W-:Y:S01]  /*104e0*/  IMAD.WIDE.U32 R6, R42, R32, R68 ;  /* 0x000000202a067225 */ /* 0x000fe200078e0044 */
[----:B------:R-:W-:-:S02]  /*104f0*/  SEL R58, RZ, 0x1, P1 ;  /* 0x00000001ff3a7807 */ /* 0x000fc40000800000 */
[----:B------:R-:W-:Y:S01]  /*10500*/  ISETP.GE.U32.AND.EX P2, PT, R69, R53, PT, P2 ;  /* 0x000000354500720c */ /* 0x000fe20003f46120 */
[----:B------:R-:W-:Y:S01]  /*10510*/  IMAD.X R61, R61, 0x1, R22, P6 ;  /* 0x000000013d3d7824 */ /* 0x000fe200030e0616 */
[----:B------:R-:W-:Y:S01]  /*10520*/  IADD3 R54, P6, PT, R54, R6, RZ ;  /* 0x0000000636367210 */ /* 0x000fe20007fde0ff */
[----:B------:R-:W-:Y:S01]  /*10530*/  IMAD.X R53, RZ, RZ, RZ, P5 ;  /* 0x000000ffff357224 */ /* 0x000fe200028e06ff */
[----:B------:R-:W-:Y:S01]  /*10540*/  ISETP.GE.U32.AND P0, PT, R6, R68, PT ;  /* 0x000000440600720c */ /* 0x000fe20003f06070 */
[----:B------:R-:W-:Y:S01]  /*10550*/  IMAD.IADD R68, R7, 0x1, R67 ;  /* 0x0000000107447824 */ /* 0x000fe200078e0243 */
[----:B------:R-:W-:Y:S01]  /*10560*/  ISETP.GE.U32.AND P1, PT, R54, R6, PT ;  /* 0x000000063600720c */ /* 0x000fe20003f26070 */
[----:B------:R-:W-:Y:S01]  /*10570*/  IMAD.WIDE.U32 R6, R43, R32, RZ ;  /* 0x000000202b067225 */ /* 0x000fe200078e00ff */
[----:B------:R-:W-:Y:S02]  /*10580*/  ISETP.GE.U32.AND.EX P4, PT, R22, RZ, PT, P4 ;  /* 0x000000ff1600720c */ /* 0x000fe40003f86140 */
[----:B------:R-:W-:Y:S01]  /*10590*/  ISETP.GE.U32.AND P5, PT, R57, R46, PT ;  /* 0x0000002e3900720c */ /* 0x000fe20003fa6070 */
[----:B------:R-:W-:Y:S01]  /*105a0*/  IMAD.WIDE.U32 R22, R42, R32, RZ ;  /* 0x000000202a167225 */ /* 0x000fe200078e00ff */
[----:B------:R-:W-:-:S02]  /*105b0*/  ISETP.GE.U32.AND.EX P0, PT, R68, R69, PT, P0 ;  /* 0x000000454400720c */ /* 0x000fc40003f06100 */
[----:B------:R-:W-:Y:S01]  /*105c0*/  ISETP.GE.U32.AND.EX P5, PT, R70, R47, P4, P5 ;  /* 0x0000002f4600720c */ /* 0x000fe200027a6150 */
[----:B------:R-:W-:-:S03]  /*105d0*/  IMAD.WIDE.U32 R6, P4, R42, R33, R6 ;  /* 0x000000212a067225 */ /* 0x000fc60007880006 */
[----:B------:R-:W-:Y:S01]  /*105e0*/  SEL R22, RZ, 0x1, !P5 ;  /* 0x00000001ff167807 */ /* 0x000fe20006800000 */
[----:B------:R-:W-:Y:S01]  /*105f0*/  IMAD.WIDE.U32.X R52, R45, R31, R52, P3 ;  /* 0x0000001f2d347225 */ /* 0x000fe200018e0434 */
[----:B------:R-:W-:Y:S02]  /*10600*/  IADD3 RZ, P5, PT, R23, R6, RZ ;  /* 0x0000000617ff7210 */ /* 0x000fe40007fbe0ff */
[----:B------:R-:W-:Y:S01]  /*10610*/  IADD3 R59, P3, PT, R58, R59, RZ ;  /* 0x0000003b3a3b7210 */ /* 0x000fe20007f7e0ff */
[----:B------:R-:W-:Y:S01]  /*10620*/  IMAD.X R55, R68, 0x1, R55, P6 ;  /* 0x0000000144377824 */ /* 0x000fe200030e0637 */
[----:B------:R-:W-:Y:S02]  /*10630*/  SEL R23, RZ, 0x1, P2 ;  /* 0x00000001ff177807 */ /* 0x000fe40001000000 */
[----:B------:R-:W-:Y:S01]  /*10640*/  LOP3.LUT R22, R59, R22, RZ, 0xfc, !PT ;  /* 0x000000163b167212 */ /* 0x000fe200078efcff */
[----:B------:R-:W-:Y:S01]  /*10650*/  IMAD.X R59, RZ, RZ, RZ, P4 ;  /* 0x000000ffff3b7224 */ /* 0x000fe200020e06ff */
[----:B------:R-:W-:Y:S01]  /*10660*/  IADD3 R52, P2, PT, R23, R52, RZ ;  /* 0x0000003417347210 */ /* 0x000fe20007f5e0ff */
[----:B------:R-:W-:Y:S01]  /*10670*/  IMAD.X R71, RZ, RZ, RZ, P3 ;  /* 0x000000ffff477224 */ /* 0x000fe200018e06ff */
[----:B------:R-:W-:-:S02]  /*10680*/  IADD3 R58, P6, PT, R22, -0x1, RZ ;  /* 0xffffffff163a7810 */ /* 0x000fc40007fde0ff */
[C---:B------:R-:W-:Y:S01]  /*10690*/  IADD3 R23, P4, PT, R8.reuse, -R28, RZ ;  /* 0x8000001c08177210 */ /* 0x040fe20007f9e0ff */
[----:B------:R-:W-:Y:S01]  /*106a0*/  IMAD.X R53, RZ, RZ, R53, P2 ;  /* 0x000000ffff357224 */ /* 0x000fe200010e0635 */
[----:B------:R-:W-:Y:S02]  /*106b0*/  IADD3 R67, P2, PT, RZ, -R22, RZ ;  /* 0x80000016ff437210 */ /* 0x000fe40007f5e0ff */
[-C--:B------:R-:W-:Y:S01]  /*106c0*/  LOP3.LUT R22, R8, R58.reuse, RZ, 0xc0, !PT ;  /* 0x0000003a08167212 */ /* 0x080fe200078ec0ff */
[----:B------:R-:W-:Y:S01]  /*106d0*/  IMAD.X R72, R65, 0x1, ~R29, P4 ;  /* 0x0000000141487824 */ /* 0x000fe200020e0e1d */
[----:B------:R-:W-:Y:S02]  /*106e0*/  LOP3.LUT R6, R51, R58, RZ, 0xc0, !PT ;  /* 0x0000003a33067212 */ /* 0x000fe400078ec0ff */
[----:B------:R-:W-:Y:S01]  /*106f0*/  LOP3.LUT R51, R22, R23, R67, 0xf8, !PT ;  /* 0x0000001716337212 */ /* 0x000fe200078ef843 */
[----:B------:R-:W-:Y:S01]  /*10700*/  IMAD.WIDE.U32 R22, R43, R30, RZ ;  /* 0x0000001e2b167225 */ /* 0x000fe200078e00ff */
[----:B------:R-:W-:-:S02]  /*10710*/  LOP3.LUT R8, R3, R58, RZ, 0xc0, !PT ;  /* 0x0000003a03087212 */ /* 0x000fc400078ec0ff */
[----:B------:R-:W-:Y:S01]  /*10720*/  LOP3.LUT R57, R57, R58, RZ, 0xc0, !PT ;  /* 0x0000003a39397212 */ /* 0x000fe200078ec0ff */
[----:B------:R-:W-:Y:S01]  /*10730*/  IMAD.MOV.U32 R58, RZ, RZ, R7 ;  /* 0x000000ffff3a7224 */ /* 0x000fe200078e0007 */
[--C-:B------:R-:W-:Y:S01]  /*10740*/  LOP3.LUT R62, R6, R62, R67.reuse, 0xf8, !PT ;  /* 0x0000003e063e7212 */ /* 0x100fe200078ef843 */
[----:B------:R-:W-:Y:S01]  /*10750*/  IMAD R3, R37, R40, RZ ;  /* 0x0000002825037224 */ /* 0x000fe200078e02ff */
[----:B------:R-:W-:Y:S01]  /*10760*/  LOP3.LUT R8, R8, R56, R67, 0xf8, !PT ;  /* 0x0000003808087212 */ /* 0x000fe200078ef843 */
[----:B------:R-:W-:Y:S01]  /*10770*/  IMAD.WIDE.U32.X R58, R43, R33, R58, P5 ;  /* 0x000000212b3a7225 */ /* 0x000fe200028e043a */
[----:B------:R-:W-:Y:S02]  /*10780*/  LOP3.LUT R60, R57, R60, R67, 0xf8, !PT ;  /* 0x0000003c393c7212 */ /* 0x000fe400078ef843 */
[----:B------:R-:W-:Y:S01]  /*10790*/  IADD3.X R73, PT, PT, R71, -0x1, RZ, P6, !PT ;  /* 0xffffffff47497810 */ /* 0x000fe200037fe4ff */
[----:B------:R-:W-:-:S03]  /*107a0*/  IMAD.WIDE.U32 R6, P5, R42, R31, R22 ;  /* 0x0000001f2a067225 */ /* 0x000fc600078a0016 */
[-C--:B------:R-:W-:Y:S01]  /*107b0*/  LOP3.LUT R69, R64, R73.reuse, RZ, 0xc0, !PT ;  /* 0x0000004940457212 */ /* 0x080fe200078ec0ff */
[----:B------:R-:W-:Y:S01]  /*107c0*/  IMAD.WIDE.U32 R56, R42, R30, RZ ;  /* 0x0000001e2a387225 */ /* 0x000fe200078e00ff */
[-C--:B------:R-:W-:Y:S02]  /*107d0*/  LOP3.LUT R66, R66, R73.reuse, RZ, 0xc0, !PT ;  /* 0x0000004942427212 */ /* 0x080fe400078ec0ff */
[----:B------:R-:W-:Y:S01]  /*107e0*/  LOP3.LUT R64, R70, R73, RZ, 0xc0, !PT ;  /* 0x0000004946407212 */ /* 0x000fe200078ec0ff */
[----:B------:R-:W-:Y:S01]  /*107f0*/  IMAD.X R23, RZ, RZ, RZ, P5 ;  /* 0x000000ffff177224 */ /* 0x000fe200028e06ff */
[----:B------:R-:W-:Y:S01]  /*10800*/  IADD3 RZ, P5, PT, R57, R6, RZ ;  /* 0x0000000639ff7210 */ /* 0x000fe20007fbe0ff */
[----:B------:R-:W-:Y:S02]  /*10810*/  IMAD R67, R31, R42, RZ ;  /* 0x0000002a1f437224 */ /* 0x000fe400078e02ff */
[----:B------:R-:W-:Y:S02]  /*10820*/  IMAD.MOV.U32 R22, RZ, RZ, R7 ;  /* 0x000000ffff167224 */ /* 0x000fe400078e0007 */
[----:B------:R-:W-:-:S02]  /*10830*/  IMAD R67, R43, R30, R67 ;  /* 0x0000001e2b437224 */ /* 0x000fc400078e0243 */
[----:B------:R-:W-:-:S04]  /*10840*/  IMAD.WIDE.U32.X R22, R43, R31, R22, P5 ;  /* 0x0000001f2b167225 */ /* 0x000fc800028e0416 */
[----:B------:R-:W-:-:S04]  /*10850*/  IMAD.WIDE.U32 R56, R42, R30, R52 ;  /* 0x0000001e2a387225 */ /* 0x000fc800078e0034 */
[----:B------:R-:W-:-:S04]  /*10860*/  IMAD.WIDE.U32 R42, R41, R36, RZ ;  /* 0x00000024292a7225 */ /* 0x000fc800078e00ff */
[----:B------:R-:W-:-:S04]  /*10870*/  IMAD.WIDE.U32 R6, R40, R36, RZ ;  /* 0x0000002428067225 */ /* 0x000fc800078e00ff */
[----:B------:R-:W-:-:S04]  /*10880*/  IMAD.WIDE.U32 R42, P4, R37, R40, R42 ;  /* 0x00000028252a7225 */ /* 0x000fc8000788002a */
[C---:B------:R-:W-:Y:S01]  /*10890*/  IMAD R3, R36.reuse, R41, R3 ;  /* 0x0000002924037224 */ /* 0x040fe200078e0203 */
[----:B------:R-:W-:Y:S01]  /*108a0*/  IADD3 RZ, P3, PT, R7, R42, RZ ;  /* 0x0000002a07ff7210 */ /* 0x000fe20007f7e0ff */
[----:B------:R-:W-:Y:S01]  /*108b0*/  IMAD.WIDE.U32 R6, R36, R40, R74 ;  /* 0x0000002824067225 */ /* 0x000fe200078e004a */
[----:B------:R-:W-:-:S03]  /*108c0*/  LOP3.LUT R42, R65, R73, RZ, 0xc0, !PT ;  /* 0x00000049412a7212 */ /* 0x000fc600078ec0ff */
[----:B------:R-:W-:Y:S01]  /*108d0*/  IMAD.X R65, RZ, RZ, ~R71, P2 ;  /* 0x000000ffff417224 */ /* 0x000fe200010e0e47 */
[----:B------:R-:W-:Y:S01]  /*108e0*/  ISETP.GE.U32.AND.EX P2, PT, R55, R68, PT, P1 ;  /* 0x000000443700720c */ /* 0x000fe20003f46110 */
[----:B------:R-:W-:Y:S01]  /*108f0*/  IMAD.IADD R3, R7, 0x1, R3 ;  /* 0x0000000107037824 */ /* 0x000fe200078e0203 */
[----:B------:R-:W-:Y:S01]  /*10900*/  ISETP.GE.U32.AND P5, PT, R6, R74, PT ;  /* 0x0000004a0600720c */ /* 0x000fe20003fa6070 */
[----:B------:R-:W-:Y:S01]  /*10910*/  IMAD.X R73, RZ, RZ, RZ, P4 ;  /* 0x000000ffff497224 */ /* 0x000fe200020e06ff */
[----:B------:R-:W-:Y:S01]  /*10920*/  LOP3.LUT R68, R42, R72, R65, 0xf8, !PT ;  /* 0x000000482a447212 */ /* 0x000fe200078ef841 */
[----:B------:R-:W-:Y:S01]  /*10930*/  IMAD.MOV.U32 R72, RZ, RZ, R43 ;  /* 0x000000ffff487224 */ /* 0x000fe200078e002b */
[----:B------:R-:W-:Y:S01]  /*10940*/  SEL R42, RZ, 0x1, P0 ;  /* 0x00000001ff2a7807 */ /* 0x000fe20000000000 */
[-C--:B------:R-:W-:Y:S01]  /*10950*/  IMAD.WIDE.U32 R70, R34, R40.reuse, R54 ;  /* 0x0000002822467225 */ /* 0x080fe200078e0036 */
[----:B------:R-:W-:Y:S02]  /*10960*/  SEL R43, RZ, 0x1, P2 ;  /* 0x00000001ff2b7807 */ /* 0x000fe40001000000 */
[----:B------:R-:W-:Y:S01]  /*10970*/  ISETP.GE.U32.AND.EX P5, PT, R3, R75, PT, P5 ;  /* 0x0000004b0300720c */ /* 0x000fe20003fa6150 */
[----:B------:R-:W-:Y:S01]  /*10980*/  IMAD R75, R35, R40, RZ ;  /* 0x00000028234b7224 */ /* 0x000fe200078e02ff */
[----:B------:R-:W-:Y:S01]  /*10990*/  IADD3 R58, P6, P4, R43, R58, R42 ;  /* 0x0000003a2b3a7210 */ /* 0x000fe20007cde02a */
[----:B------:R-:W-:Y:S01]  /*109a0*/  IMAD.WIDE.U32.X R42, R37, R41, R72, P3 ;  /* 0x00000029252a7225 */ /* 0x000fe200018e0448 */
[----:B------:R-:W-:-:S02]  /*109b0*/  SEL R73, RZ, 0x1, P5 ;  /* 0x00000001ff497807 */ /* 0x000fc40002800000 */
[----:B------:R-:W-:Y:S01]  /*109c0*/  ISETP.GE.U32.AND P1, PT, R70, R54, PT ;  /* 0x000000364600720c */ /* 0x000fe20003f26070 */
[----:B------:R-:W-:Y:S01]  /*109d0*/  IMAD R75, R34, R41, R75 ;  /* 0x00000029224b7224 */ /* 0x000fe200078e024b */
[----:B------:R-:W-:Y:S01]  /*109e0*/  IADD3 R42, P3, P5, R70, R42, R73 ;  /* 0x0000002a462a7210 */ /* 0x000fe20007d7e049 */
[----:B------:R-:W-:Y:S01]  /*109f0*/  IMAD.IADD R67, R57, 0x1, R67 ;  /* 0x0000000139437824 */ /* 0x000fe200078e0243 */
[----:B------:R-:W-:Y:S01]  /*10a00*/  ISETP.GE.U32.AND P2, PT, R56, R52, PT ;  /* 0x000000343800720c */ /* 0x000fe20003f46070 */
[----:B------:R-:W-:Y:S01]  /*10a10*/  IMAD.IADD R54, R71, 0x1, R75 ;  /* 0x0000000147367824 */ /* 0x000fe200078e024b */
[----:B------:R-:W-:Y:S02]  /*10a20*/  ISETP.GE.U32.AND P0, PT, R42, R70, PT ;  /* 0x000000462a00720c */ /* 0x000fe40003f06070 */
[----:B------:R-:W-:Y:S02]  /*10a30*/  LOP3.LUT R70, R69, R63, R65, 0xf8, !PT ;  /* 0x0000003f45467212 */ /* 0x000fe400078ef841 */
[----:B------:R-:W-:-:S02]  /*10a40*/  IADD3.X R43, PT, PT, R54, R43, RZ, P3, P5 ;  /* 0x0000002b362b7210 */ /* 0x000fc40001fea4ff */
[----:B------:R-:W-:Y:S02]  /*10a50*/  IADD3.X R69, PT, PT, RZ, R59, RZ, P6, P4 ;  /* 0x0000003bff457210 */ /* 0x000fe400037e84ff */
[----:B------:R-:W-:Y:S02]  /*10a60*/  LEA.HI R63, P3, R68, R62, RZ, 0x1 ;  /* 0x0000003e443f7211 */ /* 0x000fe400078708ff */
[----:B------:R-:W-:Y:S01]  /*10a70*/  IADD3 R52, P4, PT, R58, R56, RZ ;  /* 0x000000383a347210 */ /* 0x000fe20007f9e0ff */
[----:B------:R-:W-:Y:S01]  /*10a80*/  IMAD.WIDE.U32 R58, R40, R34, RZ ;  /* 0x00000022283a7225 */ /* 0x000fe200078e00ff */
[----:B------:R-:W-:Y:S02]  /*10a90*/  ISETP.GE.U32.AND.EX P2, PT, R67, R53, PT, P2 ;  /* 0x000000354300720c */ /* 0x000fe40003f46120 */
[----:B------:R-:W-:Y:S01]  /*10aa0*/  ISETP.GE.U32.AND P5, PT, R52, R56, PT ;  /* 0x000000383400720c */ /* 0x000fe20003fa6070 */
[----:B------:R-:W-:Y:S01]  /*10ab0*/  IMAD.X R71, RZ, RZ, R70, P3 ;  /* 0x000000ffff477224 */ /* 0x000fe200018e0646 */
[----:B------:R-:W-:Y:S01]  /*10ac0*/  IADD3 R72, P3, PT, R63, R62, RZ ;  /* 0x0000003e3f487210 */ /* 0x000fe20007f7e0ff */
[----:B------:R-:W-:Y:S01]  /*10ad0*/  IMAD.WIDE.U32 R56, R41, R34, RZ ;  /* 0x0000002229387225 */ /* 0x000fe200078e00ff */
[----:B------:R-:W-:-:S02]  /*10ae0*/  SHF.L.U64.HI R68, R51, 0x1, R68 ;  /* 0x0000000133447819 */ /* 0x000fc40000010244 */
[----:B------:R-:W-:Y:S01]  /*10af0*/  ISETP.GE.U32.AND.EX P1, PT, R54, R55, PT, P1 ;  /* 0x000000373600720c */ /* 0x000fe20003f26110 */
[----:B------:R-:W-:Y:S01]  /*10b00*/  IMAD.X R73, R71, 0x1, R70, P3 ;  /* 0x0000000147497824 */ /* 0x000fe200018e0646 */
[----:B------:R-:W-:Y:S01]  /*10b10*/  ISETP.GE.U32.AND.EX P0, PT, R43, R54, PT, P0 ;  /* 0x000000362b00720c */ /* 0x000fe20003f06100 */
[----:B------:R-:W-:Y:S01]  /*10b20*/  IMAD.WIDE.U32 R56, P3, R35, R40, R56 ;  /* 0x0000002823387225 */ /* 0x000fe20007860038 */
[--C-:B------:R-:W-:Y:S02]  /*10b30*/  LOP3.LUT R2, R66, R2, R65.reuse, 0xf8, !PT ;  /* 0x0000000242027212 */ /* 0x100fe400078ef841 */
[----:B------:R-:W-:Y:S01]  /*10b40*/  LOP3.LUT R64, R64, R61, R65, 0xf8, !PT ;  /* 0x0000003d40407212 */ /* 0x000fe200078ef841 */
[----:B------:R-:W-:Y:S01]  /*10b50*/  IMAD.X R53, R67, 0x1, R69, P4 ;  /* 0x0000000143357824 */ /* 0x000fe200020e0645 */
[----:B------:R-:W-:Y:S01]  /*10b60*/  IADD3 RZ, P6, PT, R59, R56, RZ ;  /* 0x000000383bff7210 */ /* 0x000fe20007fde0ff */
[----:B------:R-:W-:Y:S01]  /*10b70*/  IMAD.MOV.U32 R58, RZ, RZ, R57 ;  /* 0x000000ffff3a7224 */ /* 0x000fe200078e0039 */
[----:B------:R-:W-:Y:S01]  /*10b80*/  ISETP.GE.U32.AND P4, PT, R72, R63, PT ;  /* 0x0000003f4800720c */ /* 0x000fe20003f86070 */
[----:B------:R-:W-:Y:S01]  /*10b90*/  IMAD.X R59, RZ, RZ, RZ, P3 ;  /* 0x000000ffff3b7224 */ /* 0x000fe200018e06ff */
[----:B------:R-:W-:Y:S01]  /*10ba0*/  ISETP.GE.U32.AND P3, PT, R63, R62, PT ;  /* 0x0000003e3f00720c */ /* 0x000fe20003f66070 */
[----:B------:R-:W-:Y:S01]  /*10bb0*/  IMAD.SHL.U32 R57, R51, 0x2, RZ ;  /* 0x0000000233397824 */ /* 0x000fe200078e00ff */
[----:B------:R-:W-:Y:S01]  /*10bc0*/  ISETP.GE.U32.AND.EX P5, PT, R53, R67, PT, P5 ;  /* 0x000000433500720c */ /* 0x000fe20003fa6150 */
[----:B------:R-:W-:Y:S01]  /*10bd0*/  IMAD.WIDE.U32.X R58, R35, R41, R58, P6 ;  /* 0x00000029233a7225 */ /* 0x000fe200030e043a */
[----:B------:R-:W-:-:S02]  /*10be0*/  SEL R51, RZ, 0x1, P2 ;  /* 0x00000001ff337807 */ /* 0x000fc40001000000 */
[----:B------:R-:W-:Y:S02]  /*10bf0*/  ISETP.GE.U32.AND.EX P3, PT, R71, R70, PT, P3 ;  /* 0x000000464700720c */ /* 0x000fe40003f66130 */
[----:B------:R-:W-:Y:S02]  /*10c00*/  ISETP.GE.U32.AND P2, PT, R57, R28, PT ;  /* 0x0000001c3900720c */ /* 0x000fe40003f46070 */
[----:B------:R-:W-:Y:S02]  /*10c10*/  SEL R55, RZ, 0x1, P5 ;  /* 0x00000001ff377807 */ /* 0x000fe40002800000 */
[----:B------:R-:W-:Y:S02]  /*10c20*/  ISETP.GE.U32.AND.EX P4, PT, R73, R71, PT, P4 ;  /* 0x000000474900720c */ /* 0x000fe40003f86140 */
[----:B------:R-:W-:Y:S02]  /*10c30*/  ISETP.GE.U32.AND.EX P2, PT, R68, R29, PT, P2 ;  /* 0x0000001d4400720c */ /* 0x000fe40003f46120 */
[----:B------:R-:W-:-:S02]  /*10c40*/  SEL R56, RZ, 0x1, P3 ;  /* 0x00000001ff387807 */ /* 0x000fc40001800000 */
[----:B------:R-:W-:Y:S02]  /*10c50*/  IADD3 R54, P3, P5, R55, R22, R51 ;  /* 0x0000001637367210 */ /* 0x000fe40007d7e033 */
[----:B------:R-:W-:Y:S02]  /*10c60*/  SEL R69, RZ, 0x1, P4 ;  /* 0x00000001ff457807 */ /* 0x000fe40002000000 */
[----:B------:R-:W-:Y:S02]  /*10c70*/  IADD3 R22, P4, PT, R72, -R26, RZ ;  /* 0x8000001a48167210 */ /* 0x000fe40007f9e0ff */
[----:B------:R-:W-:Y:S02]  /*10c80*/  SEL R63, RZ, 0x1, P2 ;  /* 0x00000001ff3f7807 */ /* 0x000fe40001000000 */
[----:B------:R-:W-:Y:S02]  /*10c90*/  IADD3.X R55, PT, PT, RZ, R23, RZ, P3, P5 ;  /* 0x00000017ff377210 */ /* 0x000fe40001fea4ff */
[----:B------:R-:W-:-:S02]  /*10ca0*/  SEL R51, RZ, 0xffffffff, P2 ;  /* 0xffffffffff337807 */ /* 0x000fc40001000000 */
[----:B------:R-:W-:Y:S01]  /*10cb0*/  IADD3 R69, P3, P5, R8, R69, R56 ;  /* 0x0000004508457210 */ /* 0x000fe20007d7e038 */
[----:B------:R-:W-:Y:S01]  /*10cc0*/  IMAD.X R56, R73, 0x1, ~R27, P4 ;  /* 0x0000000149387824 */ /* 0x000fe200020e0e1b */
[----:B------:R-:W-:Y:S02]  /*10cd0*/  ISETP.GE.U32.AND P2, PT, R22, R63, PT ;  /* 0x0000003f1600720c */ /* 0x000fe40003f46070 */
[----:B------:R-:W-:Y:S02]  /*10ce0*/  IADD3 R23, P4, PT, R51, R22, RZ ;  /* 0x0000001633177210 */ /* 0x000fe40007f9e0ff */
[----:B------:R-:W-:Y:S02]  /*10cf0*/  IADD3.X R63, PT, PT, R2, RZ, RZ, P3, P5 ;  /* 0x000000ff023f7210 */ /* 0x000fe40001fea4ff */
[----:B------:R-:W-:Y:S01]  /*10d00*/  IADD3 R67, P5, PT, R69, R8, RZ ;  /* 0x0000000845437210 */ /* 0x000fe20007fbe0ff */
[----:B------:R-:W-:Y:S01]  /*10d10*/  IMAD.X R51, R51, 0x1, R56, P4 ;  /* 0x0000000133337824 */ /* 0x000fe200020e0638 */
[----:B------:R-:W-:-:S02]  /*10d20*/  ISETP.LT.U32.AND P3, PT, R72, R26, PT ;  /* 0x0000001a4800720c */ /* 0x000fc40003f61070 */
[----:B------:R-:W-:Y:S02]  /*10d30*/  ISETP.GE.U32.AND.EX P2, PT, R56, RZ, PT, P2 ;  /* 0x000000ff3800720c */ /* 0x000fe40003f46120 */
[----:B------:R-:W-:Y:S01]  /*10d40*/  ISETP.GE.U32.AND P4, PT, R69, R8, PT ;  /* 0x000000084500720c */ /* 0x000fe20003f86070 */
[----:B------:R-:W-:Y:S01]  /*10d50*/  IMAD.X R8, R63, 0x1, R2, P5 ;  /* 0x000000013f087824 */ /* 0x000fe200028e0602 */
[----:B------:R-:W-:Y:S02]  /*10d60*/  ISETP.LT.U32.OR.EX P2, PT, R73, R27, !P2, P3 ;  /* 0x0000001b4900720c */ /* 0x000fe40005741530 */
[C---:B------:R-:W-:Y:S02]  /*10d70*/  ISETP.GE.U32.AND P3, PT, R67.reuse, R69, PT ;  /* 0x000000454300720c */ /* 0x040fe40003f66070 */
[----:B------:R-:W-:Y:S02]  /*10d80*/  IADD3 R66, P5, PT, R67, -R24, RZ ;  /* 0x8000001843427210 */ /* 0x000fe40007fbe0ff */
[----:B------:R-:W-:-:S02]  /*10d90*/  SEL R71, RZ, 0x1, !P2 ;  /* 0x00000001ff477807 */ /* 0x000fc40005000000 */
[----:B------:R-:W-:Y:S02]  /*10da0*/  ISETP.GE.U32.AND.EX P4, PT, R63, R2, PT, P4 ;  /* 0x000000023f00720c */ /* 0x000fe40003f86140 */
[C---:B------:R-:W-:Y:S01]  /*10db0*/  ISETP.GE.U32.AND.EX P6, PT, R8.reuse, R63, PT, P3 ;  /* 0x0000003f0800720c */ /* 0x040fe20003fc6130 */
[----:B------:R-:W-:Y:S01]  /*10dc0*/  IMAD.X R63, R8, 0x1, ~R25, P5 ;  /* 0x00000001083f7824 */ /* 0x000fe200028e0e19 */
[----:B------:R-:W-:Y:S02]  /*10dd0*/  SEL R22, RZ, 0x1, P1 ;  /* 0x00000001ff167807 */ /* 0x000fe40000800000 */
[----:B------:R-:W-:Y:S02]  /*10de0*/  SEL R69, RZ, 0x1, P0 ;  /* 0x00000001ff457807 */ /* 0x000fe40000000000 */
[----:B------:R-:W-:Y:S02]  /*10df0*/  ISETP.GE.U32.AND P3, PT, R66, R71, PT ;  /* 0x000000474200720c */ /* 0x000fe40003f66070 */
[----:B------:R-:W-:-:S02]  /*10e00*/  SEL R2, RZ, 0x1, P4 ;  /* 0x00000001ff027807 */ /* 0x000fc40002000000 */
[----:B------:R-:W-:Y:S02]  /*10e10*/  SEL R75, RZ, 0x1, P6 ;  /* 0x00000001ff4b7807 */ /* 0x000fe40003000000 */
[----:B------:R-:W-:Y:S02]  /*10e20*/  IADD3 R69, P1, P0, R69, R58, R22 ;  /* 0x0000003a45457210 */ /* 0x000fe4000783e016 */
[----:B------:R-:W-:Y:S02]  /*10e30*/  ISETP.LT.U32.AND P6, PT, R67, R24, PT ;  /* 0x000000184300720c */ /* 0x000fe40003fc1070 */
[----:B------:R-:W-:Y:S02]  /*10e40*/  ISETP.GE.U32.AND.EX P3, PT, R63, RZ, PT, P3 ;  /* 0x000000ff3f00720c */ /* 0x000fe40003f66130 */
[----:B------:R-:W-:Y:S02]  /*10e50*/  IADD3 R75, P4, P5, R60, R75, R2 ;  /* 0x0000004b3c4b7210 */ /* 0x000fe40007d9e002 */
[----:B------:R-:W-:Y:S01]  /*10e60*/  IADD3.X R71, PT, PT, RZ, R59, RZ, P1, P0 ;  /* 0x0000003bff477210 */ /* 0x000fe20000fe04ff */
[----:B------:R-:W-:Y:S01]  /*10e70*/  IMAD.WIDE.U32 R58, R40, R32, R52 ;  /* 0x00000020283a7225 */ /* 0x000fe200078e0034 */
[----:B------:R-:W-:-:S02]  /*10e80*/  ISETP.LT.U32.OR.EX P0, PT, R8, R25, !P3, P6 ;  /* 0x000000190800720c */ /* 0x000fc40005f01560 */
[CC--:B------:R-:W-:Y:S02]  /*10e90*/  IADD3 R65, P3, PT, R75.reuse, R60.reuse, RZ ;  /* 0x0000003c4b417210 */ /* 0x0c0fe40007f7e0ff */
[----:B------:R-:W-:Y:S02]  /*10ea0*/  IADD3.X R77, PT, PT, R64, RZ, RZ, P4, P5 ;  /* 0x000000ff404d7210 */ /* 0x000fe400027ea4ff */
[----:B------:R-:W-:Y:S02]  /*10eb0*/  ISETP.GE.U32.AND P1, PT, R75, R60, PT ;  /* 0x0000003c4b00720c */ /* 0x000fe40003f26070 */
[----:B------:R-:W-:Y:S01]  /*10ec0*/  IADD3 R61, P5, PT, R65, -R46, RZ ;  /* 0x8000002e413d7210 */ /* 0x000fe20007fbe0ff */
[----:B------:R-:W-:Y:S01]  /*10ed0*/  IMAD.X R62, R77, 0x1, R64, P3 ;  /* 0x000000014d3e7824 */ /* 0x000fe200018e0640 */
[----:B------:R-:W-:Y:S02]  /*10ee0*/  SEL R2, RZ, 0x1, !P0 ;  /* 0x00000001ff027807 */ /* 0x000fe40004000000 */
[----:B------:R-:W-:-:S02]  /*10ef0*/  ISETP.GE.U32.AND P4, PT, R65, R75, PT ;  /* 0x0000004b4100720c */ /* 0x000fc40003f86070 */
[----:B------:R-:W-:Y:S01]  /*10f00*/  ISETP.GE.U32.AND.EX P1, PT, R77, R64, PT, P1 ;  /* 0x000000404d00720c */ /* 0x000fe20003f26110 */
[C---:B------:R-:W-:Y:S01]  /*10f10*/  IMAD.X R64, R62.reuse, 0x1, ~R47, P5 ;  /* 0x000000013e407824 */ /* 0x040fe200028e0e2f */
[----:B------:R-:W-:Y:S02]  /*10f20*/  ISETP.GE.U32.AND P3, PT, R61, R2, PT ;  /* 0x000000023d00720c */ /* 0x000fe40003f66070 */
[----:B------:R-:W-:Y:S01]  /*10f30*/  ISETP.GE.U32.AND.EX P5, PT, R62, R77, PT, P4 ;  /* 0x0000004d3e00720c */ /* 0x000fe20003fa6140 */
[----:B------:R-:W-:Y:S01]  /*10f40*/  IMAD R77, R33, R40, RZ ;  /* 0x00000028214d7224 */ /* 0x000fe200078e02ff */
[----:B------:R-:W-:Y:S02]  /*10f50*/  ISETP.GE.U32.AND P4, PT, R65, R46, PT ;  /* 0x0000002e4100720c */ /* 0x000fe40003f86070 */
[----:B------:R-:W-:Y:S01]  /*10f60*/  ISETP.GE.U32.AND.EX P3, PT, R64, RZ, PT, P3 ;  /* 0x000000ff4000720c */ /* 0x000fe20003f66130 */
[----:B------:R-:W-:Y:S01]  /*10f70*/  IMAD R77, R41, R32, R77 ;  /* 0x00000020294d7224 */ /* 0x000fe200078e024d */
[----:B------:R-:W-:-:S02]  /*10f80*/  SEL R2, RZ, 0x1, P1 ;  /* 0x00000001ff027807 */ /* 0x000fc40000800000 */
[----:B------:R-:W-:Y:S01]  /*10f90*/  SEL R75, RZ, 0x1, P5 ;  /* 0x00000001ff4b7807 */ /* 0x000fe20002800000 */
[----:B------:R-:W-:Y:S01]  /*10fa0*/  IMAD.IADD R56, R59, 0x1, R77 ;  /* 0x000000013b387824 */ /* 0x000fe200078e024d */
[----:B------:R-:W-:Y:S02]  /*10fb0*/  ISETP.GE.U32.AND.EX P4, PT, R62, R47, P3, P4 ;  /* 0x0000002f3e00720c */ /* 0x000fe40001f86140 */
[----:B------:R-:W-:Y:S02]  /*10fc0*/  IADD3 R75, P3, PT, R75, R2, RZ ;  /* 0x000000024b4b7210 */ /* 0x000fe40007f7e0ff */
[----:B------:R-:W-:Y:S02]  /*10fd0*/  SEL R2, RZ, 0xffffffff, !P2 ;  /* 0xffffffffff027807 */ /* 0x000fe40005000000 */
[----:B------:R-:W-:Y:S02]  /*10fe0*/  ISETP.GE.U32.AND P6, PT, R58, R52, PT ;  /* 0x000000343a00720c */ /* 0x000fe40003fc6070 */
[----:B------:R-:W-:-:S02]  /*10ff0*/  SEL R52, RZ, 0x1, !P4 ;  /* 0x00000001ff347807 */ /* 0x000fc40006000000 */
[----:B------:R-:W-:Y:S02]  /*11000*/  IADD3 R66, P2, PT, R2, R66, RZ ;  /* 0x0000004202427210 */ /* 0x000fe40007f5e0ff */
[----:B------:R-:W-:Y:S02]  /*11010*/  LOP3.LUT R52, R75, R52, RZ, 0xfc, !PT ;  /* 0x000000344b347212 */ /* 0x000fe400078efcff */
[----:B------:R-:W-:Y:S01]  /*11020*/  ISETP.GE.U32.AND.EX P1, PT, R56, R53, PT, P6 ;  /* 0x000000353800720c */ /* 0x000fe20003f26160 */
[----:B------:R-:W-:Y:S01]  /*11030*/  IMAD.X R63, R2, 0x1, R63, P2 ;  /* 0x00000001023f7824 */ /* 0x000fe200010e063f */
[----:B------:R-:W-:Y:S02]  /*11040*/  IADD3 R22, P2, PT, R52, -0x1, RZ ;  /* 0xffffffff34167810 */ /* 0x000fe40007f5e0ff */
[----:B------:R-:W-:Y:S02]  /*11050*/  IADD3 R52, P6, PT, RZ, -R52, RZ ;  /* 0x80000034ff347210 */ /* 0x000fe40007fde0ff */
[----:B------:R-:W-:-:S02]  /*11060*/  LOP3.LUT R72, R72, R22, RZ, 0xc0, !PT ;  /* 0x0000001648487212 */ /* 0x000fc400078ec0ff */
[-C--:B------:R-:W-:Y:S02]  /*11070*/  LOP3.LUT R53, R67, R22.reuse, RZ, 0xc0, !PT ;  /* 0x0000001643357212 */ /* 0x080fe400078ec0ff */
[----:B------:R-:W-:Y:S02]  /*11080*/  SEL R70, RZ, 0xffffffff, !P0 ;  /* 0xffffffffff467807 */ /* 0x000fe40004000000 */
[-C--:B------:R-:W-:Y:S02]  /*11090*/  LOP3.LUT R2, R65, R22.reuse, RZ, 0xc0, !PT ;  /* 0x0000001641027212 */ /* 0x080fe400078ec0ff */
[----:B------:R-:W-:Y:S02]  /*110a0*/  LOP3.LUT R67, R57, R22, RZ, 0xc0, !PT ;  /* 0x0000001639437212 */ /* 0x000fe400078ec0ff */
[----:B------:R-:W-:Y:S02]  /*110b0*/  IADD3 R22, P4, PT, R69, R58, RZ ;  /* 0x0000003a45167210 */ /* 0x000fe40007f9e0ff */
[----:B------:R-:W-:-:S02]  /*110c0*/  LOP3.LUT R65, R72, R23, R52, 0xf8, !PT ;  /* 0x0000001748417212 */ /* 0x000fc400078ef834 */
[----:B------:R-:W-:Y:S02]  /*110d0*/  SEL R69, RZ, 0x1, P1 ;  /* 0x00000001ff457807 */ /* 0x000fe40000800000 */
[----:B------:R-:W-:Y:S01]  /*110e0*/  IADD3 R23, P1, PT, R70, R61, RZ ;  /* 0x0000003d46177210 */ /* 0x000fe20007f3e0ff */
[----:B------:R-:W-:Y:S01]  /*110f0*/  IMAD.WIDE.U32 R60, R41, R32, RZ ;  /* 0x00000020293c7225 */ /* 0x000fe200078e00ff */
[----:B------:R-:W-:Y:S02]  /*11100*/  ISETP.GE.U32.AND P0, PT, R22, R58, PT ;  /* 0x0000003a1600720c */ /* 0x000fe40003f06070 */
[----:B------:R-:W-:Y:S01]  /*11110*/  LOP3.LUT R2, R2, R23, R52, 0xf8, !PT ;  /* 0x0000001702027212 */ /* 0x000fe200078ef834 */
[----:B------:R-:W-:Y:S01]  /*11120*/  IMAD.X R23, R56, 0x1, R71, P4 ;  /* 0x0000000138177824 */ /* 0x000fe200020e0647 */
[----:B------:R-:W-:Y:S01]  /*11130*/  IADD3 R57, P5, PT, R57, -R28, RZ ;  /* 0x8000001c39397210 */ /* 0x000fe20007fbe0ff */
[----:B------:R-:W-:Y:S01]  /*11140*/  IMAD.WIDE.U32 R60, P4, R40, R33, R60 ;  /* 0x00000021283c7225 */ /* 0x000fe2000788003c */
[----:B------:R-:W-:-:S02]  /*11150*/  LOP3.LUT R66, R53, R66, R52, 0xf8, !PT ;  /* 0x0000004235427212 */ /* 0x000fc400078ef834 */
[----:B------:R-:W-:Y:S01]  /*11160*/  LOP3.LUT R67, R67, R57, R52, 0xf8, !PT ;  /* 0x0000003943437212 */ /* 0x000fe200078ef834 */
[----:B------:R-:W-:Y:S01]  /*11170*/  IMAD.WIDE.U32 R58, R40, R32, RZ ;  /* 0x00000020283a7225 */ /* 0x000fe200078e00ff */
[----:B------:R-:W-:-:S03]  /*11180*/  ISETP.GE.U32.AND.EX P0, PT, R23, R56, PT, P0 ;  /* 0x000000381700720c */ /* 0x000fc60003f06100 */
[----:B------:R-:W-:Y:S01]  /*11190*/  IMAD.X R53, RZ, RZ, RZ, P4 ;  /* 0x000000ffff357224 */ /* 0x000fe200020e06ff */
[----:B------:R-:W-:Y:S01]  /*111a0*/  IADD3 RZ, P4, PT, R59, R60, RZ ;  /* 0x0000003c3bff7210 */ /* 0x000fe20007f9e0ff */
[----:B------:R-:W-:-:S04]  /*111b0*/  IMAD.WIDE.U32 R58, R41, R30, RZ ;  /* 0x0000001e293a7225 */ /* 0x000fc800078e00ff */
[----:B------:R-:W-:Y:S02]  /*111c0*/  IMAD.MOV.U32 R52, RZ, RZ, R61 ;  /* 0x000000ffff347224 */ /* 0x000fe400078e003d */
[----:B------:R-:W-:-:S04]  /*111d0*/  IMAD.WIDE.U32 R60, R40, R30, RZ ;  /* 0x0000001e283c7225 */ /* 0x000fc800078e00ff */
[----:B------:R-:W-:-:S04]  /*111e0*/  IMAD.WIDE.U32.X R52, R41, R33, R52, P4 ;  /* 0x0000002129347225 */ /* 0x000fc800020e0434 */
[----:B------:R-:W-:-:S04]  /*111f0*/  IMAD.WIDE.U32 R58, P4, R40, R31, R58 ;  /* 0x0000001f283a7225 */ /* 0x000fc8000788003a */
[----:B------:R-:W-:Y:S01]  /*11200*/  IMAD.X R57, RZ, RZ, RZ, P4 ;  /* 0x000000ffff397224 */ /* 0x000fe200020e06ff */
[----:B------:R-:W-:Y:S01]  /*11210*/  IADD3 RZ, P4, PT, R61, R58, RZ ;  /* 0x0000003a3dff7210 */ /* 0x000fe20007f9e0ff */
[----:B------:R-:W-:Y:S01]  /*11220*/  IMAD R61, R31, R40, RZ ;  /* 0x000000281f3d7224 */ /* 0x000fe200078e02ff */
[----:B------:R-:W-:Y:S01]  /*11230*/  SEL R58, RZ, 0x1, P0 ;  /* 0x00000001ff3a7807 */ /* 0x000fe20000000000 */
[----:B------:R-:W-:Y:S02]  /*11240*/  IMAD.MOV.U32 R56, RZ, RZ, R59 ;  /* 0x000000ffff387224 */ /* 0x000fe400078e003b */
[----:B------:R-:W-:Y:S02]  /*11250*/  IMAD.X R60, RZ, RZ, RZ, P3 ;  /* 0x000000ffff3c7224 */ /* 0x000fe400018e06ff */
[C---:B------:R-:W-:Y:S02]  /*11260*/  IMAD R59, R41.reuse, R30, R61 ;  /* 0x0000001e293b7224 */ /* 0x040fe400078e023d */
[----:B------:R-:W-:Y:S01]  /*11270*/  IMAD.WIDE.U32.X R56, R41, R31, R56, P4 ;  /* 0x0000001f29387225 */ /* 0x000fe200020e0438 */
[----:B------:R-:W-:-:S02]  /*11280*/  IADD3.X R71, PT, PT, R60, -0x1, RZ, P2, !PT ;  /* 0xffffffff3c477810 */ /* 0x000fc400017fe4ff */
[----:B------:R-:W-:Y:S01]  /*11290*/  IADD3 R69, P3, P4, R58, R52, R69 ;  /* 0x000000343a457210 */ /* 0x000fe20007c7e045 */
[----:B------:R-:W-:Y:S01]  /*112a0*/  IMAD.WIDE.U32 R40, R40, R30, R54 ;  /* 0x0000001e28287225 */ /* 0x000fe200078e0036 */
[CC--:B------:R-:W-:Y:S02]  /*112b0*/  LOP3.LUT R61, R68.reuse, R71.reuse, RZ, 0xc0, !PT ;  /* 0x00000047443d7212 */ /* 0x0c0fe400078ec0ff */
[----:B------:R-:W-:Y:S01]  /*112c0*/  LOP3.LUT R73, R73, R71, RZ, 0xc0, !PT ;  /* 0x0000004749497212 */ /* 0x000fe200078ec0ff */
[----:B------:R-:W-:Y:S01]  /*112d0*/  IMAD.X R58, R68, 0x1, ~R29, P5 ;  /* 0x00000001443a7824 */ /* 0x000fe200028e0e1d */
[----:B------:R-:W-:Y:S01]  /*112e0*/  ISETP.GE.U32.AND P0, PT, R40, R54, PT ;  /* 0x000000362800720c */ /* 0x000fe20003f06070 */
[----:B------:R-:W-:Y:S01]  /*112f0*/  IMAD.X R54, RZ, RZ, ~R60, P6 ;  /* 0x000000ffff367224 */ /* 0x000fe200030e0e3c */
[----:B------:R-:W-:Y:S01]  /*11300*/  IADD3.X R53, PT, PT, RZ, R53, RZ, P3, P4 ;  /* 0x00000035ff357210 */ /* 0x000fe20001fe84ff */
[----:B------:R-:W-:Y:S01]  /*11310*/  IMAD.SHL.U32 R60, R67, 0x2, RZ ;  /* 0x00000002433c7824 */ /* 0x000fe200078e00ff */
[----:B------:R-:W-:-:S02]  /*11320*/  LOP3.LUT R62, R62, R71, RZ, 0xc0, !PT ;  /* 0x000000473e3e7212 */ /* 0x000fc400078ec0ff */
[----:B------:R-:W-:Y:S01]  /*11330*/  LOP3.LUT R58, R61, R58, R54, 0xf8, !PT ;  /* 0x0000003a3d3a7212 */ /* 0x000fe200078ef836 */
[----:B------:R-:W-:Y:S01]  /*11340*/  IMAD.X R61, R70, 0x1, R64, P1 ;  /* 0x00000001463d7824 */ /* 0x000fe200008e0640 */
[----:B------:R-:W-:Y:S02]  /*11350*/  LOP3.LUT R70, R73, R51, R54, 0xf8, !PT ;  /* 0x0000003349467212 */ /* 0x000fe400078ef836 */
[----:B------:R-:W-:Y:S02]  /*11360*/  LEA.HI R52, P3, R58, R65, RZ, 0x1 ;  /* 0x000000413a347211 */ /* 0x000fe400078708ff */
[----:B------:R-:W-:Y:S02]  /*11370*/  SHF.L.U64.HI R64, R67, 0x1, R58 ;  /* 0x0000000143407819 */ /* 0x000fe4000001023a */
[----:B------:R-:W-:Y:S01]  /*11380*/  LOP3.LUT R58, R8, R71, RZ, 0xc0, !PT ;  /* 0x00000047083a7212 */ /* 0x000fe200078ec0ff */
[----:B------:R-:W-:Y:S01]  /*11390*/  IMAD.X R51, RZ, RZ, R70, P3 ;  /* 0x000000ffff337224 */ /* 0x000fe200018e0646 */
[----:B------:R-:W-:-:S02]  /*113a0*/  ISETP.GE.U32.AND P2, PT, R52, R65, PT ;  /* 0x000000413400720c */ /* 0x000fc40003f46070 */
[----:B------:R-:W-:Y:S02]  /*113b0*/  IADD3 R8, P4, PT, R52, R65, RZ ;  /* 0x0000004134087210 */ /* 0x000fe40007f9e0ff */
[----:B------:R-:W-:Y:S02]  /*113c0*/  ISETP.GE.U32.AND P1, PT, R60, R28, PT ;  /* 0x0000001c3c00720c */ /* 0x000fe40003f26070 */
[C---:B------:R-:W-:Y:S01]  /*113d0*/  ISETP.GE.U32.AND.EX P2, PT, R51.reuse, R70, PT, P2 ;  /* 0x000000463300720c */ /* 0x040fe20003f46120 */
[----:B------:R-:W-:Y:S01]  /*113e0*/  IMAD.X R70, R51, 0x1, R70, P4 ;  /* 0x0000000133467824 */ /* 0x000fe200020e0646 */
[----:B------:R-:W-:Y:S02]  /*113f0*/  ISETP.GE.U32.AND.EX P1, PT, R64, R29, PT, P1 ;  /* 0x0000001d4000720c */ /* 0x000fe40003f26110 */
[C---:B------:R-:W-:Y:S02]  /*11400*/  ISETP.GE.U32.AND P3, PT, R8.reuse, R52, PT ;  /* 0x000000340800720c */ /* 0x040fe40003f66070 */
[----:B------:R-:W-:-:S02]  /*11410*/  IADD3 R65, P5, PT, R8, -R26, RZ ;  /* 0x8000001a08417210 */ /* 0x000fc40007fbe0ff */
[----:B------:R-:W-:Y:S02]  /*11420*/  SEL R52, RZ, 0x1, P1 ;  /* 0x00000001ff347807 */ /* 0x000fe40000800000 */
[C---:B------:R-:W-:Y:S01]  /*11430*/  ISETP.GE.U32.AND.EX P3, PT, R70.reuse, R51, PT, P3 ;  /* 0x000000334600720c */ /* 0x040fe20003f66130 */
[----:B------:R-:W-:Y:S01]  /*11440*/  IMAD.X R51, R70, 0x1, ~R27, P5 ;  /* 0x0000000146337824 */ /* 0x000fe200028e0e1b */
[----:B------:R-:W-:Y:S02]  /*11450*/  ISETP.GE.U32.AND P4, PT, R65, R52, PT ;  /* 0x000000344100720c */ /* 0x000fe40003f86070 */
[----:B------:R-:W-:Y:S02]  /*11460*/  SEL R52, RZ, 0x1, P2 ;  /* 0x00000001ff347807 */ /* 0x000fe40001000000 */
[----:B------:R-:W-:Y:S02]  /*11470*/  SEL R67, RZ, 0x1, P3 ;  /* 0x00000001ff437807 */ /* 0x000fe40001800000 */
[----:B------:R-:W-:-:S02]  /*11480*/  SEL R72, RZ, 0xffffffff, P1 ;  /* 0xffffffffff487807 */ /* 0x000fc40000800000 */
[----:B------:R-:W-:Y:S02]  /*11490*/  ISETP.GE.U32.AND.EX P1, PT, R51, RZ, PT, P4 ;  /* 0x000000ff3300720c */ /* 0x000fe40003f26140 */
[----:B------:R-:W-:Y:S02]  /*114a0*/  LOP3.LUT R63, R58, R63, R54, 0xf8, !PT ;  /* 0x0000003f3a3f7212 */ /* 0x000fe400078ef836 */
[----:B------:R-:W-:Y:S02]  /*114b0*/  IADD3 R67, P4, P5, R66, R67, R52 ;  /* 0x0000004342437210 */ /* 0x000fe40007d9e034 */
[C---:B------:R-:W-:Y:S02]  /*114c0*/  IADD3 R65, P3, PT, R72.reuse, R65, RZ ;  /* 0x0000004148417210 */ /* 0x040fe40007f7e0ff */
[----:B------:R-:W-:Y:S02]  /*114d0*/  IADD3 R71, P6, PT, R67, R66, RZ ;  /* 0x0000004243477210 */ /* 0x000fe40007fde0ff */
[----:B------:R-:W-:Y:S01]  /*114e0*/  IADD3.X R52, PT, PT, R63, RZ, RZ, P4, P5 ;  /* 0x000000ff3f347210 */ /* 0x000fe200027ea4ff */
[----:B------:R-:W-:Y:S01]  /*114f0*/  IMAD.X R72, R72, 0x1, R51, P3 ;  /* 0x0000000148487824 */ /* 0x000fe200018e0633 */
[----:B------:R-:W-:-:S02]  /*11500*/  ISETP.LT.U32.AND P2, PT, R8, R26, PT ;  /* 0x0000001a0800720c */ /* 0x000fc40003f41070 */
[----:B------:R-:W-:Y:S01]  /*11510*/  ISETP.GE.U32.AND P3, PT, R71, R67, PT ;  /* 0x000000434700720c */ /* 0x000fe20003f66070 */
[----:B------:R-:W-:Y:S01]  /*11520*/  IMAD.X R58, R52, 0x1, R63, P6 ;  /* 0x00000001343a7824 */ /* 0x000fe200030e063f */
[----:B------:R-:W-:Y:S02]  /*11530*/  ISETP.LT.U32.OR.EX P1, PT, R70, R27, !P1, P2 ;  /* 0x0000001b4600720c */ /* 0x000fe40004f21520 */
[----:B------:R-:W-:Y:S02]  /*11540*/  ISETP.GE.U32.AND P2, PT, R67, R66, PT ;  /* 0x000000424300720c */ /* 0x000fe40003f46070 */
[----:B------:R-:W-:Y:S02]  /*11550*/  LOP3.LUT R54, R62, R61, R54, 0xf8, !PT ;  /* 0x0000003d3e367212 */ /* 0x000fe400078ef836 */
[----:B------:R-:W-:Y:S02]  /*11560*/  SEL R61, RZ, 0x1, !P1 ;  /* 0x00000001ff3d7807 */ /* 0x000fe40004800000 */
[----:B------:R-:W-:-:S02]  /*11570*/  IADD3 R66, P4, PT, R71, -R24, RZ ;  /* 0x8000001847427210 */ /* 0x000fc40007f9e0ff */
[----:B------:R-:W-:Y:S01]  /*11580*/  ISETP.GE.U32.AND.EX P2, PT, R52, R63, PT, P2 ;  /* 0x0000003f3400720c */ /* 0x000fe20003f46120 */
[----:B------:R-:W-:Y:S01]  /*11590*/  IMAD.IADD R63, R41, 0x1, R59 ;  /* 0x00000001293f7824 */ /* 0x000fe200078e023b */
[C---:B------:R-:W-:Y:S01]  /*115a0*/  ISETP.GE.U32.AND.EX P3, PT, R58.reuse, R52, PT, P3 ;  /* 0x000000343a00720c */ /* 0x040fe20003f66130 */
[----:B------:R-:W-:Y:S01]  /*115b0*/  IMAD.X R52, R58, 0x1, ~R25, P4 ;  /* 0x000000013a347824 */ /* 0x000fe200020e0e19 */
[----:B------:R-:W-:Y:S02]  /*115c0*/  SEL R51, RZ, 0xffffffff, !P1 ;  /* 0xffffffffff337807 */ /* 0x000fe40004800000 */
[----:B------:R-:W-:Y:S02]  /*115d0*/  ISETP.GE.U32.AND P1, PT, R66, R61, PT ;  /* 0x0000003d4200720c */ /* 0x000fe40003f26070 */
[----:B------:R-:W-:Y:S02]  /*115e0*/  SEL R62, RZ, 0x1, P2 ;  /* 0x00000001ff3e7807 */ /* 0x000fe40001000000 */
[----:B------:R-:W-:-:S02]  /*115f0*/  SEL R61, RZ, 0x1, P3 ;  /* 0x00000001ff3d7807 */ /* 0x000fc40001800000 */
[C---:B------:R-:W-:Y:S02]  /*11600*/  IADD3 R66, P5, PT, R51.reuse, R66, RZ ;  /* 0x0000004233427210 */ /* 0x040fe40007fbe0ff */
[----:B------:R-:W-:Y:S02]  /*11610*/  IADD3 R61, P3, P4, R2, R61, R62 ;  /* 0x0000003d023d7210 */ /* 0x000fe40007c7e03e */
[----:B------:R-:W-:Y:S01]  /*11620*/  ISETP.GE.U32.AND.EX P1, PT, R52, RZ, PT, P1 ;  /* 0x000000ff3400720c */ /* 0x000fe20003f26110 */
[----:B------:R-:W-:Y:S01]  /*11630*/  IMAD.X R51, R51, 0x1, R52, P5 ;  /* 0x0000000133337824 */ /* 0x000fe200028e0634 */
[----:B------:R-:W-:Y:S02]  /*11640*/  ISETP.LT.U32.AND P5, PT, R71, R24, PT ;  /* 0x000000184700720c */ /* 0x000fe40003fa1070 */
[----:B------:R-:W-:Y:S02]  /*11650*/  ISETP.GE.U32.AND P2, PT, R61, R2, PT ;  /* 0x000000023d00720c */ /* 0x000fe40003f46070 */
[----:B------:R-:W-:-:S02]  /*11660*/  IADD3.X R73, PT, PT, R54, RZ, RZ, P3, P4 ;  /* 0x000000ff36497210 */ /* 0x000fc40001fe84ff */
[----:B------:R-:W-:Y:S02]  /*11670*/  ISETP.LT.U32.OR.EX P1, PT, R58, R25, !P1, P5 ;  /* 0x000000193a00720c */ /* 0x000fe40004f21550 */
[----:B------:R-:W-:Y:S01]  /*11680*/  IADD3 R52, P3, PT, R69, R40, RZ ;  /* 0x0000002845347210 */ /* 0x000fe20007f7e0ff */
[----:B------:R-:W-:Y:S01]  /*11690*/  IMAD.WIDE.U32 R68, R39, R36, RZ ;  /* 0x0000002427447225 */ /* 0x000fe200078e00ff */
[----:B------:R-:W-:Y:S02]  /*116a0*/  IADD3 R41, P4, PT, R61, R2, RZ ;  /* 0x000000023d297210 */ /* 0x000fe40007f9e0ff */
[----:B------:R-:W-:Y:S01]  /*116b0*/  ISETP.GE.U32.AND.EX P5, PT, R73, R54, PT, P2 ;  /* 0x000000364900720c */ /* 0x000fe20003fa6120 */
[----:B------:R-:W-:Y:S01]  /*116c0*/  IMAD.X R53, R63, 0x1, R53, P3 ;  /* 0x000000013f357824 */ /* 0x000fe200018e0635 */
[----:B------:R-:W-:Y:S01]  /*116d0*/  ISETP.GE.U32.AND P2, PT, R52, R40, PT ;  /* 0x000000283400720c */ /* 0x000fe20003f46070 */
[----:B------:R-:W-:Y:S01]  /*116e0*/  IMAD.X R59, R73, 0x1, R54, P4 ;  /* 0x00000001493b7824 */ /* 0x000fe200020e0636 */
[----:B------:R-:W-:-:S02]  /*116f0*/  SEL R2, RZ, 0x1, P5 ;  /* 0x00000001ff027807 */ /* 0x000fc40002800000 */
[C---:B------:R-:W-:Y:S02]  /*11700*/  IADD3 R40, P5, PT, R41.reuse, -R46, RZ ;  /* 0x8000002e29287210 */ /* 0x040fe40007fbe0ff */
[----:B------:R-:W-:Y:S02]  /*11710*/  ISETP.GE.U32.AND P4, PT, R41, R61, PT ;  /* 0x0000003d2900720c */ /* 0x000fe40003f86070 */
[----:B------:R-:W-:Y:S01]  /*11720*/  SEL R67, RZ, 0x1, !P1 ;  /* 0x00000001ff437807 */ /* 0x000fe20004800000 */
[C---:B------:R-:W-:Y:S01]  /*11730*/  IMAD.X R61, R59.reuse, 0x1, ~R47, P5 ;  /* 0x000000013b3d7824 */ /* 0x040fe200028e0e2f */
[----:B------:R-:W-:Y:S02]  /*11740*/  ISETP.GE.U32.AND.EX P4, PT, R59, R73, PT, P4 ;  /* 0x000000493b00720c */ /* 0x000fe40003f86140 */
[----:B------:R-:W-:Y:S02]  /*11750*/  ISETP.GE.U32.AND P5, PT, R40, R67, PT ;  /* 0x000000432800720c */ /* 0x000fe40003fa6070 */
[----:B------:R-:W-:-:S02]  /*11760*/  SEL R67, RZ, 0x1, P4 ;  /* 0x00000001ff437807 */ /* 0x000fc40002000000 */
[----:B------:R-:W-:Y:S02]  /*11770*/  ISETP.GE.U32.AND P6, PT, R41, R46, PT ;  /* 0x0000002e2900720c */ /* 0x000fe40003fc6070 */
[----:B------:R-:W-:Y:S02]  /*11780*/  ISETP.GE.U32.AND.EX P4, PT, R61, RZ, PT, P5 ;  /* 0x000000ff3d00720c */ /* 0x000fe40003f86150 */
[----:B------:R-:W-:Y:S02]  /*11790*/  IADD3 R67, P5, PT, R67, R2, RZ ;  /* 0x0000000243437210 */ /* 0x000fe40007fbe0ff */
[----:B------:R-:W-:Y:S02]  /*117a0*/  ISETP.GE.U32.AND.EX P4, PT, R59, R47, P4, P6 ;  /* 0x0000002f3b00720c */ /* 0x000fe40002786160 */
[----:B------:R-:W-:Y:S02]  /*117b0*/  ISETP.GE.U32.AND.EX P0, PT, R63, R55, PT, P0 ;  /* 0x000000373f00720c */ /* 0x000fe40003f06100 */
[----:B------:R-:W-:-:S02]  /*117c0*/  SEL R2, RZ, 0x1, !P4 ;  /* 0x00000001ff027807 */ /* 0x000fc40006000000 */
[----:B------:R-:W-:Y:S02]  /*117d0*/  ISETP.GE.U32.AND.EX P2, PT, R53, R63, PT, P2 ;  /* 0x0000003f3500720c */ /* 0x000fe40003f46120 */
[----:B------:R-:W-:Y:S02]  /*117e0*/  SEL R62, RZ, 0xffffffff, !P1 ;  /* 0xffffffffff3e7807 */ /* 0x000fe40004800000 */
[----:B------:R-:W-:Y:S02]  /*117f0*/  LOP3.LUT R2, R67, R2, RZ, 0xfc, !PT ;  /* 0x0000000243027212 */ /* 0x000fe400078efcff */
[----:B------:R-:W-:Y:S02]  /*11800*/  SEL R54, RZ, 0x1, P0 ;  /* 0x00000001ff367807 */ /* 0x000fe40000000000 */
[----:B------:R-:W-:Y:S02]  /*11810*/  SEL R55, RZ, 0x1, P2 ;  /* 0x00000001ff377807 */ /* 0x000fe40001000000 */
[----:B------:R-:W-:-:S02]  /*11820*/  IADD3 R63, P0, PT, R62, R40, RZ ;  /* 0x000000283e3f7210 */ /* 0x000fc40007f1e0ff */
[----:B------:R-:W-:Y:S02]  /*11830*/  IADD3 R54, P1, P2, R55, R56, R54 ;  /* 0x0000003837367210 */ /* 0x000fe40007a3e036 */
[----:B------:R-:W-:Y:S01]  /*11840*/  IADD3 R40, P6, PT, R2, -0x1, RZ ;  /* 0xffffffff02287810 */ /* 0x000fe20007fde0ff */
[----:B------:R-:W-:Y:S01]  /*11850*/  IMAD.X R61, R62, 0x1, R61, P0 ;  /* 0x000000013e3d7824 */ /* 0x000fe200000e063d */
[----:B------:R-:W-:Y:S01]  /*11860*/  IADD3.X R55, PT, PT, RZ, R57, RZ, P1, P2 ;  /* 0x00000039ff377210 */ /* 0x000fe20000fe44ff */
[----:B------:R-:W-:Y:S01]  /*11870*/  IMAD.WIDE.U32 R68, P2, R37, R38, R68 ;  /* 0x0000002625447225 */ /* 0x000fe20007840044 */
[-C--:B------:R-:W-:Y:S02]  /*11880*/  LOP3.LUT R56, R8, R40.reuse, RZ, 0xc0, !PT ;  /* 0x0000002808387212 */ /* 0x080fe400078ec0ff */
[C---:B------:R-:W-:Y:S02]  /*11890*/  LOP3.LUT R57, R60.reuse, R40, RZ, 0xc0, !PT ;  /* 0x000000283c397212 */ /* 0x040fe400078ec0ff */
[----:B------:R-:W-:-:S02]  /*118a0*/  IADD3 R8, P1, PT, R60, -R28, RZ ;  /* 0x8000001c3c087210 */ /* 0x000fc40007f3e0ff */
[----:B------:R-:W-:Y:S02]  /*118b0*/  IADD3 R60, P4, PT, RZ, -R2, RZ ;  /* 0x80000002ff3c7210 */ /* 0x000fe40007f9e0ff */
[-C--:B------:R-:W-:Y:S02]  /*118c0*/  LOP3.LUT R71, R71, R40.reuse, RZ, 0xc0, !PT ;  /* 0x0000002847477212 */ /* 0x080fe400078ec0ff */
[----:B------:R-:W-:Y:S01]  /*118d0*/  LOP3.LUT R62, R41, R40, RZ, 0xc0, !PT ;  /* 0x00000028293e7212 */ /* 0x000fe200078ec0ff */
[----:B------:R-:W-:Y:S01]  /*118e0*/  IMAD.WIDE.U32 R40, R38, R36, RZ ;  /* 0x0000002426287225 */ /* 0x000fe200078e00ff */
[--C-:B------:R-:W-:Y:S02]  /*118f0*/  LOP3.LUT R8, R57, R8, R60.reuse, 0xf8, !PT ;  /* 0x0000000839087212 */ /* 0x100fe400078ef83c */
[----:B------:R-:W-:Y:S01]  /*11900*/  LOP3.LUT R65, R56, R65, R60, 0xf8, !PT ;  /* 0x0000004138417212 */ /* 0x000fe200078ef83c */
[----:B------:R-:W-:Y:S01]  /*11910*/  IMAD R57, R37, R38, RZ ;  /* 0x0000002625397224 */ /* 0x000fe200078e02ff */
[----:B------:R-:W-:Y:S01]  /*11920*/  IADD3 RZ, P3, PT, R41, R68, RZ ;  /* 0x0000004429ff7210 */ /* 0x000fe20007f7e0ff */
[----:B------:R-:W-:Y:S01]  /*11930*/  IMAD.WIDE.U32 R40, R36, R38, R42 ;  /* 0x0000002624287225 */ /* 0x000fe200078e002a */
[----:B------:R-:W-:-:S02]  /*11940*/  LOP3.LUT R66, R71, R66, R60, 0xf8, !PT ;  /* 0x0000004247427212 */ /* 0x000fc400078ef83c */
[----:B------:R-:W-:Y:S01]  /*11950*/  LOP3.LUT R62, R62, R63, R60, 0xf8, !PT ;  /* 0x0000003f3e3e7212 */ /* 0x000fe200078ef83c */
[----:B------:R-:W-:Y:S01]  /*11960*/  IMAD R57, R36, R39, R57 ;  /* 0x0000002724397224 */ /* 0x000fe200078e0239 */
[----:B------:R-:W-:Y:S01]  /*11970*/  ISETP.GE.U32.AND P0, PT, R40, R42, PT ;  /* 0x0000002a2800720c */ /* 0x000fe20003f06070 */
[----:B------:R-:W-:Y:S02]  /*11980*/  IMAD.X R68, RZ, RZ, RZ, P5 ;  /* 0x000000ffff447224 */ /* 0x000fe400028e06ff */
[----:B------:R-:W-:Y:S02]  /*11990*/  IMAD.IADD R2, R41, 0x1, R57 ;  /* 0x0000000129027824 */ /* 0x000fe400078e0239 */
[-C--:B------:R-:W-:Y:S01]  /*119a0*/  IMAD.WIDE.U32 R56, R39, R34.reuse, RZ ;  /* 0x0000002227387225 */ /* 0x080fe200078e00ff */
[----:B------:R-:W-:Y:S02]  /*119b0*/  IADD3.X R67, PT, PT, R68, -0x1, RZ, P6, !PT ;  /* 0xffffffff44437810 */ /* 0x000fe400037fe4ff */
[----:B------:R-:W-:Y:S01]  /*119c0*/  ISETP.GE.U32.AND.EX P0, PT, R2, R43, PT, P0 ;  /* 0x0000002b0200720c */ /* 0x000fe20003f06100 */
[----:B------:R-:W-:Y:S01]  /*119d0*/  IMAD.WIDE.U32 R42, R38, R34, RZ ;  /* 0x00000022262a7225 */ /* 0x000fe200078e00ff */
[----:B------:R-:W-:-:S02]  /*119e0*/  LOP3.LUT R71, R70, R67, RZ, 0xc0, !PT ;  /* 0x0000004346477212 */ /* 0x000fc400078ec0ff */
[----:B------:R-:W-:Y:S01]  /*119f0*/  LOP3.LUT R59, R59, R67, RZ, 0xc0, !PT ;  /* 0x000000433b3b7212 */ /* 0x000fe200078ec0ff */
[----:B------:R-:W-:-:S04]  /*11a00*/  IMAD.WIDE.U32 R56, P5, R35, R38, R56 ;  /* 0x0000002623387225 */ /* 0x000fc800078a0038 */
[----:B------:R-:W-:Y:S01]  /*11a10*/  IMAD.X R68, RZ, RZ, ~R68, P4 ;  /* 0x000000ffff447224 */ /* 0x000fe200020e0e44 */
[----:B------:R-:W-:Y:S01]  /*11a20*/  IADD3 RZ, P6, PT, R43, R56, RZ ;  /* 0x000000382bff7210 */ /* 0x000fe20007fde0ff */
[C---:B------:R-:W-:Y:S01]  /*11a30*/  IMAD.X R42, R64.reuse, 0x1, ~R29, P1 ;  /* 0x00000001402a7824 */ /* 0x040fe200008e0e1d */
[----:B------:R-:W-:Y:S01]  /*11a40*/  LOP3.LUT R43, R64, R67, RZ, 0xc0, !PT ;  /* 0x00000043402b7212 */ /* 0x000fe200078ec0ff */
[----:B------:R-:W-:Y:S01]  /*11a50*/  IMAD.MOV.U32 R70, RZ, RZ, R69 ;  /* 0x000000ffff467224 */ /* 0x000fe200078e0045 */
[--C-:B------:R-:W-:Y:S01]  /*11a60*/  LOP3.LUT R72, R71, R72, R68.reuse, 0xf8, !PT ;  /* 0x0000004847487212 */ /* 0x100fe200078ef844 */
[----:B------:R-:W-:Y:S01]  /*11a70*/  IMAD.X R71, RZ, RZ, RZ, P2 ;  /* 0x000000ffff477224 */ /* 0x000fe200010e06ff */
[----:B------:R-:W-:Y:S01]  /*11a80*/  LOP3.LUT R64, R43, R42, R68, 0xf8, !PT ;  /* 0x0000002a2b407212 */ /* 0x000fe200078ef844 */
[----:B------:R-:W-:Y:S01]  /*11a90*/  IMAD.X R43, RZ, RZ, RZ, P5 ;  /* 0x000000ffff2b7224 */ /* 0x000fe200028e06ff */
[----:B------:R-:W-:Y:S01]  /*11aa0*/  SEL R69, RZ, 0x1, P0 ;  /* 0x00000001ff457807 */ /* 0x000fe20000000000 */
[----:B------:R-:W-:-:S02]  /*11ab0*/  IMAD.MOV.U32 R42, RZ, RZ, R57 ;  /* 0x000000ffff2a7224 */ /* 0x000fc400078e0039 */
[----:B------:R-:W-:-:S04]  /*11ac0*/  IMAD.WIDE.U32 R56, R34, R38, R22 ;  /* 0x0000002622387225 */ /* 0x000fc800078e0016 */
[----:B------:R-:W-:Y:S01]  /*11ad0*/  IMAD.WIDE.U32.X R42, R35, R39, R42, P6 ;  /* 0x00000027232a7225 */ /* 0x000fe200030e042a */
[----:B------:R-:W-:-:S03]  /*11ae0*/  ISETP.GE.U32.AND P1, PT, R56, R22, PT ;  /* 0x000000163800720c */ /* 0x000fc60003f26070 */
[----:B------:R-:W-:-:S04]  /*11af0*/  IMAD.WIDE.U32.X R70, R37, R39, R70, P3 ;  /* 0x0000002725467225 */ /* 0x000fc800018e0446 */
[----:B------:R-:W-:Y:S01]  /*11b00*/  IMAD R35, R35, R38, RZ ;  /* 0x0000002623237224 */ /* 0x000fe200078e02ff */
[----:B------:R-:W-:-:S03]  /*11b10*/  IADD3 R69, P0, P3, R56, R70, R69 ;  /* 0x0000004638457210 */ /* 0x000fc60007b1e045 */
[----:B------:R-:W-:Y:S01]  /*11b20*/  IMAD R35, R34, R39, R35 ;  /* 0x0000002722237224 */ /* 0x000fe200078e0223 */
[----:B------:R-:W-:-:S03]  /*11b30*/  ISETP.GE.U32.AND P2, PT, R69, R56, PT ;  /* 0x000000384500720c */ /* 0x000fc60003f46070 */
[----:B------:R-:W-:Y:S02]  /*11b40*/  IMAD.IADD R22, R57, 0x1, R35 ;  /* 0x0000000139167824 */ /* 0x000fe400078e0223 */
[----:B------:R-:W-:-:S03]  /*11b50*/  IMAD.WIDE.U32 R56, R39, R32, RZ ;  /* 0x0000002027387225 */ /* 0x000fc600078e00ff */
[----:B------:R-:W-:Y:S01]  /*11b60*/  IADD3.X R71, PT, PT, R22, R71, RZ, P0, P3 ;  /* 0x0000004716477210 */ /* 0x000fe200007e64ff */
[----:B------:R-:W-:Y:S01]  /*11b70*/  IMAD.WIDE.U32 R34, R38, R32, RZ ;  /* 0x0000002026227225 */ /* 0x000fe200078e00ff */
[----:B------:R-:W-:Y:S02]  /*11b80*/  ISETP.GE.U32.AND.EX P1, PT, R22, R23, PT, P1 ;  /* 0x000000171600720c */ /* 0x000fe40003f26110 */
[----:B------:R-:W-:Y:S01]  /*11b90*/  ISETP.GE.U32.AND.EX P2, PT, R71, R22, PT, P2 ;  /* 0x000000164700720c */ /* 0x000fe20003f46120 */
[----:B------:R-:W-:-:S04]  /*11ba0*/  IMAD.WIDE.U32 R56, P4, R33, R38, R56 ;  /* 0x0000002621387225 */ /* 0x000fc80007880038 */
[----:B------:R-:W-:Y:S01]  /*11bb0*/  IMAD.MOV.U32 R34, RZ, RZ, R57 ;  /* 0x000000ffff227224 */ /* 0x000fe200078e0039 */
[----:B------:R-:W-:Y:S01]  /*11bc0*/  IADD3 RZ, P5, PT, R35, R56, RZ ;  /* 0x0000003823ff7210 */ /* 0x000fe20007fbe0ff */
[----:B------:R-:W-:-:S04]  /*11bd0*/  IMAD.WIDE.U32 R22, R39, R30, RZ ;  /* 0x0000001e27167225 */ /* 0x000fc800078e00ff */
[----:B------:R-:W-:Y:S02]  /*11be0*/  IMAD R57, R33, R38, RZ ;  /* 0x0000002621397224 */ /* 0x000fe400078e02ff */
[----:B------:R-:W-:-:S04]  /*11bf0*/  IMAD.WIDE.U32 R22, P3, R38, R31, R22 ;  /* 0x0000001f26167225 */ /* 0x000fc80007860016 */
[----:B------:R-:W-:Y:S02]  /*11c00*/  IMAD R70, R32, R39, R57 ;  /* 0x0000002720467224 */ /* 0x000fe400078e0239 */
[----:B------:R-:W-:-:S04]  /*11c10*/  IMAD.WIDE.U32 R56, R38, R30, RZ ;  /* 0x0000001e26387225 */ /* 0x000fc800078e00ff */
[----:B------:R-:W-:Y:S01]  /*11c20*/  IMAD.X R35, RZ, RZ, RZ, P4 ;  /* 0x000000ffff237224 */ /* 0x000fe200020e06ff */
[----:B------:R-:W-:Y:S01]  /*11c30*/  IADD3 RZ, P4, PT, R57, R22, RZ ;  /* 0x0000001639ff7210 */ /* 0x000fe20007f9e0ff */
[----:B------:R-:W-:Y:S01]  /*11c40*/  IMAD.MOV.U32 R56, RZ, RZ, R23 ;  /* 0x000000ffff387224 */ /* 0x000fe200078e0017 */
[----:B------:R-:W-:Y:S01]  /*11c50*/  SEL R22, RZ, 0x1, P1 ;  /* 0x00000001ff167807 */ /* 0x000fe20000800000 */
[----:B------:R-:W-:Y:S01]  /*11c60*/  IMAD.WIDE.U32.X R34, R33, R39, R34, P5 ;  /* 0x0000002721227225 */ /* 0x000fe200028e0422 */
[----:B------:R-:W-:-:S03]  /*11c70*/  SEL R57, RZ, 0x1, P2 ;  /* 0x00000001ff397807 */ /* 0x000fc60001000000 */
[----:B------:R-:W-:Y:S01]  /*11c80*/  IMAD.WIDE.U32 R32, R32, R38, R52 ;  /* 0x0000002620207225 */ /* 0x000fe200078e0034 */
[----:B------:R-:W-:-:S03]  /*11c90*/  IADD3 R22, P1, P2, R57, R42, R22 ;  /* 0x0000002a39167210 */ /* 0x000fc60007a3e016 */
[----:B------:R-:W-:Y:S01]  /*11ca0*/  IMAD.X R57, RZ, RZ, RZ, P3 ;  /* 0x000000ffff397224 */ /* 0x000fe200018e06ff */
[----:B------:R-:W-:Y:S01]  /*11cb0*/  ISETP.GE.U32.AND P0, PT, R32, R52, PT ;  /* 0x000000342000720c */ /* 0x000fe20003f06070 */
[----:B------:R-:W-:Y:S01]  /*11cc0*/  IMAD.IADD R73, R33, 0x1, R70 ;  /* 0x0000000121497824 */ /* 0x000fe200078e0246 */
[----:B------:R-:W-:Y:S01]  /*11cd0*/  IADD3 R42, P3, PT, R22, R32, RZ ;  /* 0x00000020162a7210 */ /* 0x000fe20007f7e0ff */
[----:B------:R-:W-:Y:S01]  /*11ce0*/  IMAD R23, R31, R38, RZ ;  /* 0x000000261f177224 */ /* 0x000fe200078e02ff */
[----:B------:R-:W-:Y:S01]  /*11cf0*/  IADD3.X R52, PT, PT, RZ, R43, RZ, P1, P2 ;  /* 0x0000002bff347210 */ /* 0x000fe20000fe44ff */
[----:B------:R-:W-:Y:S01]  /*11d00*/  IMAD.WIDE.U32.X R56, R39, R31, R56, P4 ;  /* 0x0000001f27387225 */ /* 0x000fe200020e0438 */
[----:B------:R-:W-:Y:S02]  /*11d10*/  ISETP.GE.U32.AND P1, PT, R42, R32, PT ;  /* 0x000000202a00720c */ /* 0x000fe40003f26070 */
[C---:B------:R-:W-:Y:S01]  /*11d20*/  ISETP.GE.U32.AND.EX P0, PT, R73.reuse, R53, PT, P0 ;  /* 0x000000354900720c */ /* 0x040fe20003f06100 */
[----:B------:R-:W-:-:S02]  /*11d30*/  IMAD.X R52, R73, 0x1, R52, P3 ;  /* 0x0000000149347824 */ /* 0x000fc400018e0634 */
[-C--:B------:R-:W-:Y:S01]  /*11d40*/  IMAD R23, R39, R30.reuse, R23 ;  /* 0x0000001e27177224 */ /* 0x080fe200078e0217 */
[----:B------:R-:W-:Y:S01]  /*11d50*/  SEL R22, RZ, 0x1, P0 ;  /* 0x00000001ff167807 */ /* 0x000fe20000000000 */
[----:B------:R-:W-:Y:S01]  /*11d60*/  IMAD.WIDE.U32 R30, R38, R30, R54 ;  /* 0x0000001e261e7225 */ /* 0x000fe200078e0036 */
[----:B------:R-:W-:-:S03]  /*11d70*/  ISETP.GE.U32.AND.EX P1, PT, R52, R73, PT, P1 ;  /* 0x000000493400720c */ /* 0x000fc60003f26110 */
[----:B------:R-:W-:Y:S01]  /*11d80*/  IMAD.WIDE.U32 R38, R71, 0x3d1, RZ ;  /* 0x000003d147267825 */ /* 0x000fe200078e00ff */
[----:B------:R-:W-:Y:S02]  /*11d90*/  SEL R53, RZ, 0x1, P1 ;  /* 0x00000001ff357807 */ /* 0x000fe40000800000 */
[----:B------:R-:W-:Y:S01]  /*11da0*/  ISETP.GE.U32.AND P0, PT, R30, R54, PT ;  /* 0x000000361e00720c */ /* 0x000fe20003f06070 */
[----:B------:R-:W-:Y:S01]  /*11db0*/  IMAD.WIDE.U32 R32, R69, 0x3d1, RZ ;  /* 0x000003d145207825 */ /* 0x000fe200078e00ff */
[----:B------:R-:W-:-:S03]  /*11dc0*/  IADD3 R53, P1, P5, R53, R34, R22 ;  /* 0x0000002235357210 */ /* 0x000fc60007d3e016 */
[----:B------:R-:W-:Y:S01]  /*11dd0*/  IMAD.WIDE.U32 R38, P6, RZ, R69, R38 ;  /* 0x00000045ff267225 */ /* 0x000fe200078c0026 */
[-C--:B------:R-:W-:Y:S02]  /*11de0*/  IADD3 R43, P2, PT, RZ, R32.reuse, RZ ;  /* 0x00000020ff2b7210 */ /* 0x080fe40007f5e0ff */
[----:B------:R-:W-:Y:S02]  /*11df0*/  IADD3.X R35, PT, PT, RZ, R35, RZ, P1, P5 ;  /* 0x00000023ff237210 */ /* 0x000fe40000fea4ff */
[----:B------:R-:W-:Y:S01]  /*11e00*/  ISETP.GE.U32.AND P3, PT, R43, R32, PT ;  /* 0x000000202b00720c */ /* 0x000fe20003f66070 */
[----:B------:R-:W-:Y:S01]  /*11e10*/  IMAD.MOV.U32 R32, RZ, RZ, R39 ;  /* 0x000000ffff207224 */ /* 0x000fe200078e0027 */
[----:B------:R-:W-:Y:S01]  /*11e20*/  IADD3 R38, P4, PT, R33, R38, RZ ;  /* 0x0000002621267210 */ /* 0x000fe20007f9e0ff */
[----:B------:R-:W-:Y:S02]  /*11e30*/  IMAD.IADD R39, R31, 0x1, R23 ;  /* 0x000000011f277824 */ /* 0x000fe400078e0217 */
[----:B------:R-:W-:Y:S01]  /*11e40*/  IMAD.X R33, RZ, RZ, RZ, P6 ;  /* 0x000000ffff217224 */ /* 0x000fe200030e06ff */
[----:B------:R-:W-:Y:S01]  /*11e50*/  IADD3 R34, P6, PT, R53, R30, RZ ;  /* 0x0000001e35227210 */ /* 0x000fe20007fde0ff */
[----:B------:R-:W-:Y:S01]  /*11e60*/  IMAD.WIDE.U32 R22, R52, 0x3d1, RZ ;  /* 0x000003d134167825 */ /* 0x000fe200078e00ff */
[----:B------:R-:W-:-:S02]  /*11e70*/  ISETP.GE.U32.AND.EX P0, PT, R39, R55, PT, P0 ;  /* 0x000000372700720c */ /* 0x000fc40003f06100 */
[----:B------:R-:W-:Y:S01]  /*11e80*/  ISETP.GE.U32.AND P1, PT, R34, R30, PT ;  /* 0x0000001e2200720c */ /* 0x000fe20003f26070 */
[----:B------:R-:W-:-:S04]  /*11e90*/  IMAD.WIDE.U32.X R32, RZ, R71, R32, P4 ;  /* 0x00000047ff207225 */ /* 0x000fc800020e0420 */
[----:B------:R-:W-:Y:S02]  /*11ea0*/  IMAD.X R69, R38, 0x1, R69, P2 ;  /* 0x0000000126457824 */ /* 0x000fe400010e0645 */
[----:B------:R-:W-:-:S03]  /*11eb0*/  IMAD.WIDE.U32 R30, R42, 0x3d1, RZ ;  /* 0x000003d12a1e7825 */ /* 0x000fc600078e00ff */
[----:B------:R-:W-:Y:S01]  /*11ec0*/  ISETP.GE.U32.AND.EX P3, PT, R69, R38, PT, P3 ;  /* 0x000000264500720c */ /* 0x000fe20003f66130 */
[----:B------:R-:W-:Y:S01]  /*11ed0*/  IMAD.WIDE.U32 R22, P4, RZ, R42, R22 ;  /* 0x0000002aff167225 */ /* 0x000fe20007880016 */
[----:B------:R-:W-:Y:S02]  /*11ee0*/  IADD3 R32, P5, PT, R32, R30, RZ ;  /* 0x0000001e20207210 */ /* 0x000fe40007fbe0ff */
[----:B------:R-:W-:Y:S01]  /*11ef0*/  SEL R38, RZ, 0x1, P3 ;  /* 0x00000001ff267807 */ /* 0x000fe20001800000 */
[----:B------:R-:W-:Y:S01]  /*11f00*/  IMAD.X R35, R39, 0x1, R35, P6 ;  /* 0x0000000127237824 */ /* 0x000fe200030e0623 */
[----:B------:R-:W-:Y:S01]  /*11f10*/  IADD3 R22, P6, PT, R31, R22, RZ ;  /* 0x000000161f167210 */ /* 0x000fe20007fde0ff */
[----:B------:R-:W-:Y:S01]  /*11f20*/  IMAD.X R31, RZ, RZ, RZ, P4 ;  /* 0x000000ffff1f7224 */ /* 0x000fe200020e06ff */
[----:B------:R-:W-:Y:S02]  /*11f30*/  ISETP.GE.U32.AND P2, PT, R32, R30, PT ;  /* 0x0000001e2000720c */ /* 0x000fe40003f46070 */
[----:B------:R-:W-:Y:S01]  /*11f40*/  ISETP.GE.U32.AND.EX P1, PT, R35, R39, PT, P1 ;  /* 0x000000272300720c */ /* 0x000fe20003f26110 */
[----:B------:R-:W-:Y:S01]  /*11f50*/  IMAD.X R53, R22, 0x1, R33, P5 ;  /* 0x0000000116357824 */ /* 0x000fe200028e0621 */
[----:B------:R-:W-:-:S02]  /*11f60*/  IADD3 R71, P3, PT, R32, R71, RZ ;  /* 0x0000004720477210 */ /* 0x000fc40007f7e0ff */
[----:B------:R-:W-:Y:S02]  /*11f70*/  SEL R30, RZ, 0x1, P0 ;  /* 0x00000001ff1e7807 */ /* 0x000fe40000000000 */
[----:B------:R-:W-:Y:S01]  /*11f80*/  SEL R39, RZ, 0x1, P1 ;  /* 0x00000001ff277807 */ /* 0x000fe20000800000 */
[----:B------:R-:W-:Y:S01]  /*11f90*/  IMAD.X R54, R53, 0x1, R42, P3 ;  /* 0x0000000135367824 */ /* 0x000fe200018e062a */
[----:B------:R-:W-:Y:S02]  /*11fa0*/  IADD3 R38, P4, PT, R71, R38, RZ ;  /* 0x0000002647267210 */ /* 0x000fe40007f9e0ff */
[----:B------:R-:W-:Y:S01]  /*11fb0*/  IADD3 R39, P1, P5, R39, R56, R30 ;  /* 0x0000003827277210 */ /* 0x000fe20007d3e01e */
[----:B------:R-:W-:Y:S01]  /*11fc0*/  IMAD.MOV.U32 R30, RZ, RZ, R23 ;  /* 0x000000ffff1e7224 */ /* 0x000fe200078e0017 */
[----:B------:R-:W-:Y:S01]  /*11fd0*/  ISETP.GE.U32.AND.EX P2, PT, R53, R22, PT, P2 ;  /* 0x000000163500720c */ /* 0x000fe20003f46120 */
[----:B------:R-:W-:Y:S01]  /*11fe0*/  IMAD.WIDE.U32 R22, R35, 0x3d1, RZ ;  /* 0x000003d123167825 */ /* 0x000fe200078e00ff */
[----:B------:R-:W-:-:S02]  /*11ff0*/  IADD3.X R56, PT, PT, RZ, R57, RZ, P1, P5 ;  /* 0x00000039ff387210 */ /* 0x000fc40000fea4ff */
[----:B------:R-:W-:Y:S01]  /*12000*/  ISETP.LT.U32.AND P0, PT, R71, R32, PT ;  /* 0x000000204700720c */ /* 0x000fe20003f01070 */
[----:B------:R-:W-:Y:S01]  /*12010*/  IMAD.X R42, RZ, RZ, R54, P4 ;  /* 0x000000ffff2a7224 */ /* 0x000fe200020e0636 */
[----:B------:R-:W-:Y:S01]  /*12020*/  ISETP.GE.U32.AND P1, PT, R38, R71, PT ;  /* 0x000000472600720c */ /* 0x000fe20003f26070 */
[----:B------:R-:W-:Y:S01]  /*12030*/  IMAD.WIDE.U32.X R32, RZ, R52, R30, P6 ;  /* 0x00000034ff207225 */ /* 0x000fe200030e041e */
[----:B------:R-:W-:Y:S02]  /*12040*/  SEL R57, RZ, 0x1, P2 ;  /* 0x00000001ff397807 */ /* 0x000fe40001000000 */
[----:B------:R-:W-:Y:S01]  /*12050*/  ISETP.GE.U32.AND.EX P1, PT, R42, R54, PT, P1 ;  /* 0x000000362a00720c */ /* 0x000fe20003f26110 */
[----:B------:R-:W-:-:S03]  /*12060*/  IMAD.WIDE.U32 R30, R34, 0x3d1, RZ ;  /* 0x000003d1221e7825 */ /* 0x000fc600078e00ff */
[----:B------:R-:W-:Y:S01]  /*12070*/  ISETP.LT.U32.OR.EX P0, PT, R54, R53, !P1, P0 ;  /* 0x000000353600720c */ /* 0x000fe20004f01500 */
[----:B------:R-:W-:Y:S01]  /*12080*/  IMAD.WIDE.U32 R22, P2, RZ, R34, R22 ;  /* 0x00000022ff167225 */ /* 0x000fe20007840016 */
[----:B------:R-:W-:Y:S02]  /*12090*/  IADD3 R57, P6, P3, R30, R32, R57 ;  /* 0x000000201e397210 */ /* 0x000fe40007bde039 */
[----:B------:R-:W-:Y:S01]  /*120a0*/  IADD3 R32, P4, PT, R31, R22, RZ ;  /* 0x000000161f207210 */ /* 0x000fe20007f9e0ff */
[----:B------:R-:W-:Y:S01]  /*120b0*/  IMAD.X R31, RZ, RZ, RZ, P2 ;  /* 0x000000ffff1f7224 */ /* 0x000fe200010e06ff */
[C---:B------:R-:W-:Y:S02]  /*120c0*/  IADD3 R55, P5, PT, R57.reuse, R52, RZ ;  /* 0x0000003439377210 */ /* 0x040fe40007fbe0ff */
[----:B------:R-:W-:Y:S02]  /*120d0*/  SEL R52, RZ, 0x1, !P0 ;  /* 0x00000001ff347807 */ /* 0x000fe40004000000 */
[----:B------:R-:W-:Y:S01]  /*120e0*/  ISETP.GE.U32.AND P1, PT, R57, R30, PT ;  /* 0x0000001e3900720c */ /* 0x000fe20003f26070 */
[----:B------:R-:W-:Y:S01]  /*120f0*/  IMAD.MOV.U32 R30, RZ, RZ, R23 ;  /* 0x000000ffff1e7224 */ /* 0x000fe200078e0017 */
[----:B------:R-:W-:Y:S01]  /*12100*/  IADD3.X R53, PT, PT, R32, R33, RZ, P6, P3 ;  /* 0x0000002120357210 */ /* 0x000fe200037e64ff */
[----:B------:R-:W-:Y:S01]  /*12110*/  IMAD.WIDE.U32 R22, R56, 0x3d1, RZ ;  /* 0x000003d138167825 */ /* 0x000fe200078e00ff */
[----:B------:R-:W-:-:S02]  /*12120*/  IADD3 R52, P3, PT, R55, R52, RZ ;  /* 0x0000003437347210 */ /* 0x000fc40007f7e0ff */
[----:B------:R-:W-:Y:S01]  /*12130*/  ISETP.GE.U32.AND.EX P1, PT, R53, R32, PT, P1 ;  /* 0x000000203500720c */ /* 0x000fe20003f26110 */
[----:B------:R-:W-:Y:S01]  /*12140*/  IMAD.WIDE.U32 R32, R39, 0x3d1, RZ ;  /* 0x000003d127207825 */ /* 0x000fe200078e00ff */
[----:B------:R-:W-:Y:S02]  /*12150*/  ISETP.LT.U32.AND P0, PT, R55, R57, PT ;  /* 0x000000393700720c */ /* 0x000fe40003f01070 */
[----:B------:R-:W-:Y:S01]  /*12160*/  ISETP.GE.U32.AND P2, PT, R52, R55, PT ;  /* 0x000000373400720c */ /* 0x000fe20003f46070 */
[----:B------:R-:W-:Y:S01]  /*12170*/  IMAD.WIDE.U32.X R30, RZ, R35, R30, P4 ;  /* 0x00000023ff1e7225 */ /* 0x000fe200020e041e */
[----:B------:R-:W-:-:S03]  /*12180*/  SEL R55, RZ, 0x1, P1 ;  /* 0x00000001ff377807 */ /* 0x000fc60000800000 */
[----:B------:R-:W-:Y:S01]  /*12190*/  IMAD.X R54, R53, 0x1, R34, P5 ;  /* 0x0000000135367824 */ /* 0x000fe200028e0622 */
[----:B------:R-:W-:Y:S01]  /*121a0*/  IADD3 R55, P4, P5, R32, R30, R55 ;  /* 0x0000001e20377210 */ /* 0x000fe20007d9e037 */
[----:B------:R-:W-:-:S03]  /*121b0*/  IMAD.WIDE.U32 R22, P6, RZ, R39, R22 ;  /* 0x00000027ff167225 */ /* 0x000fc600078c0016 */
[----:B------:R-:W-:Y:S01]  /*121c0*/  ISETP.GE.U32.AND P1, PT, R55, R32, PT ;  /* 0x000000203700720c */ /* 0x000fe20003f26070 */
[----:B------:R-:W-:Y:S01]  /*121d0*/  IMAD.X R30, RZ, RZ, R54, P3 ;  /* 0x000000ffff1e7224 */ /* 0x000fe200018e0636 */
[----:B------:R-:W-:Y:S01]  /*121e0*/  IADD3 R57, P3, PT, R33, R22, RZ ;  /* 0x0000001621397210 */ /* 0x000fe20007f7e0ff */
[----:B------:R-:W-:Y:S02]  /*121f0*/  IMAD.MOV.U32 R32, RZ, RZ, R23 ;  /* 0x000000ffff207224 */ /* 0x000fe400078e0017 */
[----:B------:R-:W-:Y:S01]  /*12200*/  IMAD.X R33, RZ, RZ, RZ, P6 ;  /* 0x000000ffff217224 */ /* 0x000fe200030e06ff */
[----:B------:R-:W-:Y:S02]  /*12210*/  ISETP.GE.U32.AND.EX P2, PT, R30, R54, PT, P2 ;  /* 0x000000361e00720c */ /* 0x000fe40003f46120 */
[----:B------:R-:W-:Y:S01]  /*12220*/  IADD3.X R22, PT, PT, R57, R31, RZ, P4, P5 ;  /* 0x0000001f39167210 */ /* 0x000fe200027ea4ff */
[----:B------:R-:W-:Y:S01]  /*12230*/  IMAD.WIDE.U32.X R32, RZ, R56, R32, P3 ;  /* 0x00000038ff207225 */ /* 0x000fe200018e0420 */
[----:B------:R-:W-:-:S02]  /*12240*/  ISETP.LT.U32.OR.EX P2, PT, R54, R53, !P2, P0 ;  /* 0x000000353600720c */ /* 0x000fc40005741500 */
[----:B------:R-:W-:Y:S02]  /*12250*/  IADD3 R34, P4, PT, R55, R35, RZ ;  /* 0x0000002337227210 */ /* 0x000fe40007f9e0ff */
[----:B------:R-:W-:Y:S02]  /*12260*/  SEL R23, RZ, 0x1, !P2 ;  /* 0x00000001ff177807 */ /* 0x000fe40005000000 */
[----:B------:R-:W-:Y:S01]  /*12270*/  ISETP.GE.U32.AND P5, PT, R9, R8, PT ;  /* 0x000000080900720c */ /* 0x000fe20003fa6070 */
[----:B------:R-:W-:Y:S01]  /*12280*/  IMAD.X R35, R22, 0x1, R39, P4 ;  /* 0x0000000116237824 */ /* 0x000fe200020e0627 */
[----:B------:R-:W-:Y:S02]  /*12290*/  IADD3 R23, P4, PT, R34, R23, RZ ;  /* 0x0000001722177210 */ /* 0x000fe40007f9e0ff */
[----:B------:R-:W-:Y:S02]  /*122a0*/  ISETP.GE.U32.AND.EX P3, PT, R10, R64, PT, P5 ;  /* 0x000000400a00720c */ /* 0x000fe40003f66150 */
[CC--:B------:R-:W-:Y:S01]  /*122b0*/  ISETP.LT.U32.AND P2, PT, R18.reuse, R65.reuse, PT ;  /* 0x000000411200720c */ /* 0x0c0fe20003f41070 */
[----:B------:R-:W-:Y:S01]  /*122c0*/  IMAD.X R31, RZ, RZ, R35, P4 ;  /* 0x000000ffff1f7224 */ /* 0x000fe200020e0623 */
[----:B------:R-:W-:-:S02]  /*122d0*/  IADD3 R65, P6, PT, R18, -R65, RZ ;  /* 0x8000004112417210 */ /* 0x000fc40007fde0ff */
[----:B------:R-:W-:Y:S02]  /*122e0*/  ISETP.GE.U32.AND.EX P1, PT, R22, R57, PT, P1 ;  /* 0x000000391600720c */ /* 0x000fe40003f26110 */
[----:B------:R-:W-:Y:S01]  /*122f0*/  SEL R18, RZ, 0x1, P3 ;  /* 0x00000001ff127807 */ /* 0x000fe20001800000 */
[----:B------:R-:W-:Y:S01]  /*12300*/  IMAD.X R39, R19, 0x1, ~R72, P6 ;  /* 0x0000000113277824 */ /* 0x000fe200030e0e48 */
[----:B------:R-:W-:Y:S02]  /*12310*/  ISETP.GE.U32.AND P5, PT, R23, R34, PT ;  /* 0x000000221700720c */ /* 0x000fe40003fa6070 */
[----:B------:R-:W-:Y:S02]  /*12320*/  SEL R53, RZ, 0x1, P1 ;  /* 0x00000001ff357807 */ /* 0x000fe40000800000 */
[----:B------:R-:W-:Y:S02]  /*12330*/  ISETP.GE.U32.AND P4, PT, R65, R18, PT ;  /* 0x000000124100720c */ /* 0x000fe40003f86070 */
[----:B------:R-:W-:-:S02]  /*12340*/  ISETP.LT.U32.AND P0, PT, R34, R55, PT ;  /* 0x000000372200720c */ /* 0x000fc40003f01070 */
[----:B------:R-:W-:Y:S02]  /*12350*/  ISETP.GE.U32.AND.EX P1, PT, R31, R35, PT, P5 ;  /* 0x000000231f00720c */ /* 0x000fe40003f26150 */
[----:B------:R-:W-:Y:S02]  /*12360*/  ISETP.GE.U32.AND.EX P4, PT, R39, RZ, PT, P4 ;  /* 0x000000ff2700720c */ /* 0x000fe40003f86140 */
[----:B------:R-:W-:Y:S02]  /*12370*/  ISETP.LT.U32.OR.EX P0, PT, R35, R22, !P1, P0 ;  /* 0x000000162300720c */ /* 0x000fe40004f01500 */
[----:B------:R-:W-:Y:S02]  /*12380*/  ISETP.LT.U32.OR.EX P2, PT, R19, R72, !P4, P2 ;  /* 0x000000481300720c */ /* 0x000fe40006741520 */
[----:B------:R-:W-:Y:S02]  /*12390*/  IADD3 R18, P6, P5, R56, R32, R53 ;  /* 0x0000002038127210 */ /* 0x000fe40007dde035 */
[----:B------:R-:W-:-:S02]  /*123a0*/  SEL R19, RZ, 0x1, !P0 ;  /* 0x00000001ff137807 */ /* 0x000fc40004000000 */
[----:B------:R-:W-:Y:S01]  /*123b0*/  IADD3.X R55, PT, PT, RZ, R33, RZ, P6, P5 ;  /* 0x00000021ff377210 */ /* 0x000fe200037ea4ff */
[----:B------:R-:W-:Y:S01]  /*123c0*/  IMAD R33, R37, R44, RZ ;  /* 0x0000002c25217224 */ /* 0x000fe200078e02ff */
[----:B------:R-:W-:Y:S02]  /*123d0*/  IADD3 R19, P4, PT, R18, R19, RZ ;  /* 0x0000001312137210 */ /* 0x000fe40007f9e0ff */
[----:B------:R-:W-:Y:S02]  /*123e0*/  LOP3.LUT R32, R58, R67, RZ, 0xc0, !PT ;  /* 0x000000433a207212 */ /* 0x000fe400078ec0ff */
[----:B------:R-:W-:Y:S01]  /*123f0*/  IADD3 R53, P1, PT, R20, -R66, RZ ;  /* 0x8000004214357210 */ /* 0x000fe20007f3e0ff */
[----:B------:R-:W-:Y:S01]  /*12400*/  IMAD.X R55, RZ, RZ, R55, P4 ;  /* 0x000000ffff377224 */ /* 0x000fe200020e0637 */
[----:B------:R-:W-:Y:S02]  /*12410*/  ISETP.NE.U32.AND P4, PT, R19, RZ, PT ;  /* 0x000000ff1300720c */ /* 0x000fe40003f85070 */
[----:B------:R-:W-:-:S02]  /*12420*/  LOP3.LUT R32, R32, R51, R68, 0xf8, !PT ;  /* 0x0000003320207212 */ /* 0x000fc400078ef844 */
[----:B------:R-:W-:Y:S02]  /*12430*/  SEL R22, RZ, 0x1, !P2 ;  /* 0x00000001ff167807 */ /* 0x000fe40005000000 */
[----:B------:R-:W-:Y:S01]  /*12440*/  ISETP.NE.AND.EX P4, PT, R55, RZ, PT, P4 ;  /* 0x000000ff3700720c */ /* 0x000fe20003f85340 */
[----:B------:R-:W-:Y:S01]  /*12450*/  IMAD.X R54, R21, 0x1, ~R32, P1 ;  /* 0x0000000115367824 */ /* 0x000fe200008e0e20 */
[----:B------:R-:W-:Y:S02]  /*12460*/  ISETP.GE.U32.AND P0, PT, R53, R22, PT ;  /* 0x000000163500720c */ /* 0x000fe40003f06070 */
[----:B------:R-:W-:Y:S02]  /*12470*/  ISETP.LT.U32.AND P1, PT, R20, R66, PT ;  /* 0x000000421400720c */ /* 0x000fe40003f21070 */
[----:B------:R-:W-:Y:S02]  /*12480*/  ISETP.GE.U32.AND.EX P0, PT, R54, RZ, PT, P0 ;  /* 0x000000ff3600720c */ /* 0x000fe40003f06100 */
[----:B------:R-:W-:-:S02]  /*12490*/  IADD3 R51, P6, PT, R11, -R62, RZ ;  /* 0x8000003e0b337210 */ /* 0x000fc40007fde0ff */
[----:B------:R-:W-:Y:S01]  /*124a0*/  ISETP.LT.U32.OR.EX P1, PT, R21, R32, !P0, P1 ;  /* 0x000000201500720c */ /* 0x000fe20004721510 */
[----:B------:R-:W-:Y:S01]  /*124b0*/  IMAD.WIDE.U32 R20, R36, R44, RZ ;  /* 0x0000002c24147225 */ /* 0x000fe200078e00ff */
[----:B------:R-:W-:Y:S02]  /*124c0*/  LOP3.LUT R68, R59, R61, R68, 0xf8, !PT ;  /* 0x0000003d3b447212 */ /* 0x000fe400078ef844 */
[----:B------:R-:W-:Y:S01]  /*124d0*/  SEL R22, RZ, 0x1, !P1 ;  /* 0x00000001ff167807 */ /* 0x000fe20004800000 */
[----:B------:R-:W-:Y:S02]  /*124e0*/  IMAD R44, R45, R36, R33 ;  /* 0x000000242d2c7224 */ /* 0x000fe400078e0221 */
[----:B------:R-:W-:Y:S01]  /*124f0*/  IMAD.MOV.U32 R32, RZ, RZ, RZ ;  /* 0x000000ffff207224 */ /* 0x000fe200078e00ff */
[----:B------:R-:W-:Y:S06]  /*12500*/  @!P4 BRA `(.L_x_493) ;  /* 0x0000000000c8c947 */ /* 0x000fec0003800000 */
        /* <DEDUP_REMOVED lines=50> */
.L_x_493:
[----:B------:R-:W-:Y:S01]  /*12830*/  IMAD.X R35, R17, 0x1, ~R68, P6 ;  /* 0x0000000111237824 */ /* 0x000fe200030e0e44 */
[----:B------:R-:W-:Y:S01]  /*12840*/  ISETP.GE.U32.AND P5, PT, R51, R22, PT ;  /* 0x000000163300720c */ /* 0x000fe20003fa6070 */
[----:B------:R-:W-:Y:S01]  /*12850*/  UMOV UR4, URZ ;  /* 0x000000ff00047c82 */ /* 0x000fe20008000000 */
[----:B------:R-:W-:Y:S02]  /*12860*/  IADD3 R33, P4, PT, R43, R20, RZ ;  /* 0x000000142b217210 */ /* 0x000fe40007f9e0ff */
[----:B------:R-:W-:Y:S02]  /*12870*/  ISETP.LT.U32.AND P0, PT, R11, R62, PT ;  /* 0x0000003e0b00720c */ /* 0x000fe40003f01070 */
[----:B------:R-:W-:Y:S02]  /*12880*/  ISETP.GE.U32.AND.EX P5, PT, R35, RZ, PT, P5 ;  /* 0x000000ff2300720c */ /* 0x000fe40003fa6150 */
[----:B------:R-:W-:Y:S02]  /*12890*/  IADD3.X R34, PT, PT, R69, R21, R44, P4, !PT ;  /* 0x0000001545227210 */ /* 0x000fe400027fe42c */
[----:B------:R-:W-:-:S02]  /*128a0*/  ISETP.GE.U32.AND P4, PT, R33, R43, PT ;  /* 0x0000002b2100720c */ /* 0x000fc40003f86070 */
[----:B------:R-:W-:Y:S02]  /*128b0*/  ISETP.LT.U32.OR.EX P0, PT, R17, R68, !P5, P0 ;  /* 0x000000441100720c */ /* 0x000fe40006f01500 */
[----:B------:R-:W-:Y:S02]  /*128c0*/  ISETP.GE.U32.AND.EX P4, PT, R34, R69, PT, P4 ;  /* 0x000000452200720c */ /* 0x000fe40003f86140 */
[----:B------:R-:W-:Y:S02]  /*128d0*/  IADD3 R4, P6, PT, R38, R4, RZ ;  /* 0x0000000426047210 */ /* 0x000fe40007fde0ff */
[----:B------:R-:W-:Y:S02]  /*128e0*/  IADD3 R7, P5, PT, R9, -R8, RZ ;  /* 0x8000000809077210 */ /* 0x000fe40007fbe0ff */
[----:B------:R-:W-:Y:S01]  /*128f0*/  SEL R22, R28, RZ, P0 ;  /* 0x000000ff1c167207 */ /* 0x000fe20000000000 */
[----:B------:R-:W-:Y:S01]  /*12900*/  IMAD.X R5, R42, 0x1, R0, P6 ;  /* 0x000000012a057824 */ /* 0x000fe200030e0600 */
[----:B------:R-:W-:Y:S01]  /*12910*/  SEL R9, RZ, 0x1, P4 ;  /* 0x00000001ff097807 */ /* 0x000fe20002000000 */
[----:B------:R-:W-:Y:S01]  /*12920*/  IMAD.X R10, R10, 0x1, ~R64, P5 ;  /* 0x000000010a0a7824 */ /* 0x000fe200028e0e40 */
[----:B------:R-:W-:-:S02]  /*12930*/  IADD3 R22, P6, PT, R22, R7, RZ ;  /* 0x0000000716167210 */ /* 0x000fc40007fde0ff */
[----:B------:R-:W-:Y:S02]  /*12940*/  SEL R21, R29, RZ, P0 ;  /* 0x000000ff1d157207 */ /* 0x000fe40000000000 */
[----:B------:R-:W-:Y:S02]  /*12950*/  IADD3 R9, P4, PT, R4, R9, RZ ;  /* 0x0000000904097210 */ /* 0x000fe40007f9e0ff */
[----:B------:R-:W-:Y:S01]  /*12960*/  SEL R0, RZ, 0xffffffff, P3 ;  /* 0xffffffffff007807 */ /* 0x000fe20001800000 */
[----:B------:R-:W-:Y:S01]  /*12970*/  IMAD.X R21, R21, 0x1, R10, P6 ;  /* 0x0000000115157824 */ /* 0x000fe200030e060a */
[----:B------:R-:W-:Y:S01]  /*12980*/  ISETP.GE.U32.AND P5, PT, R22, R7, PT ;  /* 0x000000071600720c */ /* 0x000fe20003fa6070 */
[----:B------:R-:W-:Y:S01]  /*12990*/  IMAD.X R8, RZ, RZ, R5, P4 ;  /* 0x000000ffff087224 */ /* 0x000fe200020e0605 */
[----:B------:R-:W-:Y:S02]  /*129a0*/  ISETP.GE.U32.AND P6, PT, R9, R4, PT ;  /* 0x000000040900720c */ /* 0x000fe40003fc6070 */
[----:B------:R-:W-:-:S02]  /*129b0*/  IADD3 R65, P4, PT, R0, R65, RZ ;  /* 0x0000004100417210 */ /* 0x000fc40007f9e0ff */
[----:B------:R-:W-:Y:S02]  /*129c0*/  ISETP.GE.U32.AND.EX P5, PT, R21, R10, PT, P5 ;  /* 0x0000000a1500720c */ /* 0x000fe40003fa6150 */
[----:B------:R-:W-:Y:S01]  /*129d0*/  ISETP.LT.U32.AND P3, PT, R4, R38, PT ;  /* 0x000000260400720c */ /* 0x000fe20003f61070 */
[----:B------:R-:W-:Y:S01]  /*129e0*/  IMAD.X R39, R0, 0x1, R39, P4 ;  /* 0x0000000100277824 */ /* 0x000fe200020e0627 */
[----:B------:R-:W-:Y:S02]  /*129f0*/  ISETP.GE.U32.AND.EX P6, PT, R8, R5, PT, P6 ;  /* 0x000000050800720c */ /* 0x000fe40003fc6160 */
[----:B------:R-:W-:Y:S02]  /*12a00*/  SEL R0, RZ, 0x1, P5 ;  /* 0x00000001ff007807 */ /* 0x000fe40002800000 */
[----:B------:R-:W-:Y:S02]  /*12a10*/  ISETP.LT.U32.OR.EX P3, PT, R5, R42, !P6, P3 ;  /* 0x0000002a0500720c */ /* 0x000fe40007761530 */
[----:B------:R-:W-:-:S02]  /*12a20*/  IADD3 R5, P6, PT, R0, R65, RZ ;  /* 0x0000004100057210 */ /* 0x000fc40007fde0ff */
[----:B------:R-:W-:Y:S02]  /*12a30*/  SEL R20, R26, RZ, P0 ;  /* 0x000000ff1a147207 */ /* 0x000fe40000000000 */
[----:B------:R-:W-:Y:S01]  /*12a40*/  IADD3 R6, P4, PT, R52, R6, RZ ;  /* 0x0000000634067210 */ /* 0x000fe20007f9e0ff */
[----:B------:R-:W-:Y:S01]  /*12a50*/  IMAD.X R0, RZ, RZ, R39, P6 ;  /* 0x000000ffff007224 */ /* 0x000fe200030e0627 */
[----:B------:R-:W-:Y:S02]  /*12a60*/  SEL R7, RZ, 0x1, !P3 ;  /* 0x00000001ff077807 */ /* 0x000fe40005800000 */
[----:B------:R-:W-:Y:S01]  /*12a70*/  SEL R19, R27, RZ, P0 ;  /* 0x000000ff1b137207 */ /* 0x000fe20000000000 */
[----:B------:R-:W-:Y:S01]  /*12a80*/  IMAD.X R3, R30, 0x1, R3, P4 ;  /* 0x000000011e037824 */ /* 0x000fe200020e0603 */
[----:B------:R-:W-:Y:S02]  /*12a90*/  IADD3 R20, P5, PT, R5, R20, RZ ;  /* 0x0000001405147210 */ /* 0x000fe40007fbe0ff */
[----:B------:R-:W-:-:S02]  /*12aa0*/  IADD3 R7, P6, PT, R6, R7, RZ ;  /* 0x0000000706077210 */ /* 0x000fc40007fde0ff */
[----:B------:R-:W-:Y:S01]  /*12ab0*/  SEL R11, RZ, 0xffffffff, !P2 ;  /* 0xffffffffff0b7807 */ /* 0x000fe20005000000 */
[----:B------:R-:W-:Y:S01]  /*12ac0*/  IMAD.X R19, R0, 0x1, R19, P5 ;  /* 0x0000000100137824 */ /* 0x000fe200028e0613 */
[----:B------:R-:W-:Y:S02]  /*12ad0*/  ISETP.LT.U32.AND P2, PT, R6, R52, PT ;  /* 0x000000340600720c */ /* 0x000fe40003f41070 */
[----:B------:R-:W-:Y:S01]  /*12ae0*/  ISETP.GE.U32.AND P4, PT, R7, R6, PT ;  /* 0x000000060700720c */ /* 0x000fe20003f86070 */
[----:B------:R-:W-:Y:S01]  /*12af0*/  IMAD.X R6, RZ, RZ, R3, P6 ;  /* 0x000000ffff067224 */ /* 0x000fe200030e0603 */
[----:B------:R-:W-:Y:S02]  /*12b00*/  ISETP.GE.U32.AND P3, PT, R5, R65, PT ;  /* 0x000000410500720c */ /* 0x000fe40003f66070 */
[----:B------:R-:W-:Y:S02]  /*12b10*/  ISETP.GE.U32.AND P5, PT, R20, R5, PT ;  /* 0x000000051400720c */ /* 0x000fe40003fa6070 */
[----:B------:R-:W-:-:S02]  /*12b20*/  ISETP.GE.U32.AND.EX P3, PT, R0, R39, PT, P3 ;  /* 0x000000270000720c */ /* 0x000fc40003f66130 */
[----:B------:R-:W-:Y:S02]  /*12b30*/  ISETP.GE.U32.AND.EX P6, PT, R19, R0, PT, P5 ;  /* 0x000000001300720c */ /* 0x000fe40003fc6150 */
[----:B------:R-:W-:Y:S02]  /*12b40*/  ISETP.GE.U32.AND.EX P4, PT, R6, R3, PT, P4 ;  /* 0x000000030600720c */ /* 0x000fe40003f86140 */
[C---:B------:R-:W-:Y:S02]  /*12b50*/  IADD3 R4, P5, PT, R11.reuse, R53, RZ ;  /* 0x000000350b047210 */ /* 0x040fe40007fbe0ff */
[----:B------:R-:W-:Y:S02]  /*12b60*/  SEL R5, RZ, 0x1, P3 ;  /* 0x00000001ff057807 */ /* 0x000fe40001800000 */
[----:B------:R-:W-:Y:S01]  /*12b70*/  SEL R0, RZ, 0x1, P6 ;  /* 0x00000001ff007807 */ /* 0x000fe20003000000 */
[----:B------:R-:W-:Y:S01]  /*12b80*/  IMAD.X R11, R11, 0x1, R54, P5 ;  /* 0x000000010b0b7824 */ /* 0x000fe200028e0636 */
[----:B------:R-:W-:-:S02]  /*12b90*/  ISETP.LT.U32.OR.EX P2, PT, R3, R30, !P4, P2 ;  /* 0x0000001e0300720c */ /* 0x000fc40006741520 */
[----:B------:R-:W-:Y:S02]  /*12ba0*/  IADD3 R40, P4, PT, R23, R40, RZ ;  /* 0x0000002817287210 */ /* 0x000fe40007f9e0ff */
[----:B------:R-:W-:Y:S02]  /*12bb0*/  IADD3 R3, P3, P6, R4, R0, R5 ;  /* 0x0000000004037210 */ /* 0x000fe40007e7e005 */
[----:B------:R-:W-:Y:S01]  /*12bc0*/  SEL R5, RZ, 0x1, !P2 ;  /* 0x00000001ff057807 */ /* 0x000fe20005000000 */
[----:B------:R-:W-:Y:S01]  /*12bd0*/  IMAD.X R2, R31, 0x1, R2, P4 ;  /* 0x000000011f027824 */ /* 0x000fe200020e0602 */
[----:B------:R-:W-:Y:S02]  /*12be0*/  SEL R18, R24, RZ, P0 ;  /* 0x000000ff18127207 */ /* 0x000fe40000000000 */
[----:B------:R-:W-:Y:S02]  /*12bf0*/  IADD3 R5, P4, PT, R40, R5, RZ ;  /* 0x0000000528057210 */ /* 0x000fe40007f9e0ff */
[----:B------:R-:W-:-:S02]  /*12c00*/  ISETP.GE.U32.AND P2, PT, R3, R4, PT ;  /* 0x000000040300720c */ /* 0x000fc40003f46070 */
[----:B------:R-:W-:Y:S01]  /*12c10*/  SEL R17, R25, RZ, P0 ;  /* 0x000000ff19117207 */ /* 0x000fe20000000000 */
[----:B------:R-:W-:Y:S01]  /*12c20*/  IMAD.X R4, RZ, RZ, R2, P4 ;  /* 0x000000ffff047224 */ /* 0x000fe200020e0602 */
[----:B------:R-:W-:Y:S02]  /*12c30*/  IADD3 R18, P5, PT, R3, R18, RZ ;  /* 0x0000001203127210 */ /* 0x000fe40007fbe0ff */
[----:B------:R-:W-:Y:S02]  /*12c40*/  IADD3.X R0, PT, PT, R11, RZ, RZ, P3, P6 ;  /* 0x000000ff0b007210 */ /* 0x000fe40001fec4ff */
[----:B------:R-:W-:Y:S02]  /*12c50*/  ISETP.GE.U32.AND P3, PT, R5, R40, PT ;  /* 0x000000280500720c */ /* 0x000fe40003f66070 */
[----:B------:R-:W-:Y:S01]  /*12c60*/  ISETP.GE.U32.AND P4, PT, R18, R3, PT ;  /* 0x000000031200720c */ /* 0x000fe20003f86070 */
[----:B------:R-:W-:Y:S01]  /*12c70*/  IMAD.X R17, R0, 0x1, R17, P5 ;  /* 0x0000000100117824 */ /* 0x000fe200028e0611 */
[----:B------:R-:W-:-:S02]  /*12c80*/  ISETP.LT.U32.AND P5, PT, R40, R23, PT ;  /* 0x000000172800720c */ /* 0x000fc40003fa1070 */
[----:B------:R-:W-:Y:S02]  /*12c90*/  ISETP.GE.U32.AND.EX P3, PT, R4, R2, PT, P3 ;  /* 0x000000020400720c */ /* 0x000fe40003f66130 */
[----:B------:R-:W-:Y:S02]  /*12ca0*/  SEL R10, RZ, 0xffffffff, !P1 ;  /* 0xffffffffff0a7807 */ /* 0x000fe40004800000 */
[----:B------:R-:W-:Y:S02]  /*12cb0*/  ISETP.LT.U32.OR.EX P3, PT, R2, R31, !P3, P5 ;  /* 0x0000001f0200720c */ /* 0x000fe40005f61550 */
[----:B------:R-:W-:Y:S02]  /*12cc0*/  ISETP.GE.U32.AND.EX P2, PT, R0, R11, PT, P2 ;  /* 0x0000000b0000720c */ /* 0x000fe40003f46120 */
[----:B------:R-:W-:Y:S02]  /*12cd0*/  SEL R3, RZ, 0x1, !P3 ;  /* 0x00000001ff037807 */ /* 0x000fe40005800000 */
[----:B------:R-:W-:-:S02]  /*12ce0*/  ISETP.GE.U32.AND.EX P4, PT, R17, R0, PT, P4 ;  /* 0x000000001100720c */ /* 0x000fc40003f86140 */
[----:B------:R-:W-:Y:S02]  /*12cf0*/  IADD3 R37, P5, PT, R32, R3, RZ ;  /* 0x0000000320257210 */ /* 0x000fe40007fbe0ff */
[----:B------:R-:W-:Y:S02]  /*12d00*/  ISETP.GT.U32.AND P1, PT, R5, R46, PT ;  /* 0x0000002e0500720c */ /* 0x000fe40003f24070 */
[----:B------:R-:W-:Y:S01]  /*12d10*/  SEL R11, RZ, 0x1, P2 ;  /* 0x00000001ff0b7807 */ /* 0x000fe20001000000 */
[----:B------:R-:W-:Y:S01]  /*12d20*/  IMAD.X R39, RZ, RZ, UR4, P5 ;  /* 0x00000004ff277e24 */ /* 0x000fe2000a8e06ff */
[----:B------:R-:W-:Y:S02]  /*12d30*/  SEL R0, RZ, 0x1, P4 ;  /* 0x00000001ff007807 */ /* 0x000fe40002000000 */
[----:B------:R-:W-:Y:S02]  /*12d40*/  ISETP.GT.U32.AND.EX P1, PT, R4, R47, PT, P1 ;  /* 0x0000002f0400720c */ /* 0x000fe40003f24110 */
[----:B------:R-:W-:-:S02]  /*12d50*/  ISETP.NE.U32.AND P6, PT, R37, RZ, PT ;  /* 0x000000ff2500720c */ /* 0x000fc40003fc5070 */
[----:B------:R-:W-:Y:S02]  /*12d60*/  IADD3 R0, P4, PT, R0, R11, RZ ;  /* 0x0000000b00007210 */ /* 0x000fe40007f9e0ff */
[----:B------:R-:W-:Y:S02]  /*12d70*/  ISETP.NE.OR.EX P1, PT, R39, RZ, P1, P6 ;  /* 0x000000ff2700720c */ /* 0x000fe40000f25760 */
[--C-:B------:R-:W-:Y:S01]  /*12d80*/  IADD3 R3, P2, P3, R0, R51, R10.reuse ;  /* 0x0000003300037210 */ /* 0x100fe20007b5e00a */
[----:B------:R-:W-:Y:S01]  /*12d90*/  IMAD.X R2, RZ, RZ, RZ, P4 ;  /* 0x000000ffff027224 */ /* 0x000fe200020e06ff */
[----:B------:R-:W-:Y:S02]  /*12da0*/  SEL R0, R46, RZ, P0 ;  /* 0x000000ff2e007207 */ /* 0x000fe40000000000 */
[----:B------:R-:W-:Y:S02]  /*12db0*/  SEL R11, R47, RZ, P0 ;  /* 0x000000ff2f0b7207 */ /* 0x000fe40000000000 */
[----:B------:R-:W-:Y:S01]  /*12dc0*/  IADD3 R3, P4, PT, R3, R0, RZ ;  /* 0x0000000003037210 */ /* 0x000fe20007f9e0ff */
[----:B------:R-:W-:Y:S01]  /*12dd0*/  IMAD.MOV.U32 R0, RZ, RZ, R1 ;  /* 0x000000ffff007224 */ /* 0x000fe200078e0001 */
[----:B------:R-:W-:-:S05]  /*12de0*/  IADD3.X R2, PT, PT, R2, R35, R10, P2, P3 ;  /* 0x0000002302027210 */ /* 0x000fca00017e640a */
        /* <DEDUP_REMOVED lines=18> */
.L_x_494:
        /* <DEDUP_REMOVED lines=60> */
.L_x_496:
        /* <DEDUP_REMOVED lines=31> */
[----:B------:R-:W-:Y:S01]  /*134c0*/  IADD3 R9, P3, PT, R8, R11, RZ ;  /* 0x0000000b08097210 */ /* 0x000fe20007f7e0ff */
[----:B------:R-:W-:Y:S01]  /*134d0*/  IMAD.MOV.U32 R4, RZ, RZ, R10 ;  /* 0x000000ffff047224 */ /* 0x000fe200078e000a */
[----:B------:R-:W-:-:S02]  /*134e0*/  ISETP.GT.U32.AND.EX P0, PT, R10, R47, PT, P0 ;  /* 0x0000002f0a00720c */ /* 0x000fc40003f04100 */
        /* <DEDUP_REMOVED lines=24> */
.L_x_497:
        /* <DEDUP_REMOVED lines=26> */
[----:B------:R-:W-:-:S03]  /*13810*/  IADD3.X R4, PT, PT, R6, ~R47, R4, P3, P4 ;  /* 0x8000002f06047210 */ /* 0x000fc60001fe8404 */
[----:B------:R-:W-:-:S07]  /*13820*/  IMAD.MOV.U32 R6, RZ, RZ, R10 ;  /* 0x000000ffff067224 */ /* 0x000fce00078e000a */
.L_x_495:
[-C--:B------:R-:W-:Y:S01]  /*13830*/  LEA.HI R10, P0, R34, R9.reuse, RZ, 0x1 ;  /* 0x00000009220a7211 */ /* 0x080fe200078108ff */
[----:B------:R-:W-:Y:S01]  /*13840*/  IMAD.MOV.U32 R56, RZ, RZ, 0x3 ;  /* 0x00000003ff387424 */ /* 0x000fe200078e00ff */
[C---:B------:R-:W-:Y:S01]  /*13850*/  SHF.L.U64.HI R34, R33.reuse, 0x1, R34 ;  /* 0x0000000121227819 */ /* 0x040fe20000010222 */
[----:B------:R-:W-:Y:S01]  /*13860*/  IMAD.SHL.U32 R33, R33, 0x2, RZ ;  /* 0x0000000221217824 */ /* 0x000fe200078e00ff */
[----:B------:R-:W-:Y:S01]  /*13870*/  IADD3 R31, P3, PT, R9, R10, RZ ;  /* 0x0000000a091f7210 */ /* 0x000fe20007f7e0ff */
[----:B------:R-:W-:Y:S01]  /*13880*/  IMAD.X R11, RZ, RZ, R8, P0 ;  /* 0x000000ffff0b7224 */ /* 0x000fe200000e0608 */
[----:B------:R-:W-:Y:S01]  /*13890*/  ISETP.GE.U32.AND P1, PT, R10, R9, PT ;  /* 0x000000090a00720c */ /* 0x000fe20003f26070 */
[----:B------:R-:W-:Y:S01]  /*138a0*/  IMAD.MOV.U32 R58, RZ, RZ, 0x1 ;  /* 0x00000001ff3a7424 */ /* 0x000fe200078e00ff */
[----:B------:R-:W-:Y:S01]  /*138b0*/  ISETP.GE.U32.AND P0, PT, R33, R28, PT ;  /* 0x0000001c2100720c */ /* 0x000fe20003f06070 */
[----:B------:R-:W-:Y:S01]  /*138c0*/  IMAD.X R36, R8, 0x1, R11, P3 ;  /* 0x0000000108247824 */ /* 0x000fe200018e060b */
[----:B------:R-:W-:Y:S01]  /*138d0*/  ISETP.GE.U32.AND P2, PT, R31, R10, PT ;  /* 0x0000000a1f00720c */ /* 0x000fe20003f46070 */
[----:B------:R-:W-:Y:S01]  /*138e0*/  IMAD.MOV.U32 R59, RZ, RZ, RZ ;  /* 0x000000ffff3b7224 */ /* 0x000fe200078e00ff */
[----:B------:R-:W-:Y:S01]  /*138f0*/  ISETP.GE.U32.AND.EX P0, PT, R34, R29, PT, P0 ;  /* 0x0000001d2200720c */ /* 0x000fe20003f06100 */
[----:B------:R-:W-:Y:S01]  /*13900*/  IMAD.MOV.U32 R54, RZ, RZ, RZ ;  /* 0x000000ffff367224 */ /* 0x000fe200078e00ff */
[----:B------:R-:W-:Y:S01]  /*13910*/  ISETP.GE.U32.AND.EX P1, PT, R11, R8, PT, P1 ;  /* 0x000000080b00720c */ /* 0x000fe20003f26110 */
[----:B------:R-:W-:Y:S01]  /*13920*/  IMAD.MOV.U32 R61, RZ, RZ, RZ ;  /* 0x000000ffff3d7224 */ /* 0x000fe200078e00ff */
[----:B------:R-:W-:Y:S01]  /*13930*/  ISETP.GE.U32.AND.EX P2, PT, R36, R11, PT, P2 ;  /* 0x0000000b2400720c */ /* 0x000fe20003f46120 */
[----:B------:R-:W-:Y:S01]  /*13940*/  IMAD.MOV.U32 R11, RZ, RZ, -0x1 ;  /* 0xffffffffff0b7424 */ /* 0x000fe200078e00ff */
[----:B------:R-:W-:-:S02]  /*13950*/  IADD3 R43, P3, PT, R31, -R26, RZ ;  /* 0x8000001a1f2b7210 */ /* 0x000fc40007f7e0ff */
[----:B------:R-:W-:Y:S02]  /*13960*/  CS2R R62, SRZ ;  /* 0x00000000003e7805 */ /* 0x000fe4000001ff00 */
[----:B------:R-:W-:Y:S02]  /*13970*/  SEL R8, RZ, 0x1, P0 ;  /* 0x00000001ff087807 */ /* 0x000fe40000000000 */
[----:B------:R-:W-:Y:S01]  /*13980*/  SEL R9, RZ, 0x1, P1 ;  /* 0x00000001ff097807 */ /* 0x000fe20000800000 */
[----:B------:R-:W-:Y:S01]  /*13990*/  IMAD.X R45, R36, 0x1, ~R27, P3 ;  /* 0x00000001242d7824 */ /* 0x000fe200018e0e1b */
[----:B------:R-:W-:Y:S02]  /*139a0*/  SEL R10, RZ, 0x1, P2 ;  /* 0x00000001ff0a7807 */ /* 0x000fe40001000000 */
[----:B------:R-:W-:Y:S02]  /*139b0*/  ISETP.GE.U32.AND P1, PT, R43, R8, PT ;  /* 0x000000082b00720c */ /* 0x000fe40003f26070 */
[----:B------:R-:W-:Y:S01]  /*139c0*/  IADD3 R8, P3, P4, R7, R10, R9 ;  /* 0x0000000a07087210 */ /* 0x000fe20007c7e009 */
[----:B------:R-:W-:Y:S01]  /*139d0*/  IMAD.MOV.U32 R10, RZ, RZ, -0x1 ;  /* 0xffffffffff0a7424 */ /* 0x000fe200078e00ff */
[----:B------:R-:W-:-:S02]  /*139e0*/  ISETP.LT.U32.AND P2, PT, R31, R26, PT ;  /* 0x0000001a1f00720c */ /* 0x000fc40003f41070 */
[-C--:B------:R-:W-:Y:S02]  /*139f0*/  IADD3 R53, P5, PT, R7, R8.reuse, RZ ;  /* 0x0000000807357210 */ /* 0x080fe40007fbe0ff */
[----:B------:R-:W-:Y:S02]  /*13a00*/  IADD3.X R9, PT, PT, R6, RZ, RZ, P3, P4 ;  /* 0x000000ff06097210 */ /* 0x000fe40001fe84ff */
[----:B------:R-:W-:Y:S02]  /*13a10*/  ISETP.GE.U32.AND.EX P1, PT, R45, RZ, PT, P1 ;  /* 0x000000ff2d00720c */ /* 0x000fe40003f26110 */
[----:B------:R-:W-:Y:S01]  /*13a20*/  ISETP.GE.U32.AND P3, PT, R8, R7, PT ;  /* 0x000000070800720c */ /* 0x000fe20003f66070 */
[----:B------:R-:W-:Y:S01]  /*13a30*/  IMAD.X R38, R6, 0x1, R9, P5 ;  /* 0x0000000106267824 */ /* 0x000fe200028e0609 */
[----:B------:R-:W-:Y:S02]  /*13a40*/  ISETP.GE.U32.AND P4, PT, R53, R8, PT ;  /* 0x000000083500720c */ /* 0x000fe40003f86070 */
[----:B------:R-:W-:-:S02]  /*13a50*/  ISETP.LT.U32.OR.EX P1, PT, R36, R27, !P1, P2 ;  /* 0x0000001b2400720c */ /* 0x000fc40004f21520 */
[----:B------:R-:W-:Y:S02]  /*13a60*/  IADD3 R39, P5, PT, R53, -R24, RZ ;  /* 0x8000001835277210 */ /* 0x000fe40007fbe0ff */
[----:B------:R-:W-:Y:S02]  /*13a70*/  ISETP.GE.U32.AND.EX P3, PT, R9, R6, PT, P3 ;  /* 0x000000060900720c */ /* 0x000fe40003f66130 */
[C---:B------:R-:W-:Y:S01]  /*13a80*/  ISETP.GE.U32.AND.EX P4, PT, R38.reuse, R9, PT, P4 ;  /* 0x000000092600720c */ /* 0x040fe20003f86140 */
[----:B------:R-:W-:Y:S01]  /*13a90*/  IMAD.X R41, R38, 0x1, ~R25, P5 ;  /* 0x0000000126297824 */ /* 0x000fe200028e0e19 */
[----:B------:R-:W-:Y:S01]  /*13aa0*/  SEL R8, RZ, 0x1, !P1 ;  /* 0x00000001ff087807 */ /* 0x000fe20004800000 */
[----:B------:R-:W-:Y:S01]  /*13ab0*/  IMAD.MOV.U32 R9, RZ, RZ, -0x1 ;  /* 0xffffffffff097424 */ /* 0x000fe200078e00ff */
[----:B------:R-:W-:Y:S02]  /*13ac0*/  SEL R7, RZ, 0x1, P3 ;  /* 0x00000001ff077807 */ /* 0x000fe40001800000 */
[----:B------:R-:W-:-:S02]  /*13ad0*/  SEL R6, RZ, 0x1, P4 ;  /* 0x00000001ff067807 */ /* 0x000fc40002000000 */
[----:B------:R-:W-:Y:S01]  /*13ae0*/  ISETP.GE.U32.AND P2, PT, R39, R8, PT ;  /* 0x000000082700720c */ /* 0x000fe20003f46070 */
[----:B------:R-:W-:Y:S01]  /*13af0*/  IMAD.MOV.U32 R8, RZ, RZ, -0x1 ;  /* 0xffffffffff087424 */ /* 0x000fe200078e00ff */
[----:B------:R-:W-:Y:S02]  /*13b00*/  IADD3 R6, P5, P4, R5, R6, R7 ;  /* 0x0000000605067210 */ /* 0x000fe40007cbe007 */
[----:B------:R-:W-:Y:S02]  /*13b10*/  ISETP.LT.U32.AND P3, PT, R53, R24, PT ;  /* 0x000000183500720c */ /* 0x000fe40003f61070 */
[----:B------:R-:W-:Y:S01]  /*13b20*/  ISETP.GE.U32.AND.EX P2, PT, R41, RZ, PT, P2 ;  /* 0x000000ff2900720c */ /* 0x000fe20003f46120 */
[----:B------:R0:W-:Y:S01]  /*13b30*/  STL.128 [R1+0x10], R8 ;  /* 0x0000100801007387 */ /* 0x0001e20000100c00 */
[----:B------:R-:W-:Y:S02]  /*13b40*/  IADD3 R51, P6, PT, R5, R6, RZ ;  /* 0x0000000605337210 */ /* 0x000fe40007fde0ff */
[----:B------:R-:W-:-:S02]  /*13b50*/  IADD3.X R7, PT, PT, R4, RZ, RZ, P5, P4 ;  /* 0x000000ff04077210 */ /* 0x000fc40002fe84ff */
[----:B------:R-:W-:Y:S02]  /*13b60*/  ISETP.LT.U32.OR.EX P2, PT, R38, R25, !P2, P3 ;  /* 0x000000192600720c */ /* 0x000fe40005741530 */
[C---:B------:R-:W-:Y:S01]  /*13b70*/  IADD3 R35, P5, PT, R51.reuse, -R46, RZ ;  /* 0x8000002e33237210 */ /* 0x040fe20007fbe0ff */
[----:B------:R-:W-:Y:S01]  /*13b80*/  IMAD.X R40, R4, 0x1, R7, P6 ;  /* 0x0000000104287824 */ /* 0x000fe200030e0607 */
[----:B------:R-:W-:Y:S01]  /*13b90*/  ISETP.GE.U32.AND P3, PT, R6, R5, PT ;  /* 0x000000050600720c */ /* 0x000fe20003f66070 */
[----:B------:R-:W-:Y:S01]  /*13ba0*/  IMAD.MOV.U32 R5, RZ, RZ, -0x2 ;  /* 0xfffffffeff057424 */ /* 0x000fe200078e00ff */
[----:B------:R-:W-:Y:S01]  /*13bb0*/  ISETP.GE.U32.AND P4, PT, R51, R6, PT ;  /* 0x000000063300720c */ /* 0x000fe20003f86070 */
[C---:B------:R-:W-:Y:S01]  /*13bc0*/  IMAD.X R37, R40.reuse, 0x1, ~R47, P5 ;  /* 0x0000000128257824 */ /* 0x040fe200028e0e2f */
[----:B------:R-:W-:Y:S02]  /*13bd0*/  SEL R6, RZ, 0x1, !P2 ;  /* 0x00000001ff067807 */ /* 0x000fe40005000000 */
[----:B------:R-:W-:Y:S01]  /*13be0*/  ISETP.GE.U32.AND.EX P3, PT, R7, R4, PT, P3 ;  /* 0x000000040700720c */ /* 0x000fe20003f66130 */
[----:B------:R-:W-:Y:S01]  /*13bf0*/  IMAD.MOV.U32 R4, RZ, RZ, -0x3d3 ;  /* 0xfffffc2dff047424 */ /* 0x000fe200078e00ff */
[----:B------:R-:W-:Y:S01]  /*13c00*/  ISETP.GE.U32.AND P6, PT, R35, R6, PT ;  /* 0x000000062300720c */ /* 0x000fe20003fc6070 */
[----:B------:R-:W-:Y:S01]  /*13c10*/  IMAD.MOV.U32 R6, RZ, RZ, -0x1 ;  /* 0xffffffffff067424 */ /* 0x000fe200078e00ff */
[----:B------:R-:W-:Y:S01]  /*13c20*/  ISETP.GE.U32.AND.EX P4, PT, R40, R7, PT, P4 ;  /* 0x000000072800720c */ /* 0x000fe20003f86140 */
[----:B------:R-:W-:Y:S01]  /*13c30*/  IMAD.MOV.U32 R7, RZ, RZ, -0x1 ;  /* 0xffffffffff077424 */ /* 0x000fe200078e00ff */
[----:B------:R-:W-:-:S02]  /*13c40*/  SEL R23, RZ, 0x1, P3 ;  /* 0x00000001ff177807 */ /* 0x000fc40001800000 */
[----:B------:R-:W-:Y:S02]  /*13c50*/  ISETP.GE.U32.AND P3, PT, R51, R46, PT ;  /* 0x0000002e3300720c */ /* 0x000fe40003f66070 */
[----:B------:R-:W-:Y:S01]  /*13c60*/  ISETP.GE.U32.AND.EX P6, PT, R37, RZ, PT, P6 ;  /* 0x000000ff2500720c */ /* 0x000fe20003fc6160 */
[----:B------:R1:W-:Y:S01]  /*13c70*/  STL.128 [R1], R4 ;  /* 0x0000000401007387 */ /* 0x0003e20000100c00 */
[----:B------:R-:W-:Y:S02]  /*13c80*/  SEL R32, RZ, 0x1, P4 ;  /* 0x00000001ff207807 */ /* 0x000fe40002000000 */
[----:B------:R-:W-:Y:S02]  /*13c90*/  ISETP.GE.U32.AND.EX P6, PT, R40, R47, P6, P3 ;  /* 0x0000002f2800720c */ /* 0x000fe400037c6130 */
[----:B------:R-:W-:Y:S02]  /*13ca0*/  SEL R26, RZ, 0xffffffff, !P1 ;  /* 0xffffffffff1a7807 */ /* 0x000fe40004800000 */
[----:B------:R-:W-:-:S02]  /*13cb0*/  IADD3 R32, P3, PT, R32, R23, RZ ;  /* 0x0000001720207210 */ /* 0x000fc40007f7e0ff */
[----:B------:R-:W-:Y:S02]  /*13cc0*/  SEL R23, RZ, 0x1, !P6 ;  /* 0x00000001ff177807 */ /* 0x000fe40007000000 */
[----:B------:R-:W-:Y:S02]  /*13cd0*/  IADD3 R25, P1, PT, R26, R39, RZ ;  /* 0x000000271a197210 */ /* 0x000fe40007f3e0ff */
[----:B------:R-:W-:Y:S02]  /*13ce0*/  LOP3.LUT R23, R32, R23, RZ, 0xfc, !PT ;  /* 0x0000001720177212 */ /* 0x000fe400078efcff */
[----:B------:R-:W-:Y:S01]  /*13cf0*/  SEL R30, RZ, 0xffffffff, P0 ;  /* 0xffffffffff1e7807 */ /* 0x000fe20000000000 */
[----:B------:R-:W-:Y:S01]  /*13d00*/  IMAD.X R26, R26, 0x1, R41, P1 ;  /* 0x000000011a1a7824 */ /* 0x000fe200008e0629 */
[----:B------:R-:W-:Y:S02]  /*13d10*/  SEL R24, RZ, 0xffffffff, !P2 ;  /* 0xffffffffff187807 */ /* 0x000fe40005000000 */
[----:B0-----:R-:W-:-:S02]  /*13d20*/  IADD3 R10, P1, PT, R23, -0x1, RZ ;  /* 0xffffffff170a7810 */ /* 0x001fc40007f3e0ff */
[----:B------:R-:W-:Y:S02]  /*13d30*/  IADD3 R27, P0, PT, R30, R43, RZ ;  /* 0x0000002b1e1b7210 */ /* 0x000fe40007f1e0ff */
[----:B-1----:R-:W-:Y:S02]  /*13d40*/  IADD3 R4, P2, PT, R24, R35, RZ ;  /* 0x0000002318047210 */ /* 0x002fe40007f5e0ff */
[-C--:B------:R-:W-:Y:S01]  /*13d50*/  LOP3.LUT R7, R33, R10.reuse, RZ, 0xc0, !PT ;  /* 0x0000000a21077212 */ /* 0x080fe200078ec0ff */
[----:B------:R-:W-:Y:S01]  /*13d60*/  IMAD.X R30, R30, 0x1, R45, P0 ;  /* 0x000000011e1e7824 */ /* 0x000fe200000e062d */
[-C--:B------:R-:W-:Y:S01]  /*13d70*/  LOP3.LUT R6, R31, R10.reuse, RZ, 0xc0, !PT ;  /* 0x0000000a1f067212 */ /* 0x080fe200078ec0ff */
[----:B------:R-:W-:Y:S01]  /*13d80*/  IMAD.X R24, R24, 0x1, R37, P2 ;  /* 0x0000000118187824 */ /* 0x000fe200010e0625 */
[----:B------:R-:W-:Y:S02]  /*13d90*/  LOP3.LUT R8, R53, R10, RZ, 0xc0, !PT ;  /* 0x0000000a35087212 */ /* 0x000fe400078ec0ff */
[----:B------:R-:W-:-:S02]  /*13da0*/  CS2R R44, SRZ ;  /* 0x00000000002c7805 */ /* 0x000fc4000001ff00 */
[----:B------:R-:W-:Y:S01]  /*13db0*/  LOP3.LUT R9, R51, R10, RZ, 0xc0, !PT ;  /* 0x0000000a33097212 */ /* 0x000fe200078ec0ff */
[----:B------:R-:W-:Y:S01]  /*13dc0*/  IMAD.X R10, RZ, RZ, RZ, P3 ;  /* 0x000000ffff0a7224 */ /* 0x000fe200018e06ff */
[----:B------:R-:W-:Y:S02]  /*13dd0*/  IADD3 R28, P0, PT, R33, -R28, RZ ;  /* 0x8000001c211c7210 */ /* 0x000fe40007f1e0ff */
[----:B------:R-:W-:Y:S02]  /*13de0*/  IADD3 R23, P2, PT, RZ, -R23, RZ ;  /* 0x80000017ff177210 */ /* 0x000fe40007f5e0ff */
[----:B------:R-:W-:Y:S01]  /*13df0*/  IADD3.X R51, PT, PT, R10, -0x1, RZ, P1, !PT ;  /* 0xffffffff0a337810 */ /* 0x000fe20000ffe4ff */
[----:B------:R-:W-:Y:S01]  /*13e00*/  IMAD.X R29, R34, 0x1, ~R29, P0 ;  /* 0x00000001221d7824 */ /* 0x000fe200000e0e1d */
[--C-:B------:R-:W-:Y:S01]  /*13e10*/  LOP3.LUT R7, R7, R28, R23.reuse, 0xf8, !PT ;  /* 0x0000001c07077212 */ /* 0x100fe200078ef817 */
[----:B------:R-:W-:Y:S01]  /*13e20*/  IMAD.X R10, RZ, RZ, ~R10, P2 ;  /* 0x000000ffff0a7224 */ /* 0x000fe200010e0e0a */
[----:B------:R-:W-:-:S02]  /*13e30*/  LOP3.LUT R6, R6, R27, R23, 0xf8, !PT ;  /* 0x0000001b06067212 */ /* 0x000fc400078ef817 */
[--C-:B------:R-:W-:Y:S02]  /*13e40*/  LOP3.LUT R5, R8, R25, R23.reuse, 0xf8, !PT ;  /* 0x0000001908057212 */ /* 0x100fe400078ef817 */
[----:B------:R-:W-:Y:S02]  /*13e50*/  LOP3.LUT R4, R9, R4, R23, 0xf8, !PT ;  /* 0x0000000409047212 */ /* 0x000fe400078ef817 */
[-C--:B------:R-:W-:Y:S02]  /*13e60*/  LOP3.LUT R8, R34, R51.reuse, RZ, 0xc0, !PT ;  /* 0x0000003322087212 */ /* 0x080fe400078ec0ff */
[-C--:B------:R-:W-:Y:S02]  /*13e70*/  LOP3.LUT R9, R36, R51.reuse, RZ, 0xc0, !PT ;  /* 0x0000003324097212 */ /* 0x080fe400078ec0ff */
[-C--:B------:R-:W-:Y:S02]  /*13e80*/  LOP3.LUT R23, R38, R51.reuse, RZ, 0xc0, !PT ;  /* 0x0000003326177212 */ /* 0x080fe400078ec0ff */
[----:B------:R-:W-:-:S02]  /*13e90*/  LOP3.LUT R51, R40, R51, RZ, 0xc0, !PT ;  /* 0x0000003328337212 */ /* 0x000fc400078ec0ff */
[--C-:B------:R-:W-:Y:S02]  /*13ea0*/  LOP3.LUT R8, R8, R29, R10.reuse, 0xf8, !PT ;  /* 0x0000001d08087212 */ /* 0x100fe400078ef80a */
[--C-:B------:R-:W-:Y:S02]  /*13eb0*/  LOP3.LUT R9, R9, R30, R10.reuse, 0xf8, !PT ;  /* 0x0000001e09097212 */ /* 0x100fe400078ef80a */
[--C-:B------:R-:W-:Y:S02]  /*13ec0*/  LOP3.LUT R23, R23, R26, R10.reuse, 0xf8, !PT ;  /* 0x0000001a17177212 */ /* 0x100fe400078ef80a */
[----:B------:R-:W-:Y:S02]  /*13ed0*/  LOP3.LUT R51, R51, R24, R10, 0xf8, !PT ;  /* 0x0000001833337212 */ /* 0x000fe400078ef80a */
[----:B------:R-:W-:-:S07]  /*13ee0*/  PRMT R57, RZ, 0x7610, R57 ;  /* 0x00007610ff397816 */ /* 0x000fce0000000039 */
.L_x_510:
[C---:B------:R-:W-:Y:S01]  /*13ef0*/  IMAD R10, R56.reuse, 0x8, R0 ;  /* 0x00000008380a7824 */ /* 0x040fe200078e0200 */
[----:B0-----:R-:W0:Y:S01]  /*13f00*/  LDCU.64 UR8, c[0x3][0x10] ;  /* 0x00c00200ff0877ac */ /* 0x001e220008000a00 */
[----:B-1----:R-:W1:Y:S04]  /*13f10*/  LDCU.128 UR12, c[0x3][URZ] ;  /* 0x00c00000ff0c77ac */ /* 0x002e680008000c00 */
[----:B------:R-:W5:Y:S01]  /*13f20*/  LDL.64 R10, [R10] ;  /* 0x000000000a0a7983 */ /* 0x000f620000100a00 */
[----:B------:R-:W-:Y:S02]  /*13f30*/  VIADD R56, R56, 0xffffffff ;  /* 0xffffffff38387836 */ /* 0x000fe40000000000 */
[----:B------:R-:W-:Y:S01]  /*13f40*/  IMAD.MOV.U32 R60, RZ, RZ, 0x3f ;  /* 0x0000003fff3c7424 */ /* 0x000fe200078e00ff */
[----:B------:R-:W-:-:S02]  /*13f50*/  UMOV UR4, URZ ;  /* 0x000000ff00047c82 */ /* 0x000fc40008000000 */
[----:B------:R-:W-:-:S13]  /*13f60*/  ISETP.NE.AND P3, PT, R56, -0x1, PT ;  /* 0xffffffff3800780c */ /* 0x000fda0003f65270 */
.L_x_509:
        /* <DEDUP_REMOVED lines=17> */
.L_x_498:
        /* <DEDUP_REMOVED lines=8> */
[----:B------:R-:W-:Y:S01]  /*14100*/  IMAD.WIDE.U32 R26, R59, R62, RZ ;  /* 0x0000003e3b1a7225 */ /* 0x000fe200078e00ff */
[----:B------:R-:W-:-:S03]  /*14110*/  IADD3 RZ, P6, PT, R25, R28, RZ ;  /* 0x0000001c19ff7210 */ /* 0x000fc60007fde0ff */
[----:B------:R-:W-:Y:S02]  /*14120*/  IMAD.MOV.U32 R52, RZ, RZ, R31 ;  /* 0x000000ffff347224 */ /* 0x000fe400078e001f */
[-C--:B------:R-:W-:Y:S02]  /*14130*/  IMAD R28, R61, R58.reuse, RZ ;  /* 0x0000003a3d1c7224 */ /* 0x080fe400078e02ff */
[----:B------:R-:W-:-:S04]  /*14140*/  IMAD.WIDE.U32 R32, R54, R58, RZ ;  /* 0x0000003a36207225 */ /* 0x000fc800078e00ff */
[----:B------:R-:W-:-:S04]  /*14150*/  IMAD.WIDE.U32.X R52, R45, R59, R52, P0 ;  /* 0x0000003b2d347225 */ /* 0x000fc800000e0434 */
[----:B------:R-:W-:Y:S01]  /*14160*/  IMAD.WIDE.U32 R24, R58, R62, RZ ;  /* 0x0000003e3a187225 */ /* 0x000fe200078e00ff */
[----:B------:R-:W-:-:S03]  /*14170*/  IADD3 R43, P0, PT, R52, R32, RZ ;  /* 0x00000020342b7210 */ /* 0x000fc60007f1e0ff */
[----:B------:R-:W-:-:S04]  /*14180*/  IMAD.WIDE.U32 R26, P2, R58, R63, R26 ;  /* 0x0000003f3a1a7225 */ /* 0x000fc8000784001a */
[----:B------:R-:W-:Y:S01]  /*14190*/  IMAD.WIDE.U32 R30, R45, R54, RZ ;  /* 0x000000362d1e7225 */ /* 0x000fe200078e00ff */
[----:B------:R-:W-:-:S03]  /*141a0*/  IADD3 RZ, P4, PT, R25, R26, RZ ;  /* 0x0000001a19ff7210 */ /* 0x000fc60007f9e0ff */
[-C--:B------:R-:W-:Y:S02]  /*141b0*/  IMAD R35, R59, R54.reuse, R28 ;  /* 0x000000363b237224 */ /* 0x080fe400078e021c */
[----:B------:R-:W-:-:S04]  /*141c0*/  IMAD.WIDE.U32 R24, R44, R54, RZ ;  /* 0x000000362c187225 */ /* 0x000fc800078e00ff */
[----:B------:R-:W-:Y:S02]  /*141d0*/  IMAD.IADD R33, R33, 0x1, R35 ;  /* 0x0000000121217824 */ /* 0x000fe400078e0223 */
[----:B------:R-:W-:-:S04]  /*141e0*/  IMAD.WIDE.U32 R30, P5, R44, R61, R30 ;  /* 0x0000003d2c1e7225 */ /* 0x000fc800078a001e */
[----:B------:R-:W-:Y:S01]  /*141f0*/  IMAD.X R39, RZ, RZ, RZ, P1 ;  /* 0x000000ffff277224 */ /* 0x000fe200008e06ff */
[----:B------:R-:W-:Y:S01]  /*14200*/  ISETP.GE.U32.AND P1, PT, R43, R32, PT ;  /* 0x000000202b00720c */ /* 0x000fe20003f26070 */
[----:B------:R-:W-:Y:S02]  /*14210*/  IMAD.X R52, R33, 0x1, R53, P0 ;  /* 0x0000000121347824 */ /* 0x000fe400000e0635 */
[----:B------:R-:W-:Y:S01]  /*14220*/  IMAD.X R47, RZ, RZ, RZ, P2 ;  /* 0x000000ffff2f7224 */ /* 0x000fe200010e06ff */
[----:B------:R-:W-:Y:S01]  /*14230*/  IADD3 RZ, P2, PT, R25, R30, RZ ;  /* 0x0000001e19ff7210 */ /* 0x000fe20007f5e0ff */
[----:B------:R-:W-:Y:S01]  /*14240*/  IMAD.WIDE.U32 R24, R59, R58, RZ ;  /* 0x0000003a3b187225 */ /* 0x000fe200078e00ff */
[----:B------:R-:W-:-:S03]  /*14250*/  ISETP.GE.U32.AND.EX P1, PT, R52, R33, PT, P1 ;  /* 0x000000213400720c */ /* 0x000fc60003f26110 */
[----:B------:R-:W-:Y:S01]  /*14260*/  IMAD.MOV.U32 R38, RZ, RZ, R29 ;  /* 0x000000ffff267224 */ /* 0x000fe200078e001d */
[----:B------:R-:W-:Y:S01]  /*14270*/  SEL R55, RZ, 0x1, P1 ;  /* 0x00000001ff377807 */ /* 0x000fe20000800000 */
[----:B------:R-:W-:-:S04]  /*14280*/  IMAD.WIDE.U32 R32, R45, R44, RZ ;  /* 0x0000002c2d207225 */ /* 0x000fc800078e00ff */
[----:B------:R-:W-:Y:S02]  /*14290*/  IMAD.MOV.U32 R46, RZ, RZ, R27 ;  /* 0x000000ffff2e7224 */ /* 0x000fe400078e001b */
[----:B------:R-:W-:-:S04]  /*142a0*/  IMAD.WIDE.U32.X R38, R59, R61, R38, P6 ;  /* 0x0000003d3b267225 */ /* 0x000fc800030e0426 */
[----:B------:R-:W-:-:S04]  /*142b0*/  IMAD.WIDE.U32 R36, R45, R62, RZ ;  /* 0x0000003e2d247225 */ /* 0x000fc800078e00ff */
[----:B------:R-:W-:-:S04]  /*142c0*/  IMAD.WIDE.U32 R28, R58, R58, RZ ;  /* 0x0000003a3a1c7225 */ /* 0x000fc800078e00ff */
[----:B------:R-:W-:-:S04]  /*142d0*/  IMAD.WIDE.U32 R24, P6, R58, R59, R24 ;  /* 0x0000003b3a187225 */ /* 0x000fc800078c0018 */
[----:B------:R-:W-:Y:S01]  /*142e0*/  IMAD.WIDE.U32.X R46, R59, R63, R46, P4 ;  /* 0x0000003f3b2e7225 */ /* 0x000fe200020e042e */
[----:B------:R-:W-:-:S03]  /*142f0*/  IADD3 RZ, P1, PT, R29, R24, RZ ;  /* 0x000000181dff7210 */ /* 0x000fc60007f3e0ff */
[----:B------:R-:W-:-:S04]  /*14300*/  IMAD.WIDE.U32 R34, R44, R62, RZ ;  /* 0x0000003e2c227225 */ /* 0x000fc800078e00ff */
[----:B------:R-:W-:-:S04]  /*14310*/  IMAD.WIDE.U32 R26, R44, R44, RZ ;  /* 0x0000002c2c1a7225 */ /* 0x000fc800078e00ff */
[----:B------:R-:W-:-:S04]  /*14320*/  IMAD.WIDE.U32 R32, P4, R44, R45, R32 ;  /* 0x0000002d2c207225 */ /* 0x000fc80007880020 */
[-C--:B------:R-:W-:Y:S02]  /*14330*/  IMAD R28, R45, R58.reuse, RZ ;  /* 0x0000003a2d1c7224 */ /* 0x080fe400078e02ff */
[----:B------:R-:W-:Y:S02]  /*14340*/  IMAD R34, R63, R58, RZ ;  /* 0x0000003a3f227224 */ /* 0x000fe400078e02ff */
[----:B------:R-:W-:-:S04]  /*14350*/  IMAD.WIDE.U32 R36, P0, R44, R63, R36 ;  /* 0x0000003f2c247225 */ /* 0x000fc80007800024 */
[----:B------:R-:W-:Y:S01]  /*14360*/  IMAD.X R29, RZ, RZ, RZ, P6 ;  /* 0x000000ffff1d7224 */ /* 0x000fe200030e06ff */
[----:B------:R-:W-:Y:S01]  /*14370*/  IADD3 RZ, P6, PT, R27, R32, RZ ;  /* 0x000000201bff7210 */ /* 0x000fe20007fde0ff */
[----:B------:R-:W-:Y:S02]  /*14380*/  IMAD R65, R44, R59, R28 ;  /* 0x0000003b2c417224 */ /* 0x000fe400078e021c */
[----:B------:R-:W-:Y:S02]  /*14390*/  IMAD.MOV.U32 R40, RZ, RZ, R31 ;  /* 0x000000ffff287224 */ /* 0x000fe400078e001f */
[----:B------:R-:W-:-:S04]  /*143a0*/  IMAD.WIDE.U32 R26, R62, R58, RZ ;  /* 0x0000003a3e1a7225 */ /* 0x000fc800078e00ff */
[----:B------:R-:W-:Y:S02]  /*143b0*/  IMAD R53, R59, R62, R34 ;  /* 0x0000003e3b357224 */ /* 0x000fe400078e0222 */
[----:B------:R-:W-:Y:S02]  /*143c0*/  IMAD.MOV.U32 R28, RZ, RZ, R25 ;  /* 0x000000ffff1c7224 */ /* 0x000fe400078e0019 */
[----:B------:R-:W-:-:S04]  /*143d0*/  IMAD.WIDE.U32 R30, R44, R58, RZ ;  /* 0x0000003a2c1e7225 */ /* 0x000fc800078e00ff */
[----:B------:R-:W-:Y:S01]  /*143e0*/  IMAD.X R41, RZ, RZ, RZ, P5 ;  /* 0x000000ffff297224 */ /* 0x000fe200028e06ff */
[----:B------:R-:W-:Y:S01]  /*143f0*/  IADD3 RZ, P5, PT, R35, R36, RZ ;  /* 0x0000002423ff7210 */ /* 0x000fe20007fbe0ff */
[----:B------:R-:W-:-:S04]  /*14400*/  IMAD.WIDE.U32.X R28, R59, R59, R28, P1 ;  /* 0x0000003b3b1c7225 */ /* 0x000fc800008e041c */
[----:B------:R-:W-:Y:S01]  /*14410*/  IMAD.X R35, RZ, RZ, RZ, P0 ;  /* 0x000000ffff237224 */ /* 0x000fe200000e06ff */
[----:B------:R-:W-:Y:S01]  /*14420*/  IADD3 R36, P0, P1, R26, R38, R55 ;  /* 0x000000261a247210 */ /* 0x000fe2000791e037 */
[----:B------:R-:W-:Y:S02]  /*14430*/  IMAD.IADD R53, R27, 0x1, R53 ;  /* 0x000000011b357824 */ /* 0x000fe400078e0235 */
[----:B------:R-:W-:Y:S02]  /*14440*/  IMAD.IADD R27, R31, 0x1, R65 ;  /* 0x000000011f1b7824 */ /* 0x000fe400078e0241 */
[----:B------:R-:W-:Y:S02]  /*14450*/  IMAD.SHL.U32 R31, R30, 0x2, RZ ;  /* 0x000000021e1f7824 */ /* 0x000fe400078e00ff */
[----:B------:R-:W-:Y:S01]  /*14460*/  IMAD.MOV.U32 R34, RZ, RZ, R37 ;  /* 0x000000ffff227224 */ /* 0x000fe200078e0025 */
[----:B------:R-:W-:Y:S01]  /*14470*/  IADD3.X R37, PT, PT, R53, R39, RZ, P0, P1 ;  /* 0x0000002735257210 */ /* 0x000fe200007e24ff */
[----:B------:R-:W-:Y:S01]  /*14480*/  IMAD.WIDE.U32.X R40, R45, R61, R40, P2 ;  /* 0x0000003d2d287225 */ /* 0x000fe200010e0428 */
[----:B------:R-:W-:-:S02]  /*14490*/  ISETP.GE.U32.AND P0, PT, R36, R26, PT ;  /* 0x0000001a2400720c */ /* 0x000fc40003f06070 */
[----:B------:R-:W-:Y:S01]  /*144a0*/  SHF.L.U64.HI R30, R30, 0x1, R27 ;  /* 0x000000011e1e7819 */ /* 0x000fe2000001021b */
[----:B------:R-:W-:Y:S01]  /*144b0*/  IMAD.WIDE.U32 R38, R44, R54, R36 ;  /* 0x000000362c267225 */ /* 0x000fe200078e0024 */
[----:B------:R-:W-:Y:S02]  /*144c0*/  IADD3 R42, P1, PT, R31, R28, RZ ;  /* 0x0000001c1f2a7210 */ /* 0x000fe40007f3e0ff */
[----:B------:R-:W-:Y:S01]  /*144d0*/  SHF.L.W.U32.HI R26, R27, 0x1, R43 ;  /* 0x000000011b1a7819 */ /* 0x000fe20000010e2b */
[----:B------:R-:W-:Y:S01]  /*144e0*/  IMAD.WIDE.U32.X R34, R45, R63, R34, P5 ;  /* 0x0000003f2d227225 */ /* 0x000fe200028e0422 */
[----:B------:R-:W-:Y:S02]  /*144f0*/  SHF.L.W.U32.HI R27, R43, 0x1, R52 ;  /* 0x000000012b1b7819 */ /* 0x000fe40000010e34 */
[----:B------:R-:W-:Y:S01]  /*14500*/  ISETP.GE.U32.AND.EX P0, PT, R37, R53, PT, P0 ;  /* 0x000000352500720c */ /* 0x000fe20003f06100 */
[----:B------:R-:W-:Y:S01]  /*14510*/  IMAD.X R43, R30, 0x1, R29, P1 ;  /* 0x000000011e2b7824 */ /* 0x000fe200008e061d */
[----:B------:R-:W-:Y:S01]  /*14520*/  ISETP.GE.U32.AND P1, PT, R42, R31, PT ;  /* 0x0000001f2a00720c */ /* 0x000fe20003f26070 */
[----:B------:R-:W-:Y:S01]  /*14530*/  IMAD.WIDE.U32 R28, R44, R44, R26 ;  /* 0x0000002c2c1c7225 */ /* 0x000fe200078e001a */
[----:B------:R-:W-:-:S02]  /*14540*/  SEL R55, RZ, 0x1, P0 ;  /* 0x00000001ff377807 */ /* 0x000fc40000000000 */
[----:B------:R-:W-:Y:S01]  /*14550*/  ISETP.GE.U32.AND.EX P1, PT, R43, R30, PT, P1 ;  /* 0x0000001e2b00720c */ /* 0x000fe20003f26110 */
[----:B------:R-:W-:Y:S01]  /*14560*/  IMAD.X R31, RZ, RZ, RZ, P4 ;  /* 0x000000ffff1f7224 */ /* 0x000fe200020e06ff */
[----:B------:R-:W-:Y:S01]  /*14570*/  ISETP.GE.U32.AND P0, PT, R38, R36, PT ;  /* 0x000000242600720c */ /* 0x000fe20003f06070 */
[----:B------:R-:W-:Y:S01]  /*14580*/  IMAD.IADD R53, R32, 0x1, R29 ;  /* 0x0000000120357824 */ /* 0x000fe200078e021d */
[----:B------:R-:W-:Y:S01]  /*14590*/  IADD3 R32, P4, PT, R55, R46, RZ ;  /* 0x0000002e37207210 */ /* 0x000fe20007f9e0ff */
[----:B------:R-:W-:Y:S01]  /*145a0*/  IMAD R36, R61, R44, RZ ;  /* 0x0000002c3d247224 */ /* 0x000fe200078e02ff */
[----:B------:R-:W-:Y:S01]  /*145b0*/  SEL R29, RZ, 0x1, P1 ;  /* 0x00000001ff1d7807 */ /* 0x000fe20000800000 */
[----:B------:R-:W-:Y:S01]  /*145c0*/  IMAD.MOV.U32 R30, RZ, RZ, R33 ;  /* 0x000000ffff1e7224 */ /* 0x000fe200078e0021 */
[----:B------:R-:W-:Y:S01]  /*145d0*/  ISETP.LT.U32.AND P2, PT, R28, R26, PT ;  /* 0x0000001a1c00720c */ /* 0x000fe20003f41070 */
[----:B------:R-:W-:Y:S01]  /*145e0*/  IMAD.X R33, RZ, RZ, R47, P4 ;  /* 0x000000ffff217224 */ /* 0x000fe200020e062f */
[----:B------:R-:W-:Y:S01]  /*145f0*/  IADD3 R46, P4, PT, R29, R28, RZ ;  /* 0x0000001c1d2e7210 */ /* 0x000fe20007f9e0ff */
[----:B------:R-:W-:-:S02]  /*14600*/  IMAD R47, R45, R54, R36 ;  /* 0x000000362d2f7224 */ /* 0x000fc400078e0224 */
[----:B------:R-:W-:Y:S01]  /*14610*/  IMAD R55, R63, R44, RZ ;  /* 0x0000002c3f377224 */ /* 0x000fe200078e02ff */
[----:B------:R-:W-:Y:S01]  /*14620*/  ISETP.GE.U32.AND P1, PT, R46, R28, PT ;  /* 0x0000001c2e00720c */ /* 0x000fe20003f26070 */
[----:B------:R-:W-:Y:S02]  /*14630*/  IMAD.IADD R36, R39, 0x1, R47 ;  /* 0x0000000127247824 */ /* 0x000fe400078e022f */
[----:B------:R-:W-:Y:S02]  /*14640*/  IMAD.X R47, RZ, RZ, R53, P4 ;  /* 0x000000ffff2f7224 */ /* 0x000fe400020e0635 */
[-C--:B------:R-:W-:Y:S01]  /*14650*/  IMAD R55, R45, R62.reuse, R55 ;  /* 0x0000003e2d377224 */ /* 0x080fe200078e0237 */
[----:B------:R-:W-:Y:S01]  /*14660*/  ISETP.GE.U32.AND.EX P0, PT, R36, R37, PT, P0 ;  /* 0x000000252400720c */ /* 0x000fe20003f06100 */
[----:B------:R-:W-:Y:S01]  /*14670*/  IMAD.WIDE.U32 R28, R44, R62, R32 ;  /* 0x0000003e2c1c7225 */ /* 0x000fe200078e0020 */
[----:B------:R-:W-:Y:S02]  /*14680*/  ISETP.GE.U32.AND.EX P1, PT, R47, R53, PT, P1 ;  /* 0x000000352f00720c */ /* 0x000fe40003f26110 */
[----:B------:R-:W-:Y:S01]  /*14690*/  SEL R39, RZ, 0x1, P0 ;  /* 0x00000001ff277807 */ /* 0x000fe20000000000 */
[----:B------:R-:W-:Y:S01]  /*146a0*/  IMAD.WIDE.U32.X R30, R45, R45, R30, P6 ;  /* 0x0000002d2d1e7225 */ /* 0x000fe200030e041e */
[----:B------:R-:W-:-:S02]  /*146b0*/  ISETP.LT.U32.OR.EX P1, PT, R53, R27, !P1, P2 ;  /* 0x0000001b3500720c */ /* 0x000fc40004f21520 */
[----:B------:R-:W-:Y:S01]  /*146c0*/  SHF.L.W.U32.HI R27, R52, 0x1, R38 ;  /* 0x00000001341b7819 */ /* 0x000fe20000010e26 */
[----:B------:R-:W-:Y:S01]  /*146d0*/  IMAD.IADD R29, R29, 0x1, R55 ;  /* 0x000000011d1d7824 */ /* 0x000fe200078e0237 */
[C---:B------:R-:W-:Y:S02]  /*146e0*/  IADD3 R44, P4, P5, R28.reuse, R40, R39 ;  /* 0x000000281c2c7210 */ /* 0x040fe40007d9e027 */
[----:B------:R-:W-:Y:S02]  /*146f0*/  ISETP.GE.U32.AND P2, PT, R28, R32, PT ;  /* 0x000000201c00720c */ /* 0x000fe40003f46070 */
[----:B------:R-:W-:Y:S02]  /*14700*/  IADD3 R26, P6, PT, R27, R30, RZ ;  /* 0x0000001e1b1a7210 */ /* 0x000fe40007fde0ff */
[----:B------:R-:W-:Y:S02]  /*14710*/  SEL R53, RZ, 0x1, !P1 ;  /* 0x00000001ff357807 */ /* 0x000fe40004800000 */
[----:B------:R-:W-:-:S02]  /*14720*/  ISETP.GE.U32.AND P0, PT, R44, R28, PT ;  /* 0x0000001c2c00720c */ /* 0x000fc40003f06070 */
[C---:B------:R-:W-:Y:S01]  /*14730*/  IADD3.X R45, PT, PT, R29.reuse, R41, RZ, P4, P5 ;  /* 0x000000291d2d7210 */ /* 0x040fe200027ea4ff */
[----:B------:R-:W-:Y:S01]  /*14740*/  IMAD.WIDE.U32 R40, R54, R62, RZ ;  /* 0x0000003e36287225 */ /* 0x000fe200078e00ff */
[----:B------:R-:W-:Y:S02]  /*14750*/  ISETP.GE.U32.AND.EX P1, PT, R29, R33, PT, P2 ;  /* 0x000000211d00720c */ /* 0x000fe40003f26120 */
[----:B------:R-:W-:Y:S01]  /*14760*/  SHF.L.W.U32.HI R37, R38, 0x1, R36 ;  /* 0x0000000126257819 */ /* 0x000fe20000010e24 */
[----:B------:R-:W-:Y:S01]  /*14770*/  IMAD.WIDE.U32 R32, R54, R54, RZ ;  /* 0x0000003636207225 */ /* 0x000fe200078e00ff */
[----:B------:R-:W-:Y:S02]  /*14780*/  IADD3 R53, P2, PT, R26, R53, RZ ;  /* 0x000000351a357210 */ /* 0x000fe40007f5e0ff */
[----:B------:R-:W-:Y:S01]  /*14790*/  ISETP.GE.U32.AND.EX P4, PT, R45, R29, PT, P0 ;  /* 0x0000001d2d00720c */ /* 0x000fe20003f86100 */
[----:B------:R-:W-:Y:S01]  /*147a0*/  IMAD.WIDE.U32 R28, R61, R62, RZ ;  /* 0x0000003e3d1c7225 */ /* 0x000fe200078e00ff */
[----:B------:R-:W-:-:S02]  /*147b0*/  SEL R38, RZ, 0x1, P1 ;  /* 0x00000001ff267807 */ /* 0x000fc40000800000 */
[----:B------:R-:W-:Y:S01]  /*147c0*/  ISETP.LT.U32.AND P0, PT, R26, R27, PT ;  /* 0x0000001b1a00720c */ /* 0x000fe20003f01070 */
[----:B------:R-:W-:Y:S01]  /*147d0*/  IMAD.X R55, R37, 0x1, R31, P6 ;  /* 0x0000000125377824 */ /* 0x000fe200030e061f */
[----:B------:R-:W-:Y:S01]  /*147e0*/  ISETP.GE.U32.AND P1, PT, R53, R26, PT ;  /* 0x0000001a3500720c */ /* 0x000fe20003f26070 */
[----:B------:R-:W-:Y:S01]  /*147f0*/  IMAD.WIDE.U32 R26, R61, R54, RZ ;  /* 0x000000363d1a7225 */ /* 0x000fe200078e00ff */
[----:B------:R-:W-:Y:S02]  /*14800*/  SEL R39, RZ, 0x1, P4 ;  /* 0x00000001ff277807 */ /* 0x000fe40002000000 */
[----:B------:R-:W-:Y:S01]  /*14810*/  SHF.L.W.U32.HI R32, R36, 0x1, R44 ;  /* 0x0000000124207819 */ /* 0x000fe20000010e2c */
[----:B------:R-:W-:Y:S01]  /*14820*/  IMAD.X R52, RZ, RZ, R55, P2 ;  /* 0x000000ffff347224 */ /* 0x000fe200010e0637 */
[----:B------:R-:W-:Y:S01]  /*14830*/  IADD3 R38, P5, P6, R39, R34, R38 ;  /* 0x0000002227267210 */ /* 0x000fe20007ebe026 */
[----:B------:R-:W-:-:S03]  /*14840*/  IMAD.WIDE.U32 R28, P2, R54, R63, R28 ;  /* 0x0000003f361c7225 */ /* 0x000fc6000784001c */
[----:B------:R-:W-:Y:S01]  /*14850*/  IADD3.X R39, PT, PT, RZ, R35, RZ, P5, P6 ;  /* 0x00000023ff277210 */ /* 0x000fe20002fec4ff */
[----:B------:R-:W-:Y:S01]  /*14860*/  IMAD.WIDE.U32 R26, P4, R54, R61, R26 ;  /* 0x0000003d361a7225 */ /* 0x000fe2000788001a */
[----:B------:R-:W-:Y:S02]  /*14870*/  ISETP.GE.U32.AND.EX P6, PT, R52, R55, PT, P1 ;  /* 0x000000373400720c */ /* 0x000fe40003fc6110 */
[----:B------:R-:W-:Y:S01]  /*14880*/  IADD3 RZ, P1, PT, R41, R28, RZ ;  /* 0x0000001c29ff7210 */ /* 0x000fe20007f3e0ff */
[----:B------:R-:W-:Y:S01]  /*14890*/  IMAD.WIDE.U32 R30, R63, R62, RZ ;  /* 0x0000003e3f1e7225 */ /* 0x000fe200078e00ff */
[----:B------:R-:W-:Y:S02]  /*148a0*/  IADD3 RZ, P5, PT, R33, R26, RZ ;  /* 0x0000001a21ff7210 */ /* 0x000fe40007fbe0ff */
[----:B------:R-:W-:Y:S01]  /*148b0*/  SHF.L.W.U32.HI R33, R44, 0x1, R45 ;  /* 0x000000012c217819 */ /* 0x000fe20000010e2d */
[----:B------:R-:W-:Y:S01]  /*148c0*/  IMAD.X R41, RZ, RZ, RZ, P2 ;  /* 0x000000ffff297224 */ /* 0x000fe200010e06ff */
[----:B------:R-:W-:Y:S01]  /*148d0*/  ISETP.LT.U32.OR.EX P0, PT, R55, R37, !P6, P0 ;  /* 0x000000253700720c */ /* 0x000fe20007701500 */
[----:B------:R-:W-:-:S04]  /*148e0*/  IMAD.WIDE.U32 R34, R62, R62, RZ ;  /* 0x0000003e3e227225 */ /* 0x000fc800078e00ff */
[----:B------:R-:W-:-:S04]  /*148f0*/  IMAD.WIDE.U32 R30, P2, R62, R63, R30 ;  /* 0x0000003f3e1e7225 */ /* 0x000fc8000784001e */
[----:B------:R-:W-:Y:S02]  /*14900*/  IMAD R28, R63, R54, RZ ;  /* 0x000000363f1c7224 */ /* 0x000fe400078e02ff */
[----:B------:R-:W-:Y:S01]  /*14910*/  IMAD.X R37, RZ, RZ, RZ, P4 ;  /* 0x000000ffff257224 */ /* 0x000fe200020e06ff */
[----:B------:R-:W-:Y:S01]  /*14920*/  IADD3 RZ, P4, PT, R35, R30, RZ ;  /* 0x0000001e23ff7210 */ /* 0x000fe20007f9e0ff */
[----:B------:R-:W-:Y:S01]  /*14930*/  IMAD.MOV.U32 R40, RZ, RZ, R29 ;  /* 0x000000ffff287224 */ /* 0x000fe200078e001d */
[----:B------:R-:W-:Y:S01]  /*14940*/  SEL R35, RZ, 0x1, !P0 ;  /* 0x00000001ff237807 */ /* 0x000fe20004000000 */
[----:B------:R-:W-:Y:S02]  /*14950*/  IMAD R65, R61, R62, R28 ;  /* 0x0000003e3d417224 */ /* 0x000fe400078e021c */
[----:B------:R-:W-:-:S04]  /*14960*/  IMAD.WIDE.U32 R28, R54, R54, R32 ;  /* 0x00000036361c7225 */ /* 0x000fc800078e0020 */
[----:B------:R-:W-:Y:S01]  /*14970*/  IMAD.WIDE.U32.X R40, R61, R63, R40, P1 ;  /* 0x0000003f3d287225 */ /* 0x000fe200008e0428 */
[----:B------:R-:W-:-:S03]  /*14980*/  IADD3 R44, P1, PT, R35, R28, RZ ;  /* 0x0000001c232c7210 */ /* 0x000fc60007f3e0ff */
[----:B------:R-:W-:Y:S01]  /*14990*/  IMAD.IADD R59, R26, 0x1, R29 ;  /* 0x000000011a3b7824 */ /* 0x000fe200078e021d */
[----:B------:R-:W-:Y:S01]  /*149a0*/  ISETP.GE.U32.AND P0, PT, R44, R28, PT ;  /* 0x0000001c2c00720c */ /* 0x000fe20003f06070 */
[----:B------:R-:W-:Y:S02]  /*149b0*/  IMAD.MOV.U32 R26, RZ, RZ, R31 ;  /* 0x000000ffff1a7224 */ /* 0x000fe400078e001f */
[----:B------:R-:W-:Y:S02]  /*149c0*/  IMAD.X R31, RZ, RZ, R59, P1 ;  /* 0x000000ffff1f7224 */ /* 0x000fe400008e063b */
[----:B------:R-:W-:-:S03]  /*149d0*/  IMAD.WIDE.U32 R54, R54, R62, R38 ;  /* 0x0000003e36367225 */ /* 0x000fc600078e0026 */
[----:B------:R-:W-:Y:S01]  /*149e0*/  ISETP.GE.U32.AND.EX P0, PT, R31, R59, PT, P0 ;  /* 0x0000003b1f00720c */ /* 0x000fe20003f06100 */
[----:B------:R-:W-:Y:S01]  /*149f0*/  IMAD.MOV.U32 R36, RZ, RZ, R27 ;  /* 0x000000ffff247224 */ /* 0x000fe200078e001b */
[----:B------:R-:W-:Y:S01]  /*14a00*/  ISETP.GE.U32.AND P1, PT, R54, R38, PT ;  /* 0x000000263600720c */ /* 0x000fe20003f26070 */
[----:B------:R-:W-:Y:S01]  /*14a10*/  IMAD.X R27, RZ, RZ, RZ, P2 ;  /* 0x000000ffff1b7224 */ /* 0x000fe200010e06ff */
[----:B------:R-:W-:Y:S01]  /*14a20*/  ISETP.LT.U32.AND P2, PT, R28, R32, PT ;  /* 0x000000201c00720c */ /* 0x000fe20003f41070 */
[----:B------:R-:W-:Y:S02]  /*14a30*/  IMAD.IADD R55, R55, 0x1, R65 ;  /* 0x0000000137377824 */ /* 0x000fe400078e0241 */
[----:B------:R-:W-:Y:S01]  /*14a40*/  IMAD.WIDE.U32.X R36, R61, R61, R36, P5 ;  /* 0x0000003d3d247225 */ /* 0x000fe200028e0424 */
[----:B------:R-:W-:Y:S02]  /*14a50*/  ISETP.LT.U32.OR.EX P0, PT, R59, R33, !P0, P2 ;  /* 0x000000213b00720c */ /* 0x000fe40004701520 */
[----:B------:R-:W-:Y:S01]  /*14a60*/  ISETP.GE.U32.AND.EX P1, PT, R55, R39, PT, P1 ;  /* 0x000000273700720c */ /* 0x000fe20003f26110 */
[----:B------:R-:W-:Y:S01]  /*14a70*/  IMAD.WIDE.U32.X R26, R63, R63, R26, P4 ;  /* 0x0000003f3f1a7225 */ /* 0x000fe200020e041a */
[----:B------:R-:W-:-:S02]  /*14a80*/  SHF.L.W.U32.HI R63, R45, 0x1, R54 ;  /* 0x000000012d3f7819 */ /* 0x000fc40000010e36 */
[----:B------:R-:W-:Y:S01]  /*14a90*/  SHF.L.W.U32.HI R61, R54, 0x1, R55 ;  /* 0x00000001363d7819 */ /* 0x000fe20000010e37 */
[----:B------:R-:W-:Y:S01]  /*14aa0*/  IMAD.WIDE.U32 R28, R31, 0x3d1, RZ ;  /* 0x000003d11f1c7825 */ /* 0x000fe200078e00ff */
[----:B------:R-:W-:Y:S02]  /*14ab0*/  IADD3 R32, P5, PT, R63, R36, RZ ;  /* 0x000000243f207210 */ /* 0x000fe40007fbe0ff */
[----:B------:R-:W-:Y:S01]  /*14ac0*/  SEL R45, RZ, 0x1, !P0 ;  /* 0x00000001ff2d7807 */ /* 0x000fe20004000000 */
[----:B------:R-:W-:Y:S01]  /*14ad0*/  IMAD.WIDE.U32 R34, R44, 0x3d1, RZ ;  /* 0x000003d12c227825 */ /* 0x000fe200078e00ff */
[----:B------:R-:W-:Y:S02]  /*14ae0*/  SEL R33, RZ, 0x1, P1 ;  /* 0x00000001ff217807 */ /* 0x000fe40000800000 */
[----:B------:R-:W-:Y:S01]  /*14af0*/  IADD3 R45, P6, PT, R32, R45, RZ ;  /* 0x0000002d202d7210 */ /* 0x000fe20007fde0ff */
[----:B------:R-:W-:Y:S01]  /*14b00*/  IMAD.WIDE.U32 R28, P4, RZ, R44, R28 ;  /* 0x0000002cff1c7225 */ /* 0x000fe2000788001c */
[----:B------:R-:W-:-:S03]  /*14b10*/  IADD3 R38, P2, PT, RZ, R34, RZ ;  /* 0x00000022ff267210 */ /* 0x000fc60007f5e0ff */
[----:B------:R-:W-:Y:S01]  /*14b20*/  IMAD.X R54, R61, 0x1, R37, P5 ;  /* 0x000000013d367824 */ /* 0x000fe200028e0625 */
[----:B------:R-:W-:Y:S02]  /*14b30*/  IADD3 R37, P1, PT, R33, R40, RZ ;  /* 0x0000002821257210 */ /* 0x000fe40007f3e0ff */
[----:B------:R-:W-:Y:S01]  /*14b40*/  IADD3 R59, P5, PT, R35, R28, RZ ;  /* 0x0000001c233b7210 */ /* 0x000fe20007fbe0ff */
[----:B------:R-:W-:Y:S01]  /*14b50*/  IMAD.X R35, RZ, RZ, RZ, P4 ;  /* 0x000000ffff237224 */ /* 0x000fe200020e06ff */
[----:B------:R-:W-:Y:S01]  /*14b60*/  ISETP.GE.U32.AND P4, PT, R45, R32, PT ;  /* 0x000000202d00720c */ /* 0x000fe20003f86070 */
[----:B------:R-:W-:Y:S01]  /*14b70*/  IMAD.X R39, RZ, RZ, R54, P6 ;  /* 0x000000ffff277224 */ /* 0x000fe200030e0636 */
[----:B------:R-:W-:Y:S01]  /*14b80*/  ISETP.GE.U32.AND P0, PT, R38, R34, PT ;  /* 0x000000222600720c */ /* 0x000fe20003f06070 */
[----:B------:R-:W-:Y:S01]  /*14b90*/  IMAD.X R40, RZ, RZ, R41, P1 ;  /* 0x000000ffff287224 */ /* 0x000fe200008e0629 */
[----:B------:R-:W-:Y:S01]  /*14ba0*/  ISETP.LT.U32.AND P1, PT, R32, R63, PT ;  /* 0x0000003f2000720c */ /* 0x000fe20003f21070 */
[----:B------:R-:W-:Y:S01]  /*14bb0*/  IMAD.MOV.U32 R34, RZ, RZ, R29 ;  /* 0x000000ffff227224 */ /* 0x000fe200078e001d */
[C---:B------:R-:W-:Y:S01]  /*14bc0*/  ISETP.GE.U32.AND.EX P4, PT, R39.reuse, R54, PT, P4 ;  /* 0x000000362700720c */ /* 0x040fe20003f86140 */
[----:B------:R-:W-:Y:S01]  /*14bd0*/  IMAD.WIDE.U32 R28, R39, 0x3d1, RZ ;  /* 0x000003d1271c7825 */ /* 0x000fe200078e00ff */
[----:B------:R-:W-:-:S02]  /*14be0*/  SHF.L.W.U32.HI R36, R55, 0x1, R37 ;  /* 0x0000000137247819 */ /* 0x000fc40000010e25 */
[----:B------:R-:W-:Y:S01]  /*14bf0*/  SHF.L.W.U32.HI R37, R37, 0x1, R40 ;  /* 0x0000000125257819 */ /* 0x000fe20000010e28 */
[----:B------:R-:W-:Y:S01]  /*14c00*/  IMAD.X R44, R59, 0x1, R44, P2 ;  /* 0x000000013b2c7824 */ /* 0x000fe200010e062c */
[----:B------:R-:W-:Y:S01]  /*14c10*/  ISETP.LT.U32.OR.EX P1, PT, R54, R61, !P4, P1 ;  /* 0x0000003d3600720c */ /* 0x000fe20006721510 */
[----:B------:R-:W-:-:S03]  /*14c20*/  IMAD.WIDE.U32.X R34, RZ, R31, R34, P5 ;  /* 0x0000001fff227225 */ /* 0x000fc600028e0422 */
[----:B------:R-:W-:Y:S01]  /*14c30*/  SEL R55, RZ, 0x1, !P1 ;  /* 0x00000001ff377807 */ /* 0x000fe20004800000 */
[----:B------:R-:W-:Y:S01]  /*14c40*/  IMAD.WIDE.U32 R62, R62, R62, R36 ;  /* 0x0000003e3e3e7225 */ /* 0x000fe200078e0024 */
[----:B------:R-:W-:-:S03]  /*14c50*/  ISETP.GE.U32.AND.EX P1, PT, R44, R59, PT, P0 ;  /* 0x0000003b2c00720c */ /* 0x000fc60003f26100 */
[----:B------:R-:W-:Y:S01]  /*14c60*/  IMAD.WIDE.U32 R32, R45, 0x3d1, RZ ;  /* 0x000003d12d207825 */ /* 0x000fe200078e00ff */
[----:B------:R-:W-:-:S03]  /*14c70*/  IADD3 R55, P0, PT, R55, R62, RZ ;  /* 0x0000003e37377210 */ /* 0x000fc60007f1e0ff */
[----:B------:R-:W-:Y:S01]  /*14c80*/  IMAD.WIDE.U32 R28, P4, RZ, R45, R28 ;  /* 0x0000002dff1c7225 */ /* 0x000fe2000788001c */
[----:B------:R-:W-:Y:S02]  /*14c90*/  IADD3 R54, P6, PT, R34, R32, RZ ;  /* 0x0000002022367210 */ /* 0x000fe40007fde0ff */
[----:B------:R-:W-:Y:S01]  /*14ca0*/  SEL R34, RZ, 0x1, P1 ;  /* 0x00000001ff227807 */ /* 0x000fe20000800000 */
[----:B------:R-:W-:Y:S01]  /*14cb0*/  IMAD.IADD R30, R30, 0x1, R63 ;  /* 0x000000011e1e7824 */ /* 0x000fe200078e023f */
[----:B------:R-:W-:Y:S01]  /*14cc0*/  IADD3 R61, P5, PT, R33, R28, RZ ;  /* 0x0000001c213d7210 */ /* 0x000fe20007fbe0ff */
[----:B------:R-:W-:Y:S01]  /*14cd0*/  IMAD.X R33, RZ, RZ, RZ, P4 ;  /* 0x000000ffff217224 */ /* 0x000fe200020e06ff */
[----:B------:R-:W-:Y:S01]  /*14ce0*/  ISETP.GE.U32.AND P1, PT, R55, R62, PT ;  /* 0x0000003e3700720c */ /* 0x000fe20003f26070 */
[----:B------:R-:W-:Y:S01]  /*14cf0*/  IMAD.X R41, RZ, RZ, R30, P0 ;  /* 0x000000ffff297224 */ /* 0x000fe200000e061e */
[C---:B------:R-:W-:Y:S01]  /*14d00*/  IADD3 R59, P4, PT, R54.reuse, R31, RZ ;  /* 0x0000001f363b7210 */ /* 0x040fe20007f9e0ff */
[----:B------:R-:W-:Y:S01]  /*14d10*/  IMAD.X R64, R61, 0x1, R35, P6 ;  /* 0x000000013d407824 */ /* 0x000fe200030e0623 */
[----:B------:R-:W-:Y:S01]  /*14d20*/  ISETP.GE.U32.AND P2, PT, R54, R32, PT ;  /* 0x000000203600720c */ /* 0x000fe20003f46070 */
[----:B------:R-:W-:Y:S01]  /*14d30*/  IMAD.MOV.U32 R32, RZ, RZ, R29 ;  /* 0x000000ffff207224 */ /* 0x000fe200078e001d */
[----:B------:R-:W-:Y:S01]  /*14d40*/  ISETP.LT.U32.AND P0, PT, R62, R36, PT ;  /* 0x000000243e00720c */ /* 0x000fe20003f01070 */
[C---:B------:R-:W-:Y:S01]  /*14d50*/  IMAD.WIDE.U32 R28, R41.reuse, 0x3d1, RZ ;  /* 0x000003d1291c7825 */ /* 0x040fe200078e00ff */
[----:B------:R-:W-:-:S02]  /*14d60*/  ISETP.GE.U32.AND.EX P1, PT, R41, R30, PT, P1 ;  /* 0x0000001e2900720c */ /* 0x000fc40003f26110 */
[----:B------:R-:W-:Y:S01]  /*14d70*/  IADD3 R34, P6, PT, R59, R34, RZ ;  /* 0x000000223b227210 */ /* 0x000fe20007fde0ff */
[C---:B------:R-:W-:Y:S01]  /*14d80*/  IMAD.X R45, R64.reuse, 0x1, R45, P4 ;  /* 0x00000001402d7824 */ /* 0x040fe200020e062d */
[----:B------:R-:W-:Y:S01]  /*14d90*/  ISETP.GE.U32.AND.EX P2, PT, R64, R61, PT, P2 ;  /* 0x0000003d4000720c */ /* 0x000fe20003f46120 */
[----:B------:R-:W-:Y:S01]  /*14da0*/  IMAD.WIDE.U32.X R32, RZ, R39, R32, P5 ;  /* 0x00000027ff207225 */ /* 0x000fe200028e0420 */
[----:B------:R-:W-:Y:S02]  /*14db0*/  ISETP.LT.U32.OR.EX P0, PT, R30, R37, !P1, P0 ;  /* 0x000000251e00720c */ /* 0x000fe40004f01500 */
[----:B------:R-:W-:Y:S01]  /*14dc0*/  ISETP.GE.U32.AND P1, PT, R34, R59, PT ;  /* 0x0000003b2200720c */ /* 0x000fe20003f26070 */
[----:B------:R-:W-:Y:S01]  /*14dd0*/  IMAD.WIDE.U32 R30, R55, 0x3d1, RZ ;  /* 0x000003d1371e7825 */ /* 0x000fe200078e00ff */
[----:B------:R-:W-:Y:S02]  /*14de0*/  SEL R37, RZ, 0x1, P2 ;  /* 0x00000001ff257807 */ /* 0x000fe40001000000 */
[----:B------:R-:W-:Y:S01]  /*14df0*/  ISETP.LT.U32.AND P2, PT, R59, R54, PT ;  /* 0x000000363b00720c */ /* 0x000fe20003f41070 */
[----:B------:R-:W-:Y:S01]  /*14e00*/  IMAD.X R35, RZ, RZ, R45, P6 ;  /* 0x000000ffff237224 */ /* 0x000fe200030e062d */
[----:B------:R-:W-:Y:S01]  /*14e10*/  IADD3 R36, P6, P5, R30, R32, R37 ;  /* 0x000000201e247210 */ /* 0x000fe20007dde025 */
[----:B------:R-:W-:Y:S01]  /*14e20*/  IMAD.WIDE.U32 R28, P4, RZ, R55, R28 ;  /* 0x00000037ff1c7225 */ /* 0x000fe2000788001c */
[----:B------:R-:W-:-:S02]  /*14e30*/  SEL R37, RZ, 0x1, !P0 ;  /* 0x00000001ff257807 */ /* 0x000fc40004000000 */
[----:B------:R-:W-:Y:S02]  /*14e40*/  ISETP.GE.U32.AND.EX P1, PT, R35, R45, PT, P1 ;  /* 0x0000002d2300720c */ /* 0x000fe40003f26110 */
[----:B------:R-:W-:Y:S01]  /*14e50*/  IADD3 R59, P0, PT, R31, R28, RZ ;  /* 0x0000001c1f3b7210 */ /* 0x000fe20007f1e0ff */
[----:B------:R-:W-:Y:S01]  /*14e60*/  IMAD.X R31, RZ, RZ, RZ, P4 ;  /* 0x000000ffff1f7224 */ /* 0x000fe200020e06ff */
[----:B------:R-:W-:Y:S02]  /*14e70*/  SHF.R.U32.HI R28, RZ, 0x1f, R40 ;  /* 0x0000001fff1c7819 */ /* 0x000fe40000011628 */
[----:B------:R-:W-:Y:S02]  /*14e80*/  ISETP.LT.U32.OR.EX P1, PT, R45, R64, !P1, P2 ;  /* 0x000000402d00720c */ /* 0x000fe40004f21520 */
[----:B------:R-:W-:Y:S02]  /*14e90*/  IADD3.X R40, PT, PT, R59, R33, RZ, P6, P5 ;  /* 0x000000213b287210 */ /* 0x000fe400037ea4ff */
[----:B------:R-:W-:-:S02]  /*14ea0*/  IADD3 R37, P5, P6, R37, R28, R26 ;  /* 0x0000001c25257210 */ /* 0x000fc40007ebe01a */
[C---:B------:R-:W-:Y:S02]  /*14eb0*/  IADD3 R33, P2, PT, R36.reuse, R39, RZ ;  /* 0x0000002724217210 */ /* 0x040fe40007f5e0ff */
[----:B------:R-:W-:Y:S02]  /*14ec0*/  SEL R32, RZ, 0x1, !P1 ;  /* 0x00000001ff207807 */ /* 0x000fe40004800000 */
[----:B------:R-:W-:Y:S02]  /*14ed0*/  IADD3.X R39, PT, PT, RZ, RZ, R27, P5, P6 ;  /* 0x000000ffff277210 */ /* 0x000fe40002fec41b */
[----:B------:R-:W-:Y:S01]  /*14ee0*/  ISETP.GE.U32.AND P4, PT, R36, R30, PT ;  /* 0x0000001e2400720c */ /* 0x000fe20003f86070 */
[----:B------:R-:W-:Y:S01]  /*14ef0*/  IMAD.MOV.U32 R30, RZ, RZ, R29 ;  /* 0x000000ffff1e7224 */ /* 0x000fe200078e001d */
[C---:B------:R-:W-:Y:S01]  /*14f00*/  ISETP.LT.U32.AND P1, PT, R33.reuse, R36, PT ;  /* 0x000000242100720c */ /* 0x040fe20003f21070 */
[C---:B------:R-:W-:Y:S01]  /*14f10*/  IMAD.X R36, R40.reuse, 0x1, R55, P2 ;  /* 0x0000000128247824 */ /* 0x040fe200010e0637 */
[----:B------:R-:W-:Y:S01]  /*14f20*/  IADD3 R32, P5, PT, R33, R32, RZ ;  /* 0x0000002021207210 */ /* 0x000fe20007fbe0ff */
[----:B------:R-:W-:Y:S01]  /*14f30*/  IMAD.WIDE.U32 R26, R39, 0x3d1, RZ ;  /* 0x000003d1271a7825 */ /* 0x000fe200078e00ff */
[----:B------:R-:W-:-:S02]  /*14f40*/  ISETP.GE.U32.AND.EX P4, PT, R40, R59, PT, P4 ;  /* 0x0000003b2800720c */ /* 0x000fc40003f86140 */
[----:B------:R-:W-:Y:S01]  /*14f50*/  ISETP.GE.U32.AND P2, PT, R32, R33, PT ;  /* 0x000000212000720c */ /* 0x000fe20003f46070 */
        /* <DEDUP_REMOVED lines=85> */
.L_x_500:
        /* <DEDUP_REMOVED lines=25> */
[----:B------:R-:W-:Y:S01]  /*15640*/  IADD3 R53, P1, PT, R36, R53, RZ ;  /* 0x0000003524357210 */ /* 0x000fe20007f3e0ff */
[----:B------:R-:W2:Y:S01]  /*15650*/  LDC.64 R24, c[0x3][0x18] ;  /* 0x00c00600ff187b82 */ /* 0x000ea20000000a00 */
        /* <DEDUP_REMOVED lines=9> */
[----:B--2---:R-:W-:Y:S02]  /*156f0*/  ISETP.GT.U32.AND P0, PT, R62, R24, PT ;  /* 0x000000183e00720c */ /* 0x004fe40003f04070 */
        /* <DEDUP_REMOVED lines=9> */
[----:B0-----:R-:W-:-:S04]  /*15790*/  ISETP.GT.U32.AND P0, PT, R54, UR8, PT ;  /* 0x0000000836007c0c */ /* 0x001fc8000bf04070 */
[----:B------:R-:W-:-:S13]  /*157a0*/  ISETP.GT.U32.AND.EX P0, PT, R61, UR9, PT, P0 ;  /* 0x000000093d007c0c */ /* 0x000fda000bf04100 */
[----:B------:R-:W-:Y:S05]  /*157b0*/  @P0 BRA `(.L_x_501) ;  /* 0x0000000000280947 */ /* 0x000fea0003800000 */
[----:B-1----:R-:W-:Y:S02]  /*157c0*/  ISETP.GE.U32.AND P4, PT, R58, UR12, PT ;  /* 0x0000000c3a007c0c */ /* 0x002fe4000bf86070 */
[C---:B------:R-:W-:Y:S02]  /*157d0*/  ISETP.LT.U32.AND P0, PT, R44.reuse, UR14, PT ;  /* 0x0000000e2c007c0c */ /* 0x040fe4000bf01070 */
[----:B------:R-:W-:Y:S02]  /*157e0*/  ISETP.GT.U32.AND P2, PT, R44, UR14, PT ;  /* 0x0000000e2c007c0c */ /* 0x000fe4000bf44070 */
[----:B------:R-:W-:Y:S02]  /*157f0*/  ISETP.GE.U32.AND P1, PT, R54, UR8, PT ;  /* 0x0000000836007c0c */ /* 0x000fe4000bf26070 */
[----:B------:R-:W-:Y:S02]  /*15800*/  ISETP.GE.U32.AND.EX P4, PT, R59, UR13, PT, P4 ;  /* 0x0000000d3b007c0c */ /* 0x000fe4000bf86140 */
[----:B------:R-:W-:-:S02]  /*15810*/  ISETP.GT.U32.AND.EX P2, PT, R45, UR15, PT, P2 ;  /* 0x0000000f2d007c0c */ /* 0x000fc4000bf44120 */
[----:B------:R-:W-:Y:S02]  /*15820*/  ISETP.GE.U32.AND.EX P1, PT, R61, UR9, PT, P1 ;  /* 0x000000093d007c0c */ /* 0x000fe4000bf26110 */
[----:B------:R-:W-:-:S04]  /*15830*/  ISETP.LT.U32.OR.EX P0, PT, R45, UR15, !P4, P0 ;  /* 0x0000000f2d007c0c */ /* 0x000fc8000e701500 */
[----:B------:R-:W-:-:S13]  /*15840*/  PLOP3.LUT P0, PT, P1, P2, P0, 0x2f, 0x0 ;  /* 0x000000000000781c */ /* 0x000fda0000f04507 */
[----:B------:R-:W-:Y:S05]  /*15850*/  @P0 BRA `(.L_x_502) ;  /* 0x0000000800480947 */ /* 0x000fea0003800000 */
.L_x_501:
[----:B------:R-:W2:Y:S01]  /*15860*/  LDC.64 R26, c[0x3][RZ] ;  /* 0x00c00000ff1a7b82 */ /* 0x000ea20000000a00 */
[----:B------:R-:W-:-:S07]  /*15870*/  ISETP.LT.U32.AND P5, PT, R62, R24, PT ;  /* 0x000000183e00720c */ /* 0x000fce0003fa1070 */
[----:B------:R-:W3:Y:S08]  /*15880*/  LDC.64 R28, c[0x3][0x8] ;  /* 0x00c00200ff1c7b82 */ /* 0x000ef00000000a00 */
[----:B------:R-:W4:Y:S01]  /*15890*/  LDC.64 R30, c[0x3][0x10] ;  /* 0x00c00400ff1e7b82 */ /* 0x000f220000000a00 */
[----:B--2---:R-:W-:-:S04]  /*158a0*/  ISETP.GE.U32.AND P0, PT, R58, R26, PT ;  /* 0x0000001a3a00720c */ /* 0x004fc80003f06070 */
        /* <DEDUP_REMOVED lines=57> */
.L_x_503:
        /* <DEDUP_REMOVED lines=57> */
.L_x_504:
        /* <DEDUP_REMOVED lines=27> */
.L_x_502:
[----:B------:R-:W-:Y:S01]  /*16180*/  ISETP.NE.U32.AND P0, PT, R57, RZ, PT ;  /* 0x000000ff3900720c */ /* 0x000fe20003f05070 */
[----:B------:R-:W-:-:S03]  /*16190*/  IMAD.MOV.U32 R57, RZ, RZ, 0x1 ;  /* 0x00000001ff397424 */ /* 0x000fc600078e00ff */
[----:B------:R-:W-:-:S13]  /*161a0*/  ISETP.NE.AND.EX P0, PT, RZ, RZ, PT, P0 ;  /* 0x000000ffff00720c */ /* 0x000fda0003f05300 */
[----:B------:R-:W-:Y:S05]  /*161b0*/  @!P0 BRA `(.L_x_499) ;  /* 0x0000002400d48947 */ /* 0x000fea0003800000 */
[----:B------:R-:W-:-:S04]  /*161c0*/  IMAD.WIDE.U32 R28, R59, R7, RZ ;  /* 0x000000073b1c7225 */ /* 0x000fc800078e00ff */
        /* <DEDUP_REMOVED lines=27> */
[----:B------:R-:W-:-:S03]  /*16380*/  IMAD.WIDE.U32 R28, P2, R58, R23, R28 ;  /* 0x000000173a1c7225 */ /* 0x000fc6000784001c */
[----:B------:R-:W-:Y:S01]  /*16390*/  ISETP.GE.U32.AND P1, PT, R32, R36, PT ;  /* 0x000000242000720c */ /* 0x000fe20003f26070 */
[----:B------:R-:W-:Y:S02]  /*163a0*/  IMAD.IADD R37, R37, 0x1, R39 ;  /* 0x0000000125257824 */ /* 0x000fe400078e0227 */
[----:B------:R-:W-:-:S03]  /*163b0*/  IMAD.WIDE.U32 R30, R58, R5, RZ ;  /* 0x000000053a1e7225 */ /* 0x000fc600078e00ff */
[----:B------:R-:W-:Y:S01]  /*163c0*/  IADD3.X R33, PT, PT, R37, R33, RZ, P0, P4 ;  /* 0x0000002125217210 */ /* 0x000fe200007e84ff */
[----:B------:R-:W-:-:S03]  /*163d0*/  IMAD.WIDE.U32 R26, R44, R7, R34 ;  /* 0x000000072c1a7225 */ /* 0x000fc600078e0022 */
[----:B------:R-:W-:Y:S01]  /*163e0*/  ISETP.GE.U32.AND.EX P1, PT, R33, R37, PT, P1 ;  /* 0x000000252100720c */ /* 0x000fe20003f26110 */
[----:B------:R-:W-:Y:S01]  /*163f0*/  IMAD.X R39, RZ, RZ, RZ, P2 ;  /* 0x000000ffff277224 */ /* 0x000fe200010e06ff */
[----:B------:R-:W-:Y:S01]  /*16400*/  IADD3 RZ, P2, PT, R31, R28, RZ ;  /* 0x0000001c1fff7210 */ /* 0x000fe20007f5e0ff */
[----:B------:R-:W-:Y:S01]  /*16410*/  IMAD.WIDE.U32 R30, R45, R7, RZ ;  /* 0x000000072d1e7225 */ /* 0x000fe200078e00ff */
[----:B------:R-:W-:Y:S02]  /*16420*/  ISETP.GE.U32.AND P0, PT, R26, R34, PT ;  /* 0x000000221a00720c */ /* 0x000fe40003f06070 */
[----:B------:R-:W-:Y:S01]  /*16430*/  SEL R41, RZ, 0x1, P1 ;  /* 0x00000001ff297807 */ /* 0x000fe20000800000 */
[----:B------:R-:W-:Y:S02]  /*16440*/  IMAD R34, R8, R44, RZ ;  /* 0x0000002c08227224 */ /* 0x000fe400078e02ff */
[----:B------:R-:W-:Y:S02]  /*16450*/  IMAD.MOV.U32 R38, RZ, RZ, R29 ;  /* 0x000000ffff267224 */ /* 0x000fe400078e001d */
[----:B------:R-:W-:-:S02]  /*16460*/  IMAD R28, R51, R58, RZ ;  /* 0x0000003a331c7224 */ /* 0x000fc400078e02ff */
[----:B------:R-:W-:Y:S02]  /*16470*/  IMAD R53, R45, R7, R34 ;  /* 0x000000072d357224 */ /* 0x000fe400078e0222 */
        /* <DEDUP_REMOVED lines=16> */
[CC--:B------:R-:W-:Y:S02]  /*16580*/  IMAD R47, R45.reuse, R6.reuse, R38 ;  /* 0x000000062d2f7224 */ /* 0x0c0fe400078e0226 */
[----:B------:R-:W-:-:S04]  /*16590*/  IMAD.WIDE.U32 R36, R45, R6, RZ ;  /* 0x000000062d247225 */ /* 0x000fc800078e00ff */
        /* <DEDUP_REMOVED lines=10> */
[----:B------:R-:W-:Y:S01]  /*16640*/  IMAD.WIDE.U32 R70, R45, R5, RZ ;  /* 0x000000052d467225 */ /* 0x000fe200078e00ff */
[----:B------:R-:W-:-:S03]  /*16650*/  IADD3 RZ, P5, PT, R41, R36, RZ ;  /* 0x0000002429ff7210 */ /* 0x000fc60007fbe0ff */
[----:B------:R-:W-:Y:S01]  /*16660*/  IMAD.X R41, RZ, RZ, RZ, P1 ;  /* 0x000000ffff297224 */ /* 0x000fe200008e06ff */
[----:B------:R-:W-:Y:S01]  /*16670*/  ISETP.GE.U32.AND P1, PT, R38, R32, PT ;  /* 0x000000202600720c */ /* 0x000fe20003f26070 */
[----:B------:R-:W-:Y:S01]  /*16680*/  IMAD.X R39, RZ, RZ, RZ, P0 ;  /* 0x000000ffff277224 */ /* 0x000fe200000e06ff */
[----:B------:R-:W-:Y:S01]  /*16690*/  ISETP.GE.U32.AND P0, PT, R30, R38, PT ;  /* 0x000000261e00720c */ /* 0x000fe20003f06070 */
[----:B------:R-:W-:Y:S01]  /*166a0*/  IMAD.WIDE.U32 R28, R44, R5, RZ ;  /* 0x000000052c1c7225 */ /* 0x000fe200078e00ff */
[----:B------:R-:W-:Y:S02]  /*166b0*/  ISETP.GE.U32.AND.EX P1, PT, R46, R33, PT, P1 ;  /* 0x000000212e00720c */ /* 0x000fe40003f26110 */
[----:B------:R-:W-:Y:S01]  /*166c0*/  ISETP.GE.U32.AND.EX P0, PT, R31, R46, PT, P0 ;  /* 0x0000002e1f00720c */ /* 0x000fe20003f06100 */
[----:B------:R-:W-:Y:S01]  /*166d0*/  IMAD.WIDE.U32 R70, P6, R44, R23, R70 ;  /* 0x000000172c467225 */ /* 0x000fe200078c0046 */
[----:B------:R-:W-:Y:S02]  /*166e0*/  SEL R55, RZ, 0x1, P1 ;  /* 0x00000001ff377807 */ /* 0x000fe40000800000 */
[----:B------:R-:W-:Y:S01]  /*166f0*/  SEL R65, RZ, 0x1, P0 ;  /* 0x00000001ff417807 */ /* 0x000fe20000000000 */
[----:B------:R-:W-:Y:S01]  /*16700*/  IMAD.WIDE.U32 R66, R45, R4, RZ ;  /* 0x000000042d427225 */ /* 0x000fe200078e00ff */
[----:B------:R-:W-:-:S03]  /*16710*/  IADD3 RZ, P4, PT, R29, R70, RZ ;  /* 0x000000461dff7210 */ /* 0x000fc60007f9e0ff */
[----:B------:R-:W-:-:S04]  /*16720*/  IMAD.WIDE.U32 R46, R61, R7, RZ ;  /* 0x000000073d2e7225 */ /* 0x000fc800078e00ff */
[----:B------:R-:W-:Y:S02]  /*16730*/  IMAD.MOV.U32 R40, RZ, RZ, R37 ;  /* 0x000000ffff287224 */ /* 0x000fe400078e0025 */
[----:B------:R-:W-:-:S04]  /*16740*/  IMAD.WIDE.U32 R36, R44, R4, RZ ;  /* 0x000000042c247225 */ /* 0x000fc800078e00ff */
[----:B------:R-:W-:-:S04]  /*16750*/  IMAD.WIDE.U32 R66, P1, R44, R51, R66 ;  /* 0x000000332c427225 */ /* 0x000fc80007820042 */
[----:B------:R-:W-:-:S04]  /*16760*/  IMAD.WIDE.U32 R28, R61, R6, RZ ;  /* 0x000000063d1c7225 */ /* 0x000fc800078e00ff */
[----:B------:R-:W-:-:S04]  /*16770*/  IMAD.WIDE.U32 R32, R54, R7, RZ ;  /* 0x0000000736207225 */ /* 0x000fc800078e00ff */
[----:B------:R-:W-:-:S04]  /*16780*/  IMAD.WIDE.U32 R46, P0, R54, R8, R46 ;  /* 0x00000008362e7225 */ /* 0x000fc8000780002e */
[----:B------:R-:W-:Y:S01]  /*16790*/  IMAD.WIDE.U32.X R40, R45, R9, R40, P5 ;  /* 0x000000092d287225 */ /* 0x000fe200028e0428 */
[----:B------:R-:W-:-:S03]  /*167a0*/  IADD3 RZ, P5, PT, R37, R66, RZ ;  /* 0x0000004225ff7210 */ /* 0x000fc60007fbe0ff */
[----:B------:R-:W-:Y:S02]  /*167b0*/  IMAD.X R53, RZ, RZ, RZ, P1 ;  /* 0x000000ffff357224 */ /* 0x000fe400008e06ff */
[----:B------:R-:W-:-:S04]  /*167c0*/  IMAD.WIDE.U32 R28, P1, R54, R9, R28 ;  /* 0x00000009361c7225 */ /* 0x000fc8000782001c */
[----:B------:R-:W-:-:S04]  /*167d0*/  IMAD.WIDE.U32 R36, R54, R6, RZ ;  /* 0x0000000636247225 */ /* 0x000fc800078e00ff */
[----:B------:R-:W-:Y:S01]  /*167e0*/  IMAD.X R69, RZ, RZ, RZ, P6 ;  /* 0x000000ffff457224 */ /* 0x000fe200030e06ff */
[----:B------:R-:W-:Y:S01]  /*167f0*/  IADD3 RZ, P6, PT, R33, R46, RZ ;  /* 0x0000002e21ff7210 */ /* 0x000fe20007fde0ff */
[----:B------:R-:W-:Y:S01]  /*16800*/  IMAD.X R33, RZ, RZ, RZ, P0 ;  /* 0x000000ffff217224 */ /* 0x000fe200000e06ff */
[----:B------:R-:W-:Y:S01]  /*16810*/  IADD3 RZ, P0, PT, R37, R28, RZ ;  /* 0x0000001c25ff7210 */ /* 0x000fe20007f1e0ff */
[----:B------:R-:W-:Y:S02]  /*16820*/  IMAD R28, R23, R44, RZ ;  /* 0x0000002c171c7224 */ /* 0x000fe400078e02ff */
[----:B------:R-:W-:Y:S02]  /*16830*/  IMAD.MOV.U32 R68, RZ, RZ, R71 ;  /* 0x000000ffff447224 */ /* 0x000fe400078e0047 */
[----:B------:R-:W-:Y:S02]  /*16840*/  IMAD.MOV.U32 R52, RZ, RZ, R67 ;  /* 0x000000ffff347224 */ /* 0x000fe400078e0043 */
[----:B------:R-:W-:-:S02]  /*16850*/  IMAD R67, R45, R5, R28 ;  /* 0x000000052d437224 */ /* 0x000fc400078e021c */
[----:B------:R-:W-:Y:S01]  /*16860*/  IMAD.WIDE.U32.X R68, R45, R23, R68, P4 ;  /* 0x000000172d447225 */ /* 0x000fe200020e0444 */
[----:B------:R-:W-:-:S03]  /*16870*/  ISETP.GE.U32.AND P4, PT, R34, R42, PT ;  /* 0x0000002a2200720c */ /* 0x000fc60003f86070 */
[----:B------:R-:W-:Y:S01]  /*16880*/  IMAD R28, R8, R54, RZ ;  /* 0x00000036081c7224 */ /* 0x000fe200078e02ff */
[----:B------:R-:W-:Y:S01]  /*16890*/  ISETP.GE.U32.AND.EX P4, PT, R35, R43, PT, P4 ;  /* 0x0000002b2300720c */ /* 0x000fe20003f86140 */
[----:B------:R-:W-:Y:S02]  /*168a0*/  IMAD.MOV.U32 R32, RZ, RZ, R47 ;  /* 0x000000ffff207224 */ /* 0x000fe400078e002f */
[----:B------:R-:W-:Y:S01]  /*168b0*/  IMAD.WIDE.U32.X R36, R45, R51, R52, P5 ;  /* 0x000000332d247225 */ /* 0x000fe200028e0434 */
[----:B------:R-:W-:-:S03]  /*168c0*/  SEL R43, RZ, 0x1, P4 ;  /* 0x00000001ff2b7807 */ /* 0x000fc60002000000 */
[----:B------:R-:W-:Y:S02]  /*168d0*/  IMAD.MOV.U32 R38, RZ, RZ, R73 ;  /* 0x000000ffff267224 */ /* 0x000fe400078e0049 */
[----:B------:R-:W-:Y:S01]  /*168e0*/  IMAD.X R47, RZ, RZ, RZ, P1 ;  /* 0x000000ffff2f7224 */ /* 0x000fe200008e06ff */
[----:B------:R-:W-:Y:S01]  /*168f0*/  IADD3 R55, P1, P5, R65, R40, R55 ;  /* 0x0000002841377210 */ /* 0x000fe20007d3e037 */
[----:B------:R-:W-:-:S03]  /*16900*/  IMAD.WIDE.U32 R52, R44, R5, R34 ;  /* 0x000000052c347225 */ /* 0x000fc600078e0022 */
[----:B------:R-:W-:Y:S01]  /*16910*/  IADD3.X R42, PT, PT, RZ, R41, RZ, P1, P5 ;  /* 0x00000029ff2a7210 */ /* 0x000fe20000fea4ff */
[----:B------:R-:W-:Y:S01]  /*16920*/  IMAD.MOV.U32 R46, RZ, RZ, R29 ;  /* 0x000000ffff2e7224 */ /* 0x000fe200078e001d */
[----:B------:R-:W-:Y:S01]  /*16930*/  ISETP.GE.U32.AND P1, PT, R52, R34, PT ;  /* 0x000000223400720c */ /* 0x000fe20003f26070 */
[-C--:B------:R-:W-:Y:S02]  /*16940*/  IMAD R65, R61, R7.reuse, R28 ;  /* 0x000000073d417224 */ /* 0x080fe400078e021c */
[----:B------:R-:W-:-:S04]  /*16950*/  IMAD.WIDE.U32 R28, R54, R7, R30 ;  /* 0x00000007361c7225 */ /* 0x000fc800078e001e */
[----:B------:R-:W-:Y:S01]  /*16960*/  IMAD.WIDE.U32.X R38, R59, R51, R38, P2 ;  /* 0x000000333b267225 */ /* 0x000fe200010e0426 */
[----:B------:R-:W-:Y:S02]  /*16970*/  IADD3 R40, P2, PT, R55, R52, RZ ;  /* 0x0000003437287210 */ /* 0x000fe40007f5e0ff */
[----:B------:R-:W-:Y:S01]  /*16980*/  ISETP.GE.U32.AND P4, PT, R28, R30, PT ;  /* 0x0000001e1c00720c */ /* 0x000fe20003f86070 */
[----:B------:R-:W-:Y:S02]  /*16990*/  IMAD.IADD R67, R53, 0x1, R67 ;  /* 0x0000000135437824 */ /* 0x000fe400078e0243 */
[----:B------:R-:W-:Y:S02]  /*169a0*/  IMAD.IADD R65, R29, 0x1, R65 ;  /* 0x000000011d417824 */ /* 0x000fe400078e0241 */
[----:B------:R-:W-:Y:S01]  /*169b0*/  IMAD R66, R51, R44, RZ ;  /* 0x0000002c33427224 */ /* 0x000fe200078e02ff */
[C---:B------:R-:W-:Y:S01]  /*169c0*/  ISETP.GE.U32.AND.EX P1, PT, R67.reuse, R35, PT, P1 ;  /* 0x000000234300720c */ /* 0x040fe20003f26110 */
[----:B------:R-:W-:Y:S01]  /*169d0*/  IMAD.X R41, R67, 0x1, R42, P2 ;  /* 0x0000000143297824 */ /* 0x000fe200010e062a */
[----:B------:R-:W-:Y:S01]  /*169e0*/  ISETP.GE.U32.AND P2, PT, R40, R52, PT ;  /* 0x000000342800720c */ /* 0x000fe20003f46070 */
[----:B------:R-:W-:Y:S01]  /*169f0*/  IMAD R30, R9, R54, RZ ;  /* 0x00000036091e7224 */ /* 0x000fe200078e02ff */
[----:B------:R-:W-:Y:S01]  /*16a00*/  ISETP.GE.U32.AND.EX P4, PT, R65, R31, PT, P4 ;  /* 0x0000001f4100720c */ /* 0x000fe20003f86140 */
[----:B------:R-:W-:Y:S01]  /*16a10*/  IMAD R66, R45, R4, R66 ;  /* 0x000000042d427224 */ /* 0x000fe200078e0242 */
[----:B------:R-:W-:Y:S01]  /*16a20*/  ISETP.GE.U32.AND.EX P2, PT, R41, R67, PT, P2 ;  /* 0x000000432900720c */ /* 0x000fe20003f46120 */
[C---:B------:R-:W-:Y:S01]  /*16a30*/  IMAD R45, R61.reuse, R6, R30 ;  /* 0x000000063d2d7224 */ /* 0x040fe200078e021e */
[----:B------:R-:W-:Y:S01]  /*16a40*/  SEL R42, RZ, 0x1, P1 ;  /* 0x00000001ff2a7807 */ /* 0x000fe20000800000 */
[----:B------:R-:W-:Y:S01]  /*16a50*/  IMAD.WIDE.U32.X R34, R61, R8, R32, P6 ;  /* 0x000000083d227225 */ /* 0x000fe200030e0420 */
[----:B------:R-:W-:-:S02]  /*16a60*/  SEL R33, RZ, 0x1, P4 ;  /* 0x00000001ff217807 */ /* 0x000fc40002000000 */
[----:B------:R-:W-:Y:S01]  /*16a70*/  IADD3 R32, P5, PT, R43, R38, RZ ;  /* 0x000000262b207210 */ /* 0x000fe20007fbe0ff */
[----:B------:R-:W-:Y:S01]  /*16a80*/  IMAD.WIDE.U32 R30, R54, R6, R40 ;  /* 0x00000006361e7225 */ /* 0x000fe200078e0028 */
[----:B------:R-:W-:-:S03]  /*16a90*/  SEL R67, RZ, 0x1, P2 ;  /* 0x00000001ff437807 */ /* 0x000fc60001000000 */
[----:B------:R-:W-:Y:S01]  /*16aa0*/  IMAD.IADD R43, R31, 0x1, R45 ;  /* 0x000000011f2b7824 */ /* 0x000fe200078e022d */
[C---:B------:R-:W-:Y:S01]  /*16ab0*/  IADD3 R38, P4, P2, R30.reuse, R34, R33 ;  /* 0x000000221e267210 */ /* 0x040fe20007a9e021 */
[----:B------:R-:W-:Y:S01]  /*16ac0*/  IMAD.X R33, RZ, RZ, R39, P5 ;  /* 0x000000ffff217224 */ /* 0x000fe200028e0627 */
[----:B------:R-:W-:Y:S01]  /*16ad0*/  ISETP.GE.U32.AND P1, PT, R30, R40, PT ;  /* 0x000000281e00720c */ /* 0x000fe20003f26070 */
[----:B------:R-:W-:Y:S01]  /*16ae0*/  IMAD.WIDE.U32.X R46, R61, R9, R46, P0 ;  /* 0x000000093d2e7225 */ /* 0x000fe200000e042e */
[----:B------:R-:W-:Y:S02]  /*16af0*/  IADD3.X R39, PT, PT, R43, R35, RZ, P4, P2 ;  /* 0x000000232b277210 */ /* 0x000fe400027e44ff */
[----:B------:R-:W-:Y:S01]  /*16b00*/  ISETP.GE.U32.AND P2, PT, R38, R30, PT ;  /* 0x0000001e2600720c */ /* 0x000fe20003f46070 */
[----:B------:R-:W-:Y:S01]  /*16b10*/  IMAD.WIDE.U32 R30, R61, R5, RZ ;  /* 0x000000053d1e7225 */ /* 0x000fe200078e00ff */
[----:B------:R-:W-:Y:S02]  /*16b20*/  IADD3 R67, P5, P6, R67, R68, R42 ;  /* 0x0000004443437210 */ /* 0x000fe40007ebe02a */
[----:B------:R-:W-:Y:S01]  /*16b30*/  ISETP.GE.U32.AND.EX P1, PT, R43, R41, PT, P1 ;  /* 0x000000292b00720c */ /* 0x000fe20003f26110 */
[----:B------:R-:W-:Y:S01]  /*16b40*/  IMAD.WIDE.U32 R44, R44, R4, R32 ;  /* 0x000000042c2c7225 */ /* 0x000fe200078e0020 */
[----:B------:R-:W-:-:S02]  /*16b50*/  ISETP.GE.U32.AND.EX P2, PT, R39, R43, PT, P2 ;  /* 0x0000002b2700720c */ /* 0x000fc40003f46120 */
[----:B------:R-:W-:Y:S01]  /*16b60*/  IADD3.X R68, PT, PT, RZ, R69, RZ, P5, P6 ;  /* 0x00000045ff447210 */ /* 0x000fe20002fec4ff */
[----:B------:R-:W-:Y:S01]  /*16b70*/  IMAD.IADD R41, R45, 0x1, R66 ;  /* 0x000000012d297824 */ /* 0x000fe200078e0242 */
[----:B------:R-:W-:Y:S01]  /*16b80*/  IADD3 R66, P4, PT, R67, R44, RZ ;  /* 0x0000002c43427210 */ /* 0x000fe20007f9e0ff */
[----:B------:R-:W-:Y:S01]  /*16b90*/  IMAD.WIDE.U32 R34, R54, R5, RZ ;  /* 0x0000000536227225 */ /* 0x000fe200078e00ff */
[----:B------:R-:W-:Y:S02]  /*16ba0*/  SEL R69, RZ, 0x1, P2 ;  /* 0x00000001ff457807 */ /* 0x000fe40001000000 */
[----:B------:R-:W-:Y:S01]  /*16bb0*/  ISETP.GE.U32.AND P2, PT, R44, R32, PT ;  /* 0x000000202c00720c */ /* 0x000fe20003f46070 */
[----:B------:R-:W-:Y:S01]  /*16bc0*/  IMAD.WIDE.U32 R30, P5, R54, R23, R30 ;  /* 0x00000017361e7225 */ /* 0x000fe200078a001e */
[----:B------:R-:W-:Y:S02]  /*16bd0*/  SEL R34, RZ, 0x1, P1 ;  /* 0x00000001ff227807 */ /* 0x000fe40000800000 */
[C---:B------:R-:W-:Y:S01]  /*16be0*/  ISETP.GE.U32.AND.EX P2, PT, R41.reuse, R33, PT, P2 ;  /* 0x000000212900720c */ /* 0x040fe20003f46120 */
[----:B------:R-:W-:Y:S01]  /*16bf0*/  IMAD.X R67, R41, 0x1, R68, P4 ;  /* 0x0000000129437824 */ /* 0x000fe200020e0644 */
[----:B------:R-:W-:Y:S01]  /*16c00*/  IADD3 RZ, P4, PT, R35, R30, RZ ;  /* 0x0000001e23ff7210 */ /* 0x000fe20007f9e0ff */
[----:B------:R-:W-:Y:S01]  /*16c10*/  IMAD R30, R23, R54, RZ ;  /* 0x00000036171e7224 */ /* 0x000fe200078e02ff */
[----:B------:R-:W-:Y:S01]  /*16c20*/  IADD3 R69, P1, P6, R69, R46, R34 ;  /* 0x0000002e45457210 */ /* 0x000fe20007e3e022 */
[----:B------:R-:W-:Y:S01]  /*16c30*/  IMAD.WIDE.U32 R32, R61, R4, RZ ;  /* 0x000000043d207225 */ /* 0x000fe200078e00ff */
[----:B------:R-:W-:-:S02]  /*16c40*/  ISETP.GE.U32.AND P0, PT, R66, R44, PT ;  /* 0x0000002c4200720c */ /* 0x000fc40003f06070 */
[----:B------:R-:W-:Y:S01]  /*16c50*/  IADD3.X R46, PT, PT, RZ, R47, RZ, P1, P6 ;  /* 0x0000002fff2e7210 */ /* 0x000fe20000fec4ff */
[----:B------:R-:W-:Y:S01]  /*16c60*/  IMAD R71, R61, R5, R30 ;  /* 0x000000053d477224 */ /* 0x000fe200078e021e */
[----:B------:R-:W-:Y:S01]  /*16c70*/  ISETP.GE.U32.AND.EX P0, PT, R67, R41, PT, P0 ;  /* 0x000000294300720c */ /* 0x000fe20003f06100 */
[----:B------:R-:W-:Y:S01]  /*16c80*/  IMAD.WIDE.U32 R42, R54, R5, R66 ;  /* 0x00000005362a7225 */ /* 0x000fe200078e0042 */
[----:B------:R-:W-:-:S03]  /*16c90*/  SEL R55, RZ, 0x1, P2 ;  /* 0x00000001ff377807 */ /* 0x000fc60001000000 */
[----:B------:R-:W-:Y:S01]  /*16ca0*/  IMAD.WIDE.U32 R52, R54, R4, RZ ;  /* 0x0000000436347225 */ /* 0x000fe200078e00ff */
[----:B------:R-:W-:-:S03]  /*16cb0*/  IADD3 R34, P6, PT, R69, R42, RZ ;  /* 0x0000002a45227210 */ /* 0x000fc60007fde0ff */
[----:B------:R-:W-:-:S04]  /*16cc0*/  IMAD.WIDE.U32 R32, P1, R54, R51, R32 ;  /* 0x0000003336207225 */ /* 0x000fc80007820020 */
[----:B------:R-:W-:Y:S01]  /*16cd0*/  IMAD.IADD R71, R43, 0x1, R71 ;  /* 0x000000012b477824 */ /* 0x000fe200078e0247 */
[----:B------:R-:W-:Y:S01]  /*16ce0*/  SEL R43, RZ, 0x1, P0 ;  /* 0x00000001ff2b7807 */ /* 0x000fe20000000000 */
[----:B------:R-:W-:Y:S01]  /*16cf0*/  IMAD.X R47, RZ, RZ, RZ, P5 ;  /* 0x000000ffff2f7224 */ /* 0x000fe200028e06ff */
[----:B------:R-:W-:Y:S01]  /*16d00*/  ISETP.GE.U32.AND P5, PT, R42, R66, PT ;  /* 0x000000422a00720c */ /* 0x000fe20003fa6070 */
[----:B------:R-:W-:Y:S01]  /*16d10*/  IMAD.WIDE.U32 R40, R63, R7, RZ ;  /* 0x000000073f287225 */ /* 0x000fe200078e00ff */
[----:B------:R-:W-:Y:S02]  /*16d20*/  IADD3 RZ, P0, PT, R53, R32, RZ ;  /* 0x0000002035ff7210 */ /* 0x000fe40007f1e0ff */
[----:B------:R-:W-:Y:S01]  /*16d30*/  ISETP.GE.U32.AND.EX P5, PT, R71, R67, PT, P5 ;  /* 0x000000434700720c */ /* 0x000fe20003fa6150 */
[----:B------:R-:W-:Y:S02]  /*16d40*/  IMAD R32, R8, R62, RZ ;  /* 0x0000003e08207224 */ /* 0x000fe400078e02ff */
[----:B------:R-:W-:Y:S01]  /*16d50*/  IMAD.WIDE.U32 R44, R62, R7, RZ ;  /* 0x000000073e2c7225 */ /* 0x000fe200078e00ff */
[----:B------:R-:W-:-:S02]  /*16d60*/  SEL R53, RZ, 0x1, P5 ;  /* 0x00000001ff357807 */ /* 0x000fc40002800000 */
[----:B------:R-:W-:Y:S01]  /*16d70*/  ISETP.GE.U32.AND P5, PT, R34, R42, PT ;  /* 0x0000002a2200720c */ /* 0x000fe20003fa6070 */
[----:B------:R-:W-:-:S04]  /*16d80*/  IMAD.WIDE.U32 R40, P2, R62, R8, R40 ;  /* 0x000000083e287225 */ /* 0x000fc80007840028 */
[----:B------:R-:W-:Y:S01]  /*16d90*/  IMAD.X R35, R71, 0x1, R46, P6 ;  /* 0x0000000147237824 */ /* 0x000fe200030e062e */
[----:B------:R-:W-:Y:S01]  /*16da0*/  IADD3 RZ, P6, PT, R45, R40, RZ ;  /* 0x000000282dff7210 */ /* 0x000fe20007fde0ff */
[----:B------:R-:W-:Y:S02]  /*16db0*/  IMAD.MOV.U32 R46, RZ, RZ, R31 ;  /* 0x000000ffff2e7224 */ /* 0x000fe400078e001f */
[----:B------:R-:W-:Y:S01]  /*16dc0*/  IMAD.WIDE.U32 R30, R62, R7, R38 ;  /* 0x000000073e1e7225 */ /* 0x000fe200078e0026 */
[----:B------:R-:W-:-:S03]  /*16dd0*/  ISETP.GE.U32.AND.EX P5, PT, R35, R71, PT, P5 ;  /* 0x000000472300720c */ /* 0x000fc60003fa6150 */
[----:B------:R-:W-:Y:S01]  /*16de0*/  IMAD R67, R63, R7, R32 ;  /* 0x000000073f437224 */ /* 0x000fe200078e0220 */
[----:B------:R-:W-:Y:S01]  /*16df0*/  SEL R66, RZ, 0x1, P5 ;  /* 0x00000001ff427807 */ /* 0x000fe20002800000 */
[----:B------:R-:W-:Y:S01]  /*16e00*/  IMAD.X R45, RZ, RZ, RZ, P2 ;  /* 0x000000ffff2d7224 */ /* 0x000fe200010e06ff */
[----:B------:R-:W-:Y:S01]  /*16e10*/  ISETP.GE.U32.AND P2, PT, R30, R38, PT ;  /* 0x000000261e00720c */ /* 0x000fe20003f46070 */
[----:B------:R-:W-:Y:S02]  /*16e20*/  IMAD.IADD R32, R31, 0x1, R67 ;  /* 0x000000011f207824 */ /* 0x000fe400078e0243 */
[----:B------:R-:W-:Y:S02]  /*16e30*/  IMAD R38, R9, R62, RZ ;  /* 0x0000003e09267224 */ /* 0x000fe400078e02ff */
[----:B------:R-:W-:Y:S01]  /*16e40*/  IMAD.MOV.U32 R44, RZ, RZ, R41 ;  /* 0x000000ffff2c7224 */ /* 0x000fe200078e0029 */
[----:B------:R-:W-:Y:S01]  /*16e50*/  ISETP.GE.U32.AND.EX P2, PT, R32, R39, PT, P2 ;  /* 0x000000272000720c */ /* 0x000fe20003f46120 */
[----:B------:R-:W-:Y:S01]  /*16e60*/  IMAD.WIDE.U32.X R46, R61, R23, R46, P4 ;  /* 0x000000173d2e7225 */ /* 0x000fe200020e042e */
[----:B------:R-:W-:-:S02]  /*16e70*/  IADD3 R36, P4, P5, R43, R36, R55 ;  /* 0x000000242b247210 */ /* 0x000fc40007d9e037 */
[----:B------:R-:W-:Y:S01]  /*16e80*/  SEL R41, RZ, 0x1, P2 ;  /* 0x00000001ff297807 */ /* 0x000fe20001000000 */
[-C--:B------:R-:W-:Y:S01]  /*16e90*/  IMAD R43, R63, R6.reuse, R38 ;  /* 0x000000063f2b7224 */ /* 0x080fe200078e0226 */
[----:B------:R-:W-:Y:S01]  /*16ea0*/  IADD3.X R37, PT, PT, RZ, R37, RZ, P4, P5 ;  /* 0x00000025ff257210 */ /* 0x000fe200027ea4ff */
[----:B------:R-:W-:Y:S01]  /*16eb0*/  IMAD.WIDE.U32 R38, R62, R6, R34 ;  /* 0x000000063e267225 */ /* 0x000fe200078e0022 */
[----:B------:R-:W-:-:S03]  /*16ec0*/  IADD3 R66, P2, P4, R66, R46, R53 ;  /* 0x0000002e42427210 */ /* 0x000fc60007c5e035 */
[----:B------:R-:W-:Y:S01]  /*16ed0*/  IMAD.WIDE.U32.X R44, R63, R8, R44, P6 ;  /* 0x000000083f2c7225 */ /* 0x000fe200030e042c */
[----:B------:R-:W-:-:S03]  /*16ee0*/  IADD3.X R69, PT, PT, RZ, R47, RZ, P2, P4 ;  /* 0x0000002fff457210 */ /* 0x000fc600017e84ff */
[----:B------:R-:W-:Y:S01]  /*16ef0*/  IMAD.IADD R68, R39, 0x1, R43 ;  /* 0x0000000127447824 */ /* 0x000fe200078e022b */
[----:B------:R-:W-:Y:S01]  /*16f00*/  IADD3 R39, P5, P6, R38, R44, R41 ;  /* 0x0000002c26277210 */ /* 0x000fe20007ebe029 */
[----:B------:R-:W-:-:S03]  /*16f10*/  IMAD.WIDE.U32 R42, R63, R5, RZ ;  /* 0x000000053f2a7225 */ /* 0x000fc600078e00ff */
[----:B------:R-:W-:Y:S01]  /*16f20*/  IADD3.X R67, PT, PT, R68, R45, RZ, P5, P6 ;  /* 0x0000002d44437210 */ /* 0x000fe20002fec4ff */
[----:B------:R-:W-:-:S04]  /*16f30*/  IMAD.WIDE.U32 R40, R63, R6, RZ ;  /* 0x000000063f287225 */ /* 0x000fc800078e00ff */
[----:B------:R-:W-:-:S04]  /*16f40*/  IMAD.WIDE.U32 R44, R62, R5, RZ ;  /* 0x000000053e2c7225 */ /* 0x000fc800078e00ff */
[----:B------:R-:W-:-:S04]  /*16f50*/  IMAD.WIDE.U32 R42, P2, R62, R23, R42 ;  /* 0x000000173e2a7225 */ /* 0x000fc8000784002a */
[----:B------:R-:W-:Y:S01]  /*16f60*/  IMAD.WIDE.U32 R52, R62, R6, RZ ;  /* 0x000000063e347225 */ /* 0x000fe200078e00ff */
[----:B------:R-:W-:-:S03]  /*16f70*/  IADD3 RZ, P4, PT, R45, R42, RZ ;  /* 0x0000002a2dff7210 */ /* 0x000fc60007f9e0ff */
[----:B------:R-:W-:-:S04]  /*16f80*/  IMAD.WIDE.U32 R40, P6, R62, R9, R40 ;  /* 0x000000093e287225 */ /* 0x000fc800078c0028 */
[----:B------:R-:W-:Y:S01]  /*16f90*/  IMAD.WIDE.U32 R46, R63, R4, RZ ;  /* 0x000000043f2e7225 */ /* 0x000fe200078e00ff */
[----:B------:R-:W-:-:S03]  /*16fa0*/  IADD3 RZ, P5, PT, R53, R40, RZ ;  /* 0x0000002835ff7210 */ /* 0x000fc60007fbe0ff */
[----:B------:R-:W-:Y:S02]  /*16fb0*/  IMAD.X R45, RZ, RZ, RZ, P1 ;  /* 0x000000ffff2d7224 */ /* 0x000fe400008e06ff */
[----:B------:R-:W-:Y:S02]  /*16fc0*/  IMAD.MOV.U32 R44, RZ, RZ, R33 ;  /* 0x000000ffff2c7224 */ /* 0x000fe400078e0021 */
[----:B------:R-:W-:-:S04]  /*16fd0*/  IMAD.WIDE.U32 R46, P1, R62, R51, R46 ;  /* 0x000000333e2e7225 */ /* 0x000fc8000782002e */
[----:B------:R-:W-:-:S04]  /*16fe0*/  IMAD.WIDE.U32 R52, R62, R4, RZ ;  /* 0x000000043e347225 */ /* 0x000fc800078e00ff */
[----:B------:R-:W-:Y:S02]  /*16ff0*/  IMAD R40, R51, R54, RZ ;  /* 0x0000003633287224 */ /* 0x000fe400078e02ff */
[----:B------:R-:W-:-:S04]  /*17000*/  IMAD.WIDE.U32 R70, R54, R4, R36 ;  /* 0x0000000436467225 */ /* 0x000fc800078e0024 */
[----:B------:R-:W-:Y:S01]  /*17010*/  IMAD.WIDE.U32.X R44, R61, R51, R44, P0 ;  /* 0x000000333d2c7225 */ /* 0x000fe200000e042c */
[----:B------:R-:W-:-:S03]  /*17020*/  ISETP.GE.U32.AND P0, PT, R38, R34, PT ;  /* 0x000000222600720c */ /* 0x000fc60003f06070 */
[----:B------:R-:W-:Y:S01]  /*17030*/  IMAD.X R55, RZ, RZ, RZ, P6 ;  /* 0x000000ffff377224 */ /* 0x000fe200030e06ff */
[----:B------:R-:W-:Y:S01]  /*17040*/  IADD3 RZ, P6, PT, R53, R46, RZ ;  /* 0x0000002e35ff7210 */ /* 0x000fe20007fde0ff */
[----:B------:R-:W-:Y:S01]  /*17050*/  IMAD R33, R61, R4, R40 ;  /* 0x000000043d217224 */ /* 0x000fe200078e0228 */
[----:B------:R-:W-:Y:S01]  /*17060*/  ISETP.GE.U32.AND.EX P0, PT, R68, R35, PT, P0 ;  /* 0x000000234400720c */ /* 0x000fe20003f06100 */
[----:B------:R-:W-:Y:S01]  /*17070*/  IMAD.X R53, RZ, RZ, RZ, P2 ;  /* 0x000000ffff357224 */ /* 0x000fe200010e06ff */
[----:B------:R-:W-:Y:S01]  /*17080*/  IADD3 R40, P2, PT, R66, R70, RZ ;  /* 0x0000004642287210 */ /* 0x000fe20007f5e0ff */
[----:B------:R-:W-:Y:S01]  /*17090*/  IMAD.MOV.U32 R52, RZ, RZ, R43 ;  /* 0x000000ffff347224 */ /* 0x000fe200078e002b */
[----:B------:R-:W-:Y:S01]  /*170a0*/  SEL R34, RZ, 0x1, P0 ;  /* 0x00000001ff227807 */ /* 0x000fe20000000000 */
[----:B------:R-:W-:Y:S01]  /*170b0*/  IMAD.X R43, RZ, RZ, RZ, P1 ;  /* 0x000000ffff2b7224 */ /* 0x000fe200008e06ff */
[----:B------:R-:W-:Y:S01]  /*170c0*/  ISETP.GE.U32.AND P1, PT, R39, R38, PT ;  /* 0x000000262700720c */ /* 0x000fe20003f26070 */
[----:B------:R-:W-:Y:S01]  /*170d0*/  IMAD.IADD R33, R71, 0x1, R33 ;  /* 0x0000000147217824 */ /* 0x000fe200078e0221 */
[----:B------:R-:W-:Y:S01]  /*170e0*/  ISETP.GE.U32.AND P0, PT, R40, R70, PT ;  /* 0x000000462800720c */ /* 0x000fe20003f06070 */
[----:B------:R-:W-:Y:S01]  /*170f0*/  IMAD.MOV.U32 R54, RZ, RZ, R41 ;  /* 0x000000ffff367224 */ /* 0x000fe200078e0029 */
[----:B------:R-:W-:Y:S01]  /*17100*/  ISETP.GE.U32.AND.EX P1, PT, R67, R68, PT, P1 ;  /* 0x000000444300720c */ /* 0x000fe20003f26110 */
[----:B------:R-:W-:Y:S01]  /*17110*/  IMAD.X R41, R33, 0x1, R69, P2 ;  /* 0x0000000121297824 */ /* 0x000fe200010e0645 */
[----:B------:R-:W-:Y:S01]  /*17120*/  ISETP.GE.U32.AND P2, PT, R70, R36, PT ;  /* 0x000000244600720c */ /* 0x000fe20003f46070 */
[----:B------:R-:W-:Y:S01]  /*17130*/  IMAD.WIDE.U32.X R54, R63, R9, R54, P5 ;  /* 0x000000093f367225 */ /* 0x000fe200028e0436 */
[----:B------:R-:W-:-:S02]  /*17140*/  SEL R69, RZ, 0x1, P1 ;  /* 0x00000001ff457807 */ /* 0x000fc40000800000 */
[----:B------:R-:W-:Y:S01]  /*17150*/  ISETP.GE.U32.AND.EX P2, PT, R33, R37, PT, P2 ;  /* 0x000000252100720c */ /* 0x000fe20003f46120 */
[----:B------:R-:W-:Y:S01]  /*17160*/  IMAD R35, R51, R62, RZ ;  /* 0x0000003e33237224 */ /* 0x000fe200078e02ff */
[----:B------:R-:W-:Y:S01]  /*17170*/  ISETP.GE.U32.AND.EX P0, PT, R41, R33, PT, P0 ;  /* 0x000000212900720c */ /* 0x000fe20003f06100 */
[----:B------:R-:W-:Y:S01]  /*17180*/  IMAD.MOV.U32 R42, RZ, RZ, R47 ;  /* 0x000000ffff2a7224 */ /* 0x000fe200078e002f */
[----:B------:R-:W-:Y:S01]  /*17190*/  IADD3 R69, P1, P5, R69, R54, R34 ;  /* 0x0000003645457210 */ /* 0x000fe20007d3e022 */
[----:B------:R-:W-:Y:S01]  /*171a0*/  IMAD R36, R23, R62, RZ ;  /* 0x0000003e17247224 */ /* 0x000fe200078e02ff */
[----:B------:R-:W-:Y:S01]  /*171b0*/  SEL R38, RZ, 0x1, P2 ;  /* 0x00000001ff267807 */ /* 0x000fe20001000000 */
[----:B------:R-:W-:Y:S01]  /*171c0*/  IMAD R33, R63, R4, R35 ;  /* 0x000000043f217224 */ /* 0x000fe200078e0223 */
[----:B------:R-:W-:Y:S01]  /*171d0*/  SEL R47, RZ, 0x1, P0 ;  /* 0x00000001ff2f7807 */ /* 0x000fe20000000000 */
[----:B------:R-:W-:-:S04]  /*171e0*/  IMAD.WIDE.U32 R34, R62, R5, R40 ;  /* 0x000000053e227225 */ /* 0x000fc800078e0028 */
[C---:B------:R-:W-:Y:S01]  /*171f0*/  IMAD R61, R63.reuse, R5, R36 ;  /* 0x000000053f3d7224 */ /* 0x040fe200078e0224 */
[----:B------:R-:W-:Y:S01]  /*17200*/  ISETP.GE.U32.AND P0, PT, R34, R40, PT ;  /* 0x000000282200720c */ /* 0x000fe20003f06070 */
[----:B------:R-:W-:Y:S01]  /*17210*/  IMAD.WIDE.U32.X R52, R63, R23, R52, P4 ;  /* 0x000000173f347225 */ /* 0x000fe200020e0434 */
[----:B------:R-:W-:Y:S02]  /*17220*/  IADD3 R44, P2, P4, R47, R44, R38 ;  /* 0x0000002c2f2c7210 */ /* 0x000fe40007c5e026 */
[----:B------:R-:W-:Y:S01]  /*17230*/  IADD3.X R38, PT, PT, RZ, R55, RZ, P1, P5 ;  /* 0x00000037ff267210 */ /* 0x000fe20000fea4ff */
[----:B------:R-:W-:Y:S01]  /*17240*/  IMAD.WIDE.U32 R36, R67, 0x3d1, RZ ;  /* 0x000003d143247825 */ /* 0x000fe200078e00ff */
[-C--:B------:R-:W-:Y:S02]  /*17250*/  IADD3 R40, P5, PT, R69, R34.reuse, RZ ;  /* 0x0000002245287210 */ /* 0x080fe40007fbe0ff */
[----:B------:R-:W-:Y:S01]  /*17260*/  IADD3.X R45, PT, PT, RZ, R45, RZ, P2, P4 ;  /* 0x0000002dff2d7210 */ /* 0x000fe200017e84ff */
[----:B------:R-:W-:Y:S01]  /*17270*/  IMAD.IADD R61, R35, 0x1, R61 ;  /* 0x00000001233d7824 */ /* 0x000fe200078e023d */
[----:B------:R-:W-:Y:S01]  /*17280*/  ISETP.GE.U32.AND P1, PT, R40, R34, PT ;  /* 0x000000222800720c */ /* 0x000fe20003f26070 */
[----:B------:R-:W-:-:S03]  /*17290*/  IMAD.WIDE.U32 R46, R39, 0x3d1, RZ ;  /* 0x000003d1272e7825 */ /* 0x000fc600078e00ff */
[C---:B------:R-:W-:Y:S01]  /*172a0*/  ISETP.GE.U32.AND.EX P4, PT, R61.reuse, R41, PT, P0 ;  /* 0x000000293d00720c */ /* 0x040fe20003f86100 */
[----:B------:R-:W-:Y:S01]  /*172b0*/  IMAD.X R55, R61, 0x1, R38, P5 ;  /* 0x000000013d377824 */ /* 0x000fe200028e0626 */
[-C--:B------:R-:W-:Y:S01]  /*172c0*/  IADD3 R54, P2, PT, RZ, R46.reuse, RZ ;  /* 0x0000002eff367210 */ /* 0x080fe20007f5e0ff */
[----:B------:R-:W-:Y:S01]  /*172d0*/  IMAD.WIDE.U32.X R42, R63, R51, R42, P6 ;  /* 0x000000333f2a7225 */ /* 0x000fe200030e042a */
[----:B------:R-:W-:Y:S02]  /*172e0*/  SEL R38, RZ, 0x1, P4 ;  /* 0x00000001ff267807 */ /* 0x000fe40002000000 */
[----:B------:R-:W-:Y:S01]  /*172f0*/  ISETP.GE.U32.AND.EX P1, PT, R55, R61, PT, P1 ;  /* 0x0000003d3700720c */ /* 0x000fe20003f26110 */
[----:B------:R-:W-:Y:S01]  /*17300*/  IMAD.WIDE.U32 R36, P6, RZ, R39, R36 ;  /* 0x00000027ff247225 */ /* 0x000fe200078c0024 */
[----:B------:R-:W-:Y:S02]  /*17310*/  ISETP.GE.U32.AND P0, PT, R54, R46, PT ;  /* 0x0000002e3600720c */ /* 0x000fe40003f06070 */
[----:B------:R-:W-:Y:S01]  /*17320*/  SEL R69, RZ, 0x1, P1 ;  /* 0x00000001ff457807 */ /* 0x000fe20000800000 */
[----:B------:R-:W-:Y:S01]  /*17330*/  IMAD.MOV.U32 R34, RZ, RZ, R37 ;  /* 0x000000ffff227224 */ /* 0x000fe200078e0025 */
[----:B------:R-:W-:Y:S01]  /*17340*/  IADD3 R46, P5, PT, R47, R36, RZ ;  /* 0x000000242f2e7210 */ /* 0x000fe20007fbe0ff */
[----:B------:R-:W-:-:S04]  /*17350*/  IMAD.WIDE.U32 R36, R55, 0x3d1, RZ ;  /* 0x000003d137247825 */ /* 0x000fc800078e00ff */
[----:B------:R-:W-:Y:S02]  /*17360*/  IMAD.X R35, RZ, RZ, RZ, P6 ;  /* 0x000000ffff237224 */ /* 0x000fe400030e06ff */
[----:B------:R-:W-:Y:S01]  /*17370*/  IMAD.X R41, R46, 0x1, R39, P2 ;  /* 0x000000012e297824 */ /* 0x000fe200010e0627 */
[----:B------:R-:W-:Y:S01]  /*17380*/  IADD3 R69, P2, P1, R69, R52, R38 ;  /* 0x0000003445457210 */ /* 0x000fe2000795e026 */
[----:B------:R-:W-:-:S03]  /*17390*/  IMAD.WIDE.U32 R62, R62, R4, R44 ;  /* 0x000000043e3e7225 */ /* 0x000fc600078e002c */
[----:B------:R-:W-:Y:S01]  /*173a0*/  ISETP.GE.U32.AND.EX P0, PT, R41, R46, PT, P0 ;  /* 0x0000002e2900720c */ /* 0x000fe20003f06100 */
[----:B------:R-:W-:Y:S01]  /*173b0*/  IMAD.WIDE.U32.X R38, RZ, R67, R34, P5 ;  /* 0x00000043ff267225 */ /* 0x000fe200028e0422 */
[----:B------:R-:W-:Y:S02]  /*173c0*/  ISETP.GE.U32.AND P5, PT, R62, R44, PT ;  /* 0x0000002c3e00720c */ /* 0x000fe40003fa6070 */
[----:B------:R-:W-:Y:S01]  /*173d0*/  IADD3.X R44, PT, PT, RZ, R53, RZ, P2, P1 ;  /* 0x00000035ff2c7210 */ /* 0x000fe200017e24ff */
[----:B------:R-:W-:Y:S01]  /*173e0*/  IMAD.WIDE.U32 R34, R40, 0x3d1, RZ ;  /* 0x000003d128227825 */ /* 0x000fe200078e00ff */
[----:B------:R-:W-:-:S03]  /*173f0*/  IADD3 R53, P6, PT, R69, R62, RZ ;  /* 0x0000003e45357210 */ /* 0x000fc60007fde0ff */
[----:B------:R-:W-:Y:S01]  /*17400*/  IMAD.WIDE.U32 R36, P4, RZ, R40, R36 ;  /* 0x00000028ff247225 */ /* 0x000fe20007880024 */
[----:B------:R-:W-:-:S03]  /*17410*/  IADD3 R61, P1, PT, R38, R34, RZ ;  /* 0x00000022263d7210 */ /* 0x000fc60007f3e0ff */
[----:B------:R-:W-:Y:S01]  /*17420*/  IMAD.X R47, RZ, RZ, RZ, P4 ;  /* 0x000000ffff2f7224 */ /* 0x000fe200020e06ff */
[----:B------:R-:W-:Y:S01]  /*17430*/  IADD3 R35, P4, PT, R35, R36, RZ ;  /* 0x0000002423237210 */ /* 0x000fe20007f9e0ff */
[----:B------:R-:W-:Y:S01]  /*17440*/  IMAD.IADD R63, R63, 0x1, R33 ;  /* 0x000000013f3f7824 */ /* 0x000fe200078e0221 */
[----:B------:R-:W-:Y:S01]  /*17450*/  ISETP.GE.U32.AND P2, PT, R61, R34, PT ;  /* 0x000000223d00720c */ /* 0x000fe20003f46070 */
[----:B------:R-:W-:Y:S01]  /*17460*/  IMAD.MOV.U32 R46, RZ, RZ, R37 ;  /* 0x000000ffff2e7224 */ /* 0x000fe200078e0025 */
[----:B------:R-:W-:Y:S01]  /*17470*/  SEL R33, RZ, 0x1, P0 ;  /* 0x00000001ff217807 */ /* 0x000fe20000000000 */
[----:B------:R-:W-:Y:S01]  /*17480*/  IMAD.X R39, R35, 0x1, R39, P1 ;  /* 0x0000000123277824 */ /* 0x000fe200008e0627 */
[C---:B------:R-:W-:Y:S01]  /*17490*/  ISETP.GE.U32.AND.EX P5, PT, R63.reuse, R45, PT, P5 ;  /* 0x0000002d3f00720c */ /* 0x040fe20003fa6150 */
[----:B------:R-:W-:Y:S01]  /*174a0*/  IMAD.X R44, R63, 0x1, R44, P6 ;  /* 0x000000013f2c7824 */ /* 0x000fe200030e062c */
[----:B------:R-:W-:Y:S01]  /*174b0*/  IADD3 R34, P6, PT, R61, R67, RZ ;  /* 0x000000433d227210 */ /* 0x000fe20007fde0ff */
[----:B------:R-:W-:Y:S01]  /*174c0*/  IMAD.WIDE.U32.X R46, RZ, R55, R46, P4 ;  /* 0x00000037ff2e7225 */ /* 0x000fe200020e042e */
[----:B------:R-:W-:-:S02]  /*174d0*/  ISETP.GE.U32.AND P1, PT, R53, R62, PT ;  /* 0x0000003e3500720c */ /* 0x000fc40003f26070 */
[----:B------:R-:W-:Y:S01]  /*174e0*/  SEL R36, RZ, 0x1, P5 ;  /* 0x00000001ff247807 */ /* 0x000fe20002800000 */
[----:B------:R-:W-:Y:S01]  /*174f0*/  IMAD.X R38, R39, 0x1, R40, P6 ;  /* 0x0000000127267824 */ /* 0x000fe200030e0628 */
[----:B------:R-:W-:Y:S02]  /*17500*/  ISETP.GE.U32.AND.EX P1, PT, R44, R63, PT, P1 ;  /* 0x0000003f2c00720c */ /* 0x000fe40003f26110 */
[C---:B------:R-:W-:Y:S02]  /*17510*/  IADD3 R33, P5, PT, R34.reuse, R33, RZ ;  /* 0x0000002122217210 */ /* 0x040fe40007fbe0ff */
[----:B------:R-:W-:Y:S02]  /*17520*/  ISETP.LT.U32.AND P0, PT, R34, R61, PT ;  /* 0x0000003d2200720c */ /* 0x000fe40003f01070 */
[----:B------:R-:W-:Y:S01]  /*17530*/  SEL R61, RZ, 0x1, P1 ;  /* 0x00000001ff3d7807 */ /* 0x000fe20000800000 */
[----:B------:R-:W-:Y:S01]  /*17540*/  IMAD.X R40, RZ, RZ, R38, P5 ;  /* 0x000000ffff287224 */ /* 0x000fe200028e0626 */
[----:B------:R-:W-:-:S02]  /*17550*/  ISETP.GE.U32.AND P1, PT, R33, R34, PT ;  /* 0x000000222100720c */ /* 0x000fc40003f26070 */
[----:B------:R-:W-:Y:S01]  /*17560*/  ISETP.GE.U32.AND.EX P2, PT, R39, R35, PT, P2 ;  /* 0x000000232700720c */ /* 0x000fe20003f46120 */
[----:B------:R-:W-:Y:S01]  /*17570*/  IMAD.WIDE.U32 R34, R44, 0x3d1, RZ ;  /* 0x000003d12c227825 */ /* 0x000fe200078e00ff */
[----:B------:R-:W-:Y:S02]  /*17580*/  IADD3 R61, P4, P5, R61, R42, R36 ;  /* 0x0000002a3d3d7210 */ /* 0x000fe40007d9e024 */
[----:B------:R-:W-:Y:S01]  /*17590*/  ISETP.GE.U32.AND.EX P6, PT, R40, R38, PT, P1 ;  /* 0x000000262800720c */ /* 0x000fe20003fc6110 */
[----:B------:R-:W-:Y:S01]  /*175a0*/  IMAD.WIDE.U32 R36, R53, 0x3d1, RZ ;  /* 0x000003d135247825 */ /* 0x000fe200078e00ff */
[----:B------:R-:W-:Y:S02]  /*175b0*/  SEL R45, RZ, 0x1, P2 ;  /* 0x00000001ff2d7807 */ /* 0x000fe40001000000 */
[----:B------:R-:W-:Y:S01]  /*175c0*/  ISETP.LT.U32.OR.EX P0, PT, R38, R39, !P6, P0 ;  /* 0x000000272600720c */ /* 0x000fe20007701500 */
[----:B------:R-:W-:Y:S01]  /*175d0*/  IMAD.WIDE.U32 R34, P1, RZ, R53, R34 ;  /* 0x00000035ff227225 */ /* 0x000fe20007820022 */
[----:B------:R-:W-:-:S02]  /*175e0*/  IADD3 R46, P2, P6, R36, R46, R45 ;  /* 0x0000002e242e7210 */ /* 0x000fc40007e5e02d */
[----:B------:R-:W-:Y:S01]  /*175f0*/  IADD3.X R45, PT, PT, RZ, R43, RZ, P4, P5 ;  /* 0x0000002bff2d7210 */ /* 0x000fe200027ea4ff */
[----:B------:R-:W-:Y:S01]  /*17600*/  IMAD.X R39, RZ, RZ, RZ, P1 ;  /* 0x000000ffff277224 */ /* 0x000fe200008e06ff */
[----:B------:R-:W-:Y:S01]  /*17610*/  IADD3 R37, P4, PT, R37, R34, RZ ;  /* 0x0000002225257210 */ /* 0x000fe20007f9e0ff */
[----:B------:R-:W-:Y:S01]  /*17620*/  IMAD.MOV.U32 R38, RZ, RZ, R35 ;  /* 0x000000ffff267224 */ /* 0x000fe200078e0023 */
[C---:B------:R-:W-:Y:S01]  /*17630*/  IADD3 R55, P5, PT, R46.reuse, R55, RZ ;  /* 0x000000372e377210 */ /* 0x040fe20007fbe0ff */
[----:B------:R-:W-:Y:S01]  /*17640*/  IMAD.WIDE.U32 R34, R45, 0x3d1, RZ ;  /* 0x000003d12d227825 */ /* 0x000fe200078e00ff */
[----:B------:R-:W-:Y:S02]  /*17650*/  SEL R42, RZ, 0x1, !P0 ;  /* 0x00000001ff2a7807 */ /* 0x000fe40004000000 */
[----:B------:R-:W-:Y:S01]  /*17660*/  IADD3.X R47, PT, PT, R37, R47, RZ, P2, P6 ;  /* 0x0000002f252f7210 */ /* 0x000fe200017ec4ff */
[----:B------:R-:W-:Y:S01]  /*17670*/  IMAD.WIDE.U32.X R38, RZ, R44, R38, P4 ;  /* 0x0000002cff267225 */ /* 0x000fe200020e0426 */
[----:B------:R-:W-:-:S02]  /*17680*/  ISETP.GE.U32.AND P1, PT, R46, R36, PT ;  /* 0x000000242e00720c */ /* 0x000fc40003f26070 */
[----:B------:R-:W-:Y:S01]  /*17690*/  ISETP.LT.U32.AND P0, PT, R55, R46, PT ;  /* 0x0000002e3700720c */ /* 0x000fe20003f01070 */
[----:B------:R-:W-:Y:S01]  /*176a0*/  IMAD.X R46, R47, 0x1, R53, P5 ;  /* 0x000000012f2e7824 */ /* 0x000fe200028e0635 */
[----:B------:R-:W-:Y:S02]  /*176b0*/  IADD3 R42, P2, PT, R55, R42, RZ ;  /* 0x0000002a372a7210 */ /* 0x000fe40007f5e0ff */
[----:B------:R-:W-:Y:S01]  /*176c0*/  ISETP.GE.U32.AND.EX P1, PT, R47, R37, PT, P1 ;  /* 0x000000252f00720c */ /* 0x000fe20003f26110 */
[----:B------:R-:W-:Y:S01]  /*176d0*/  IMAD.WIDE.U32 R36, R61, 0x3d1, RZ ;  /* 0x000003d13d247825 */ /* 0x000fe200078e00ff */
[----:B------:R-:W-:Y:S02]  /*176e0*/  ISETP.GE.U32.AND P5, PT, R42, R55, PT ;  /* 0x000000372a00720c */ /* 0x000fe40003fa6070 */
[----:B------:R-:W-:Y:S01]  /*176f0*/  SEL R55, RZ, 0x1, P1 ;  /* 0x00000001ff377807 */ /* 0x000fe20000800000 */
[----:B------:R-:W-:Y:S02]  /*17700*/  IMAD.X R43, RZ, RZ, R46, P2 ;  /* 0x000000ffff2b7224 */ /* 0x000fe400010e062e */
[----:B------:R-:W-:-:S03]  /*17710*/  IMAD.WIDE.U32 R34, P2, RZ, R61, R34 ;  /* 0x0000003dff227225 */ /* 0x000fc60007840022 */
[----:B------:R-:W-:Y:S02]  /*17720*/  ISETP.GE.U32.AND.EX P1, PT, R43, R46, PT, P5 ;  /* 0x0000002e2b00720c */ /* 0x000fe40003f26150 */
[----:B------:R-:W-:Y:S02]  /*17730*/  IADD3 R55, P4, P5, R36, R38, R55 ;  /* 0x0000002624377210 */ /* 0x000fe40007d9e037 */
[----:B------:R-:W-:Y:S02]  /*17740*/  ISETP.LT.U32.OR.EX P0, PT, R46, R47, !P1, P0 ;  /* 0x0000002f2e00720c */ /* 0x000fe40004f01500 */
[----:B------:R-:W-:Y:S01]  /*17750*/  IADD3 R63, P1, PT, R37, R34, RZ ;  /* 0x00000022253f7210 */ /* 0x000fe20007f3e0ff */
[----:B------:R-:W-:Y:S01]  /*17760*/  IMAD.X R37, RZ, RZ, RZ, P2 ;  /* 0x000000ffff257224 */ /* 0x000fe200010e06ff */
[----:B------:R-:W-:Y:S01]  /*17770*/  IADD3 R53, P6, PT, R55, R44, RZ ;  /* 0x0000002c37357210 */ /* 0x000fe20007fde0ff */
[----:B------:R-:W-:Y:S01]  /*17780*/  IMAD R44, R8, R58, RZ ;  /* 0x0000003a082c7224 */ /* 0x000fe200078e02ff */
        /* <DEDUP_REMOVED lines=74> */
.L_x_505:
        /* <DEDUP_REMOVED lines=12> */
[----:B------:R-:W-:Y:S01]  /*17cf0*/  IADD3 R44, P2, PT, R26, R27, RZ ;  /* 0x0000001b1a2c7210 */ /* 0x000fe20007f5e0ff */
[----:B------:R-:W-:-:S03]  /*17d00*/  IMAD.MOV.U32 R27, RZ, RZ, RZ ;  /* 0x000000ffff1b7224 */ /* 0x000fc600078e00ff */
        /* <DEDUP_REMOVED lines=46> */
.L_x_506:
        /* <DEDUP_REMOVED lines=26> */
[----:B------:R-:W-:-:S04]  /*18190*/  ISETP.LT.U32.OR.EX P4, PT, R63, R25, !P4, P5 ;  /* 0x000000193f00720c */ /* 0x000fc80006781550 */
[----:B------:R-:W-:Y:S02]  /*181a0*/  SEL R42, RZ, 0xffffffff, !P4 ;  /* 0xffffffffff2a7807 */ /* 0x000fe40006000000 */
[----:B------:R-:W-:Y:S02]  /*181b0*/  IADD3 R62, P4, PT, R41, R36, RZ ;  /* 0x00000024293e7210 */ /* 0x000fe40007f9e0ff */
[----:B------:R-:W-:Y:S02]  /*181c0*/  IADD3 R33, P2, PT, R37, R42, RZ ;  /* 0x0000002a25217210 */ /* 0x000fe40007f5e0ff */
[----:B------:R-:W-:Y:S01]  /*181d0*/  SEL R36, RZ, 0xffffffff, P0 ;  /* 0xffffffffff247807 */ /* 0x000fe20000000000 */
[----:B------:R-:W-:Y:S01]  /*181e0*/  IMAD.X R63, R41, 0x1, R40, P4 ;  /* 0x00000001293f7824 */ /* 0x000fe200020e0628 */
[----:B------:R-:W-:Y:S01]  /*181f0*/  ISETP.GT.U32.AND P0, PT, R62, R24, PT ;  /* 0x000000183e00720c */ /* 0x000fe20003f04070 */
[----:B------:R-:W-:Y:S01]  /*18200*/  IMAD.X R32, R32, 0x1, R42, P2 ;  /* 0x0000000120207824 */ /* 0x000fe200010e062a */
[----:B------:R-:W-:-:S02]  /*18210*/  SEL R37, RZ, 0xffffffff, !P1 ;  /* 0xffffffffff257807 */ /* 0x000fc40004800000 */
[----:B------:R-:W-:Y:S02]  /*18220*/  ISETP.GT.U32.AND.EX P1, PT, R63, R25, PT, P0 ;  /* 0x000000193f00720c */ /* 0x000fe40003f24100 */
        /* <DEDUP_REMOVED lines=26> */
.L_x_507:
        /* <DEDUP_REMOVED lines=57> */
.L_x_508:
        /* <DEDUP_REMOVED lines=27> */
.L_x_499:
[----:B------:R-:W-:Y:S01]  /*18910*/  VIADD R60, R60, 0xffffffff ;  /* 0xffffffff3c3c7836 */ /* 0x000fe20000000000 */
[----:B------:R-:W-:Y:S06]  /*18920*/  BRA.U UP0, `(.L_x_509) ;  /* 0xffffffb500907547 */ /* 0x000fec000b83ffff */
[----:B------:R-:W-:Y:S05]  /*18930*/  @P3 BRA `(.L_x_510) ;  /* 0xffffffb4006c3947 */ /* 0x000fea000383ffff */
        /* <DEDUP_REMOVED lines=18> */
[----:B------:R-:W-:-:S04]  /*18a60*/  IMAD.WIDE.U32 R36, R59, R62, RZ ;  /* 0x0000003e3b247225 */ /* 0x000fc800078e00ff */
[----:B------:R-:W-:Y:S02]  /*18a70*/  IMAD.X R39, R6, 0x1, R7, P5 ;  /* 0x0000000106277824 */ /* 0x000fe400028e0607 */
[----:B------:R-:W-:-:S03]  /*18a80*/  IMAD.WIDE.U32 R24, R44, R54, RZ ;  /* 0x000000362c187225 */ /* 0x000fc600078e00ff */
[----:B------:R-:W-:Y:S01]  /*18a90*/  ISETP.GE.U32.AND.EX P0, PT, R39, R6, PT, P0 ;  /* 0x000000062700720c */ /* 0x000fe20003f06100 */
[----:B------:R-:W-:-:S04]  /*18aa0*/  IMAD.WIDE.U32 R68, R59, R58, RZ ;  /* 0x0000003a3b447225 */ /* 0x000fc800078e00ff */
[----:B------:R-:W-:Y:S02]  /*18ab0*/  IMAD R23, R45, R58, RZ ;  /* 0x0000003a2d177224 */ /* 0x000fe400078e02ff */
[----:B------:R-:W-:-:S04]  /*18ac0*/  IMAD.WIDE.U32 R30, P4, R61, R44, R30 ;  /* 0x0000002c3d1e7225 */ /* 0x000fc8000788001e */
[----:B------:R-:W-:-:S04]  /*18ad0*/  IMAD.WIDE.U32 R10, R58, R62, RZ ;  /* 0x0000003e3a0a7225 */ /* 0x000fc800078e00ff */
[----:B------:R-:W-:-:S04]  /*18ae0*/  IMAD.WIDE.U32 R36, P1, R63, R58, R36 ;  /* 0x0000003a3f247225 */ /* 0x000fc80007820024 */
[----:B------:R-:W-:Y:S01]  /*18af0*/  IMAD.X R9, RZ, RZ, RZ, P2 ;  /* 0x000000ffff097224 */ /* 0x000fe200010e06ff */
[----:B------:R-:W-:Y:S01]  /*18b00*/  IADD3 RZ, P2, PT, R25, R30, RZ ;  /* 0x0000001e19ff7210 */ /* 0x000fe20007f5e0ff */
[----:B------:R-:W-:Y:S01]  /*18b10*/  IMAD.MOV.U32 R8, RZ, RZ, R5 ;  /* 0x000000ffff087224 */ /* 0x000fe200078e0005 */
[----:B------:R-:W-:Y:S01]  /*18b20*/  IADD3 RZ, P6, PT, R11, R36, RZ ;  /* 0x000000240bff7210 */ /* 0x000fe20007fde0ff */
[-C--:B------:R-:W-:Y:S01]  /*18b30*/  IMAD R24, R63, R58.reuse, RZ ;  /* 0x0000003a3f187224 */ /* 0x080fe200078e02ff */
[----:B------:R-:W-:Y:S01]  /*18b40*/  SEL R25, RZ, 0x1, P0 ;  /* 0x00000001ff197807 */ /* 0x000fe20000000000 */
[----:B------:R-:W-:-:S04]  /*18b50*/  IMAD.WIDE.U32 R6, R44, R58, RZ ;  /* 0x0000003a2c067225 */ /* 0x000fc800078e00ff */
[----:B------:R-:W-:Y:S02]  /*18b60*/  IMAD R23, R59, R44, R23 ;  /* 0x0000002c3b177224 */ /* 0x000fe400078e0217 */
[----:B------:R-:W-:-:S04]  /*18b70*/  IMAD.WIDE.U32 R4, R62, R58, RZ ;  /* 0x0000003a3e047225 */ /* 0x000fc800078e00ff */
[----:B------:R-:W-:-:S04]  /*18b80*/  IMAD.WIDE.U32 R68, P5, R58, R59, R68 ;  /* 0x0000003b3a447225 */ /* 0x000fc800078a0044 */
[-C--:B------:R-:W-:Y:S02]  /*18b90*/  IMAD R41, R62, R59.reuse, R24 ;  /* 0x0000003b3e297224 */ /* 0x080fe400078e0218 */
[----:B------:R-:W-:-:S04]  /*18ba0*/  IMAD.WIDE.U32.X R8, R61, R59, R8, P3 ;  /* 0x0000003b3d087225 */ /* 0x000fc800018e0408 */
[----:B------:R-:W-:-:S04]  /*18bb0*/  IMAD.WIDE.U32 R10, R58, R58, RZ ;  /* 0x0000003a3a0a7225 */ /* 0x000fc800078e00ff */
[----:B------:R-:W-:Y:S01]  /*18bc0*/  IMAD.IADD R43, R7, 0x1, R23 ;  /* 0x00000001072b7824 */ /* 0x000fe200078e0217 */
[----:B------:R-:W-:Y:S01]  /*18bd0*/  IADD3 RZ, P0, PT, R11, R68, RZ ;  /* 0x000000440bff7210 */ /* 0x000fe20007f1e0ff */
[----:B------:R-:W-:Y:S02]  /*18be0*/  IMAD.IADD R41, R5, 0x1, R41 ;  /* 0x0000000105297824 */ /* 0x000fe400078e0229 */
[----:B------:R-:W-:Y:S01]  /*18bf0*/  IMAD.X R7, RZ, RZ, RZ, P5 ;  /* 0x000000ffff077224 */ /* 0x000fe200028e06ff */
[----:B------:R-:W-:Y:S01]  /*18c00*/  IADD3 R24, P3, P5, R4, R8, R25 ;  /* 0x0000000804187210 */ /* 0x000fe20007d7e019 */
[C---:B------:R-:W-:Y:S01]  /*18c10*/  IMAD.SHL.U32 R23, R6.reuse, 0x2, RZ ;  /* 0x0000000206177824 */ /* 0x040fe200078e00ff */
[----:B------:R-:W-:Y:S01]  /*18c20*/  SHF.L.U64.HI R30, R6, 0x1, R43 ;  /* 0x00000001061e7819 */ /* 0x000fe2000001022b */
[----:B------:R-:W-:Y:S01]  /*18c30*/  IMAD.WIDE.U32 R26, R45, R62, RZ ;  /* 0x0000003e2d1a7225 */ /* 0x000fe200078e00ff */
[----:B------:R-:W-:-:S03]  /*18c40*/  IADD3.X R25, PT, PT, R41, R9, RZ, P3, P5 ;  /* 0x0000000929197210 */ /* 0x000fc60001fea4ff */
[----:B------:R-:W-:Y:S02]  /*18c50*/  IMAD.MOV.U32 R6, RZ, RZ, R69 ;  /* 0x000000ffff067224 */ /* 0x000fe400078e0045 */
[----:B------:R-:W-:-:S04]  /*18c60*/  IMAD.WIDE.U32 R8, R45, R44, RZ ;  /* 0x0000002c2d087225 */ /* 0x000fc800078e00ff */
        /* <DEDUP_REMOVED lines=28> */
[----:B------:R-:W-:Y:S01]  /*18e30*/  IMAD R6, R61, R44, RZ ;  /* 0x0000002c3d067224 */ /* 0x000fe200078e02ff */
[----:B------:R-:W-:Y:S01]  /*18e40*/  ISETP.GE.U32.AND P6, PT, R34, R30, PT ;  /* 0x0000001e2200720c */ /* 0x000fe20003fc6070 */
[----:B------:R-:W-:Y:S02]  /*18e50*/  IMAD.X R23, RZ, RZ, R0, P1 ;  /* 0x000000ffff177224 */ /* 0x000fe400008e0600 */
[----:B------:R-:W-:-:S03]  /*18e60*/  IMAD.WIDE.U32 R26, R54, R44, R24 ;  /* 0x0000002c361a7225 */ /* 0x000fc600078e0018 */
[----:B------:R-:W-:Y:S01]  /*18e70*/  ISETP.GE.U32.AND.EX P6, PT, R23, R0, PT, P6 ;  /* 0x000000001700720c */ /* 0x000fe20003fc6160 */
        /* <DEDUP_REMOVED lines=8> */
[----:B------:R-:W-:Y:S01]  /*18f00*/  IMAD.X R7, RZ, RZ, R29, P5 ;  /* 0x000000ffff077224 */ /* 0x000fe200028e061d */
[----:B------:R-:W-:Y:S01]  /*18f10*/  ISETP.GE.U32.AND.EX P1, PT, R37, R25, PT, P1 ;  /* 0x000000192500720c */ /* 0x000fe20003f26110 */
[----:B------:R-:W-:Y:S01]  /*18f20*/  IMAD R0, R63, R44, RZ ;  /* 0x0000002c3f007224 */ /* 0x000fe200078e02ff */
[----:B------:R-:W-:Y:S01]  /*18f30*/  SHF.L.W.U32.HI R29, R26, 0x1, R37 ;  /* 0x000000011a1d7819 */ /* 0x000fe20000010e25 */
[----:B------:R-:W-:Y:S01]  /*18f40*/  IMAD.WIDE.U32.X R30, R45, R45, R30, P4 ;  /* 0x0000002d2d1e7225 */ /* 0x000fe200020e041e */
[----:B------:R-:W-:-:S02]  /*18f50*/  SEL R27, RZ, 0x1, P1 ;  /* 0x00000001ff1b7807 */ /* 0x000fc40000800000 */
[----:B------:R-:W-:Y:S01]  /*18f60*/  SEL R25, RZ, 0x1, !P0 ;  /* 0x00000001ff197807 */ /* 0x000fe20004000000 */
[-C--:B------:R-:W-:Y:S02]  /*18f70*/  IMAD R41, R62, R45.reuse, R0 ;  /* 0x0000002d3e297224 */ /* 0x080fe400078e0200 */
[----:B------:R-:W-:Y:S01]  /*18f80*/  IMAD.WIDE.U32.X R10, R61, R45, R10, P2 ;  /* 0x0000002d3d0a7225 */ /* 0x000fe200010e040a */
[----:B------:R-:W-:-:S03]  /*18f90*/  IADD3 R0, P2, PT, R39, R30, RZ ;  /* 0x0000001e27007210 */ /* 0x000fc60007f5e0ff */
[----:B------:R-:W-:Y:S01]  /*18fa0*/  IMAD.WIDE.U32 R8, R62, R44, R6 ;  /* 0x0000002c3e087225 */ /* 0x000fe200078e0006 */
[C---:B------:R-:W-:Y:S02]  /*18fb0*/  IADD3 R32, P5, PT, R0.reuse, R25, RZ ;  /* 0x0000001900207210 */ /* 0x040fe40007fbe0ff */
[----:B------:R-:W-:Y:S01]  /*18fc0*/  ISETP.LT.U32.AND P0, PT, R0, R39, PT ;  /* 0x000000270000720c */ /* 0x000fe20003f01070 */
[----:B------:R-:W-:Y:S01]  /*18fd0*/  IMAD.IADD R9, R9, 0x1, R41 ;  /* 0x0000000109097824 */ /* 0x000fe200078e0229 */
[C---:B------:R-:W-:Y:S01]  /*18fe0*/  IADD3 R28, P1, P6, R8.reuse, R10, R27 ;  /* 0x0000000a081c7210 */ /* 0x040fe20007e3e01b */
[----:B------:R-:W-:Y:S01]  /*18ff0*/  IMAD.X R30, R29, 0x1, R31, P2 ;  /* 0x000000011d1e7824 */ /* 0x000fe200010e061f */
[----:B------:R-:W-:Y:S01]  /*19000*/  ISETP.GE.U32.AND P2, PT, R8, R6, PT ;  /* 0x000000060800720c */ /* 0x000fe20003f46070 */
[----:B------:R-:W-:Y:S01]  /*19010*/  IMAD.WIDE.U32.X R26, R63, R45, R4, P3 ;  /* 0x0000002d3f1a7225 */ /* 0x000fe200018e0404 */
[----:B------:R-:W-:Y:S02]  /*19020*/  ISETP.GE.U32.AND P4, PT, R28, R8, PT ;  /* 0x000000081c00720c */ /* 0x000fe40003f86070 */
[----:B------:R-:W-:Y:S01]  /*19030*/  IADD3.X R41, PT, PT, R9, R11, RZ, P1, P6 ;  /* 0x0000000b09297210 */ /* 0x000fe20000fec4ff */
[----:B------:R-:W-:Y:S01]  /*19040*/  IMAD.WIDE.U32 R10, R54, R54, RZ ;  /* 0x00000036360a7225 */ /* 0x000fe200078e00ff */
[----:B------:R-:W-:-:S02]  /*19050*/  ISETP.GE.U32.AND P1, PT, R32, R0, PT ;  /* 0x000000002000720c */ /* 0x000fc40003f26070 */
[----:B------:R-:W-:Y:S01]  /*19060*/  ISETP.GE.U32.AND.EX P2, PT, R9, R7, PT, P2 ;  /* 0x000000070900720c */ /* 0x000fe20003f46120 */
[----:B------:R-:W-:Y:S01]  /*19070*/  IMAD.X R0, RZ, RZ, R30, P5 ;  /* 0x000000ffff007224 */ /* 0x000fe200028e061e */
[----:B------:R-:W-:Y:S01]  /*19080*/  ISETP.GE.U32.AND.EX P4, PT, R41, R9, PT, P4 ;  /* 0x000000092900720c */ /* 0x000fe20003f86140 */
[C---:B------:R-:W-:Y:S01]  /*19090*/  IMAD.WIDE.U32 R6, R61.reuse, R62, RZ ;  /* 0x0000003e3d067225 */ /* 0x040fe200078e00ff */
[----:B------:R-:W-:Y:S02]  /*190a0*/  SEL R10, RZ, 0x1, P2 ;  /* 0x00000001ff0a7807 */ /* 0x000fe40001000000 */
[----:B------:R-:W-:Y:S01]  /*190b0*/  ISETP.GE.U32.AND.EX P3, PT, R0, R30, PT, P1 ;  /* 0x0000001e0000720c */ /* 0x000fe20003f66110 */
[----:B------:R-:W-:Y:S01]  /*190c0*/  IMAD.WIDE.U32 R8, R61, R54, RZ ;  /* 0x000000363d087225 */ /* 0x000fe200078e00ff */
[----:B------:R-:W-:Y:S02]  /*190d0*/  SEL R5, RZ, 0x1, P4 ;  /* 0x00000001ff057807 */ /* 0x000fe40002000000 */
[----:B------:R-:W-:Y:S01]  /*190e0*/  ISETP.LT.U32.OR.EX P0, PT, R30, R29, !P3, P0 ;  /* 0x0000001d1e00720c */ /* 0x000fe20005f01500 */
[----:B------:R-:W-:Y:S01]  /*190f0*/  IMAD.WIDE.U32 R24, R54, R62, RZ ;  /* 0x0000003e36187225 */ /* 0x000fe200078e00ff */
[----:B------:R-:W-:-:S02]  /*19100*/  IADD3 R10, P3, P4, R5, R26, R10 ;  /* 0x0000001a050a7210 */ /* 0x000fc40007c7e00a */
[----:B------:R-:W-:Y:S01]  /*19110*/  SHF.L.W.U32.HI R24, R37, 0x1, R28 ;  /* 0x0000000125187819 */ /* 0x000fe20000010e1c */
[----:B------:R-:W-:Y:S01]  /*19120*/  IMAD.WIDE.U32 R6, P6, R63, R54, R6 ;  /* 0x000000363f067225 */ /* 0x000fe200078c0006 */
[----:B------:R-:W-:-:S03]  /*19130*/  SEL R37, RZ, 0x1, !P0 ;  /* 0x00000001ff257807 */ /* 0x000fc60004000000 */
[----:B------:R-:W-:Y:S01]  /*19140*/  IMAD.WIDE.U32 R8, P1, R54, R61, R8 ;  /* 0x0000003d36087225 */ /* 0x000fe20007820008 */
[----:B------:R-:W-:Y:S02]  /*19150*/  IADD3 RZ, P2, PT, R25, R6, RZ ;  /* 0x0000000619ff7210 */ /* 0x000fe40007f5e0ff */
[----:B------:R-:W-:Y:S01]  /*19160*/  SHF.L.W.U32.HI R25, R28, 0x1, R41 ;  /* 0x000000011c197819 */ /* 0x000fe20000010e29 */
[----:B------:R-:W-:Y:S01]  /*19170*/  IMAD.WIDE.U32 R4, R63, R62, RZ ;  /* 0x0000003e3f047225 */ /* 0x000fe200078e00ff */
[----:B------:R-:W-:Y:S02]  /*19180*/  IADD3 RZ, P5, PT, R11, R8, RZ ;  /* 0x000000080bff7210 */ /* 0x000fe40007fbe0ff */
[----:B------:R-:W-:Y:S01]  /*19190*/  IADD3.X R11, PT, PT, RZ, R27, RZ, P3, P4 ;  /* 0x0000001bff0b7210 */ /* 0x000fe20001fe84ff */
[----:B------:R-:W-:-:S04]  /*191a0*/  IMAD.WIDE.U32 R26, R62, R62, RZ ;  /* 0x0000003e3e1a7225 */ /* 0x000fc800078e00ff */
[----:B------:R-:W-:-:S04]  /*191b0*/  IMAD.WIDE.U32 R4, P4, R62, R63, R4 ;  /* 0x0000003f3e047225 */ /* 0x000fc80007880004 */
[----:B------:R-:W-:Y:S01]  /*191c0*/  IMAD.WIDE.U32 R30, R54, R54, R24 ;  /* 0x00000036361e7225 */ /* 0x000fe200078e0018 */
[----:B------:R-:W-:-:S03]  /*191d0*/  IADD3 RZ, P3, PT, R27, R4, RZ ;  /* 0x000000041bff7210 */ /* 0x000fc60007f7e0ff */
[----:B------:R-:W-:Y:S02]  /*191e0*/  IMAD R6, R63, R54, RZ ;  /* 0x000000363f067224 */ /* 0x000fe400078e02ff */
[----:B------:R-:W-:Y:S01]  /*191f0*/  IMAD.X R27, RZ, RZ, RZ, P6 ;  /* 0x000000ffff1b7224 */ /* 0x000fe200030e06ff */
[-C--:B------:R-:W-:Y:S01]  /*19200*/  IADD3 R37, P6, PT, R37, R30.reuse, RZ ;  /* 0x0000001e25257210 */ /* 0x080fe20007fde0ff */
[----:B------:R-:W-:Y:S02]  /*19210*/  IMAD R43, R62, R61, R6 ;  /* 0x0000003d3e2b7224 */ /* 0x000fe400078e0206 */
[----:B------:R-:W-:Y:S01]  /*19220*/  IMAD.IADD R6, R8, 0x1, R31 ;  /* 0x0000000108067824 */ /* 0x000fe200078e021f */
[----:B------:R-:W-:Y:S01]  /*19230*/  ISETP.GE.U32.AND P0, PT, R37, R30, PT ;  /* 0x0000001e2500720c */ /* 0x000fe20003f06070 */
[----:B------:R-:W-:-:S04]  /*19240*/  IMAD.WIDE.U32 R28, R62, R54, R10 ;  /* 0x000000363e1c7225 */ /* 0x000fc800078e000a */
[----:B------:R-:W-:Y:S01]  /*19250*/  IMAD.X R39, RZ, RZ, R6, P6 ;  /* 0x000000ffff277224 */ /* 0x000fe200030e0606 */
[----:B------:R-:W-:Y:S01]  /*19260*/  ISETP.LT.U32.AND P6, PT, R30, R24, PT ;  /* 0x000000181e00720c */ /* 0x000fe20003fc1070 */
[----:B------:R-:W-:Y:S01]  /*19270*/  IMAD.X R31, RZ, RZ, RZ, P1 ;  /* 0x000000ffff1f7224 */ /* 0x000fe200008e06ff */
[----:B------:R-:W-:Y:S01]  /*19280*/  ISETP.GE.U32.AND P1, PT, R28, R10, PT ;  /* 0x0000000a1c00720c */ /* 0x000fe20003f26070 */
[----:B------:R-:W-:Y:S01]  /*19290*/  IMAD.MOV.U32 R30, RZ, RZ, R9 ;  /* 0x000000ffff1e7224 */ /* 0x000fe200078e0009 */
[----:B------:R-:W-:Y:S01]  /*192a0*/  ISETP.GE.U32.AND.EX P0, PT, R39, R6, PT, P0 ;  /* 0x000000062700720c */ /* 0x000fe20003f06100 */
[----:B------:R-:W-:Y:S01]  /*192b0*/  IMAD.IADD R29, R29, 0x1, R43 ;  /* 0x000000011d1d7824 */ /* 0x000fe200078e022b */
[----:B------:R-:W-:Y:S01]  /*192c0*/  SHF.L.W.U32.HI R9, R41, 0x1, R28 ;  /* 0x0000000129097819 */ /* 0x000fe20000010e1c */
[----:B------:R-:W-:Y:S01]  /*192d0*/  IMAD.WIDE.U32.X R30, R61, R61, R30, P5 ;  /* 0x0000003d3d1e7225 */ /* 0x000fe200028e041e */
[----:B------:R-:W-:Y:S02]  /*192e0*/  ISETP.LT.U32.OR.EX P0, PT, R6, R25, !P0, P6 ;  /* 0x000000190600720c */ /* 0x000fe40004701560 */
[----:B------:R-:W-:Y:S01]  /*192f0*/  ISETP.GE.U32.AND.EX P1, PT, R29, R11, PT, P1 ;  /* 0x0000000b1d00720c */ /* 0x000fe20003f26110 */
[----:B------:R-:W-:Y:S01]  /*19300*/  IMAD.MOV.U32 R26, RZ, RZ, R7 ;  /* 0x000000ffff1a7224 */ /* 0x000fe200078e0007 */
[----:B------:R-:W-:Y:S01]  /*19310*/  SHF.L.W.U32.HI R25, R28, 0x1, R29 ;  /* 0x000000011c197819 */ /* 0x000fe20000010e1d */
[----:B------:R-:W-:Y:S01]  /*19320*/  IMAD.WIDE.U32 R10, R39, 0x3d1, RZ ;  /* 0x000003d1270a7825 */ /* 0x000fe200078e00ff */
[----:B------:R-:W-:-:S02]  /*19330*/  IADD3 R8, P5, PT, R9, R30, RZ ;  /* 0x0000001e09087210 */ /* 0x000fc40007fbe0ff */
[----:B------:R-:W-:Y:S01]  /*19340*/  SEL R47, RZ, 0x1, !P0 ;  /* 0x00000001ff2f7807 */ /* 0x000fe20004000000 */
[----:B------:R-:W-:Y:S01]  /*19350*/  IMAD.WIDE.U32.X R26, R63, R61, R26, P2 ;  /* 0x0000003d3f1a7225 */ /* 0x000fe200010e041a */
[----:B------:R-:W-:Y:S02]  /*19360*/  SEL R43, RZ, 0x1, P1 ;  /* 0x00000001ff2b7807 */ /* 0x000fe40000800000 */
[----:B------:R-:W-:Y:S01]  /*19370*/  IADD3 R47, P0, PT, R8, R47, RZ ;  /* 0x0000002f082f7210 */ /* 0x000fe20007f1e0ff */
[----:B------:R-:W-:Y:S01]  /*19380*/  IMAD.X R24, R25, 0x1, R31, P5 ;  /* 0x0000000119187824 */ /* 0x000fe200028e061f */
[----:B------:R-:W-:Y:S01]  /*19390*/  IADD3 R26, P1, PT, R43, R26, RZ ;  /* 0x0000001a2b1a7210 */ /* 0x000fe20007f3e0ff */
[----:B------:R-:W-:-:S04]  /*193a0*/  IMAD.WIDE.U32 R6, R37, 0x3d1, RZ ;  /* 0x000003d125067825 */ /* 0x000fc800078e00ff */
        /* <DEDUP_REMOVED lines=10> */
[----:B------:R-:W-:Y:S01]  /*19450*/  IMAD.X R37, R36, 0x1, R37, P2 ;  /* 0x0000000124257824 */ /* 0x000fe200010e0625 */
[----:B------:R-:W-:Y:S01]  /*19460*/  SHF.L.W.U32.HI R8, R29, 0x1, R26 ;  /* 0x000000011d087819 */ /* 0x000fe20000010e1a */
[----:B------:R-:W-:Y:S01]  /*19470*/  IMAD.WIDE.U32 R28, R47, 0x3d1, RZ ;  /* 0x000003d12f1c7825 */ /* 0x000fe200078e00ff */
[----:B------:R-:W-:-:S02]  /*19480*/  SHF.L.W.U32.HI R9, R26, 0x1, R30 ;  /* 0x000000011a097819 */ /* 0x000fc40000010e1e */
[----:B------:R-:W-:Y:S01]  /*19490*/  ISETP.LT.U32.OR.EX P0, PT, R24, R25, !P0, P4 ;  /* 0x000000191800720c */ /* 0x000fe20004701540 */
[----:B------:R-:W-:Y:S01]  /*194a0*/  IMAD.MOV.U32 R26, RZ, RZ, R11 ;  /* 0x000000ffff1a7224 */ /* 0x000fe200078e000b */
[----:B------:R-:W-:Y:S01]  /*194b0*/  ISETP.GE.U32.AND P1, PT, R41, R6, PT ;  /* 0x000000062900720c */ /* 0x000fe20003f26070 */
[----:B------:R-:W-:Y:S01]  /*194c0*/  IMAD.WIDE.U32 R10, R31, 0x3d1, RZ ;  /* 0x000003d11f0a7825 */ /* 0x000fe200078e00ff */
[----:B------:R-:W-:Y:S02]  /*194d0*/  SEL R43, RZ, 0x1, !P0 ;  /* 0x00000001ff2b7807 */ /* 0x000fe40004000000 */
[----:B------:R-:W-:Y:S01]  /*194e0*/  ISETP.GE.U32.AND.EX P1, PT, R37, R36, PT, P1 ;  /* 0x000000242500720c */ /* 0x000fe20003f26110 */
[----:B------:R-:W-:Y:S01]  /*194f0*/  IMAD.WIDE.U32 R24, R62, R62, R8 ;  /* 0x0000003e3e187225 */ /* 0x000fe200078e0008 */
[----:B------:R-:W-:-:S03]  /*19500*/  SHF.R.U32.HI R30, RZ, 0x1f, R30 ;  /* 0x0000001fff1e7819 */ /* 0x000fc6000001161e */
[----:B------:R-:W-:Y:S01]  /*19510*/  IMAD.WIDE.U32.X R26, RZ, R39, R26, P5 ;  /* 0x00000027ff1a7225 */ /* 0x000fe200028e041a */
[----:B------:R-:W-:-:S03]  /*19520*/  IADD3 R43, P0, PT, R43, R24, RZ ;  /* 0x000000182b2b7210 */ /* 0x000fc60007f1e0ff */
[----:B------:R-:W-:Y:S01]  /*19530*/  IMAD.WIDE.U32 R10, P6, RZ, R47, R10 ;  /* 0x0000002fff0a7225 */ /* 0x000fe200078c000a */
[----:B------:R-:W-:-:S03]  /*19540*/  ISETP.GE.U32.AND P2, PT, R43, R24, PT ;  /* 0x000000182b00720c */ /* 0x000fc60003f46070 */
[----:B------:R-:W-:Y:S01]  /*19550*/  IMAD.IADD R38, R4, 0x1, R25 ;  /* 0x0000000104267824 */ /* 0x000fe200078e0219 */
[----:B------:R-:W-:Y:S01]  /*19560*/  IADD3 R4, P5, PT, R26, R28, RZ ;  /* 0x0000001c1a047210 */ /* 0x000fe20007fbe0ff */
[----:B------:R-:W-:Y:S01]  /*19570*/  IMAD.MOV.U32 R6, RZ, RZ, R5 ;  /* 0x000000ffff067224 */ /* 0x000fe200078e0005 */
[----:B------:R-:W-:Y:S01]  /*19580*/  IADD3 R25, P4, PT, R29, R10, RZ ;  /* 0x0000000a1d197210 */ /* 0x000fe20007f9e0ff */
[----:B------:R-:W-:Y:S01]  /*19590*/  IMAD.X R29, RZ, RZ, R38, P0 ;  /* 0x000000ffff1d7224 */ /* 0x000fe200000e0626 */
[----:B------:R-:W-:Y:S01]  /*195a0*/  SEL R26, RZ, 0x1, P1 ;  /* 0x00000001ff1a7807 */ /* 0x000fe20000800000 */
[----:B------:R-:W-:Y:S01]  /*195b0*/  IMAD.X R5, RZ, RZ, RZ, P6 ;  /* 0x000000ffff057224 */ /* 0x000fe200030e06ff */
[----:B------:R-:W-:Y:S01]  /*195c0*/  ISETP.LT.U32.AND P0, PT, R24, R8, PT ;  /* 0x000000081800720c */ /* 0x000fe20003f01070 */
[----:B------:R-:W-:Y:S01]  /*195d0*/  IMAD.X R36, R25, 0x1, R27, P5 ;  /* 0x0000000119247824 */ /* 0x000fe200028e061b */
[----:B------:R-:W-:Y:S01]  /*195e0*/  IADD3 R39, P5, PT, R4, R39, RZ ;  /* 0x0000002704277210 */ /* 0x000fe20007fbe0ff */
[----:B------:R-:W-:Y:S01]  /*195f0*/  IMAD.WIDE.U32.X R6, R63, R63, R6, P3 ;  /* 0x0000003f3f067225 */ /* 0x000fe200018e0406 */
[----:B------:R-:W-:-:S02]  /*19600*/  ISETP.GE.U32.AND.EX P2, PT, R29, R38, PT, P2 ;  /* 0x000000261d00720c */ /* 0x000fc40003f46120 */
[C---:B------:R-:W-:Y:S01]  /*19610*/  IADD3 R26, P6, PT, R39.reuse, R26, RZ ;  /* 0x0000001a271a7210 */ /* 0x040fe20007fde0ff */
[----:B------:R-:W-:Y:S01]  /*19620*/  IMAD.X R47, R36, 0x1, R47, P5 ;  /* 0x00000001242f7824 */ /* 0x000fe200028e062f */
[----:B------:R-:W-:Y:S02]  /*19630*/  ISETP.GE.U32.AND P1, PT, R4, R28, PT ;  /* 0x0000001c0400720c */ /* 0x000fe40003f26070 */
[----:B------:R-:W-:Y:S01]  /*19640*/  ISETP.LT.U32.OR.EX P0, PT, R38, R9, !P2, P0 ;  /* 0x000000092600720c */ /* 0x000fe20005701500 */
[----:B------:R-:W-:Y:S01]  /*19650*/  IMAD.X R28, RZ, RZ, R47, P6 ;  /* 0x000000ffff1c7224 */ /* 0x000fe200030e062f */
[----:B------:R-:W-:Y:S01]  /*19660*/  ISETP.LT.U32.AND P2, PT, R39, R4, PT ;  /* 0x000000042700720c */ /* 0x000fe20003f41070 */
[----:B------:R-:W-:Y:S01]  /*19670*/  IMAD.MOV.U32 R4, RZ, RZ, R11 ;  /* 0x000000ffff047224 */ /* 0x000fe200078e000b */
[----:B------:R-:W-:Y:S01]  /*19680*/  ISETP.GE.U32.AND.EX P1, PT, R36, R25, PT, P1 ;  /* 0x000000192400720c */ /* 0x000fe20003f26110 */
[----:B------:R-:W-:Y:S01]  /*19690*/  IMAD.WIDE.U32 R10, R29, 0x3d1, RZ ;  /* 0x000003d11d0a7825 */ /* 0x000fe200078e00ff */
[----:B------:R-:W-:-:S02]  /*196a0*/  ISETP.GE.U32.AND P3, PT, R26, R39, PT ;  /* 0x000000271a00720c */ /* 0x000fc40003f66070 */
[----:B------:R-:W-:Y:S01]  /*196b0*/  SEL R39, RZ, 0x1, P1 ;  /* 0x00000001ff277807 */ /* 0x000fe20000800000 */
[----:B------:R-:W-:Y:S01]  /*196c0*/  IMAD.WIDE.U32.X R8, RZ, R31, R4, P4 ;  /* 0x0000001fff087225 */ /* 0x000fe200020e0404 */
[----:B------:R-:W-:-:S03]  /*196d0*/  ISETP.GE.U32.AND.EX P3, PT, R28, R47, PT, P3 ;  /* 0x0000002f1c00720c */ /* 0x000fc60003f66130 */
[----:B------:R-:W-:-:S04]  /*196e0*/  IMAD.WIDE.U32 R4, R43, 0x3d1, RZ ;  /* 0x000003d12b047825 */ /* 0x000fc800078e00ff */
[----:B------:R-:W-:Y:S01]  /*196f0*/  IMAD.WIDE.U32 R24, P1, RZ, R43, R10 ;  /* 0x0000002bff187225 */ /* 0x000fe2000782000a */
[----:B------:R-:W-:Y:S02]  /*19700*/  SEL R11, RZ, 0x1, !P0 ;  /* 0x00000001ff0b7807 */ /* 0x000fe40004000000 */
[----:B------:R-:W-:Y:S01]  /*19710*/  ISETP.LT.U32.OR.EX P0, PT, R47, R36, !P3, P2 ;  /* 0x000000242f00720c */ /* 0x000fe20005f01520 */
[----:B------:R-:W-:Y:S01]  /*19720*/  IMAD.MOV.U32 R10, RZ, RZ, R25 ;  /* 0x000000ffff0a7224 */ /* 0x000fe200078e0019 */
[----:B------:R-:W-:Y:S02]  /*19730*/  IADD3 R39, P5, P3, R4, R8, R39 ;  /* 0x0000000804277210 */ /* 0x000fe40007bbe027 */
[----:B------:R-:W-:Y:S02]  /*19740*/  IADD3 R5, P6, PT, R5, R24, RZ ;  /* 0x0000001805057210 */ /* 0x000fe40007fde0ff */
[----:B------:R-:W-:Y:S01]  /*19750*/  IADD3 R30, P4, P2, R11, R30, R6 ;  /* 0x0000001e0b1e7210 */ /* 0x000fe20007a9e006 */
[----:B------:R-:W-:Y:S01]  /*19760*/  IMAD.X R11, RZ, RZ, RZ, P1 ;  /* 0x000000ffff0b7224 */ /* 0x000fe200008e06ff */
        /* <DEDUP_REMOVED lines=95> */
.L_x_511:
[----:B------:R-:W-:Y:S01]  /*19d60*/  IMAD.MOV.U32 R36, RZ, RZ, R41 ;  /* 0x000000ffff247224 */ /* 0x000fe200078e0029 */
[----:B------:R-:W-:Y:S01]  /*19d70*/  IADD3 R35, P1, PT, R26, R35, RZ ;  /* 0x000000231a237210 */ /* 0x000fe20007f3e0ff */
[----:B0-----:R-:W0:Y:S02]  /*19d80*/  LDCU.64 UR8, c[0x3][0x18] ;  /* 0x00c00300ff0877ac */ /* 0x001e240008000a00 */
[----:B------:R-:W-:Y:S01]  /*19d90*/  IMAD.WIDE.U32 R4, R58, R58, R36 ;  /* 0x0000003a3a047225 */ /* 0x000fe200078e0024 */
[----:B------:R-:W-:-:S03]  /*19da0*/  UMOV UR4, URZ ;  /* 0x000000ff00047c82 */ /* 0x000fc60008000000 */
        /* <DEDUP_REMOVED lines=45> */
[----:B-1----:R-:W0:Y:S01]  /*1a080*/  LDCU.128 UR12, c[0x3][URZ] ;  /* 0x00c00000ff0c77ac */ /* 0x002e220008000c00 */
        /* <DEDUP_REMOVED lines=10> */
.L_x_512:
[----:B------:R-:W0:Y:S01]  /*1a130*/  LDC.64 R4, c[0x3][RZ] ;  /* 0x00c00000ff047b82 */ /* 0x000e220000000a00 */
[----:B------:R-:W-:-:S07]  /*1a140*/  ISETP.LT.U32.AND P4, PT, R60, UR8, PT ;  /* 0x000000083c007c0c */ /* 0x000fce000bf81070 */
[----:B------:R-:W2:Y:S08]  /*1a150*/  LDC.64 R8, c[0x3][0x8] ;  /* 0x00c00200ff087b82 */ /* 0x000eb00000000a00 */
[----:B------:R-:W3:Y:S01]  /*1a160*/  LDC.64 R6, c[0x3][0x10] ;  /* 0x00c00400ff067b82 */ /* 0x000ee20000000a00 */
[----:B0-----:R-:W-:-:S04]  /*1a170*/  ISETP.GE.U32.AND P0, PT, R51, R4, PT ;  /* 0x000000043300720c */ /* 0x001fc80003f06070 */
[----:B------:R-:W-:Y:S02]  /*1a180*/  ISETP.GE.U32.AND.EX P0, PT, R68, R5, PT, P0 ;  /* 0x000000054400720c */ /* 0x000fe40003f06100 */
[CC--:B--2---:R-:W-:Y:S02]  /*1a190*/  IADD3 R27, P1, PT, R67.reuse, -R8.reuse, RZ ;  /* 0x80000008431b7210 */ /* 0x0c4fe40007f3e0ff */
        /* <DEDUP_REMOVED lines=55> */
.L_x_514:
        /* <DEDUP_REMOVED lines=57> */
.L_x_515:
        /* <DEDUP_REMOVED lines=27> */
.L_x_513:
        /* <DEDUP_REMOVED lines=27> */
[----:B------:R-:W-:Y:S01]  /*1ac00*/  IMAD.WIDE.U32 R4, P2, R51, R61, R4 ;  /* 0x0000003d33047225 */ /* 0x000fe20007840004 */
[----:B------:R-:W-:-:S03]  /*1ac10*/  IADD3 R34, P0, P5, R26, R28, R35 ;  /* 0x0000001c1a227210 */ /* 0x000fc60007d1e023 */
[----:B------:R-:W-:Y:S02]  /*1ac20*/  IMAD.IADD R23, R27, 0x1, R7 ;  /* 0x000000011b177824 */ /* 0x000fe400078e0207 */
[----:B------:R-:W-:-:S03]  /*1ac30*/  IMAD.WIDE.U32 R8, R51, R54, RZ ;  /* 0x0000003633087225 */ /* 0x000fc600078e00ff */
[----:B------:R-:W-:Y:S01]  /*1ac40*/  IADD3.X R35, PT, PT, R23, R29, RZ, P0, P5 ;  /* 0x0000001d17237210 */ /* 0x000fe200007ea4ff */
        /* <DEDUP_REMOVED lines=8> */
[----:B------:R-:W-:-:S04]  /*1acd0*/  IMAD.WIDE.U32 R24, R51, R62, RZ ;  /* 0x0000003e33187225 */ /* 0x000fc800078e00ff */
[----:B------:R-:W-:-:S04]  /*1ace0*/  IMAD.WIDE.U32 R8, P1, R51, R63, R8 ;  /* 0x0000003f33087225 */ /* 0x000fc80007820008 */
[----:B------:R-:W-:Y:S01]  /*1acf0*/  IMAD.WIDE.U32 R4, R66, R58, RZ ;  /* 0x0000003a42047225 */ /* 0x000fe200078e00ff */
[----:B------:R-:W-:-:S03]  /*1ad00*/  IADD3 RZ, P4, PT, R25, R8, RZ ;  /* 0x0000000819ff7210 */ /* 0x000fc60007f9e0ff */
[----:B------:R-:W-:-:S04]  /*1ad10*/  IMAD.WIDE.U32 R28, R62, R51, RZ ;  /* 0x000000333e1c7225 */ /* 0x000fc800078e00ff */
[----:B------:R-:W-:Y:S02]  /*1ad20*/  IMAD R23, R68, R62, R23 ;  /* 0x0000003e44177224 */ /* 0x000fe400078e0217 */
[----:B------:R-:W-:Y:S01]  /*1ad30*/  IMAD R37, R66, R58, R31 ;  /* 0x0000003a42257224 */ /* 0x000fe200078e021f */
[----:B------:R-:W-:Y:S01]  /*1ad40*/  SEL R31, RZ, 0x1, P2 ;  /* 0x00000001ff1f7807 */ /* 0x000fe20001000000 */
[----:B------:R-:W-:-:S04]  /*1ad50*/  IMAD.WIDE.U32.X R26, R68, R61, R26, P3 ;  /* 0x0000003d441a7225 */ /* 0x000fc800018e041a */
[----:B------:R-:W-:Y:S01]  /*1ad60*/  IMAD.WIDE.U32 R6, R67, R58, R10 ;  /* 0x0000003a43067225 */ /* 0x000fe200078e000a */
[----:B------:R-:W-:-:S03]  /*1ad70*/  IADD3 R30, P2, P3, R28, R26, R31 ;  /* 0x0000001a1c1e7210 */ /* 0x000fc60007b5e01f */
[----:B------:R-:W-:Y:S01]  /*1ad80*/  IMAD.IADD R52, R29, 0x1, R23 ;  /* 0x000000011d347824 */ /* 0x000fe200078e0217 */
[----:B------:R-:W-:Y:S01]  /*1ad90*/  ISETP.GE.U32.AND P0, PT, R6, R10, PT ;  /* 0x0000000a0600720c */ /* 0x000fe20003f06070 */
[----:B------:R-:W-:-:S03]  /*1ada0*/  IMAD.WIDE.U32 R24, R67, R58, RZ ;  /* 0x0000003a43187225 */ /* 0x000fc600078e00ff */
[----:B------:R-:W-:Y:S01]  /*1adb0*/  IADD3.X R31, PT, PT, R52, R27, RZ, P2, P3 ;  /* 0x0000001b341f7210 */ /* 0x000fe200017e64ff */
        /* <DEDUP_REMOVED lines=56> */
[----:B------:R-:W-:Y:S01]  /*1b140*/  IMAD R9, R61, R67, RZ ;  /* 0x000000433d097224 */ /* 0x000fe200078e02ff */
[----:B------:R-:W-:Y:S01]  /*1b150*/  IADD3 R32, P0, PT, R43, R38, RZ ;  /* 0x000000262b207210 */ /* 0x000fe20007f1e0ff */
[----:B------:R-:W-:Y:S01]  /*1b160*/  IMAD.WIDE.U32 R36, R67, R54, R30 ;  /* 0x0000003643247225 */ /* 0x000fe200078e001e */
[----:B------:R-:W-:-:S03]  /*1b170*/  IADD3 R41, P1, P2, R41, R34, R0 ;  /* 0x0000002229297210 */ /* 0x000fc60007a3e000 */
[----:B------:R-:W-:Y:S02]  /*1b180*/  IMAD.MOV.U32 R26, RZ, RZ, R33 ;  /* 0x000000ffff1a7224 */ /* 0x000fe400078e0021 */
[----:B------:R-:W-:Y:S01]  /*1b190*/  IMAD.X R33, RZ, RZ, R39, P0 ;  /* 0x000000ffff217224 */ /* 0x000fe200000e0627 */
[----:B------:R-:W-:Y:S01]  /*1b1a0*/  ISETP.GE.U32.AND P0, PT, R36, R30, PT ;  /* 0x0000001e2400720c */ /* 0x000fe20003f06070 */
[----:B------:R-:W-:Y:S01]  /*1b1b0*/  IMAD R43, R59, R65, RZ ;  /* 0x000000413b2b7224 */ /* 0x000fe200078e02ff */
[----:B------:R-:W-:Y:S01]  /*1b1c0*/  IADD3.X R30, PT, PT, RZ, R35, RZ, P1, P2 ;  /* 0x00000023ff1e7210 */ /* 0x000fe20000fe44ff */
[----:B------:R-:W-:Y:S01]  /*1b1d0*/  IMAD R39, R66, R54, R9 ;  /* 0x0000003642277224 */ /* 0x000fe200078e0209 */
[----:B------:R-:W-:Y:S01]  /*1b1e0*/  IADD3 R34, P2, PT, R41, R36, RZ ;  /* 0x0000002429227210 */ /* 0x000fe20007f5e0ff */
[----:B------:R-:W-:-:S04]  /*1b1f0*/  IMAD.WIDE.U32 R8, R65, R58, R24 ;  /* 0x0000003a41087225 */ /* 0x000fc800078e0018 */
[----:B------:R-:W-:Y:S01]  /*1b200*/  IMAD R43, R64, R58, R43 ;  /* 0x0000003a402b7224 */ /* 0x000fe200078e022b */
[----:B------:R-:W-:Y:S01]  /*1b210*/  ISETP.GE.U32.AND P1, PT, R8, R24, PT ;  /* 0x000000180800720c */ /* 0x000fe20003f26070 */
[----:B------:R-:W-:Y:S02]  /*1b220*/  IMAD.IADD R37, R37, 0x1, R39 ;  /* 0x0000000125257824 */ /* 0x000fe400078e0227 */
[----:B------:R-:W-:Y:S02]  /*1b230*/  IMAD.IADD R0, R9, 0x1, R43 ;  /* 0x0000000109007824 */ /* 0x000fe400078e022b */
[C---:B------:R-:W-:Y:S01]  /*1b240*/  IMAD.X R35, R37.reuse, 0x1, R30, P2 ;  /* 0x0000000125237824 */ /* 0x040fe200010e061e */
[----:B------:R-:W-:Y:S01]  /*1b250*/  ISETP.GE.U32.AND P2, PT, R34, R36, PT ;  /* 0x000000242200720c */ /* 0x000fe20003f46070 */
[----:B------:R-:W-:Y:S01]  /*1b260*/  IMAD.WIDE.U32.X R28, R66, R61, R28, P5 ;  /* 0x0000003d421c7225 */ /* 0x000fe200028e041c */
[----:B------:R-:W-:Y:S02]  /*1b270*/  ISETP.GE.U32.AND.EX P1, PT, R0, R25, PT, P1 ;  /* 0x000000190000720c */ /* 0x000fe40003f26110 */
[----:B------:R-:W-:Y:S01]  /*1b280*/  ISETP.GE.U32.AND.EX P0, PT, R37, R31, PT, P0 ;  /* 0x0000001f2500720c */ /* 0x000fe20003f06100 */
[----:B------:R-:W-:Y:S01]  /*1b290*/  IMAD R25, R45, R65, RZ ;  /* 0x000000412d197224 */ /* 0x000fe200078e02ff */
[----:B------:R-:W-:Y:S01]  /*1b2a0*/  ISETP.GE.U32.AND.EX P2, PT, R35, R37, PT, P2 ;  /* 0x000000252300720c */ /* 0x000fe20003f46120 */
[----:B------:R-:W-:Y:S01]  /*1b2b0*/  IMAD.WIDE.U32 R36, R65, R44, R34 ;  /* 0x0000002c41247225 */ /* 0x000fe200078e0022 */
[----:B------:R-:W-:-:S02]  /*1b2c0*/  SEL R24, RZ, 0x1, P0 ;  /* 0x00000001ff187807 */ /* 0x000fc40000000000 */
[----:B------:R-:W-:Y:S01]  /*1b2d0*/  SEL R39, RZ, 0x1, P2 ;  /* 0x00000001ff277807 */ /* 0x000fe20001000000 */
[C---:B------:R-:W-:Y:S01]  /*1b2e0*/  IMAD R43, R64.reuse, R44, R25 ;  /* 0x0000002c402b7224 */ /* 0x040fe200078e0219 */
[----:B------:R-:W-:Y:S01]  /*1b2f0*/  SEL R25, RZ, 0x1, P1 ;  /* 0x00000001ff197807 */ /* 0x000fe20000800000 */
        /* <DEDUP_REMOVED lines=11> */
[----:B------:R-:W-:Y:S01]  /*1b3b0*/  IMAD.WIDE.U32.X R10, R64, R45, R10, P4 ;  /* 0x0000002d400a7225 */ /* 0x000fe200020e040a */
[----:B------:R-:W-:-:S02]  /*1b3c0*/  IADD3.X R25, PT, PT, R37, R27, RZ, P1, P2 ;  /* 0x0000001b25197210 */ /* 0x000fc40000fe44ff */
[----:B------:R-:W-:Y:S01]  /*1b3d0*/  ISETP.GE.U32.AND P1, PT, R24, R36, PT ;  /* 0x000000241800720c */ /* 0x000fe20003f26070 */
[----:B------:R-:W-:Y:S01]  /*1b3e0*/  IMAD.IADD R27, R31, 0x1, R41 ;  /* 0x000000011f1b7824 */ /* 0x000fe200078e0229 */
[----:B------:R-:W-:Y:S01]  /*1b3f0*/  ISETP.GE.U32.AND.EX P5, PT, R37, R35, PT, P5 ;  /* 0x000000232500720c */ /* 0x000fe20003fa6150 */
[----:B------:R-:W-:Y:S01]  /*1b400*/  IMAD.WIDE.U32 R56, R64, R54, RZ ;  /* 0x0000003640387225 */ /* 0x000fe200078e00ff */
[----:B------:R-:W-:Y:S02]  /*1b410*/  ISETP.GE.U32.AND.EX P1, PT, R25, R37, PT, P1 ;  /* 0x000000251900720c */ /* 0x000fe40003f26110 */
[----:B------:R-:W-:Y:S01]  /*1b420*/  ISETP.GE.U32.AND P2, PT, R28, R30, PT ;  /* 0x0000001e1c00720c */ /* 0x000fe20003f46070 */
[----:B------:R-:W-:Y:S01]  /*1b430*/  IMAD.X R29, R27, 0x1, R26, P6 ;  /* 0x000000011b1d7824 */ /* 0x000fe200030e061a */
[----:B------:R-:W-:Y:S01]  /*1b440*/  SEL R26, RZ, 0x1, P5 ;  /* 0x00000001ff1a7807 */ /* 0x000fe20002800000 */
[----:B------:R-:W-:Y:S01]  /*1b450*/  IMAD R37, R61, R65, RZ ;  /* 0x000000413d257224 */ /* 0x000fe200078e02ff */
[----:B------:R-:W-:Y:S01]  /*1b460*/  SEL R35, RZ, 0x1, P1 ;  /* 0x00000001ff237807 */ /* 0x000fe20000800000 */
[----:B------:R-:W-:Y:S01]  /*1b470*/  IMAD.WIDE.U32.X R4, R66, R63, R4, P3 ;  /* 0x0000003f42047225 */ /* 0x000fe200018e0404 */
[----:B------:R-:W-:-:S02]  /*1b480*/  ISETP.GE.U32.AND.EX P1, PT, R27, R33, PT, P0 ;  /* 0x000000211b00720c */ /* 0x000fc40003f26100 */
[----:B------:R-:W-:Y:S01]  /*1b490*/  ISETP.GE.U32.AND.EX P2, PT, R29, R27, PT, P2 ;  /* 0x0000001b1d00720c */ /* 0x000fe20003f46120 */
[----:B------:R-:W-:Y:S01]  /*1b4a0*/  IMAD.WIDE.U32 R32, R65, R54, R28 ;  /* 0x0000003641207225 */ /* 0x000fe200078e001c */
[----:B------:R-:W-:Y:S02]  /*1b4b0*/  IADD3 R35, P4, P5, R35, R10, R26 ;  /* 0x0000000a23237210 */ /* 0x000fe40007d9e01a */
[----:B------:R-:W-:Y:S01]  /*1b4c0*/  SEL R10, RZ, 0x1, P1 ;  /* 0x00000001ff0a7807 */ /* 0x000fe20000800000 */
[-C--:B------:R-:W-:Y:S01]  /*1b4d0*/  IMAD R37, R64, R54.reuse, R37 ;  /* 0x0000003640257224 */ /* 0x080fe200078e0225 */
[----:B------:R-:W-:Y:S01]  /*1b4e0*/  SEL R31, RZ, 0x1, P2 ;  /* 0x00000001ff1f7807 */ /* 0x000fe20001000000 */
[----:B------:R-:W-:Y:S01]  /*1b4f0*/  IMAD.WIDE.U32 R26, R65, R54, RZ ;  /* 0x00000036411a7225 */ /* 0x000fe200078e00ff */
[----:B------:R-:W-:Y:S02]  /*1b500*/  IADD3.X R34, PT, PT, RZ, R11, RZ, P4, P5 ;  /* 0x0000000bff227210 */ /* 0x000fe400027ea4ff */
[----:B------:R-:W-:Y:S01]  /*1b510*/  IADD3 R10, P2, P6, R31, R4, R10 ;  /* 0x000000041f0a7210 */ /* 0x000fe20007e5e00a */
[----:B------:R-:W-:Y:S01]  /*1b520*/  IMAD.WIDE.U32 R56, P0, R65, R61, R56 ;  /* 0x0000003d41387225 */ /* 0x000fe20007800038 */
[----:B------:R-:W-:-:S02]  /*1b530*/  ISETP.GE.U32.AND P1, PT, R32, R28, PT ;  /* 0x0000001c2000720c */ /* 0x000fc40003f26070 */
[----:B------:R-:W-:Y:S01]  /*1b540*/  IADD3 R4, P5, PT, R35, R32, RZ ;  /* 0x0000002023047210 */ /* 0x000fe20007fbe0ff */
[----:B------:R-:W-:Y:S01]  /*1b550*/  IMAD.WIDE.U32 R46, R64, R62, RZ ;  /* 0x0000003e402e7225 */ /* 0x000fe200078e00ff */
[----:B------:R-:W-:Y:S02]  /*1b560*/  IADD3 RZ, P3, PT, R27, R56, RZ ;  /* 0x000000381bff7210 */ /* 0x000fe40007f7e0ff */
[----:B------:R-:W-:Y:S01]  /*1b570*/  IADD3.X R11, PT, PT, RZ, R5, RZ, P2, P6 ;  /* 0x00000005ff0b7210 */ /* 0x000fe200017ec4ff */
        /* <DEDUP_REMOVED lines=30> */
[----:B------:R-:W-:Y:S01]  /*1b760*/  IMAD.X R43, RZ, RZ, RZ, P0 ;  /* 0x000000ffff2b7224 */ /* 0x000fe200000e06ff */
[----:B------:R-:W-:Y:S01]  /*1b770*/  IADD3 RZ, P0, PT, R29, R36, RZ ;  /* 0x000000241dff7210 */ /* 0x000fe20007f1e0ff */
[----:B------:R-:W-:Y:S02]  /*1b780*/  IMAD.MOV.U32 R52, RZ, RZ, R57 ;  /* 0x000000ffff347224 */ /* 0x000fe400078e0039 */
[----:B------:R-:W-:-:S04]  /*1b790*/  IMAD.WIDE.U32 R28, R60, R58, R24 ;  /* 0x0000003a3c1c7225 */ /* 0x000fc800078e0018 */
[----:B------:R-:W-:Y:S02]  /*1b7a0*/  IMAD R57, R55, R58, R30 ;  /* 0x0000003a37397224 */ /* 0x000fe400078e021e */
[----:B------:R-:W-:Y:S02]  /*1b7b0*/  IMAD.MOV.U32 R34, RZ, RZ, R47 ;  /* 0x000000ffff227224 */ /* 0x000fe400078e002f */
[----:B------:R-:W-:Y:S02]  /*1b7c0*/  IMAD.MOV.U32 R38, RZ, RZ, R27 ;  /* 0x000000ffff267224 */ /* 0x000fe400078e001b */
[----:B------:R-:W-:Y:S01]  /*1b7d0*/  IMAD.X R47, RZ, RZ, RZ, P6 ;  /* 0x000000ffff2f7224 */ /* 0x000fe200030e06ff */
[----:B------:R-:W-:Y:S01]  /*1b7e0*/  ISETP.GE.U32.AND P6, PT, R28, R24, PT ;  /* 0x000000181c00720c */ /* 0x000fe20003fc6070 */
[----:B------:R-:W-:Y:S02]  /*1b7f0*/  IMAD.IADD R27, R29, 0x1, R57 ;  /* 0x000000011d1b7824 */ /* 0x000fe400078e0239 */
[----:B------:R-:W-:-:S02]  /*1b800*/  IMAD R24, R45, R60, RZ ;  /* 0x0000003c2d187224 */ /* 0x000fc400078e02ff */
[----:B------:R-:W-:Y:S01]  /*1b810*/  IMAD.WIDE.U32.X R52, R64, R61, R52, P3 ;  /* 0x0000003d40347225 */ /* 0x000fe200018e0434 */
[----:B------:R-:W-:-:S03]  /*1b820*/  ISETP.GE.U32.AND.EX P6, PT, R27, R25, PT, P6 ;  /* 0x000000191b00720c */ /* 0x000fc60003fc6160 */
[----:B------:R-:W-:Y:S02]  /*1b830*/  IMAD.MOV.U32 R46, RZ, RZ, R37 ;  /* 0x000000ffff2e7224 */ /* 0x000fe400078e0025 */
[C---:B------:R-:W-:Y:S02]  /*1b840*/  IMAD R69, R55.reuse, R44, R24 ;  /* 0x0000002c37457224 */ /* 0x040fe400078e0218 */
[----:B------:R-:W-:Y:S01]  /*1b850*/  IMAD.WIDE.U32.X R38, R55, R59, R38, P5 ;  /* 0x0000003b37267225 */ /* 0x000fe200028e0426 */
[----:B------:R-:W-:-:S03]  /*1b860*/  IADD3 R37, P3, P5, R26, R52, R56 ;  /* 0x000000341a257210 */ /* 0x000fc60007d7e038 */
[----:B------:R-:W-:Y:S01]  /*1b870*/  IMAD.MOV.U32 R40, RZ, RZ, R31 ;  /* 0x000000ffff287224 */ /* 0x000fe200078e001f */
[----:B------:R-:W-:Y:S01]  /*1b880*/  IADD3.X R52, PT, PT, RZ, R53, RZ, P3, P5 ;  /* 0x00000035ff347210 */ /* 0x000fe20001fea4ff */
[----:B------:R-:W-:Y:S01]  /*1b890*/  IMAD.MOV.U32 R42, RZ, RZ, R33 ;  /* 0x000000ffff2a7224 */ /* 0x000fe200078e0021 */
[----:B------:R-:W-:Y:S01]  /*1b8a0*/  SEL R33, RZ, 0x1, P6 ;  /* 0x00000001ff217807 */ /* 0x000fe20003000000 */
[----:B------:R-:W-:-:S04]  /*1b8b0*/  IMAD.WIDE.U32 R24, R60, R44, R4 ;  /* 0x0000002c3c187225 */ /* 0x000fc800078e0004 */
[----:B------:R-:W-:Y:S01]  /*1b8c0*/  IMAD R31, R63, R65, RZ ;  /* 0x000000413f1f7224 */ /* 0x000fe200078e02ff */
[C---:B------:R-:W-:Y:S01]  /*1b8d0*/  IADD3 R26, P5, P6, R24.reuse, R38, R33 ;  /* 0x00000026181a7210 */ /* 0x040fe20007ebe021 */
[----:B------:R-:W-:Y:S01]  /*1b8e0*/  IMAD.IADD R25, R25, 0x1, R69 ;  /* 0x0000000119197824 */ /* 0x000fe200078e0245 */
[----:B------:R-:W-:Y:S01]  /*1b8f0*/  ISETP.GE.U32.AND P3, PT, R24, R4, PT ;  /* 0x000000041800720c */ /* 0x000fe20003f66070 */
[-C--:B------:R-:W-:Y:S02]  /*1b900*/  IMAD R57, R64, R62.reuse, R31 ;  /* 0x0000003e40397224 */ /* 0x080fe400078e021f */
[----:B------:R-:W-:Y:S01]  /*1b910*/  IMAD.WIDE.U32 R30, R65, R62, R10 ;  /* 0x0000003e411e7225 */ /* 0x000fe200078e000a */
[----:B------:R-:W-:Y:S02]  /*1b920*/  IADD3.X R38, PT, PT, R25, R39, RZ, P5, P6 ;  /* 0x0000002719267210 */ /* 0x000fe40002fec4ff */
[----:B------:R-:W-:Y:S01]  /*1b930*/  ISETP.GE.U32.AND P5, PT, R26, R24, PT ;  /* 0x000000181a00720c */ /* 0x000fe20003fa6070 */
[----:B------:R-:W-:Y:S01]  /*1b940*/  IMAD.WIDE.U32.X R40, R55, R45, R40, P2 ;  /* 0x0000002d37287225 */ /* 0x000fe200010e0428 */
[----:B------:R-:W-:-:S02]  /*1b950*/  IADD3 R32, P2, PT, R37, R30, RZ ;  /* 0x0000001e25207210 */ /* 0x000fc40007f5e0ff */
[----:B------:R-:W-:Y:S01]  /*1b960*/  ISETP.GE.U32.AND.EX P3, PT, R25, R5, PT, P3 ;  /* 0x000000051900720c */ /* 0x000fe20003f66130 */
[----:B------:R-:W-:Y:S01]  /*1b970*/  IMAD.IADD R31, R31, 0x1, R57 ;  /* 0x000000011f1f7824 */ /* 0x000fe200078e0239 */
[----:B------:R-:W-:Y:S01]  /*1b980*/  ISETP.GE.U32.AND.EX P6, PT, R38, R25, PT, P5 ;  /* 0x000000192600720c */ /* 0x000fe20003fc6150 */
[----:B------:R-:W-:Y:S01]  /*1b990*/  IMAD.WIDE.U32.X R42, R55, R61, R42, P4 ;  /* 0x0000003d372a7225 */ /* 0x000fe200020e042a */
[----:B------:R-:W-:Y:S02]  /*1b9a0*/  SEL R4, RZ, 0x1, P3 ;  /* 0x00000001ff047807 */ /* 0x000fe40001800000 */
[----:B------:R-:W-:Y:S01]  /*1b9b0*/  SEL R39, RZ, 0x1, P6 ;  /* 0x00000001ff277807 */ /* 0x000fe20003000000 */
[----:B------:R-:W-:Y:S01]  /*1b9c0*/  IMAD.X R33, R31, 0x1, R52, P2 ;  /* 0x000000011f217824 */ /* 0x000fe200010e0634 */
[----:B------:R-:W-:Y:S01]  /*1b9d0*/  ISETP.GE.U32.AND P2, PT, R30, R10, PT ;  /* 0x0000000a1e00720c */ /* 0x000fe20003f46070 */
[----:B------:R-:W-:Y:S01]  /*1b9e0*/  IMAD R61, R61, R60, RZ ;  /* 0x0000003c3d3d7224 */ /* 0x000fe200078e02ff */
[----:B------:R-:W-:Y:S01]  /*1b9f0*/  ISETP.GE.U32.AND P5, PT, R32, R30, PT ;  /* 0x0000001e2000720c */ /* 0x000fe20003fa6070 */
[----:B------:R-:W-:Y:S01]  /*1ba00*/  IMAD.WIDE.U32 R24, R60, R54, R32 ;  /* 0x000000363c187225 */ /* 0x000fe200078e0020 */
[----:B------:R-:W-:-:S02]  /*1ba10*/  ISETP.GE.U32.AND.EX P2, PT, R31, R11, PT, P2 ;  /* 0x0000000b1f00720c */ /* 0x000fc40003f46120 */
[----:B------:R-:W-:Y:S01]  /*1ba20*/  IADD3 R39, P3, P4, R39, R40, R4 ;  /* 0x0000002827277210 */ /* 0x000fe20007c7e004 */
[----:B------:R-:W-:Y:S01]  /*1ba30*/  IMAD R61, R55, R54, R61 ;  /* 0x00000036373d7224 */ /* 0x000fe200078e023d */
[----:B------:R-:W-:Y:S01]  /*1ba40*/  SEL R45, RZ, 0x1, P2 ;  /* 0x00000001ff2d7807 */ /* 0x000fe20001000000 */
[----:B------:R-:W-:Y:S01]  /*1ba50*/  IMAD.WIDE.U32 R4, R38, 0x3d1, RZ ;  /* 0x000003d126047825 */ /* 0x000fe200078e00ff */
[----:B------:R-:W-:Y:S02]  /*1ba60*/  ISETP.GE.U32.AND.EX P5, PT, R33, R31, PT, P5 ;  /* 0x0000001f2100720c */ /* 0x000fe40003fa6150 */
[----:B------:R-:W-:Y:S01]  /*1ba70*/  IADD3.X R44, PT, PT, RZ, R41, RZ, P3, P4 ;  /* 0x00000029ff2c7210 */ /* 0x000fe20001fe84ff */
[----:B------:R-:W-:Y:S01]  /*1ba80*/  IMAD.WIDE.U32 R10, R26, 0x3d1, RZ ;  /* 0x000003d11a0a7825 */ /* 0x000fe200078e00ff */
[----:B------:R-:W-:Y:S02]  /*1ba90*/  IADD3 R39, P2, PT, R39, R24, RZ ;  /* 0x0000001827277210 */ /* 0x000fe40007f5e0ff */
[----:B------:R-:W-:Y:S01]  /*1baa0*/  SEL R41, RZ, 0x1, P5 ;  /* 0x00000001ff297807 */ /* 0x000fe20002800000 */
[----:B------:R-:W-:Y:S01]  /*1bab0*/  IMAD.IADD R25, R25, 0x1, R61 ;  /* 0x0000000119197824 */ /* 0x000fe200078e023d */
[----:B------:R-:W-:Y:S01]  /*1bac0*/  IADD3 R36, P3, PT, RZ, R10, RZ ;  /* 0x0000000aff247210 */ /* 0x000fe20007f7e0ff */
[----:B------:R-:W-:-:S03]  /*1bad0*/  IMAD.WIDE.U32.X R34, R64, R63, R34, P1 ;  /* 0x0000003f40227225 */ /* 0x000fc600008e0422 */
[----:B------:R-:W-:Y:S01]  /*1bae0*/  ISETP.GE.U32.AND P1, PT, R36, R10, PT ;  /* 0x0000000a2400720c */ /* 0x000fe20003f26070 */
[----:B------:R-:W-:Y:S01]  /*1baf0*/  IMAD.WIDE.U32 R30, P4, RZ, R26, R4 ;  /* 0x0000001aff1e7225 */ /* 0x000fe20007880004 */
[----:B------:R-:W-:-:S03]  /*1bb00*/  IADD3 R10, P5, P6, R41, R34, R45 ;  /* 0x00000022290a7210 */ /* 0x000fc60007ebe02d */
[----:B------:R-:W-:Y:S01]  /*1bb10*/  IMAD.X R37, R25, 0x1, R44, P2 ;  /* 0x0000000119257824 */ /* 0x000fe200010e062c */
[----:B------:R-:W-:Y:S01]  /*1bb20*/  ISETP.GE.U32.AND P2, PT, R24, R32, PT ;  /* 0x000000201800720c */ /* 0x000fe20003f46070 */
[----:B------:R-:W-:Y:S01]  /*1bb30*/  IMAD.WIDE.U32.X R46, R55, R63, R46, P0 ;  /* 0x0000003f372e7225 */ /* 0x000fe200000e042e */
[----:B------:R-:W-:Y:S02]  /*1bb40*/  ISETP.GE.U32.AND P0, PT, R39, R24, PT ;  /* 0x000000182700720c */ /* 0x000fe40003f06070 */
[----:B------:R-:W-:Y:S01]  /*1bb50*/  ISETP.GE.U32.AND.EX P2, PT, R25, R33, PT, P2 ;  /* 0x000000211900720c */ /* 0x000fe20003f46120 */
[----:B------:R-:W-:Y:S01]  /*1bb60*/  IMAD.X R5, RZ, RZ, RZ, P4 ;  /* 0x000000ffff057224 */ /* 0x000fe200020e06ff */
[----:B------:R-:W-:Y:S01]  /*1bb70*/  IADD3 R40, P4, PT, R11, R30, RZ ;  /* 0x0000001e0b287210 */ /* 0x000fe20007f9e0ff */
[----:B------:R-:W-:Y:S01]  /*1bb80*/  IMAD.MOV.U32 R4, RZ, RZ, R31 ;  /* 0x000000ffff047224 */ /* 0x000fe200078e001f */
[----:B------:R-:W-:Y:S01]  /*1bb90*/  ISETP.GE.U32.AND.EX P0, PT, R37, R25, PT, P0 ;  /* 0x000000192500720c */ /* 0x000fe20003f06100 */
[----:B------:R-:W-:Y:S01]  /*1bba0*/  IMAD R63, R63, R60, RZ ;  /* 0x0000003c3f3f7224 */ /* 0x000fe200078e02ff */
[----:B------:R-:W-:Y:S01]  /*1bbb0*/  IADD3.X R11, PT, PT, RZ, R35, RZ, P5, P6 ;  /* 0x00000023ff0b7210 */ /* 0x000fe20002fec4ff */
[----:B------:R-:W-:Y:S01]  /*1bbc0*/  IMAD.X R35, R40, 0x1, R26, P3 ;  /* 0x0000000128237824 */ /* 0x000fe200018e061a */
[----:B------:R-:W-:Y:S01]  /*1bbd0*/  SEL R26, RZ, 0x1, P2 ;  /* 0x00000001ff1a7807 */ /* 0x000fe20001000000 */
[----:B------:R-:W-:Y:S01]  /*1bbe0*/  IMAD.WIDE.U32.X R24, RZ, R38, R4, P4 ;  /* 0x00000026ff187225 */ /* 0x000fe200020e0404 */
[----:B------:R-:W-:-:S02]  /*1bbf0*/  SEL R45, RZ, 0x1, P0 ;  /* 0x00000001ff2d7807 */ /* 0x000fc40000000000 */
[----:B------:R-:W-:Y:S01]  /*1bc00*/  ISETP.GE.U32.AND.EX P0, PT, R35, R40, PT, P1 ;  /* 0x000000282300720c */ /* 0x000fe20003f06110 */
[----:B------:R-:W-:Y:S01]  /*1bc10*/  IMAD.WIDE.U32 R30, R37, 0x3d1, RZ ;  /* 0x000003d1251e7825 */ /* 0x000fe200078e00ff */
[----:B------:R-:W-:Y:S02]  /*1bc20*/  IADD3 R45, P3, P4, R45, R42, R26 ;  /* 0x0000002a2d2d7210 */ /* 0x000fe40007c7e01a */
[----:B------:R-:W-:Y:S01]  /*1bc30*/  SEL R41, RZ, 0x1, P0 ;  /* 0x00000001ff297807 */ /* 0x000fe20000000000 */
[----:B------:R-:W-:Y:S01]  /*1bc40*/  IMAD.WIDE.U32 R4, R39, 0x3d1, RZ ;  /* 0x000003d127047825 */ /* 0x000fe200078e00ff */
[----:B------:R-:W-:-:S03]  /*1bc50*/  IADD3.X R43, PT, PT, RZ, R43, RZ, P3, P4 ;  /* 0x0000002bff2b7210 */ /* 0x000fc60001fe84ff */
[----:B------:R-:W-:Y:S01]  /*1bc60*/  IMAD R33, R55, R62, R63 ;  /* 0x0000003e37217224 */ /* 0x000fe200078e023f */
[----:B------:R-:W-:Y:S01]  /*1bc70*/  IADD3 R53, P2, PT, R24, R4, RZ ;  /* 0x0000000418357210 */ /* 0x000fe20007f5e0ff */
[----:B------:R-:W-:-:S03]  /*1bc80*/  IMAD.WIDE.U32 R62, R60, R62, R10 ;  /* 0x0000003e3c3e7225 */ /* 0x000fc600078e000a */
[----:B------:R-:W-:Y:S01]  /*1bc90*/  IADD3 R38, P5, PT, R53, R38, RZ ;  /* 0x0000002635267210 */ /* 0x000fe20007fbe0ff */
[----:B------:R-:W-:Y:S01]  /*1bca0*/  IMAD.WIDE.U32 R30, P3, RZ, R39, R30 ;  /* 0x00000027ff1e7225 */ /* 0x000fe2000786001e */
[----:B------:R-:W-:Y:S02]  /*1bcb0*/  IADD3 R45, P6, PT, R45, R62, RZ ;  /* 0x0000003e2d2d7210 */ /* 0x000fe40007fde0ff */
[----:B------:R-:W-:Y:S01]  /*1bcc0*/  ISETP.GE.U32.AND P1, PT, R62, R10, PT ;  /* 0x0000000a3e00720c */ /* 0x000fe20003f26070 */
[----:B------:R-:W-:Y:S01]  /*1bcd0*/  IMAD.IADD R24, R63, 0x1, R33 ;  /* 0x000000013f187824 */ /* 0x000fe200078e0221 */
[----:B------:R-:W-:Y:S01]  /*1bce0*/  ISETP.GE.U32.AND P4, PT, R53, R4, PT ;  /* 0x000000043500720c */ /* 0x000fe20003f86070 */
[----:B------:R-:W-:Y:S01]  /*1bcf0*/  IMAD.X R33, RZ, RZ, RZ, P3 ;  /* 0x000000ffff217224 */ /* 0x000fe200018e06ff */
[----:B------:R-:W-:Y:S01]  /*1bd00*/  IADD3 R5, P3, PT, R5, R30, RZ ;  /* 0x0000001e05057210 */ /* 0x000fe20007f7e0ff */
[----:B------:R-:W-:Y:S01]  /*1bd10*/  IMAD.MOV.U32 R32, RZ, RZ, R31 ;  /* 0x000000ffff207224 */ /* 0x000fe200078e001f */
[C---:B------:R-:W-:Y:S01]  /*1bd20*/  ISETP.GE.U32.AND.EX P1, PT, R24.reuse, R11, PT, P1 ;  /* 0x0000000b1800720c */ /* 0x040fe20003f26110 */
[----:B------:R-:W-:Y:S01]  /*1bd30*/  IMAD.X R43, R24, 0x1, R43, P6 ;  /* 0x00000001182b7824 */ /* 0x000fe200030e062b */
[C---:B------:R-:W-:Y:S01]  /*1bd40*/  IADD3 R41, P6, PT, R38.reuse, R41, RZ ;  /* 0x0000002926297210 */ /* 0x040fe20007fde0ff */
[----:B------:R-:W-:Y:S01]  /*1bd50*/  IMAD.X R10, R5, 0x1, R25, P2 ;  /* 0x00000001050a7824 */ /* 0x000fe200010e0619 */
[----:B------:R-:W-:Y:S01]  /*1bd60*/  ISETP.LT.U32.AND P0, PT, R38, R53, PT ;  /* 0x000000352600720c */ /* 0x000fe20003f01070 */
[----:B------:R-:W-:Y:S01]  /*1bd70*/  IMAD.WIDE.U32.X R32, RZ, R37, R32, P3 ;  /* 0x00000025ff207225 */ /* 0x000fe200018e0420 */
[----:B------:R-:W-:-:S02]  /*1bd80*/  ISETP.GE.U32.AND P3, PT, R45, R62, PT ;  /* 0x0000003e2d00720c */ /* 0x000fc40003f66070 */
        /* <DEDUP_REMOVED lines=20> */
[----:B------:R-:W-:Y:S01]  /*1bed0*/  IADD3 R4, P4, PT, R31, R37, RZ ;  /* 0x000000251f047210 */ /* 0x000fe20007f9e0ff */
[----:B------:R-:W-:Y:S01]  /*1bee0*/  IMAD.WIDE.U32.X R10, RZ, R43, R10, P6 ;  /* 0x0000002bff0a7225 */ /* 0x000fe200030e040a */
[----:B------:R-:W-:Y:S02]  /*1bef0*/  SEL R25, RZ, 0x1, !P0 ;  /* 0x00000001ff197807 */ /* 0x000fe40004000000 */
[----:B------:R-:W-:Y:S02]  /*1bf00*/  IADD3.X R32, PT, PT, R39, R33, RZ, P2, P3 ;  /* 0x0000002127207210 */ /* 0x000fe400017e64ff */
[----:B------:R-:W-:Y:S02]  /*1bf10*/  IADD3 R33, P3, PT, R4, R25, RZ ;  /* 0x0000001904217210 */ /* 0x000fe40007f7e0ff */
[----:B------:R-:W-:Y:S01]  /*1bf20*/  ISETP.GE.U32.AND P1, PT, R31, R24, PT ;  /* 0x000000181f00720c */ /* 0x000fe20003f26070 */
[C---:B------:R-:W-:Y:S01]  /*1bf30*/  IMAD.X R30, R32.reuse, 0x1, R45, P4 ;  /* 0x00000001201e7824 */ /* 0x040fe200020e062d */
        /* <DEDUP_REMOVED lines=87> */
.L_x_516:
[----:B------:R-:W-:Y:S01]  /*1c4b0*/  IMAD.MOV.U32 R34, RZ, RZ, R36 ;  /* 0x000000ffff227224 */ /* 0x000fe200078e0024 */
[----:B------:R-:W-:Y:S01]  /*1c4c0*/  IADD3 R6, P1, PT, R41, R6, RZ ;  /* 0x0000000629067210 */ /* 0x000fe20007f3e0ff */
[-C--:B------:R-:W-:Y:S01]  /*1c4d0*/  IMAD R59, R68, R58.reuse, R59 ;  /* 0x0000003a443b7224 */ /* 0x080fe200078e023b */
[----:B------:R-:W-:Y:S01]  /*1c4e0*/  UMOV UR4, URZ ;  /* 0x000000ff00047c82 */ /* 0x000fe20008000000 */
[----:B------:R-:W-:-:S04]  /*1c4f0*/  IMAD.WIDE.U32 R4, R51, R58, R34 ;  /* 0x0000003a33047225 */ /* 0x000fc800078e0022 */
[----:B------:R-:W-:Y:S01]  /*1c500*/  IMAD.IADD R54, R5, 0x1, R59 ;  /* 0x0000000105367824 */ /* 0x000fe200078e023b */
[----:B------:R-:W-:Y:S01]  /*1c510*/  ISETP.GE.U32.AND P0, PT, R4, R36, PT ;  /* 0x000000240400720c */ /* 0x000fe20003f06070 */
[----:B------:R-:W-:-:S03]  /*1c520*/  IMAD.MOV.U32 R63, RZ, RZ, R4 ;  /* 0x000000ffff3f7224 */ /* 0x000fc600078e0004 */
[----:B------:R-:W-:-:S04]  /*1c530*/  ISETP.GE.U32.AND.EX P0, PT, R54, R35, PT, P0 ;  /* 0x000000233600720c */ /* 0x000fc80003f06100 */
[----:B------:R-:W-:-:S04]  /*1c540*/  SEL R5, RZ, 0x1, P0 ;  /* 0x00000001ff057807 */ /* 0x000fc80000000000 */
        /* <DEDUP_REMOVED lines=51> */
.L_x_517:
        /* <DEDUP_REMOVED lines=33> */
[----:B------:R-:W-:Y:S01]  /*1ca90*/  IADD3 R63, P2, PT, R63, -R4, RZ ;  /* 0x800000043f3f7210 */ /* 0x000fe20007f5e0ff */
[----:B------:R-:W-:Y:S01]  /*1caa0*/  IMAD.X R35, R0, 0x1, R35, P3 ;  /* 0x0000000100237824 */ /* 0x000fe200018e0623 */
[----:B------:R-:W-:-:S02]  /*1cab0*/  SEL R0, RZ, 0xffffffff, !P1 ;  /* 0xffffffffff007807 */ /* 0x000fc40004800000 */
[----:B------:R-:W-:Y:S01]  /*1cac0*/  ISETP.GT.U32.AND.EX P0, PT, R62, UR9, PT, P0 ;  /* 0x000000093e007c0c */ /* 0x000fe2000bf04100 */
[----:B------:R-:W-:Y:S01]  /*1cad0*/  IMAD.X R54, R54, 0x1, ~R5, P2 ;  /* 0x0000000136367824 */ /* 0x000fe200010e0e05 */
[----:B------:R-:W-:Y:S02]  /*1cae0*/  ISETP.NE.U32.AND P1, PT, R33, RZ, PT ;  /* 0x000000ff2100720c */ /* 0x000fe40003f25070 */
[----:B------:R-:W-:Y:S02]  /*1caf0*/  IADD3 R58, P3, PT, R10, R29, RZ ;  /* 0x0000001d0a3a7210 */ /* 0x000fe40007f7e0ff */
        /* <DEDUP_REMOVED lines=22> */
.L_x_519:
        /* <DEDUP_REMOVED lines=57> */
.L_x_520:
        /* <DEDUP_REMOVED lines=24> */
[----:B------:R-:W-:-:S03]  /*1d170*/  IADD3 R61, P3, P4, R0, -UR8, R61 ;  /* 0x80000008003d7c10 */ /* 0x000fc6000fc7e03d */
[----:B------:R-:W-:Y:S01]  /*1d180*/  IMAD.X R4, R6, 0x1, R25, P2 ;  /* 0x0000000106047824 */ /* 0x000fe200010e0619 */
[----:B------:R-:W-:-:S03]  /*1d190*/  IADD3.X R62, PT, PT, R0, ~UR9, R62, P3, P4 ;  /* 0x80000009003e7c10 */ /* 0x000fc60009fe843e */
[----:B------:R-:W-:-:S07]  /*1d1a0*/  IMAD.MOV.U32 R0, RZ, RZ, R4 ;  /* 0x000000ffff007224 */ /* 0x000fce00078e0004 */
.L_x_518:
        /* <DEDUP_REMOVED lines=10> */
[----:B------:R-:W-:Y:S02]  /*1d250*/  IMAD R11, R67, R49, R10 ;  /* 0x00000031430b7224 */ /* 0x000fe400078e020a */
[----:B------:R-:W-:Y:S01]  /*1d260*/  IMAD.WIDE.U32 R8, R50, R65, RZ ;  /* 0x0000004132087225 */ /* 0x000fe200078e00ff */
[----:B------:R-:W-:-:S03]  /*1d270*/  IADD3 R8, P0, PT, R4, R36, RZ ;  /* 0x0000002404087210 */ /* 0x000fc60007f1e0ff */
[----:B------:R-:W-:-:S04]  /*1d280*/  IMAD.WIDE.U32 R30, P1, R64, R50, R30 ;  /* 0x00000032401e7225 */ /* 0x000fc8000782001e */
[----:B------:R-:W-:Y:S01]  /*1d290*/  IMAD.WIDE.U32 R34, R49, R67, RZ ;  /* 0x0000004331227225 */ /* 0x000fe200078e00ff */
[----:B------:R-:W-:-:S03]  /*1d2a0*/  IADD3 RZ, P2, PT, R9, R30, RZ ;  /* 0x0000001e09ff7210 */ /* 0x000fc60007f5e0ff */
[----:B------:R-:W-:Y:S02]  /*1d2b0*/  IMAD.IADD R37, R37, 0x1, R11 ;  /* 0x0000000125257824 */ /* 0x000fe400078e020b */
[----:B------:R-:W-:-:S04]  /*1d2c0*/  IMAD.WIDE.U32 R28, R49, R60, RZ ;  /* 0x0000003c311c7225 */ /* 0x000fc800078e00ff */
        /* <DEDUP_REMOVED lines=23> */
[----:B------:R-:W-:-:S02]  /*1d440*/  IMAD R10, R68, R48, RZ ;  /* 0x00000030440a7224 */ /* 0x000fc400078e02ff */
[----:B------:R-:W-:Y:S01]  /*1d450*/  IMAD.MOV.U32 R6, RZ, RZ, R29 ;  /* 0x000000ffff067224 */ /* 0x000fe200078e001d */
[----:B------:R-:W-:Y:S01]  /*1d460*/  SEL R35, RZ, 0x1, P0 ;  /* 0x00000001ff237807 */ /* 0x000fe20000000000 */
[----:B------:R-:W-:-:S04]  /*1d470*/  IMAD.WIDE.U32 R28, R65, R50, RZ ;  /* 0x00000032411c7225 */ /* 0x000fc800078e00ff */
[-C--:B------:R-:W-:Y:S02]  /*1d480*/  IMAD R37, R65, R49.reuse, R4 ;  /* 0x0000003141257224 */ /* 0x080fe400078e0204 */
[----:B------:R-:W-:-:S04]  /*1d490*/  IMAD.WIDE.U32.X R32, R66, R49, R32, P6 ;  /* 0x0000003142207225 */ /* 0x000fc800030e0420 */
[----:B------:R-:W-:Y:S02]  /*1d4a0*/  IMAD.MOV.U32 R24, RZ, RZ, R5 ;  /* 0x000000ffff187224 */ /* 0x000fe400078e0005 */
[----:B------:R-:W-:-:S04]  /*1d4b0*/  IMAD.WIDE.U32 R4, R51, R48, R8 ;  /* 0x0000003033047225 */ /* 0x000fc800078e0008 */
[----:B------:R-:W-:Y:S01]  /*1d4c0*/  IMAD R69, R51, R16, R10 ;  /* 0x0000001033457224 */ /* 0x000fe200078e020a */
[----:B------:R-:W-:Y:S01]  /*1d4d0*/  ISETP.GE.U32.AND P0, PT, R4, R8, PT ;  /* 0x000000080400720c */ /* 0x000fe20003f06070 */
[----:B------:R-:W-:Y:S02]  /*1d4e0*/  IMAD.MOV.U32 R26, RZ, RZ, R31 ;  /* 0x000000ffff1a7224 */ /* 0x000fe400078e001f */
        /* <DEDUP_REMOVED lines=8> */
[----:B------:R-:W-:Y:S01]  /*1d570*/  IMAD.WIDE.U32 R32, R60, R50, RZ ;  /* 0x000000323c207225 */ /* 0x000fe200078e00ff */
[----:B------:R-:W-:-:S02]  /*1d580*/  ISETP.GE.U32.AND.EX P5, PT, R69, R9, PT, P0 ;  /* 0x000000094500720c */ /* 0x000fc40003fa6100 */
[----:B------:R-:W-:Y:S01]  /*1d590*/  ISETP.GE.U32.AND.EX P0, PT, R11, R29, PT, P6 ;  /* 0x0000001d0b00720c */ /* 0x000fe20003f06160 */
[----:B------:R-:W-:Y:S01]  /*1d5a0*/  IMAD R9, R66, R48, RZ ;  /* 0x0000003042097224 */ /* 0x000fe200078e02ff */
[----:B------:R-:W-:Y:S01]  /*1d5b0*/  SEL R29, RZ, 0x1, P5 ;  /* 0x00000001ff1d7807 */ /* 0x000fe20002800000 */
[-C--:B------:R-:W-:Y:S01]  /*1d5c0*/  IMAD R37, R60, R49.reuse, R8 ;  /* 0x000000313c257224 */ /* 0x080fe200078e0208 */
[----:B------:R-:W-:Y:S01]  /*1d5d0*/  SEL R35, RZ, 0x1, P0 ;  /* 0x00000001ff237807 */ /* 0x000fe20000000000 */
[----:B------:R-:W-:Y:S02]  /*1d5e0*/  IMAD R39, R67, R16, R9 ;  /* 0x0000001043277224 */ /* 0x000fe400078e0209 */
        /* <DEDUP_REMOVED lines=14> */
[-C--:B------:R-:W-:Y:S01]  /*1d6d0*/  IMAD R26, R64, R48.reuse, RZ ;  /* 0x00000030401a7224 */ /* 0x080fe200078e02ff */
[----:B------:R-:W-:Y:S01]  /*1d6e0*/  ISETP.GE.U32.AND.EX P0, PT, R27, R11, PT, P0 ;  /* 0x0000000b1b00720c */ /* 0x000fe20003f06100 */
[----:B------:R-:W-:Y:S01]  /*1d6f0*/  IMAD.WIDE.U32 R10, R48, R65, RZ ;  /* 0x00000041300a7225 */ /* 0x000fe200078e00ff */
[----:B------:R-:W-:Y:S02]  /*1d700*/  ISETP.GE.U32.AND.EX P1, PT, R29, R27, PT, P1 ;  /* 0x0000001b1d00720c */ /* 0x000fe40003f26110 */
[----:B------:R-:W-:Y:S01]  /*1d710*/  ISETP.GE.U32.AND.EX P5, PT, R9, R33, PT, P2 ;  /* 0x000000210900720c */ /* 0x000fe20003fa6120 */
[----:B------:R-:W-:Y:S01]  /*1d720*/  IMAD.WIDE.U32 R34, P2, R64, R48, R34 ;  /* 0x0000003040227225 */ /* 0x000fe20007840022 */
[----:B------:R-:W-:Y:S02]  /*1d730*/  SEL R10, RZ, 0x1, P0 ;  /* 0x00000001ff0a7807 */ /* 0x000fe40000000000 */
[----:B------:R-:W-:Y:S01]  /*1d740*/  SEL R27, RZ, 0x1, P1 ;  /* 0x00000001ff1b7807 */ /* 0x000fe20000800000 */
[----:B------:R-:W-:Y:S01]  /*1d750*/  IMAD.WIDE.U32.X R24, R55, R49, R6, P3 ;  /* 0x0000003137187225 */ /* 0x000fe200018e0406 */
[----:B------:R-:W-:-:S02]  /*1d760*/  SEL R33, RZ, 0x1, P5 ;  /* 0x00000001ff217807 */ /* 0x000fc40002800000 */
[----:B------:R-:W-:Y:S01]  /*1d770*/  IADD3 RZ, P1, PT, R11, R34, RZ ;  /* 0x000000220bff7210 */ /* 0x000fe20007f3e0ff */
[----:B------:R-:W-:Y:S01]  /*1d780*/  IMAD.WIDE.U32 R6, R65, R48, R8 ;  /* 0x0000003041067225 */ /* 0x000fe200078e0008 */
[----:B------:R-:W-:-:S03]  /*1d790*/  IADD3 R11, P4, P5, R27, R30, R10 ;  /* 0x0000001e1b0b7210 */ /* 0x000fc60007d9e00a */
        /* <DEDUP_REMOVED lines=24> */
[-C--:B------:R-:W-:Y:S02]  /*1d920*/  IMAD R8, R68, R15.reuse, RZ ;  /* 0x0000000f44087224 */ /* 0x080fe400078e02ff */
        /* <DEDUP_REMOVED lines=8> */
[----:B------:R-:W-:Y:S02]  /*1d9b0*/  IMAD.X R57, RZ, RZ, RZ, P0 ;  /* 0x000000ffff397224 */ /* 0x000fe400000e06ff */
[----:B------:R-:W-:Y:S01]  /*1d9c0*/  IMAD.X R35, RZ, RZ, RZ, P5 ;  /* 0x000000ffff237224 */ /* 0x000fe200028e06ff */
[----:B------:R-:W-:Y:S01]  /*1d9d0*/  IADD3 R45, P0, P5, R45, R36, R32 ;  /* 0x000000242d2d7210 */ /* 0x000fe20007d1e020 */
[-C--:B------:R-:W-:Y:S01]  /*1d9e0*/  IMAD.WIDE.U32 R8, R60, R48.reuse, R26 ;  /* 0x000000303c087225 */ /* 0x080fe200078e001a */
[----:B------:R-:W-:Y:S02]  /*1d9f0*/  ISETP.GE.U32.AND.EX P1, PT, R24, R29, PT, P1 ;  /* 0x0000001d1800720c */ /* 0x000fe40003f26110 */
[----:B------:R-:W-:Y:S01]  /*1da00*/  IADD3.X R44, PT, PT, RZ, R37, RZ, P0, P5 ;  /* 0x00000025ff2c7210 */ /* 0x000fe200007ea4ff */
[----:B------:R-:W-:Y:S01]  /*1da10*/  IMAD R29, R55, R48, RZ ;  /* 0x00000030371d7224 */ /* 0x000fe200078e02ff */
[----:B------:R-:W-:Y:S01]  /*1da20*/  ISETP.GE.U32.AND P0, PT, R8, R26, PT ;  /* 0x0000001a0800720c */ /* 0x000fe20003f06070 */
[----:B------:R-:W-:Y:S01]  /*1da30*/  IMAD.MOV.U32 R34, RZ, RZ, R31 ;  /* 0x000000ffff227224 */ /* 0x000fe200078e001f */
[----:B------:R-:W-:Y:S01]  /*1da40*/  SEL R37, RZ, 0x1, P1 ;  /* 0x00000001ff257807 */ /* 0x000fe20000800000 */
[----:B------:R-:W-:-:S02]  /*1da50*/  IMAD R26, R66, R15, RZ ;  /* 0x0000000f421a7224 */ /* 0x000fc400078e02ff */
[----:B------:R-:W-:Y:S02]  /*1da60*/  IMAD R39, R60, R16, R29 ;  /* 0x000000103c277224 */ /* 0x000fe400078e021d */
[----:B------:R-:W-:-:S04]  /*1da70*/  IMAD.WIDE.U32 R28, R67, R15, R10 ;  /* 0x0000000f431c7225 */ /* 0x000fc800078e000a */
[----:B------:R-:W-:-:S04]  /*1da80*/  IMAD.WIDE.U32.X R34, R68, R14, R34, P3 ;  /* 0x0000000e44227225 */ /* 0x000fc800018e0422 */
[----:B------:R-:W-:Y:S01]  /*1da90*/  IMAD R41, R67, R14, R26 ;  /* 0x0000000e43297224 */ /* 0x000fe200078e021a */
[----:B------:R-:W-:Y:S01]  /*1daa0*/  IADD3 R26, P1, P3, R28, R34, R37 ;  /* 0x000000221c1a7210 */ /* 0x000fe20007b3e025 */
[----:B------:R-:W-:Y:S02]  /*1dab0*/  IMAD.IADD R48, R9, 0x1, R39 ;  /* 0x0000000109307824 */ /* 0x000fe400078e0227 */
[----:B------:R-:W-:-:S03]  /*1dac0*/  IMAD.WIDE.U32 R30, R14, R65, RZ ;  /* 0x000000410e1e7225 */ /* 0x000fc600078e00ff */
[----:B------:R-:W-:Y:S01]  /*1dad0*/  ISETP.GE.U32.AND.EX P0, PT, R48, R27, PT, P0 ;  /* 0x0000001b3000720c */ /* 0x000fe20003f06100 */
[----:B------:R-:W-:Y:S02]  /*1dae0*/  IMAD.IADD R9, R29, 0x1, R41 ;  /* 0x000000011d097824 */ /* 0x000fe400078e0229 */
[----:B------:R-:W-:-:S03]  /*1daf0*/  IMAD.WIDE.U32 R36, R14, R60, RZ ;  /* 0x0000003c0e247225 */ /* 0x000fc600078e00ff */
[----:B------:R-:W-:Y:S01]  /*1db00*/  IADD3.X R27, PT, PT, R9, R35, RZ, P1, P3 ;  /* 0x00000023091b7210 */ /* 0x000fe20000fe64ff */
[----:B------:R-:W-:Y:S02]  /*1db10*/  IMAD.MOV.U32 R56, RZ, RZ, R33 ;  /* 0x000000ffff387224 */ /* 0x000fe400078e0021 */
[----:B------:R-:W-:-:S04]  /*1db20*/  IMAD.WIDE.U32 R30, P5, R64, R15, R30 ;  /* 0x0000000f401e7225 */ /* 0x000fc800078a001e */
[----:B------:R-:W-:-:S04]  /*1db30*/  IMAD.WIDE.U32 R42, R15, R60, RZ ;  /* 0x0000003c0f2a7225 */ /* 0x000fc800078e00ff */
[----:B------:R-:W-:-:S04]  /*1db40*/  IMAD.WIDE.U32 R36, P1, R55, R15, R36 ;  /* 0x0000000f37247225 */ /* 0x000fc80007820024 */
[----:B------:R-:W-:Y:S01]  /*1db50*/  IMAD.X R53, RZ, RZ, RZ, P6 ;  /* 0x000000ffff357224 */ /* 0x000fe200030e06ff */
[----:B------:R-:W-:Y:S01]  /*1db60*/  IADD3 R42, P6, PT, R45, R8, RZ ;  /* 0x000000082d2a7210 */ /* 0x000fe20007fde0ff */
[----:B------:R-:W-:-:S04]  /*1db70*/  IMAD.WIDE.U32 R32, R15, R65, RZ ;  /* 0x000000410f207225 */ /* 0x000fc800078e00ff */
[----:B------:R-:W-:Y:S01]  /*1db80*/  IMAD.X R45, RZ, RZ, RZ, P5 ;  /* 0x000000ffff2d7224 */ /* 0x000fe200028e06ff */
[----:B------:R-:W-:Y:S01]  /*1db90*/  IADD3 RZ, P5, PT, R43, R36, RZ ;  /* 0x000000242bff7210 */ /* 0x000fe20007fbe0ff */
[----:B------:R-:W-:Y:S01]  /*1dba0*/  IMAD.WIDE.U32.X R56, R55, R16, R56, P4 ;  /* 0x0000001037387225 */ /* 0x000fe200020e0438 */
[----:B------:R-:W-:Y:S02]  /*1dbb0*/  IADD3 RZ, P4, PT, R33, R30, RZ ;  /* 0x0000001e21ff7210 */ /* 0x000fe40007f9e0ff */
[----:B------:R-:W-:Y:S01]  /*1dbc0*/  SEL R16, RZ, 0x1, P0 ;  /* 0x00000001ff107807 */ /* 0x000fe20000000000 */
[----:B------:R-:W-:Y:S02]  /*1dbd0*/  IMAD.X R43, R48, 0x1, R44, P6 ;  /* 0x00000001302b7824 */ /* 0x000fe400030e062c */
[----:B------:R-:W-:Y:S02]  /*1dbe0*/  IMAD.MOV.U32 R52, RZ, RZ, R25 ;  /* 0x000000ffff347224 */ /* 0x000fe400078e0019 */
[----:B------:R-:W-:-:S02]  /*1dbf0*/  IMAD.MOV.U32 R44, RZ, RZ, R31 ;  /* 0x000000ffff2c7224 */ /* 0x000fc400078e001f */
[----:B------:R-:W-:Y:S02]  /*1dc00*/  IMAD.X R47, RZ, RZ, RZ, P1 ;  /* 0x000000ffff2f7224 */ /* 0x000fe400008e06ff */
[----:B------:R-:W-:Y:S02]  /*1dc10*/  IMAD.MOV.U32 R46, RZ, RZ, R37 ;  /* 0x000000ffff2e7224 */ /* 0x000fe400078e0025 */
[----:B------:R-:W-:Y:S01]  /*1dc20*/  IMAD.WIDE.U32.X R52, R66, R14, R52, P2 ;  /* 0x0000000e42347225 */ /* 0x000fe200010e0434 */
[----:B------:R-:W-:-:S03]  /*1dc30*/  ISETP.GE.U32.AND P2, PT, R28, R10, PT ;  /* 0x0000000a1c00720c */ /* 0x000fc60003f46070 */
[----:B------:R-:W-:Y:S01]  /*1dc40*/  IMAD.WIDE.U32.X R44, R64, R14, R44, P4 ;  /* 0x0000000e402c7225 */ /* 0x000fe200020e042c */
[----:B------:R-:W-:-:S03]  /*1dc50*/  ISETP.GE.U32.AND P4, PT, R42, R8, PT ;  /* 0x000000082a00720c */ /* 0x000fc60003f86070 */
[----:B------:R-:W-:-:S04]  /*1dc60*/  IMAD.WIDE.U32 R34, R12, R51, RZ ;  /* 0x000000330c227225 */ /* 0x000fc800078e00ff */
[----:B------:R-:W-:Y:S01]  /*1dc70*/  IMAD.WIDE.U32.X R46, R55, R14, R46, P5 ;  /* 0x0000000e372e7225 */ /* 0x000fe200028e042e */
[----:B------:R-:W-:Y:S02]  /*1dc80*/  ISETP.GE.U32.AND.EX P5, PT, R9, R11, PT, P2 ;  /* 0x0000000b0900720c */ /* 0x000fe40003fa6120 */
[----:B------:R-:W-:Y:S01]  /*1dc90*/  ISETP.GE.U32.AND.EX P2, PT, R43, R48, PT, P4 ;  /* 0x000000302b00720c */ /* 0x000fe20003f46140 */
[----:B------:R-:W-:-:S03]  /*1dca0*/  IMAD.WIDE.U32 R30, R12, R65, RZ ;  /* 0x000000410c1e7225 */ /* 0x000fc600078e00ff */
[----:B------:R-:W-:Y:S01]  /*1dcb0*/  SEL R71, RZ, 0x1, P2 ;  /* 0x00000001ff477807 */ /* 0x000fe20001000000 */
[----:B------:R-:W-:Y:S01]  /*1dcc0*/  IMAD.WIDE.U32 R32, R12, R67, RZ ;  /* 0x000000430c207225 */ /* 0x000fe200078e00ff */
[----:B------:R-:W-:-:S03]  /*1dcd0*/  ISETP.GE.U32.AND P2, PT, R26, R28, PT ;  /* 0x0000001c1a00720c */ /* 0x000fc60003f46070 */
[----:B------:R-:W-:Y:S01]  /*1dce0*/  IMAD R25, R64, R15, RZ ;  /* 0x0000000f40197224 */ /* 0x000fe200078e02ff */
[----:B------:R-:W-:Y:S01]  /*1dcf0*/  ISETP.GE.U32.AND.EX P2, PT, R27, R9, PT, P2 ;  /* 0x000000091b00720c */ /* 0x000fe20003f46120 */
[----:B------:R-:W-:Y:S02]  /*1dd00*/  IMAD R29, R55, R15, RZ ;  /* 0x0000000f371d7224 */ /* 0x000fe400078e02ff */
[----:B------:R-:W-:-:S04]  /*1dd10*/  IMAD.WIDE.U32 R10, R12, R60, RZ ;  /* 0x0000003c0c0a7225 */ /* 0x000fc800078e00ff */
[----:B------:R-:W-:-:S04]  /*1dd20*/  IMAD.WIDE.U32 R38, R13, R51, RZ ;  /* 0x000000330d267225 */ /* 0x000fc800078e00ff */
[----:B------:R-:W-:-:S04]  /*1dd30*/  IMAD.WIDE.U32 R34, P3, R68, R13, R34 ;  /* 0x0000000d44227225 */ /* 0x000fc80007860022 */
[----:B------:R-:W-:Y:S01]  /*1dd40*/  IMAD R25, R65, R14, R25 ;  /* 0x0000000e41197224 */ /* 0x000fe200078e0219 */
[----:B------:R-:W-:Y:S01]  /*1dd50*/  IADD3 RZ, P6, PT, R39, R34, RZ ;  /* 0x0000002227ff7210 */ /* 0x000fe20007fde0ff */
[----:B------:R-:W-:Y:S01]  /*1dd60*/  IMAD R8, R60, R14, R29 ;  /* 0x0000000e3c087224 */ /* 0x000fe200078e021d */
[----:B------:R-:W-:Y:S01]  /*1dd70*/  SEL R14, RZ, 0x1, P5 ;  /* 0x00000001ff0e7807 */ /* 0x000fe20002800000 */
[----:B------:R-:W-:-:S04]  /*1dd80*/  IMAD.WIDE.U32 R36, R13, R65, RZ ;  /* 0x000000410d247225 */ /* 0x000fc800078e00ff */
[----:B------:R-:W-:-:S04]  /*1dd90*/  IMAD.WIDE.U32 R30, P4, R64, R13, R30 ;  /* 0x0000000d401e7225 */ /* 0x000fc8000788001e */
[----:B------:R-:W-:-:S04]  /*1dda0*/  IMAD.WIDE.U32 R40, R13, R67, RZ ;  /* 0x000000430d287225 */ /* 0x000fc800078e00ff */
[----:B------:R-:W-:-:S04]  /*1ddb0*/  IMAD.WIDE.U32 R32, P0, R66, R13, R32 ;  /* 0x0000000d42207225 */ /* 0x000fc80007800020 */
[----:B------:R-:W-:Y:S01]  /*1ddc0*/  IMAD.WIDE.U32 R28, R13, R60, RZ ;  /* 0x0000003c0d1c7225 */ /* 0x000fe200078e00ff */
[----:B------:R-:W-:Y:S02]  /*1ddd0*/  IADD3 RZ, P1, PT, R41, R32, RZ ;  /* 0x0000002029ff7210 */ /* 0x000fe40007f3e0ff */
[----:B------:R-:W-:Y:S01]  /*1dde0*/  SEL R41, RZ, 0x1, P2 ;  /* 0x00000001ff297807 */ /* 0x000fe20001000000 */
[----:B------:R-:W-:-:S04]  /*1ddf0*/  IMAD.WIDE.U32 R10, P5, R55, R13, R10 ;  /* 0x0000000d370a7225 */ /* 0x000fc800078a000a */
[----:B------:R-:W-:Y:S01]  /*1de00*/  IMAD.X R39, RZ, RZ, RZ, P3 ;  /* 0x000000ffff277224 */ /* 0x000fe200018e06ff */
[----:B------:R-:W-:Y:S01]  /*1de10*/  IADD3 RZ, P3, PT, R37, R30, RZ ;  /* 0x0000001e25ff7210 */ /* 0x000fe20007f7e0ff */
[----:B------:R-:W-:Y:S01]  /*1de20*/  IMAD.X R37, RZ, RZ, RZ, P0 ;  /* 0x000000ffff257224 */ /* 0x000fe200000e06ff */
[----:B------:R-:W-:Y:S01]  /*1de30*/  IADD3 RZ, P0, PT, R29, R10, RZ ;  /* 0x0000000a1dff7210 */ /* 0x000fe20007f1e0ff */
[----:B------:R-:W-:Y:S01]  /*1de40*/  IMAD.X R29, RZ, RZ, RZ, P4 ;  /* 0x000000ffff1d7224 */ /* 0x000fe200020e06ff */
[----:B------:R-:W-:Y:S01]  /*1de50*/  IADD3 R30, P2, P4, R71, R56, R16 ;  /* 0x00000038471e7210 */ /* 0x000fe20007c5e010 */
[----:B------:R-:W-:Y:S02]  /*1de60*/  IMAD.MOV.U32 R28, RZ, RZ, R31 ;  /* 0x000000ffff1c7224 */ /* 0x000fe400078e001f */
[----:B------:R-:W-:Y:S01]  /*1de70*/  IMAD.MOV.U32 R38, RZ, RZ, R35 ;  /* 0x000000ffff267224 */ /* 0x000fe200078e0023 */
[----:B------:R-:W-:Y:S01]  /*1de80*/  IADD3.X R31, PT, PT, RZ, R57, RZ, P2, P4 ;  /* 0x00000039ff1f7210 */ /* 0x000fe200017e84ff */
[----:B------:R-:W-:Y:S01]  /*1de90*/  IMAD.WIDE.U32 R34, R65, R15, R42 ;  /* 0x0000000f41227225 */ /* 0x000fe200078e002a */
[----:B------:R-:W-:-:S03]  /*1dea0*/  IADD3 R41, P2, P4, R41, R52, R14 ;  /* 0x0000003429297210 */ /* 0x000fc60007c5e00e */
[----:B------:R-:W-:Y:S01]  /*1deb0*/  IMAD R9, R68, R13, RZ ;  /* 0x0000000d44097224 */ /* 0x000fe200078e02ff */
[----:B------:R-:W-:Y:S01]  /*1dec0*/  IADD3.X R52, PT, PT, RZ, R53, RZ, P2, P4 ;  /* 0x00000035ff347210 */ /* 0x000fe200017e84ff */
[----:B------:R-:W-:Y:S01]  /*1ded0*/  IMAD.MOV.U32 R36, RZ, RZ, R33 ;  /* 0x000000ffff247224 */ /* 0x000fe200078e0021 */
[----:B------:R-:W-:Y:S01]  /*1dee0*/  IADD3 R40, P4, PT, R41, R34, RZ ;  /* 0x0000002229287210 */ /* 0x000fe20007f9e0ff */
[----:B------:R-:W-:-:S04]  /*1def0*/  IMAD.WIDE.U32 R32, R51, R13, R26 ;  /* 0x0000000d33207225 */ /* 0x000fc800078e001a */
[----:B------:R-:W-:Y:S01]  /*1df00*/  IMAD R9, R51, R12, R9 ;  /* 0x0000000c33097224 */ /* 0x000fe200078e0209 */
[----:B------:R-:W-:Y:S01]  /*1df10*/  ISETP.GE.U32.AND P2, PT, R32, R26, PT ;  /* 0x0000001a2000720c */ /* 0x000fe20003f46070 */
[----:B------:R-:W-:Y:S02]  /*1df20*/  IMAD.IADD R25, R35, 0x1, R25 ;  /* 0x0000000123197824 */ /* 0x000fe400078e0219 */
[----:B------:R-:W-:Y:S01]  /*1df30*/  IMAD.X R35, RZ, RZ, RZ, P5 ;  /* 0x000000ffff237224 */ /* 0x000fe200028e06ff */
[----:B------:R-:W-:Y:S01]  /*1df40*/  ISETP.GE.U32.AND P5, PT, R34, R42, PT ;  /* 0x0000002a2200720c */ /* 0x000fe20003fa6070 */
[----:B------:R-:W-:Y:S02]  /*1df50*/  IMAD.IADD R9, R33, 0x1, R9 ;  /* 0x0000000121097824 */ /* 0x000fe400078e0209 */
[----:B------:R-:W-:Y:S01]  /*1df60*/  IMAD.X R41, R25, 0x1, R52, P4 ;  /* 0x0000000119297824 */ /* 0x000fe200020e0634 */
[----:B------:R-:W-:Y:S01]  /*1df70*/  ISETP.GE.U32.AND P4, PT, R40, R34, PT ;  /* 0x000000222800720c */ /* 0x000fe20003f86070 */
[----:B------:R-:W-:Y:S01]  /*1df80*/  IMAD.WIDE.U32.X R36, R66, R12, R36, P1 ;  /* 0x0000000c42247225 */ /* 0x000fe200008e0424 */
[----:B------:R-:W-:-:S02]  /*1df90*/  ISETP.GE.U32.AND.EX P2, PT, R9, R27, PT, P2 ;  /* 0x0000001b0900720c */ /* 0x000fc40003f46120 */
[----:B------:R-:W-:Y:S01]  /*1dfa0*/  ISETP.GE.U32.AND.EX P5, PT, R25, R43, PT, P5 ;  /* 0x0000002b1900720c */ /* 0x000fe20003fa6150 */
[----:B------:R-:W-:Y:S01]  /*1dfb0*/  IMAD R66, R66, R13, RZ ;  /* 0x0000000d42427224 */ /* 0x000fe200078e02ff */
[----:B------:R-:W-:Y:S01]  /*1dfc0*/  ISETP.GE.U32.AND.EX P4, PT, R41, R25, PT, P4 ;  /* 0x000000192900720c */ /* 0x000fe20003f86140 */
[----:B------:R-:W-:Y:S01]  /*1dfd0*/  IMAD.MOV.U32 R34, RZ, RZ, R11 ;  /* 0x000000ffff227224 */ /* 0x000fe200078e000b */
[----:B------:R-:W-:Y:S01]  /*1dfe0*/  SEL R26, RZ, 0x1, P5 ;  /* 0x00000001ff1a7807 */ /* 0x000fe20002800000 */
[----:B------:R-:W-:Y:S01]  /*1dff0*/  IMAD.WIDE.U32 R10, R60, R15, R30 ;  /* 0x0000000f3c0a7225 */ /* 0x000fe200078e001e */
[----:B------:R-:W-:Y:S02]  /*1e000*/  SEL R27, RZ, 0x1, P4 ;  /* 0x00000001ff1b7807 */ /* 0x000fe40002000000 */
[----:B------:R-:W-:Y:S01]  /*1e010*/  SEL R43, RZ, 0x1, P2 ;  /* 0x00000001ff2b7807 */ /* 0x000fe20001000000 */
[----:B------:R-:W-:-:S04]  /*1e020*/  IMAD.WIDE.U32 R14, R67, R13, R40 ;  /* 0x0000000d430e7225 */ /* 0x000fc800078e0028 */
[----:B------:R-:W-:Y:S01]  /*1e030*/  IMAD.WIDE.U32.X R38, R68, R12, R38, P6 ;  /* 0x0000000c44267225 */ /* 0x000fe200030e0426 */
[----:B------:R-:W-:-:S03]  /*1e040*/  ISETP.GE.U32.AND P2, PT, R14, R40, PT ;  /* 0x000000280e00720c */ /* 0x000fc60003f46070 */
[----:B------:R-:W-:Y:S01]  /*1e050*/  IMAD R53, R67, R12, R66 ;  /* 0x0000000c43357224 */ /* 0x000fe200078e0242 */
[----:B------:R-:W-:Y:S01]  /*1e060*/  IADD3 R43, P5, P6, R14, R38, R43 ;  /* 0x000000260e2b7210 */ /* 0x000fe20007ebe02b */
[----:B------:R-:W-:Y:S01]  /*1e070*/  IMAD.WIDE.U32.X R28, R64, R12, R28, P3 ;  /* 0x0000000c401c7225 */ /* 0x000fe200018e041c */
[----:B------:R-:W-:Y:S02]  /*1e080*/  IADD3 R27, P3, P4, R27, R44, R26 ;  /* 0x0000002c1b1b7210 */ /* 0x000fe40007c7e01a */
[----:B------:R-:W-:Y:S01]  /*1e090*/  ISETP.GE.U32.AND P1, PT, R43, R14, PT ;  /* 0x0000000e2b00720c */ /* 0x000fe20003f26070 */
[----:B------:R-:W-:Y:S01]  /*1e0a0*/  IMAD.IADD R15, R15, 0x1, R53 ;  /* 0x000000010f0f7824 */ /* 0x000fe200078e0235 */
[----:B------:R-:W-:Y:S01]  /*1e0b0*/  IADD3.X R44, PT, PT, RZ, R45, RZ, P3, P4 ;  /* 0x0000002dff2c7210 */ /* 0x000fe20001fe84ff */
[----:B------:R-:W-:Y:S01]  /*1e0c0*/  IMAD.IADD R11, R11, 0x1, R8 ;  /* 0x000000010b0b7824 */ /* 0x000fe200078e0208 */
[----:B------:R-:W-:Y:S01]  /*1e0d0*/  IADD3 R14, P4, PT, R27, R10, RZ ;  /* 0x0000000a1b0e7210 */ /* 0x000fe20007f9e0ff */
[----:B------:R-:W-:Y:S01]  /*1e0e0*/  IMAD.WIDE.U32.X R34, R55, R12, R34, P0 ;  /* 0x0000000c37227225 */ /* 0x000fe200000e0422 */
[----:B------:R-:W-:-:S02]  /*1e0f0*/  IADD3.X R39, PT, PT, R15, R39, RZ, P5, P6 ;  /* 0x000000270f277210 */ /* 0x000fc40002fec4ff */
[----:B------:R-:W-:Y:S01]  /*1e100*/  ISETP.GE.U32.AND.EX P2, PT, R15, R41, PT, P2 ;  /* 0x000000290f00720c */ /* 0x000fe20003f46120 */
[----:B------:R-:W-:Y:S01]  /*1e110*/  IMAD R25, R64, R13, RZ ;  /* 0x0000000d40197224 */ /* 0x000fe200078e02ff */
[----:B------:R-:W-:Y:S01]  /*1e120*/  ISETP.GE.U32.AND.EX P1, PT, R39, R15, PT, P1 ;  /* 0x0000000f2700720c */ /* 0x000fe20003f26110 */
[----:B------:R-:W-:Y:S01]  /*1e130*/  IMAD.X R15, R11, 0x1, R44, P4 ;  /* 0x000000010b0f7824 */ /* 0x000fe200020e062c */
[----:B------:R-:W-:Y:S01]  /*1e140*/  ISETP.GE.U32.AND P0, PT, R10, R30, PT ;  /* 0x0000001e0a00720c */ /* 0x000fe20003f06070 */
[----:B------:R-:W-:Y:S01]  /*1e150*/  IMAD R57, R55, R13, RZ ;  /* 0x0000000d37397224 */ /* 0x000fe200078e02ff */
[----:B------:R-:W-:Y:S01]  /*1e160*/  ISETP.GE.U32.AND P3, PT, R14, R10, PT ;  /* 0x0000000a0e00720c */ /* 0x000fe20003f66070 */
[-C--:B------:R-:W-:Y:S01]  /*1e170*/  IMAD R25, R65, R12.reuse, R25 ;  /* 0x0000000c41197224 */ /* 0x080fe200078e0219 */
[----:B------:R-:W-:Y:S01]  /*1e180*/  SEL R8, RZ, 0x1, P2 ;  /* 0x00000001ff087807 */ /* 0x000fe20001000000 */
[----:B------:R-:W-:Y:S01]  /*1e190*/  IMAD R16, R60, R12, R57 ;  /* 0x0000000c3c107224 */ /* 0x000fe200078e0239 */
[----:B------:R-:W-:Y:S01]  /*1e1a0*/  SEL R41, RZ, 0x1, P1 ;  /* 0x00000001ff297807 */ /* 0x000fe20000800000 */
[----:B------:R-:W-:Y:S01]  /*1e1b0*/  IMAD.WIDE.U32 R26, R43, 0x3d1, RZ ;  /* 0x000003d12b1a7825 */ /* 0x000fe200078e00ff */
[----:B------:R-:W-:-:S02]  /*1e1c0*/  ISETP.GE.U32.AND.EX P0, PT, R11, R31, PT, P0 ;  /* 0x0000001f0b00720c */ /* 0x000fc40003f06100 */
[----:B------:R-:W-:Y:S01]  /*1e1d0*/  ISETP.GE.U32.AND.EX P1, PT, R15, R11, PT, P3 ;  /* 0x0000000b0f00720c */ /* 0x000fe20003f26130 */
[----:B------:R-:W-:Y:S01]  /*1e1e0*/  IMAD.WIDE.U32 R30, R39, 0x3d1, RZ ;  /* 0x000003d1271e7825 */ /* 0x000fe200078e00ff */
[----:B------:R-:W-:Y:S02]  /*1e1f0*/  IADD3 R41, P2, P4, R41, R36, R8 ;  /* 0x0000002429297210 */ /* 0x000fe40007c5e008 */
[----:B------:R-:W-:Y:S01]  /*1e200*/  SEL R45, RZ, 0x1, P1 ;  /* 0x00000001ff2d7807 */ /* 0x000fe20000800000 */
[----:B------:R-:W-:Y:S01]  /*1e210*/  IMAD.WIDE.U32 R10, R65, R13, R14 ;  /* 0x0000000d410a7225 */ /* 0x000fe200078e000e */
[----:B------:R-:W-:Y:S02]  /*1e220*/  IADD3.X R37, PT, PT, RZ, R37, RZ, P2, P4 ;  /* 0x00000025ff257210 */ /* 0x000fe400017e84ff */
[----:B------:R-:W-:Y:S01]  /*1e230*/  IADD3 R8, P3, PT, RZ, R26, RZ ;  /* 0x0000001aff087210 */ /* 0x000fe20007f7e0ff */
[----:B------:R-:W-:Y:S01]  /*1e240*/  IMAD.WIDE.U32 R30, P2, RZ, R43, R30 ;  /* 0x0000002bff1e7225 */ /* 0x000fe2000784001e */
[----:B------:R-:W-:-:S02]  /*1e250*/  IADD3 R41, P1, PT, R41, R10, RZ ;  /* 0x0000000a29297210 */ /* 0x000fc40007f3e0ff */
[----:B------:R-:W-:Y:S01]  /*1e260*/  SEL R36, RZ, 0x1, P0 ;  /* 0x00000001ff247807 */ /* 0x000fe20000000000 */
[----:B------:R-:W-:Y:S01]  /*1e270*/  IMAD.IADD R12, R11, 0x1, R25 ;  /* 0x000000010b0c7824 */ /* 0x000fe200078e0219 */
[----:B------:R-:W-:Y:S01]  /*1e280*/  IADD3 R38, P4, PT, R27, R30, RZ ;  /* 0x0000001e1b267210 */ /* 0x000fe20007f9e0ff */
[----:B------:R-:W-:Y:S01]  /*1e290*/  IMAD.X R11, RZ, RZ, RZ, P2 ;  /* 0x000000ffff0b7224 */ /* 0x000fe200010e06ff */
[----:B------:R-:W-:Y:S01]  /*1e2a0*/  ISETP.GE.U32.AND P2, PT, R10, R14, PT ;  /* 0x0000000e0a00720c */ /* 0x000fe20003f46070 */
[C---:B------:R-:W-:Y:S01]  /*1e2b0*/  IMAD.X R25, R12.reuse, 0x1, R37, P1 ;  /* 0x000000010c197824 */ /* 0x040fe200008e0625 */
[----:B------:R-:W-:Y:S01]  /*1e2c0*/  ISETP.GE.U32.AND P1, PT, R41, R10, PT ;  /* 0x0000000a2900720c */ /* 0x000fe20003f26070 */
[----:B------:R-:W-:Y:S01]  /*1e2d0*/  IMAD.MOV.U32 R10, RZ, RZ, R31 ;  /* 0x000000ffff0a7224 */ /* 0x000fe200078e001f */
[----:B------:R-:W-:Y:S01]  /*1e2e0*/  ISETP.GE.U32.AND.EX P2, PT, R12, R15, PT, P2 ;  /* 0x0000000f0c00720c */ /* 0x000fe20003f46120 */
[----:B------:R-:W-:Y:S01]  /*1e2f0*/  IMAD.X R30, R38, 0x1, R43, P3 ;  /* 0x00000001261e7824 */ /* 0x000fe200018e062b */
[----:B------:R-:W-:Y:S01]  /*1e300*/  ISETP.GE.U32.AND.EX P1, PT, R25, R12, PT, P1 ;  /* 0x0000000c1900720c */ /* 0x000fe20003f26110 */
[----:B------:R-:W-:Y:S01]  /*1e310*/  IMAD.WIDE.U32.X R10, RZ, R39, R10, P4 ;  /* 0x00000027ff0a7225 */ /* 0x000fe200020e040a */
[----:B------:R-:W-:-:S02]  /*1e320*/  ISETP.GE.U32.AND P0, PT, R8, R26, PT ;  /* 0x0000001a0800720c */ /* 0x000fc40003f06070 */
[----:B------:R-:W-:Y:S01]  /*1e330*/  IADD3 R26, P5, P6, R45, R46, R36 ;  /* 0x0000002e2d1a7210 */ /* 0x000fe20007ebe024 */
[----:B------:R-:W-:Y:S01]  /*1e340*/  IMAD.WIDE.U32 R14, R41, 0x3d1, RZ ;  /* 0x000003d1290e7825 */ /* 0x000fe200078e00ff */
[----:B------:R-:W-:Y:S02]  /*1e350*/  SEL R40, RZ, 0x1, P2 ;  /* 0x00000001ff287807 */ /* 0x000fe40001000000 */
[----:B------:R-:W-:Y:S01]  /*1e360*/  SEL R31, RZ, 0x1, P1 ;  /* 0x00000001ff1f7807 */ /* 0x000fe20000800000 */
[----:B------:R-:W-:Y:S01]  /*1e370*/  IMAD.WIDE.U32 R36, R25, 0x3d1, RZ ;  /* 0x000003d119247825 */ /* 0x000fe200078e00ff */
[----:B------:R-:W-:Y:S02]  /*1e380*/  IADD3.X R27, PT, PT, RZ, R47, RZ, P5, P6 ;  /* 0x0000002fff1b7210 */ /* 0x000fe40002fec4ff */
[----:B------:R-:W-:Y:S01]  /*1e390*/  IADD3 R31, P3, P4, R31, R28, R40 ;  /* 0x0000001c1f1f7210 */ /* 0x000fe20007c7e028 */
[----:B------:R-:W-:Y:S01]  /*1e3a0*/  IMAD R68, R68, R50, RZ ;  /* 0x0000003244447224 */ /* 0x000fe200078e02ff */
[----:B------:R-:W-:Y:S01]  /*1e3b0*/  IADD3 R43, P2, PT, R10, R14, RZ ;  /* 0x0000000e0a2b7210 */ /* 0x000fe20007f5e0ff */
[----:B------:R-:W-:Y:S01]  /*1e3c0*/  IMAD.WIDE.U32 R12, R60, R13, R26 ;  /* 0x0000000d3c0c7225 */ /* 0x000fe200078e001a */
[----:B------:R-:W-:-:S02]  /*1e3d0*/  IADD3.X R45, PT, PT, RZ, R29, RZ, P3, P4 ;  /* 0x0000001dff2d7210 */ /* 0x000fc40001fe84ff */
[C---:B------:R-:W-:Y:S01]  /*1e3e0*/  ISETP.GE.U32.AND P4, PT, R43.reuse, R14, PT ;  /* 0x0000000e2b00720c */ /* 0x040fe20003f86070 */
[----:B------:R-:W-:Y:S01]  /*1e3f0*/  IMAD.WIDE.U32 R28, P3, RZ, R41, R36 ;  /* 0x00000029ff1c7225 */ /* 0x000fe20007860024 */
[----:B------:R-:W-:Y:S02]  /*1e400*/  ISETP.GE.U32.AND.EX P0, PT, R30, R38, PT, P0 ;  /* 0x000000261e00720c */ /* 0x000fe40003f06100 */
[----:B------:R-:W-:Y:S01]  /*1e410*/  IADD3 R10, P5, PT, R43, R39, RZ ;  /* 0x000000272b0a7210 */ /* 0x000fe20007fbe0ff */
[----:B------:R-:W-:Y:S01]  /*1e420*/  IMAD.IADD R14, R13, 0x1, R16 ;  /* 0x000000010d0e7824 */ /* 0x000fe200078e0210 */
[----:B------:R-:W-:Y:S01]  /*1e430*/  ISETP.GE.U32.AND P1, PT, R12, R26, PT ;  /* 0x0000001a0c00720c */ /* 0x000fe20003f26070 */
[----:B------:R-:W-:Y:S01]  /*1e440*/  IMAD.X R37, RZ, RZ, RZ, P3 ;  /* 0x000000ffff257224 */ /* 0x000fe200018e06ff */
[----:B------:R-:W-:Y:S01]  /*1e450*/  IADD3 R13, P3, PT, R15, R28, RZ ;  /* 0x0000001c0f0d7210 */ /* 0x000fe20007f7e0ff */
[----:B------:R-:W-:Y:S01]  /*1e460*/  IMAD.MOV.U32 R36, RZ, RZ, R29 ;  /* 0x000000ffff247224 */ /* 0x000fe200078e001d */
[-C--:B------:R-:W-:Y:S01]  /*1e470*/  IADD3 R39, P6, PT, R31, R12.reuse, RZ ;  /* 0x0000000c1f277210 */ /* 0x080fe20007fde0ff */
[----:B------:R-:W-:Y:S01]  /*1e480*/  IMAD R49, R51, R49, R68 ;  /* 0x0000003133317224 */ /* 0x000fe200078e0244 */
[----:B------:R-:W-:Y:S01]  /*1e490*/  SEL R15, RZ, 0x1, P0 ;  /* 0x00000001ff0f7807 */ /* 0x000fe20000000000 */
[----:B------:R-:W-:Y:S01]  /*1e4a0*/  IMAD.X R16, R13, 0x1, R11, P2 ;  /* 0x000000010d107824 */ /* 0x000fe200010e060b */
[C---:B------:R-:W-:Y:S01]  /*1e4b0*/  ISETP.GE.U32.AND.EX P1, PT, R14.reuse, R27, PT, P1 ;  /* 0x0000001b0e00720c */ /* 0x040fe20003f26110 */
[----:B------:R-:W-:Y:S01]  /*1e4c0*/  IMAD.X R31, R14, 0x1, R45, P6 ;  /* 0x000000010e1f7824 */ /* 0x000fe200030e062d */
[----:B------:R-:W-:Y:S01]  /*1e4d0*/  IADD3 R15, P6, PT, R10, R15, RZ ;  /* 0x0000000f0a0f7210 */ /* 0x000fe20007fde0ff */
[----:B------:R-:W-:Y:S01]  /*1e4e0*/  IMAD.WIDE.U32.X R26, RZ, R25, R36, P3 ;  /* 0x00000019ff1a7225 */ /* 0x000fe200018e0424 */
[----:B------:R-:W-:-:S02]  /*1e4f0*/  ISETP.GE.U32.AND P3, PT, R39, R12, PT ;  /* 0x0000000c2700720c */ /* 0x000fc40003f66070 */
[C---:B------:R-:W-:Y:S01]  /*1e500*/  ISETP.GE.U32.AND.EX P4, PT, R16.reuse, R13, PT, P4 ;  /* 0x0000000d1000720c */ /* 0x040fe20003f86140 */
[----:B------:R-:W-:Y:S01]  /*1e510*/  IMAD.X R41, R16, 0x1, R41, P5 ;  /* 0x0000000110297824 */ /* 0x000fe200028e0629 */
[C---:B------:R-:W-:Y:S01]  /*1e520*/  ISETP.GE.U32.AND.EX P3, PT, R31.reuse, R14, PT, P3 ;  /* 0x0000000e1f00720c */ /* 0x040fe20003f66130 */
[----:B------:R-:W-:Y:S01]  /*1e530*/  IMAD.WIDE.U32 R28, R31, 0x3d1, RZ ;  /* 0x000003d11f1c7825 */ /* 0x000fe200078e00ff */
[----:B------:R-:W-:Y:S02]  /*1e540*/  ISETP.GE.U32.AND P2, PT, R15, R10, PT ;  /* 0x0000000a0f00720c */ /* 0x000fe40003f46070 */
[----:B------:R-:W-:Y:S01]  /*1e550*/  SEL R37, RZ, 0x1, P4 ;  /* 0x00000001ff257807 */ /* 0x000fe20002000000 */
[----:B------:R-:W-:Y:S01]  /*1e560*/  IMAD.X R14, RZ, RZ, R41, P6 ;  /* 0x000000ffff0e7224 */ /* 0x000fe200030e0629 */
[----:B------:R-:W-:Y:S01]  /*1e570*/  ISETP.LT.U32.AND P0, PT, R10, R43, PT ;  /* 0x0000002b0a00720c */ /* 0x000fe20003f01070 */
[----:B------:R-:W-:Y:S01]  /*1e580*/  IMAD.WIDE.U32 R12, R39, 0x3d1, RZ ;  /* 0x000003d1270c7825 */ /* 0x000fe200078e00ff */
[----:B------:R-:W-:-:S02]  /*1e590*/  SEL R10, RZ, 0x1, P1 ;  /* 0x00000001ff0a7807 */ /* 0x000fc40000800000 */
[----:B------:R-:W-:Y:S01]  /*1e5a0*/  ISETP.GE.U32.AND.EX P4, PT, R14, R41, PT, P2 ;  /* 0x000000290e00720c */ /* 0x000fe20003f86120 */
[----:B------:R-:W-:Y:S01]  /*1e5b0*/  IMAD.WIDE.U32 R28, P1, RZ, R39, R28 ;  /* 0x00000027ff1c7225 */ /* 0x000fe2000782001c */
[----:B------:R-:W-:Y:S02]  /*1e5c0*/  SEL R11, RZ, 0x1, P3 ;  /* 0x00000001ff0b7807 */ /* 0x000fe40001800000 */
[----:B------:R-:W-:Y:S02]  /*1e5d0*/  ISETP.LT.U32.OR.EX P0, PT, R41, R16, !P4, P0 ;  /* 0x000000102900720c */ /* 0x000fe40006701500 */
[----:B------:R-:W-:Y:S02]  /*1e5e0*/  IADD3 R37, P2, P3, R12, R26, R37 ;  /* 0x0000001a0c257210 */ /* 0x000fe40007b5e025 */
[----:B------:R-:W-:Y:S01]  /*1e5f0*/  IADD3 R41, P4, P5, R11, R34, R10 ;  /* 0x000000220b297210 */ /* 0x000fe20007d9e00a */
[----:B------:R-:W-:Y:S01]  /*1e600*/  IMAD.X R11, RZ, RZ, RZ, P1 ;  /* 0x000000ffff0b7224 */ /* 0x000fe200008e06ff */
[----:B------:R-:W-:Y:S01]  /*1e610*/  IADD3 R13, P6, PT, R13, R28, RZ ;  /* 0x0000001c0d0d7210 */ /* 0x000fe20007fde0ff */
[----:B------:R-:W-:Y:S01]  /*1e620*/  IMAD.MOV.U32 R10, RZ, RZ, R29 ;  /* 0x000000ffff0a7224 */ /* 0x000fe200078e001d */
[----:B------:R-:W-:-:S02]  /*1e630*/  ISETP.GE.U32.AND P1, PT, R37, R12, PT ;  /* 0x0000000c2500720c */ /* 0x000fc40003f26070 */
[----:B------:R-:W-:Y:S01]  /*1e640*/  IADD3.X R43, PT, PT, RZ, R35, RZ, P4, P5 ;  /* 0x00000023ff2b7210 */ /* 0x000fe200027ea4ff */
[----:B------:R-:W-:Y:S01]  /*1e650*/  IMAD.WIDE.U32.X R28, RZ, R31, R10, P6 ;  /* 0x0000001fff1c7225 */ /* 0x000fe200030e040a */
[----:B------:R-:W-:Y:S02]  /*1e660*/  IADD3 R12, P4, PT, R37, R25, RZ ;  /* 0x00000019250c7210 */ /* 0x000fe40007f9e0ff */
[----:B------:R-:W-:Y:S01]  /*1e670*/  SEL R25, RZ, 0x1, !P0 ;  /* 0x00000001ff197807 */ /* 0x000fe20004000000 */
[----:B------:R-:W-:Y:S01]  /*1e680*/  IMAD.WIDE.U32 R34, R43, 0x3d1, RZ ;  /* 0x000003d12b227825 */ /* 0x000fe200078e00ff */
[----:B------:R-:W-:Y:S02]  /*1e690*/  IADD3.X R26, PT, PT, R13, R27, RZ, P2, P3 ;  /* 0x0000001b0d1a7210 */ /* 0x000fe400017e64ff */
[----:B------:R-:W-:Y:S02]  /*1e6a0*/  IADD3 R25, P3, PT, R12, R25, RZ ;  /* 0x000000190c197210 */ /* 0x000fe40007f7e0ff */
[C---:B------:R-:W-:Y:S01]  /*1e6b0*/  ISETP.GE.U32.AND.EX P1, PT, R26.reuse, R13, PT, P1 ;  /* 0x0000000d1a00720c */ /* 0x040fe20003f26110 */
[----:B------:R-:W-:Y:S01]  /*1e6c0*/  IMAD.X R16, R26, 0x1, R39, P4 ;  /* 0x000000011a107824 */ /* 0x000fe200020e0627 */
[----:B------:R-:W-:-:S02]  /*1e6d0*/  ISETP.GE.U32.AND P2, PT, R25, R12, PT ;  /* 0x0000000c1900720c */ /* 0x000fc40003f46070 */
[----:B------:R-:W-:Y:S01]  /*1e6e0*/  ISETP.LT.U32.AND P0, PT, R12, R37, PT ;  /* 0x000000250c00720c */ /* 0x000fe20003f01070 */
[----:B------:R-:W-:Y:S02]  /*1e6f0*/  IMAD.X R27, RZ, RZ, R16, P3 ;  /* 0x000000ffff1b7224 */ /* 0x000fe400018e0610 */
[----:B------:R-:W-:Y:S01]  /*1e700*/  IMAD.WIDE.U32 R10, P3, RZ, R41, R34 ;  /* 0x00000029ff0a7225 */ /* 0x000fe20007860022 */
[----:B------:R-:W-:Y:S02]  /*1e710*/  SEL R35, RZ, 0x1, P1 ;  /* 0x00000001ff237807 */ /* 0x000fe40000800000 */
[----:B------:R-:W-:Y:S01]  /*1e720*/  ISETP.GE.U32.AND.EX P1, PT, R27, R16, PT, P2 ;  /* 0x000000101b00720c */ /* 0x000fe20003f26120 */
[----:B------:R-:W-:-:S03]  /*1e730*/  IMAD.WIDE.U32 R12, R41, 0x3d1, RZ ;  /* 0x000003d1290c7825 */ /* 0x000fc600078e00ff */
[----:B------:R-:W-:Y:S02]  /*1e740*/  ISETP.LT.U32.OR.EX P0, PT, R16, R26, !P1, P0 ;  /* 0x0000001a1000720c */ /* 0x000fe40004f01500 */
[----:B------:R-:W-:Y:S02]  /*1e750*/  IADD3 R35, P4, P5, R12, R28, R35 ;  /* 0x0000001c0c237210 */ /* 0x000fe40007d9e023 */
[----:B------:R-:W-:Y:S02]  /*1e760*/  IADD3 R37, P2, PT, R13, R10, RZ ;  /* 0x0000000a0d257210 */ /* 0x000fe40007f5e0ff */
[----:B------:R-:W-:Y:S02]  /*1e770*/  IADD3 R10, P1, PT, R35, R31, RZ ;  /* 0x0000001f230a7210 */ /* 0x000fe40007f3e0ff */
[----:B------:R-:W-:Y:S02]  /*1e780*/  SEL R13, RZ, 0x1, !P0 ;  /* 0x00000001ff0d7807 */ /* 0x000fe40004000000 */
[----:B------:R-:W-:-:S02]  /*1e790*/  IADD3.X R28, PT, PT, R37, R29, RZ, P4, P5 ;  /* 0x0000001d251c7210 */ /* 0x000fc400027ea4ff */
        /* <DEDUP_REMOVED lines=73> */
.L_x_521:
        /* <DEDUP_REMOVED lines=59> */
.L_x_522:
        /* <DEDUP_REMOVED lines=31> */
[C---:B------:R-:W-:Y:S02]  /*1f1d0*/  IADD3 R37, P3, PT, R4.reuse, R37, RZ ;  /* 0x0000002504257210 */ /* 0x040fe40007f7e0ff */
        /* <DEDUP_REMOVED lines=33> */
.L_x_524:
        /* <DEDUP_REMOVED lines=60> */
.L_x_525:
        /* <DEDUP_REMOVED lines=29> */
.L_x_523:
[----:B------:R-:W-:-:S04]  /*1f980*/  IMAD.WIDE.U32 R12, R21, R63, RZ ;  /* 0x0000003f150c7225 */ /* 0x000fc800078e00ff */
[----:B------:R-:W-:-:S04]  /*1f990*/  IMAD.WIDE.U32 R32, R21, R58, RZ ;  /* 0x0000003a15207225 */ /* 0x000fc800078e00ff */
        /* <DEDUP_REMOVED lines=9> */
[----:B------:R-:W-:Y:S01]  /*1fa30*/  IMAD.WIDE.U32 R34, R21, R59, RZ ;  /* 0x0000003b15227225 */ /* 0x000fe200078e00ff */
[----:B------:R-:W-:-:S03]  /*1fa40*/  IADD3 R24, P0, PT, R12, R14, RZ ;  /* 0x0000000e0c187210 */ /* 0x000fc60007f1e0ff */
[----:B------:R-:W-:-:S04]  /*1fa50*/  IMAD.WIDE.U32 R26, R22, R58, RZ ;  /* 0x0000003a161a7225 */ /* 0x000fc800078e00ff */
[----:B------:R-:W-:-:S04]  /*1fa60*/  IMAD.WIDE.U32 R32, P3, R23, R22, R32 ;  /* 0x0000001617207225 */ /* 0x000fc80007860020 */
[----:B------:R-:W-:Y:S01]  /*1fa70*/  IMAD.WIDE.U32 R36, R21, R61, RZ ;  /* 0x0000003d15247225 */ /* 0x000fe200078e00ff */
[----:B------:R-:W-:-:S03]  /*1fa80*/  IADD3 RZ, P6, PT, R27, R32, RZ ;  /* 0x000000201bff7210 */ /* 0x000fc60007fde0ff */
[----:B------:R-:W-:-:S04]  /*1fa90*/  IMAD.WIDE.U32 R40, R19, R63, RZ ;  /* 0x0000003f13287225 */ /* 0x000fc800078e00ff */
[----:B------:R-:W-:Y:S02]  /*1faa0*/  IMAD.IADD R43, R15, 0x1, R43 ;  /* 0x000000010f2b7824 */ /* 0x000fe400078e022b */
[----:B------:R-:W-:-:S04]  /*1fab0*/  IMAD.WIDE.U32 R28, R22, R59, RZ ;  /* 0x0000003b161c7225 */ /* 0x000fc800078e00ff */
[----:B------:R-:W-:-:S04]  /*1fac0*/  IMAD.WIDE.U32 R34, P1, R0, R22, R34 ;  /* 0x0000001600227225 */ /* 0x000fc80007820022 */
[----:B------:R-:W-:Y:S01]  /*1fad0*/  IMAD.WIDE.U32 R26, R22, R61, RZ ;  /* 0x0000003d161a7225 */ /* 0x000fe200078e00ff */
[----:B------:R-:W-:-:S03]  /*1fae0*/  IADD3 RZ, P2, PT, R29, R34, RZ ;  /* 0x000000221dff7210 */ /* 0x000fc60007f5e0ff */
[----:B------:R-:W-:-:S04]  /*1faf0*/  IMAD.WIDE.U32 R36, P4, R62, R22, R36 ;  /* 0x000000163e247225 */ /* 0x000fc80007880024 */
[----:B------:R-:W-:Y:S02]  /*1fb00*/  IMAD.X R25, R43, 0x1, R13, P0 ;  /* 0x000000012b197824 */ /* 0x000fe400000e060d */
[----:B------:R-:W-:-:S04]  /*1fb10*/  IMAD.WIDE.U32 R30, R20, R63, RZ ;  /* 0x0000003f141e7225 */ /* 0x000fc800078e00ff */
[----:B------:R-:W-:-:S04]  /*1fb20*/  IMAD.WIDE.U32 R40, P0, R54, R20, R40 ;  /* 0x0000001436287225 */ /* 0x000fc80007800028 */
[----:B------:R-:W-:-:S04]  /*1fb30*/  IMAD.WIDE.U32 R28, R19, R58, RZ ;  /* 0x0000003a131c7225 */ /* 0x000fc800078e00ff */
        /* <DEDUP_REMOVED lines=8> */
[----:B------:R-:W-:-:S04]  /*1fbc0*/  IMAD.WIDE.U32 R28, P5, R23, R20, R28 ;  /* 0x00000014171c7225 */ /* 0x000fc800078a001c */
[----:B------:R-:W-:Y:S02]  /*1fbd0*/  IMAD.MOV.U32 R12, RZ, RZ, R33 ;  /* 0x000000ffff0c7224 */ /* 0x000fe400078e0021 */
[----:B------:R-:W-:Y:S02]  /*1fbe0*/  IMAD R16, R0, R22, RZ ;  /* 0x0000001600107224 */ /* 0x000fe400078e02ff */
[----:B------:R-:W-:Y:S01]  /*1fbf0*/  IMAD.X R15, RZ, RZ, RZ, P4 ;  /* 0x000000ffff0f7224 */ /* 0x000fe200020e06ff */
[----:B------:R-:W-:Y:S01]  /*1fc00*/  IADD3 RZ, P4, PT, R39, R28, RZ ;  /* 0x0000001c27ff7210 */ /* 0x000fe20007f9e0ff */
[----:B------:R-:W-:Y:S01]  /*1fc10*/  IMAD.MOV.U32 R26, RZ, RZ, R35 ;  /* 0x000000ffff1a7224 */ /* 0x000fe200078e0023 */
[----:B------:R-:W-:Y:S01]  /*1fc20*/  SEL R39, RZ, 0x1, P0 ;  /* 0x00000001ff277807 */ /* 0x000fe20000000000 */
[----:B------:R-:W-:Y:S02]  /*1fc30*/  IMAD.MOV.U32 R14, RZ, RZ, R37 ;  /* 0x000000ffff0e7224 */ /* 0x000fe400078e0025 */
[----:B------:R-:W-:-:S02]  /*1fc40*/  IMAD.MOV.U32 R30, RZ, RZ, R41 ;  /* 0x000000ffff1e7224 */ /* 0x000fc400078e0029 */
        /* <DEDUP_REMOVED lines=15> */
[-C--:B------:R-:W-:Y:S01]  /*1fd40*/  IMAD R34, R62, R22.reuse, RZ ;  /* 0x000000163e227224 */ /* 0x080fe200078e02ff */
[----:B------:R-:W-:Y:S01]  /*1fd50*/  ISETP.GE.U32.AND.EX P5, PT, R16, R25, PT, P0 ;  /* 0x000000191000720c */ /* 0x000fe20003fa6100 */
[----:B------:R-:W-:Y:S01]  /*1fd60*/  IMAD.WIDE.U32 R24, R61, R22, RZ ;  /* 0x000000163d187225 */ /* 0x000fe200078e00ff */
[----:B------:R-:W-:-:S02]  /*1fd70*/  ISETP.GE.U32.AND.EX P0, PT, R29, R35, PT, P6 ;  /* 0x000000231d00720c */ /* 0x000fc40003f06160 */
[----:B------:R-:W-:Y:S01]  /*1fd80*/  SEL R39, RZ, 0x1, P5 ;  /* 0x00000001ff277807 */ /* 0x000fe20002800000 */
[-C--:B------:R-:W-:Y:S01]  /*1fd90*/  IMAD R37, R61, R21.reuse, R34 ;  /* 0x000000153d257224 */ /* 0x080fe200078e0222 */
[----:B------:R-:W-:Y:S01]  /*1fda0*/  SEL R41, RZ, 0x1, P0 ;  /* 0x00000001ff297807 */ /* 0x000fe20000000000 */
[----:B------:R-:W-:-:S04]  /*1fdb0*/  IMAD.WIDE.U32.X R26, R0, R21, R26, P2 ;  /* 0x00000015001a7225 */ /* 0x000fc800010e041a */
[C---:B------:R-:W-:Y:S02]  /*1fdc0*/  IMAD R43, R58.reuse, R19, R36 ;  /* 0x000000133a2b7224 */ /* 0x040fe400078e0224 */
        /* <DEDUP_REMOVED lines=11> */
[----:B------:R-:W-:Y:S01]  /*1fe80*/  ISETP.GE.U32.AND P1, PT, R38, R34, PT ;  /* 0x000000222600720c */ /* 0x000fe20003f26070 */
[----:B------:R-:W-:Y:S01]  /*1fe90*/  IMAD.WIDE.U32 R24, R19, R59, RZ ;  /* 0x0000003b13187225 */ /* 0x000fe200078e00ff */
[C---:B------:R-:W-:Y:S02]  /*1fea0*/  IADD3.X R39, PT, PT, R35.reuse, R31, RZ, P5, P6 ;  /* 0x0000001f23277210 */ /* 0x040fe40002fec4ff */
[----:B------:R-:W-:Y:S01]  /*1feb0*/  ISETP.GE.U32.AND.EX P0, PT, R35, R29, PT, P0 ;  /* 0x0000001d2300720c */ /* 0x000fe20003f06100 */
[----:B------:R-:W-:Y:S01]  /*1fec0*/  IMAD.WIDE.U32.X R28, R23, R19, R32, P4 ;  /* 0x00000013171c7225 */ /* 0x000fe200020e0420 */
[----:B------:R-:W-:Y:S02]  /*1fed0*/  ISETP.GE.U32.AND.EX P1, PT, R39, R35, PT, P1 ;  /* 0x000000232700720c */ /* 0x000fe40003f26110 */
[----:B------:R-:W-:Y:S01]  /*1fee0*/  ISETP.GE.U32.AND.EX P5, PT, R27, R37, PT, P2 ;  /* 0x000000251b00720c */ /* 0x000fe20003fa6120 */
[----:B------:R-:W-:Y:S01]  /*1fef0*/  IMAD.WIDE.U32 R34, R20, R59, RZ ;  /* 0x0000003b14227225 */ /* 0x000fe200078e00ff */
[----:B------:R-:W-:-:S02]  /*1ff00*/  SEL R32, RZ, 0x1, P0 ;  /* 0x00000001ff207807 */ /* 0x000fc40000000000 */
[----:B------:R-:W-:Y:S01]  /*1ff10*/  SEL R33, RZ, 0x1, P1 ;  /* 0x00000001ff217807 */ /* 0x000fe20000800000 */
[----:B------:R-:W-:Y:S01]  /*1ff20*/  IMAD.WIDE.U32 R24, P2, R0, R20, R24 ;  /* 0x0000001400187225 */ /* 0x000fe20007840018 */
[----:B------:R-:W-:-:S03]  /*1ff30*/  SEL R37, RZ, 0x1, P5 ;  /* 0x00000001ff257807 */ /* 0x000fc60002800000 */
[----:B------:R-:W-:Y:S01]  /*1ff40*/  IMAD.WIDE.U32.X R30, R62, R21, R14, P3 ;  /* 0x000000153e1e7225 */ /* 0x000fe200018e040e */
[----:B------:R-:W-:Y:S02]  /*1ff50*/  IADD3 RZ, P1, PT, R35, R24, RZ ;  /* 0x0000001823ff7210 */ /* 0x000fe40007f3e0ff */
[----:B------:R-:W-:Y:S01]  /*1ff60*/  IADD3 R35, P4, P5, R33, R28, R32 ;  /* 0x0000001c21237210 */ /* 0x000fe20007d9e020 */
[----:B------:R-:W-:Y:S01]  /*1ff70*/  IMAD.WIDE.U32 R14, R59, R20, R26 ;  /* 0x000000143b0e7225 */ /* 0x000fe200078e001a */
[----:B------:R-:W-:Y:S02]  /*1ff80*/  IADD3 R30, P0, PT, R37, R30, RZ ;  /* 0x0000001e251e7210 */ /* 0x000fe40007f1e0ff */
        /* <DEDUP_REMOVED lines=10> */
[----:B------:R-:W-:Y:S01]  /*20030*/  IMAD.WIDE.U32 R32, P0, R62, R20, R32 ;  /* 0x000000143e207225 */ /* 0x000fe20007800020 */
[----:B------:R-:W-:-:S03]  /*20040*/  SEL R52, RZ, 0x1, P3 ;  /* 0x00000001ff347807 */ /* 0x000fc60001800000 */
[----:B------:R-:W-:-:S04]  /*20050*/  IMAD.WIDE.U32 R34, R17, R63, RZ ;  /* 0x0000003f11227225 */ /* 0x000fc800078e00ff */
[----:B------:R-:W-:Y:S01]  /*20060*/  IMAD.X R27, R37, 0x1, R24, P4 ;  /* 0x00000001251b7824 */ /* 0x000fe200020e0618 */
[----:B------:R-:W-:Y:S01]  /*20070*/  IADD3 RZ, P4, PT, R29, R32, RZ ;  /* 0x000000201dff7210 */ /* 0x000fe20007f9e0ff */
[----:B------:R-:W-:-:S03]  /*20080*/  IMAD.WIDE.U32 R28, R17, R58, RZ ;  /* 0x0000003a111c7225 */ /* 0x000fc600078e00ff */
[----:B------:R-:W-:Y:S01]  /*20090*/  ISETP.GE.U32.AND.EX P6, PT, R27, R37, PT, P6 ;  /* 0x000000251b00720c */ /* 0x000fe20003fc6160 */
[----:B------:R-:W-:-:S03]  /*200a0*/  IMAD.WIDE.U32 R14, R18, R63, RZ ;  /* 0x0000003f120e7225 */ /* 0x000fc600078e00ff */
[----:B------:R-:W-:Y:S01]  /*200b0*/  SEL R43, RZ, 0x1, P6 ;  /* 0x00000001ff2b7807 */ /* 0x000fe20003000000 */
[----:B------:R-:W-:-:S04]  /*200c0*/  IMAD.WIDE.U32 R34, P5, R54, R18, R34 ;  /* 0x0000001236227225 */ /* 0x000fc800078a0022 */
[----:B------:R-:W-:Y:S01]  /*200d0*/  IMAD.X R49, RZ, RZ, RZ, P2 ;  /* 0x000000ffff317224 */ /* 0x000fe200010e06ff */
[----:B------:R-:W-:Y:S01]  /*200e0*/  IADD3 RZ, P3, PT, R15, R34, RZ ;  /* 0x000000220fff7210 */ /* 0x000fe20007f7e0ff */
[----:B------:R-:W-:Y:S02]  /*200f0*/  IMAD R24, R54, R18, RZ ;  /* 0x0000001236187224 */ /* 0x000fe400078e02ff */
[----:B------:R-:W-:Y:S02]  /*20100*/  IMAD.MOV.U32 R48, RZ, RZ, R25 ;  /* 0x000000ffff307224 */ /* 0x000fe400078e0019 */
[----:B------:R-:W-:-:S04]  /*20110*/  IMAD.WIDE.U32 R36, R18, R58, RZ ;  /* 0x0000003a12247225 */ /* 0x000fc800078e00ff */
[----:B------:R-:W-:-:S04]  /*20120*/  IMAD.WIDE.U32 R28, P6, R23, R18, R28 ;  /* 0x00000012171c7225 */ /* 0x000fc800078c001c */
[----:B------:R-:W-:Y:S01]  /*20130*/  IMAD.WIDE.U32 R14, R63, R18, R38 ;  /* 0x000000123f0e7225 */ /* 0x000fe200078e0026 */
[----:B------:R-:W-:-:S03]  /*20140*/  IADD3 RZ, P2, PT, R37, R28, RZ ;  /* 0x0000001c25ff7210 */ /* 0x000fc60007f5e0ff */
        /* <DEDUP_REMOVED lines=10> */
[----:B------:R-:W-:Y:S01]  /*201f0*/  IMAD.MOV.U32 R40, RZ, RZ, R35 ;  /* 0x000000ffff287224 */ /* 0x000fe200078e0023 */
[----:B------:R-:W-:Y:S01]  /*20200*/  ISETP.GE.U32.AND P0, PT, R24, R30, PT ;  /* 0x0000001e1800720c */ /* 0x000fe20003f06070 */
[----:B------:R-:W-:Y:S01]  /*20210*/  IMAD R20, R62, R20, RZ ;  /* 0x000000143e147224 */ /* 0x000fe200078e02ff */
[----:B------:R-:W-:Y:S01]  /*20220*/  SEL R43, RZ, 0x1, P1 ;  /* 0x00000001ff2b7807 */ /* 0x000fe20000800000 */
[----:B------:R-:W-:-:S02]  /*20230*/  IMAD R30, R23, R18, RZ ;  /* 0x00000012171e7224 */ /* 0x000fc400078e02ff */
[----:B------:R-:W-:Y:S02]  /*20240*/  IMAD.MOV.U32 R36, RZ, RZ, R33 ;  /* 0x000000ffff247224 */ /* 0x000fe400078e0021 */
[----:B------:R-:W-:-:S04]  /*20250*/  IMAD.WIDE.U32 R32, R58, R18, R26 ;  /* 0x000000123a207225 */ /* 0x000fc800078e001a */
[----:B------:R-:W-:-:S04]  /*20260*/  IMAD.WIDE.U32.X R40, R54, R17, R40, P3 ;  /* 0x0000001136287225 */ /* 0x000fc800018e0428 */
[----:B------:R-:W-:Y:S02]  /*20270*/  IMAD R45, R61, R19, R20 ;  /* 0x000000133d2d7224 */ /* 0x000fe400078e0214 */
        /* <DEDUP_REMOVED lines=8> */
[----:B------:R-:W-:-:S04]  /*20300*/  IMAD.WIDE.U32 R34, P5, R0, R18, R34 ;  /* 0x0000001200227225 */ /* 0x000fc800078a0022 */
        /* <DEDUP_REMOVED lines=19> */
[C---:B------:R-:W-:Y:S02]  /*20440*/  IMAD R26, R62.reuse, R18, RZ ;  /* 0x000000123e1a7224 */ /* 0x040fe400078e02ff */
[----:B------:R-:W-:Y:S01]  /*20450*/  IMAD.WIDE.U32.X R56, R62, R17, R56, P5 ;  /* 0x000000113e387225 */ /* 0x000fe200028e0438 */
[----:B------:R-:W-:Y:S02]  /*20460*/  ISETP.GE.U32.AND.EX P5, PT, R20, R27, PT, P2 ;  /* 0x0000001b1400720c */ /* 0x000fe40003fa6120 */
[----:B------:R-:W-:Y:S01]  /*20470*/  ISETP.GE.U32.AND.EX P2, PT, R51, R25, PT, P4 ;  /* 0x000000193300720c */ /* 0x000fe20003f46140 */
[----:B------:R-:W-:-:S04]  /*20480*/  IMAD.WIDE.U32 R40, R3, R58, RZ ;  /* 0x0000003a03287225 */ /* 0x000fc800078e00ff */
[----:B------:R-:W-:-:S04]  /*20490*/  IMAD.WIDE.U32 R34, R2, R59, RZ ;  /* 0x0000003b02227225 */ /* 0x000fc800078e00ff */
[----:B------:R-:W-:-:S04]  /*204a0*/  IMAD.WIDE.U32 R46, R2, R58, RZ ;  /* 0x0000003a022e7225 */ /* 0x000fc800078e00ff */
[----:B------:R-:W-:Y:S02]  /*204b0*/  IMAD R40, R0, R18, RZ ;  /* 0x0000001200287224 */ /* 0x000fe400078e02ff */
[----:B------:R-:W-:-:S04]  /*204c0*/  IMAD.WIDE.U32 R24, R2, R61, RZ ;  /* 0x0000003d02187225 */ /* 0x000fc800078e00ff */
[----:B------:R-:W-:Y:S02]  /*204d0*/  IMAD R29, R61, R17, R26 ;  /* 0x000000113d1d7224 */ /* 0x000fe400078e021a */
[----:B------:R-:W-:-:S04]  /*204e0*/  IMAD.WIDE.U32 R38, R3, R63, RZ ;  /* 0x0000003f03267225 */ /* 0x000fc800078e00ff */
[----:B------:R-:W-:-:S04]  /*204f0*/  IMAD.WIDE.U32 R44, P3, R54, R3, R44 ;  /* 0x00000003362c7225 */ /* 0x000fc8000786002c */
[----:B------:R-:W-:Y:S01]  /*20500*/  IMAD.WIDE.U32 R26, R3, R59, RZ ;  /* 0x0000003b031a7225 */ /* 0x000fe200078e00ff */
[----:B------:R-:W-:Y:S02]  /*20510*/  SEL R26, RZ, 0x1, P2 ;  /* 0x00000001ff1a7807 */ /* 0x000fe40001000000 */
[----:B------:R-:W-:Y:S01]  /*20520*/  ISETP.GE.U32.AND P2, PT, R30, R32, PT ;  /* 0x000000201e00720c */ /* 0x000fe20003f46070 */
[----:B------:R-:W-:Y:S01]  /*20530*/  IMAD R40, R59, R17, R40 ;  /* 0x000000113b287224 */ /* 0x000fe200078e0228 */
[----:B------:R-:W-:Y:S01]  /*20540*/  SEL R17, RZ, 0x1, P5 ;  /* 0x00000001ff117807 */ /* 0x000fe20002800000 */
[-C--:B------:R-:W-:Y:S01]  /*20550*/  IMAD.WIDE.U32 R34, P4, R0, R3.reuse, R34 ;  /* 0x0000000300227225 */ /* 0x080fe20007880022 */
[----:B------:R-:W-:Y:S02]  /*20560*/  IADD3 RZ, P6, PT, R39, R44, RZ ;  /* 0x0000002c27ff7210 */ /* 0x000fe40007fde0ff */
[----:B------:R-:W-:Y:S01]  /*20570*/  ISETP.GE.U32.AND.EX P2, PT, R31, R20, PT, P2 ;  /* 0x000000141f00720c */ /* 0x000fe20003f46120 */
        /* <DEDUP_REMOVED lines=11> */
[----:B------:R-:W-:-:S03]  /*20630*/  IMAD.WIDE.U32 R42, R59, R18, R50 ;  /* 0x000000123b2a7225 */ /* 0x000fc600078e0032 */
[----:B------:R-:W-:Y:S01]  /*20640*/  IADD3.X R37, PT, PT, RZ, R37, RZ, P2, P4 ;  /* 0x00000025ff257210 */ /* 0x000fe200017e84ff */
[----:B------:R-:W-:Y:S01]  /*20650*/  IMAD.MOV.U32 R32, RZ, RZ, R35 ;  /* 0x000000ffff207224 */ /* 0x000fe200078e0023 */
[----:B------:R-:W-:Y:S01]  /*20660*/  IADD3 R41, P2, P4, R41, R48, R17 ;  /* 0x0000003029297210 */ /* 0x000fe20007c5e011 */
[-C--:B------:R-:W-:Y:S02]  /*20670*/  IMAD R17, R54, R3.reuse, RZ ;  /* 0x0000000336117224 */ /* 0x080fe400078e02ff */
[----:B------:R-:W-:Y:S01]  /*20680*/  IMAD.WIDE.U32 R34, R63, R3, R30 ;  /* 0x000000033f227225 */ /* 0x000fe200078e001e */
[----:B------:R-:W-:-:S03]  /*20690*/  IADD3.X R48, PT, PT, RZ, R49, RZ, P2, P4 ;  /* 0x00000031ff307210 */ /* 0x000fc600017e84ff */
[----:B------:R-:W-:Y:S01]  /*206a0*/  IMAD R17, R63, R2, R17 ;  /* 0x000000023f117224 */ /* 0x000fe200078e0211 */
[----:B------:R-:W-:Y:S01]  /*206b0*/  ISETP.GE.U32.AND P2, PT, R34, R30, PT ;  /* 0x0000001e2200720c */ /* 0x000fe20003f46070 */
[----:B------:R-:W-:Y:S01]  /*206c0*/  IMAD.IADD R19, R43, 0x1, R40 ;  /* 0x000000012b137824 */ /* 0x000fe200078e0228 */
[----:B------:R-:W-:Y:S01]  /*206d0*/  IADD3 R40, P4, PT, R41, R42, RZ ;  /* 0x0000002a29287210 */ /* 0x000fe20007f9e0ff */
[----:B------:R-:W-:Y:S02]  /*206e0*/  IMAD.MOV.U32 R26, RZ, RZ, R47 ;  /* 0x000000ffff1a7224 */ /* 0x000fe400078e002f */
[----:B------:R-:W-:Y:S02]  /*206f0*/  IMAD.IADD R17, R35, 0x1, R17 ;  /* 0x0000000123117824 */ /* 0x000fe400078e0211 */
[----:B------:R-:W-:Y:S01]  /*20700*/  IMAD.X R43, RZ, RZ, RZ, P5 ;  /* 0x000000ffff2b7224 */ /* 0x000fe200028e06ff */
[----:B------:R-:W-:Y:S01]  /*20710*/  ISETP.GE.U32.AND P5, PT, R42, R50, PT ;  /* 0x000000322a00720c */ /* 0x000fe20003fa6070 */
[----:B------:R-:W-:Y:S01]  /*20720*/  IMAD.X R41, R19, 0x1, R48, P4 ;  /* 0x0000000113297824 */ /* 0x000fe200020e0630 */
[----:B------:R-:W-:Y:S01]  /*20730*/  ISETP.GE.U32.AND P4, PT, R40, R42, PT ;  /* 0x0000002a2800720c */ /* 0x000fe20003f86070 */
[----:B------:R-:W-:Y:S01]  /*20740*/  IMAD.WIDE.U32.X R26, R23, R2, R26, P1 ;  /* 0x00000002171a7225 */ /* 0x000fe200008e041a */
[----:B------:R-:W-:-:S02]  /*20750*/  ISETP.GE.U32.AND.EX P2, PT, R17, R31, PT, P2 ;  /* 0x0000001f1100720c */ /* 0x000fc40003f46120 */
[----:B------:R-:W-:Y:S01]  /*20760*/  ISETP.GE.U32.AND.EX P5, PT, R19, R51, PT, P5 ;  /* 0x000000331300720c */ /* 0x000fe20003fa6150 */
[----:B------:R-:W-:Y:S01]  /*20770*/  IMAD.MOV.U32 R38, RZ, RZ, R45 ;  /* 0x000000ffff267224 */ /* 0x000fe200078e002d */
[----:B------:R-:W-:Y:S01]  /*20780*/  ISETP.GE.U32.AND.EX P4, PT, R41, R19, PT, P4 ;  /* 0x000000132900720c */ /* 0x000fe20003f86140 */
[-C--:B------:R-:W-:Y:S01]  /*20790*/  IMAD R23, R23, R3.reuse, RZ ;  /* 0x0000000317177224 */ /* 0x080fe200078e02ff */
[----:B------:R-:W-:Y:S01]  /*207a0*/  SEL R45, RZ, 0x1, P2 ;  /* 0x00000001ff2d7807 */ /* 0x000fe20001000000 */
[----:B------:R-:W-:Y:S01]  /*207b0*/  IMAD.MOV.U32 R42, RZ, RZ, R25 ;  /* 0x000000ffff2a7224 */ /* 0x000fe200078e0019 */
[----:B------:R-:W-:Y:S01]  /*207c0*/  SEL R31, RZ, 0x1, P4 ;  /* 0x00000001ff1f7807 */ /* 0x000fe20002000000 */
[C---:B------:R-:W-:Y:S02]  /*207d0*/  IMAD R23, R58.reuse, R2, R23 ;  /* 0x000000023a177224 */ /* 0x040fe400078e0217 */
[----:B------:R-:W-:-:S04]  /*207e0*/  IMAD.WIDE.U32 R24, R58, R3, R40 ;  /* 0x000000033a187225 */ /* 0x000fc800078e0028 */
[----:B------:R-:W-:Y:S01]  /*207f0*/  IMAD.WIDE.U32.X R38, R54, R2, R38, P6 ;  /* 0x0000000236267225 */ /* 0x000fe200030e0426 */
[----:B------:R-:W-:-:S03]  /*20800*/  ISETP.GE.U32.AND P2, PT, R24, R40, PT ;  /* 0x000000281800720c */ /* 0x000fc60003f46070 */
[----:B------:R-:W-:-:S04]  /*20810*/  IMAD.WIDE.U32.X R32, R0, R2, R32, P3 ;  /* 0x0000000200207225 */ /* 0x000fc800018e0420 */
[----:B------:R-:W-:Y:S01]  /*20820*/  IMAD R47, R0, R3, RZ ;  /* 0x00000003002f7224 */ /* 0x000fe200078e02ff */
[----:B------:R-:W-:Y:S01]  /*20830*/  SEL R0, RZ, 0x1, P5 ;  /* 0x00000001ff007807 */ /* 0x000fe20002800000 */
[----:B------:R-:W-:Y:S01]  /*20840*/  IMAD.IADD R25, R25, 0x1, R23 ;  /* 0x0000000119197824 */ /* 0x000fe200078e0217 */
[----:B------:R-:W-:Y:S01]  /*20850*/  IADD3 R45, P5, P6, R24, R38, R45 ;  /* 0x00000026182d7210 */ /* 0x000fe20007ebe02d */
[----:B------:R-:W-:Y:S01]  /*20860*/  IMAD.WIDE.U32 R18, R61, R18, R36 ;  /* 0x000000123d127225 */ /* 0x000fe200078e0024 */
[----:B------:R-:W-:Y:S02]  /*20870*/  IADD3 R31, P3, P4, R31, R52, R0 ;  /* 0x000000341f1f7210 */ /* 0x000fe40007c7e000 */
[----:B------:R-:W-:Y:S01]  /*20880*/  ISETP.GE.U32.AND P1, PT, R45, R24, PT ;  /* 0x000000182d00720c */ /* 0x000fe20003f26070 */
[C---:B------:R-:W-:Y:S01]  /*20890*/  IMAD.WIDE.U32.X R42, R62.reuse, R2, R42, P0 ;  /* 0x000000023e2a7225 */ /* 0x040fe200000e042a */
[----:B------:R-:W-:Y:S02]  /*208a0*/  IADD3.X R23, PT, PT, R25, R39, RZ, P5, P6 ;  /* 0x0000002719177210 */ /* 0x000fe40002fec4ff */
[----:B------:R-:W-:Y:S01]  /*208b0*/  IADD3.X R52, PT, PT, RZ, R53, RZ, P3, P4 ;  /* 0x00000035ff347210 */ /* 0x000fe20001fe84ff */
[----:B------:R-:W-:Y:S01]  /*208c0*/  IMAD.IADD R19, R19, 0x1, R29 ;  /* 0x0000000113137824 */ /* 0x000fe200078e021d */
[----:B------:R-:W-:Y:S01]  /*208d0*/  IADD3 R24, P4, PT, R31, R18, RZ ;  /* 0x000000121f187210 */ /* 0x000fe20007f9e0ff */
[----:B------:R-:W-:Y:S01]  /*208e0*/  IMAD R20, R62, R3, RZ ;  /* 0x000000033e147224 */ /* 0x000fe200078e02ff */
[----:B------:R-:W-:Y:S01]  /*208f0*/  ISETP.GE.U32.AND.EX P2, PT, R25, R41, PT, P2 ;  /* 0x000000291900720c */ /* 0x000fe20003f46120 */
[----:B------:R-:W-:Y:S01]  /*20900*/  IMAD R47, R59, R2, R47 ;  /* 0x000000023b2f7224 */ /* 0x000fe200078e022f */
[----:B------:R-:W-:Y:S01]  /*20910*/  ISETP.GE.U32.AND.EX P1, PT, R23, R25, PT, P1 ;  /* 0x000000191700720c */ /* 0x000fe20003f26110 */
[----:B------:R-:W-:Y:S01]  /*20920*/  IMAD.X R25, R19, 0x1, R52, P4 ;  /* 0x0000000113197824 */ /* 0x000fe200020e0634 */
[----:B------:R-:W-:Y:S01]  /*20930*/  ISETP.GE.U32.AND P0, PT, R18, R36, PT ;  /* 0x000000241200720c */ /* 0x000fe20003f06070 */
[----:B------:R-:W-:Y:S01]  /*20940*/  IMAD R20, R61, R2, R20 ;  /* 0x000000023d147224 */ /* 0x000fe200078e0214 */
[----:B------:R-:W-:Y:S01]  /*20950*/  SEL R0, RZ, 0x1, P2 ;  /* 0x00000001ff007807 */ /* 0x000fe20001000000 */
[----:B------:R-:W-:Y:S01]  /*20960*/  IMAD.WIDE.U32 R30, R59, R3, R24 ;  /* 0x000000033b1e7225 */ /* 0x000fe200078e0018 */
[----:B------:R-:W-:-:S02]  /*20970*/  SEL R29, RZ, 0x1, P1 ;  /* 0x00000001ff1d7807 */ /* 0x000fc40000800000 */
[----:B------:R-:W-:Y:S01]  /*20980*/  ISETP.GE.U32.AND P3, PT, R24, R18, PT ;  /* 0x000000121800720c */ /* 0x000fe20003f66070 */
[----:B------:R-:W-:Y:S01]  /*20990*/  IMAD.IADD R47, R31, 0x1, R47 ;  /* 0x000000011f2f7824 */ /* 0x000fe200078e022f */
[----:B------:R-:W-:Y:S01]  /*209a0*/  ISETP.GE.U32.AND.EX P0, PT, R19, R37, PT, P0 ;  /* 0x000000251300720c */ /* 0x000fe20003f06100 */
[----:B------:R-:W-:Y:S01]  /*209b0*/  IMAD.WIDE.U32 R36, R23, 0x3d1, RZ ;  /* 0x000003d117247825 */ /* 0x000fe200078e00ff */
[----:B------:R-:W-:Y:S02]  /*209c0*/  IADD3 R29, P2, P4, R29, R26, R0 ;  /* 0x0000001a1d1d7210 */ /* 0x000fe40007c5e000 */
[----:B------:R-:W-:Y:S01]  /*209d0*/  ISETP.GE.U32.AND.EX P1, PT, R25, R19, PT, P3 ;  /* 0x000000131900720c */ /* 0x000fe20003f26130 */
[----:B------:R-:W-:Y:S01]  /*209e0*/  IMAD.WIDE.U32 R18, R45, 0x3d1, RZ ;  /* 0x000003d12d127825 */ /* 0x000fe200078e00ff */
[----:B------:R-:W-:Y:S02]  /*209f0*/  IADD3.X R2, PT, PT, RZ, R27, RZ, P2, P4 ;  /* 0x0000001bff027210 */ /* 0x000fe400017e84ff */
[----:B------:R-:W-:Y:S01]  /*20a00*/  SEL R38, RZ, 0x1, P0 ;  /* 0x00000001ff267807 */ /* 0x000fe20000000000 */
[----:B------:R-:W-:Y:S01]  /*20a10*/  IMAD.WIDE.U32 R26, P2, RZ, R45, R36 ;  /* 0x0000002dff1a7225 */ /* 0x000fe20007840024 */
[----:B------:R-:W-:-:S02]  /*20a20*/  SEL R37, RZ, 0x1, P1 ;  /* 0x00000001ff257807 */ /* 0x000fc40000800000 */
[----:B------:R-:W-:Y:S01]  /*20a30*/  IADD3 R29, P1, PT, R29, R30, RZ ;  /* 0x0000001e1d1d7210 */ /* 0x000fe20007f3e0ff */
[----:B------:R-:W-:Y:S01]  /*20a40*/  IMAD.X R31, RZ, RZ, RZ, P2 ;  /* 0x000000ffff1f7224 */ /* 0x000fe200010e06ff */
[----:B------:R-:W-:Y:S01]  /*20a50*/  IADD3 R0, P3, PT, RZ, R18, RZ ;  /* 0x00000012ff007210 */ /* 0x000fe20007f7e0ff */
[----:B------:R-:W-:Y:S01]  /*20a60*/  IMAD R54, R54, R22, RZ ;  /* 0x0000001636367224 */ /* 0x000fe200078e02ff */
[----:B------:R-:W-:Y:S01]  /*20a70*/  IADD3 R40, P4, PT, R19, R26, RZ ;  /* 0x0000001a13287210 */ /* 0x000fe20007f9e0ff */
[----:B------:R-:W-:Y:S01]  /*20a80*/  IMAD.X R26, R47, 0x1, R2, P1 ;  /* 0x000000012f1a7824 */ /* 0x000fe200008e0602 */
[----:B------:R-:W-:Y:S02]  /*20a90*/  ISETP.GE.U32.AND P0, PT, R0, R18, PT ;  /* 0x000000120000720c */ /* 0x000fe40003f06070 */
[----:B------:R-:W-:Y:S01]  /*20aa0*/  ISETP.GE.U32.AND P2, PT, R30, R24, PT ;  /* 0x000000181e00720c */ /* 0x000fe20003f46070 */
[----:B------:R-:W-:Y:S01]  /*20ab0*/  IMAD.X R2, R40, 0x1, R45, P3 ;  /* 0x0000000128027824 */ /* 0x000fe200018e062d */
[----:B------:R-:W-:Y:S01]  /*20ac0*/  ISETP.GE.U32.AND P1, PT, R29, R30, PT ;  /* 0x0000001e1d00720c */ /* 0x000fe20003f26070 */
[----:B------:R-:W-:Y:S01]  /*20ad0*/  IMAD.MOV.U32 R30, RZ, RZ, R27 ;  /* 0x000000ffff1e7224 */ /* 0x000fe200078e001b */
[----:B------:R-:W-:Y:S01]  /*20ae0*/  IADD3 R18, P5, P6, R37, R56, R38 ;  /* 0x0000003825127210 */ /* 0x000fe20007ebe026 */
[----:B------:R-:W-:Y:S01]  /*20af0*/  IMAD.WIDE.U32 R38, R26, 0x3d1, RZ ;  /* 0x000003d11a267825 */ /* 0x000fe200078e00ff */
[----:B------:R-:W-:-:S02]  /*20b00*/  ISETP.GE.U32.AND.EX P2, PT, R47, R25, PT, P2 ;  /* 0x000000192f00720c */ /* 0x000fc40003f46120 */
[----:B------:R-:W-:Y:S01]  /*20b10*/  ISETP.GE.U32.AND.EX P1, PT, R26, R47, PT, P1 ;  /* 0x0000002f1a00720c */ /* 0x000fe20003f26110 */
[----:B------:R-:W-:Y:S01]  /*20b20*/  IMAD.WIDE.U32.X R24, RZ, R23, R30, P4 ;  /* 0x00000017ff187225 */ /* 0x000fe200020e041e */
[----:B------:R-:W-:Y:S02]  /*20b30*/  IADD3.X R19, PT, PT, RZ, R57, RZ, P5, P6 ;  /* 0x00000039ff137210 */ /* 0x000fe40002fec4ff */
[----:B------:R-:W-:Y:S01]  /*20b40*/  SEL R27, RZ, 0x1, P2 ;  /* 0x00000001ff1b7807 */ /* 0x000fe20001000000 */
[----:B------:R-:W-:Y:S01]  /*20b50*/  IMAD.WIDE.U32 R36, R29, 0x3d1, RZ ;  /* 0x000003d11d247825 */ /* 0x000fe200078e00ff */
[----:B------:R-:W-:Y:S02]  /*20b60*/  SEL R45, RZ, 0x1, P1 ;  /* 0x00000001ff2d7807 */ /* 0x000fe40000800000 */
[----:B------:R-:W-:Y:S01]  /*20b70*/  ISETP.GE.U32.AND.EX P0, PT, R2, R40, PT, P0 ;  /* 0x000000280200720c */ /* 0x000fe20003f06100 */
[----:B------:R-:W-:Y:S01]  /*20b80*/  IMAD.WIDE.U32 R30, R61, R3, R18 ;  /* 0x000000033d1e7225 */ /* 0x000fe200078e0012 */
[----:B------:R-:W-:-:S02]  /*20b90*/  IADD3 R45, P3, P4, R45, R32, R27 ;  /* 0x000000202d2d7210 */ /* 0x000fc40007c7e01b */
[----:B------:R-:W-:Y:S02]  /*20ba0*/  IADD3 R27, P2, PT, R24, R36, RZ ;  /* 0x00000024181b7210 */ /* 0x000fe40007f5e0ff */
[----:B------:R-:W-:Y:S02]  /*20bb0*/  ISETP.GE.U32.AND P1, PT, R30, R18, PT ;  /* 0x000000121e00720c */ /* 0x000fe40003f26070 */
[----:B------:R-:W-:Y:S01]  /*20bc0*/  IADD3.X R18, PT, PT, RZ, R33, RZ, P3, P4 ;  /* 0x00000021ff127210 */ /* 0x000fe20001fe84ff */
[----:B------:R-:W-:Y:S01]  /*20bd0*/  IMAD.WIDE.U32 R32, P3, RZ, R29, R38 ;  /* 0x0000001dff207225 */ /* 0x000fe20007860026 */
[C---:B------:R-:W-:Y:S02]  /*20be0*/  ISETP.GE.U32.AND P4, PT, R27.reuse, R36, PT ;  /* 0x000000241b00720c */ /* 0x040fe40003f86070 */
        /* <DEDUP_REMOVED lines=18> */
[----:B------:R-:W-:Y:S01]  /*20d10*/  ISETP.LT.U32.AND P0, PT, R24, R27, PT ;  /* 0x0000001b1800720c */ /* 0x000fe20003f01070 */
        /* <DEDUP_REMOVED lines=9> */
[----:B------:R-:W-:Y:S02]  /*20db0*/  IADD3 R29, P2, P3, R36, R18, R29 ;  /* 0x00000012241d7210 */ /* 0x000fe40007b5e01d */
        /* <DEDUP_REMOVED lines=15> */
[----:B------:R-:W-:Y:S02]  /*20eb0*/  IMAD.X R29, RZ, RZ, R20, P3 ;  /* 0x000000ffff1d7224 */ /* 0x000fe400018e0614 */
[----:B------:R-:W-:Y:S01]  /*20ec0*/  IMAD.WIDE.U32 R24, P3, RZ, R41, R36 ;  /* 0x00000029ff187225 */ /* 0x000fe20007860024 */
[----:B------:R-:W-:Y:S02]  /*20ed0*/  SEL R37, RZ, 0x1, P1 ;  /* 0x00000001ff257807 */ /* 0x000fe40000800000 */
[----:B------:R-:W-:Y:S01]  /*20ee0*/  ISETP.GE.U32.AND.EX P1, PT, R29, R20, PT, P2 ;  /* 0x000000141d00720c */ /* 0x000fe20003f26120 */
[----:B------:R-:W-:-:S03]  /*20ef0*/  IMAD.WIDE.U32 R18, R41, 0x3d1, RZ ;  /* 0x000003d129127825 */ /* 0x000fc600078e00ff */
[----:B------:R-:W-:Y:S02]  /*20f00*/  ISETP.LT.U32.OR.EX P0, PT, R20, R39, !P1, P0 ;  /* 0x000000271400720c */ /* 0x000fe40004f01500 */
[----:B------:R-:W-:Y:S01]  /*20f10*/  IADD3 R37, P4, P5, R18, R32, R37 ;  /* 0x0000002012257210 */ /* 0x000fe20007d9e025 */
[----:B------:R-:W-:Y:S01]  /*20f20*/  IMAD.MOV.U32 R32, RZ, RZ, R25 ;  /* 0x000000ffff207224 */ /* 0x000fe200078e0019 */
[----:B------:R-:W-:Y:S02]  /*20f30*/  IADD3 R39, P2, PT, R19, R24, RZ ;  /* 0x0000001813277210 */ /* 0x000fe40007f5e0ff */
[----:B------:R-:W-:Y:S02]  /*20f40*/  IADD3 R20, P1, PT, R37, R31, RZ ;  /* 0x0000001f25147210 */ /* 0x000fe40007f3e0ff */
[----:B------:R-:W-:Y:S02]  /*20f50*/  SEL R31, RZ, 0x1, !P0 ;  /* 0x00000001ff1f7807 */ /* 0x000fe40004000000 */
[----:B------:R-:W-:Y:S01]  /*20f60*/  IADD3.X R26, PT, PT, R39, R33, RZ, P4, P5 ;  /* 0x00000021271a7210 */ /* 0x000fe200027ea4ff */
[----:B------:R-:W-:Y:S01]  /*20f70*/  IMAD.X R33, RZ, RZ, RZ, P3 ;  /* 0x000000ffff217224 */ /* 0x000fe200018e06ff */
[----:B------:R-:W-:-:S02]  /*20f80*/  IADD3 R31, P4, PT, R20, R31, RZ ;  /* 0x0000001f141f7210 */ /* 0x000fc40007f9e0ff */
[----:B------:R-:W-:Y:S01]  /*20f90*/  ISETP.GE.U32.AND P0, PT, R37, R18, PT ;  /* 0x000000122500720c */ /* 0x000fe20003f06070 */
[C---:B------:R-:W-:Y:S01]  /*20fa0*/  IMAD.X R19, R26.reuse, 0x1, R41, P1 ;  /* 0x000000011a137824 */ /* 0x040fe200008e0629 */
[----:B------:R-:W-:Y:S01]  /*20fb0*/  ISETP.GE.U32.AND P1, PT, R31, R20, PT ;  /* 0x000000141f00720c */ /* 0x000fe20003f26070 */
[----:B------:R-:W-:Y:S01]  /*20fc0*/  IMAD.WIDE.U32.X R24, RZ, R43, R32, P2 ;  /* 0x0000002bff187225 */ /* 0x000fe200010e0420 */
[----:B------:R-:W-:Y:S02]  /*20fd0*/  ISETP.GE.U32.AND.EX P0, PT, R26, R39, PT, P0 ;  /* 0x000000271a00720c */ /* 0x000fe40003f06100 */
[----:B------:R-:W-:Y:S01]  /*20fe0*/  ISETP.LT.U32.AND P3, PT, R20, R37, PT ;  /* 0x000000251400720c */ /* 0x000fe20003f61070 */
[----:B------:R-:W-:Y:S01]  /*20ff0*/  IMAD.X R18, RZ, RZ, R19, P4 ;  /* 0x000000ffff127224 */ /* 0x000fe200020e0613 */
[----:B------:R-:W-:Y:S01]  /*21000*/  SEL R33, RZ, 0x1, P0 ;  /* 0x00000001ff217807 */ /* 0x000fe20000000000 */
[----:B------:R-:W-:-:S03]  /*21010*/  IMAD.MOV.U32 R37, RZ, RZ, RZ ;  /* 0x000000ffff257224 */ /* 0x000fc600078e00ff */
        /* <DEDUP_REMOVED lines=62> */
.L_x_526:
        /* <DEDUP_REMOVED lines=39> */
[----:B------:R-:W-:Y:S01]  /*21670*/  ISETP.GT.U32.AND.EX P0, PT, R17, UR9, PT, P0 ;  /* 0x0000000911007c0c */ /* 0x000fe2000bf04100 */
[----:B------:R-:W-:Y:S01]  /*21680*/  IMAD.MOV.U32 R5, RZ, RZ, R8 ;  /* 0x000000ffff057224 */ /* 0x000fe200078e0008 */
[----:B------:R-:W-:Y:S01]  /*21690*/  ISETP.NE.U32.AND P1, PT, R37, RZ, PT ;  /* 0x000000ff2500720c */ /* 0x000fe20003f25070 */
[----:B------:R-:W-:Y:S02]  /*216a0*/  IMAD.X R33, RZ, RZ, UR4, P2 ;  /* 0x00000004ff217e24 */ /* 0x000fe400090e06ff */
[----:B------:R-:W-:-:S03]  /*216b0*/  IMAD.MOV.U32 R8, RZ, RZ, R11 ;  /* 0x000000ffff087224 */ /* 0x000fc600078e000b */
        /* <DEDUP_REMOVED lines=20> */
.L_x_527:
        /* <DEDUP_REMOVED lines=65> */
.L_x_529:
        /* <DEDUP_REMOVED lines=60> */
.L_x_530:
        /* <DEDUP_REMOVED lines=27> */
.L_x_528:
[----:B------:R-:W0:Y:S01]  /*22180*/  LDC.64 R10, c[0x0][0x398] ;  /* 0x0000e600ff0a7b82 */ /* 0x000e220000000a00 */
[-C--:B------:R-:W-:Y:S01]  /*22190*/  LOP3.LUT R23, R23, R22.reuse, RZ, 0x3c, !PT ;  /* 0x0000001617177212 */ /* 0x080fe200078e3cff */
[----:B------:R-:W-:Y:S02]  /*221a0*/  IMAD.MOV.U32 R14, RZ, RZ, R19 ;  /* 0x000000ffff0e7224 */ /* 0x000fe400078e0013 */
[----:B------:R-:W-:Y:S01]  /*221b0*/  IMAD.MOV.U32 R15, RZ, RZ, R0 ;  /* 0x000000ffff0f7224 */ /* 0x000fe200078e0000 */
[----:B------:R-:W-:-:S03]  /*221c0*/  LOP3.LUT R22, R23, R22, RZ, 0x3c, !PT ;  /* 0x0000001617167212 */ /* 0x000fc600078e3cff */
[----:B------:R-:W2:Y:S01]  /*221d0*/  LDC.64 R12, c[0x0][0x3a0] ;  /* 0x0000e800ff0c7b82 */ /* 0x000ea20000000a00 */
[----:B------:R-:W-:Y:S01]  /*221e0*/  LOP3.LUT R23, R23, R22, RZ, 0x3c, !PT ;  /* 0x0000001617177212 */ /* 0x000fe200078e3cff */
[----:B0-----:R0:W-:Y:S04]  /*221f0*/  STG.E.64 desc[UR6][R10.64], R2 ;  /* 0x000000020a007986 */ /* 0x0011e8000c101b06 */
[----:B--2---:R-:W-:Y:S04]  /*22200*/  STG.E.64 desc[UR6][R12.64], R14 ;  /* 0x0000000e0c007986 */ /* 0x004fe8000c101b06 */
[----:B------:R-:W-:Y:S01]  /*22210*/  STG.E.64 desc[UR6][R10.64+0x8], R4 ;  /* 0x000008040a007986 */ /* 0x000fe2000c101b06 */
[----:B0-----:R-:W-:-:S02]  /*22220*/  IMAD.MOV.U32 R2, RZ, RZ, R21 ;  /* 0x000000ffff027224 */ /* 0x001fc400078e0015 */
[----:B------:R-:W-:Y:S02]  /*22230*/  IMAD.MOV.U32 R3, RZ, RZ, R16 ;  /* 0x000000ffff037224 */ /* 0x000fe400078e0010 */
[----:B------:R-:W-:-:S03]  /*22240*/  IMAD.MOV.U32 R21, RZ, RZ, R17 ;  /* 0x000000ffff157224 */ /* 0x000fc600078e0011 */
[----:B------:R-:W-:Y:S04]  /*22250*/  STG.E.64 desc[UR6][R12.64+0x8], R2 ;  /* 0x000008020c007986 */ /* 0x000fe8000c101b06 */
[----:B------:R-:W-:Y:S04]  /*22260*/  STG.E.64 desc[UR6][R10.64+0x10], R6 ;  /* 0x000010060a007986 */ /* 0x000fe8000c101b06 */
[----:B------:R-:W-:Y:S04]  /*22270*/  STG.E.64 desc[UR6][R12.64+0x10], R22 ;  /* 0x000010160c007986 */ /* 0x000fe8000c101b06 */
[----:B------:R-:W-:Y:S04]  /*22280*/  STG.E.64 desc[UR6][R10.64+0x18], R8 ;  /* 0x000018080a007986 */ /* 0x000fe8000c101b06 */
[----:B------:R-:W-:Y:S01]  /*22290*/  STG.E.64 desc[UR6][R12.64+0x18], R20 ;  /* 0x000018140c007986 */ /* 0x000fe2000c101b06 */
[----:B-1----:R-:W-:Y:S05]  /*222a0*/  EXIT ;  /* 0x000000000000794d */ /* 0x002fea0003800000 */
.L_x_531:
        /* <DEDUP_REMOVED lines=13> */
.L_x_582:


//--------------------- .text.test_mod_square     --------------------------
	.section	.text.test_mod_square,"ax",@progbits
	.align	128
        .global         test_mod_square
        .type           test_mod_square,@function
        .size           test_mod_square,(.L_x_583 - test_mod_square)
        .other          test_mod_square,@"STO_CUDA_ENTRY STV_DEFAULT"
test_mod_square:
.text.test_mod_square:
[----:B------:R-:W-:Y:S01]  /*0000*/  LDC R1, c[0x0][0x37c] ;  /* 0x0000df00ff017b82 */ /* 0x000fe20000000800 */
[----:B------:R-:W0:Y:S07]  /*0010*/  S2R R3, SR_TID.X ;  /* 0x0000000000037919 */ /* 0x000e2e0000002100 */
[----:B------:R-:W0:Y:S01]  /*0020*/  S2UR UR4, SR_CTAID.X ;  /* 0x00000000000479c3 */ /* 0x000e220000002500 */
[----:B------:R-:W1:Y:S07]  /*0030*/  LDCU.64 UR6, c[0x0][0x358] ;  /* 0x00006b00ff0677ac */ /* 0x000e6e0008000a00 */
[----:B------:R-:W0:Y:S08]  /*0040*/  LDC R2, c[0x0][0x360] ;  /* 0x0000d800ff027b82 */ /* 0x000e300000000800 */
[----:B------:R-:W2:Y:S01]  /*0050*/  LDC.64 R4, c[0x0][0x380] ;  /* 0x0000e000ff047b82 */ /* 0x000ea20000000a00 */
[----:B0-----:R-:W-:-:S04]  /*0060*/  IMAD R2, R2, UR4, R3 ;  /* 0x0000000402027c24 */ /* 0x001fc8000f8e0203 */
[----:B------:R-:W-:-:S04]  /*0070*/  IMAD.SHL.U32 R2, R2, 0x4, RZ ;  /* 0x0000000402027824 */ /* 0x000fc800078e00ff */
[----:B--2---:R-:W-:-:S05]  /*0080*/  IMAD.WIDE R4, R2, 0x8, R4 ;  /* 0x0000000802047825 */ /* 0x004fca00078e0204 */
[----:B-1----:R-:W2:Y:S04]  /*0090*/  LDG.E.64 R12, desc[UR6][R4.64] ;  /* 0x00000006040c7981 */ /* 0x002ea8000c1e1b00 */
[----:B------:R-:W3:Y:S04]  /*00a0*/  LDG.E.64 R16, desc[UR6][R4.64+0x8] ;  /* 0x0000080604107981 */ /* 0x000ee8000c1e1b00 */
[----:B------:R-:W4:Y:S04]  /*00b0*/  LDG.E.64 R14, desc[UR6][R4.64+0x10] ;  /* 0x00001006040e7981 */ /* 0x000f28000c1e1b00 */
[----:B------:R0:W5:Y:S01]  /*00c0*/  LDG.E.64 R18, desc[UR6][R4.64+0x18] ;  /* 0x0000180604127981 */ /* 0x000162000c1e1b00 */
[----:B------:R-:W-:Y:S01]  /*00d0*/  UMOV UR4, URZ ;  /* 0x000000ff00047c82 */ /* 0x000fe20008000000 */
[----:B------:R-:W-:Y:S01]  /*00e0*/  BSSY.RECONVERGENT B0, `(.L_x_532) ;  /* 0x0000146000007945 */ /* 0x000fe20003800200 */
[----:B--2---:R-:W-:-:S04]  /*00f0*/  IMAD.WIDE.U32 R8, R13, R12, RZ ;  /* 0x0000000c0d087225 */ /* 0x004fc800078e00ff */
[----:B---3--:R-:W-:-:S04]  /*0100*/  IMAD.WIDE.U32 R6, R13, R16, RZ ;  /* 0x000000100d067225 */ /* 0x008fc800078e00ff */
[----:B------:R-:W-:Y:S02]  /*0110*/  IMAD R3, R17, R12, RZ ;  /* 0x0000000c11037224 */ /* 0x000fe400078e02ff */
[----:B------:R-:W-:-:S04]  /*0120*/  IMAD.WIDE.U32 R26, P1, R12, R13, R8 ;  /* 0x0000000d0c1a7225 */ /* 0x000fc80007820008 */
[----:B------:R-:W-:-:S04]  /*0130*/  IMAD.WIDE.U32 R22, P0, R12, R17, R6 ;  /* 0x000000110c167225 */ /* 0x000fc80007800006 */
[----:B------:R-:W-:-:S04]  /*0140*/  IMAD.WIDE.U32 R20, R12, R16, RZ ;  /* 0x000000100c147225 */ /* 0x000fc800078e00ff */
[----:B------:R-:W-:-:S04]  /*0150*/  IMAD.WIDE.U32 R10, R16, R12, RZ ;  /* 0x0000000c100a7225 */ /* 0x000fc800078e00ff */
[----:B------:R-:W-:Y:S02]  /*0160*/  IMAD R3, R13, R16, R3 ;  /* 0x000000100d037224 */ /* 0x000fe400078e0203 */
[----:B------:R-:W-:-:S04]  /*0170*/  IMAD.WIDE.U32 R24, R12, R12, RZ ;  /* 0x0000000c0c187225 */ /* 0x000fc800078e00ff */
[----:B------:R-:W-:Y:S01]  /*0180*/  IMAD.X R7, RZ, RZ, RZ, P1 ;  /* 0x000000ffff077224 */ /* 0x000fe200008e06ff */
[----:B------:R-:W-:Y:S01]  /*0190*/  IADD3 RZ, P1, PT, R21, R22, RZ ;  /* 0x0000001615ff7210 */ /* 0x000fe20007f3e0ff */
[----:B------:R-:W-:Y:S02]  /*01a0*/  IMAD.IADD R0, R11, 0x1, R3 ;  /* 0x000000010b007824 */ /* 0x000fe400078e0203 */
[----:B------:R-:W-:Y:S01]  /*01b0*/  IMAD.X R9, RZ, RZ, RZ, P0 ;  /* 0x000000ffff097224 */ /* 0x000fe200000e06ff */
[----:B------:R-:W-:Y:S01]  /*01c0*/  IADD3 RZ, P0, PT, R25, R26, RZ ;  /* 0x0000001a19ff7210 */ /* 0x000fe20007f1e0ff */
[----:B------:R-:W-:Y:S01]  /*01d0*/  IMAD.MOV.U32 R8, RZ, RZ, R23 ;  /* 0x000000ffff087224 */ /* 0x000fe200078e0017 */
[----:B0-----:R-:W-:Y:S01]  /*01e0*/  SHF.L.U64.HI R5, R10, 0x1, R0 ;  /* 0x000000010a057819 */ /* 0x001fe20000010200 */
[----:B------:R-:W-:Y:S02]  /*01f0*/  IMAD.MOV.U32 R6, RZ, RZ, R27 ;  /* 0x000000ffff067224 */ /* 0x000fe400078e001b */
[----:B----4-:R-:W-:-:S02]  /*0200*/  IMAD R23, R15, R12, RZ ;  /* 0x0000000c0f177224 */ /* 0x010fc400078e02ff */
[----:B------:R-:W-:-:S04]  /*0210*/  IMAD.WIDE.U32 R26, R17, R16, RZ ;  /* 0x00000010111a7225 */ /* 0x000fc800078e00ff */
[----:B------:R-:W-:Y:S02]  /*0220*/  IMAD.SHL.U32 R22, R10, 0x2, RZ ;  /* 0x000000020a167824 */ /* 0x000fe400078e00ff */
[----:B------:R-:W-:-:S04]  /*0230*/  IMAD.WIDE.U32 R10, R14, R12, RZ ;  /* 0x0000000c0e0a7225 */ /* 0x000fc800078e00ff */
[----:B------:R-:W-:-:S04]  /*0240*/  IMAD.WIDE.U32.X R8, R13, R17, R8, P1 ;  /* 0x000000110d087225 */ /* 0x000fc800008e0408 */
[C---:B------:R-:W-:Y:S01]  /*0250*/  IMAD R23, R13.reuse, R14, R23 ;  /* 0x0000000e0d177224 */ /* 0x040fe200078e0217 */
[----:B------:R-:W-:Y:S01]  /*0260*/  IADD3 R28, P4, PT, R8, R10, RZ ;  /* 0x0000000a081c7210 */ /* 0x000fe20007f9e0ff */
[----:B------:R-:W-:-:S03]  /*0270*/  IMAD.WIDE.U32.X R24, R13, R13, R6, P0 ;  /* 0x0000000d0d187225 */ /* 0x000fc600000e0406 */
[----:B------:R-:W-:Y:S01]  /*0280*/  ISETP.GE.U32.AND P2, PT, R28, R10, PT ;  /* 0x0000000a1c00720c */ /* 0x000fe20003f46070 */
[----:B------:R-:W-:Y:S01]  /*0290*/  IMAD.WIDE.U32 R20, R16, R16, RZ ;  /* 0x0000001010147225 */ /* 0x000fe200078e00ff */
[----:B------:R-:W-:-:S03]  /*02a0*/  IADD3 R3, P1, PT, R22, R24, RZ ;  /* 0x0000001816037210 */ /* 0x000fc60007f3e0ff */
[----:B------:R-:W-:-:S04]  /*02b0*/  IMAD.WIDE.U32 R6, P0, R16, R17, R26 ;  /* 0x0000001110067225 */ /* 0x000fc8000780001a */
[----:B------:R-:W-:Y:S01]  /*02c0*/  IMAD.IADD R11, R11, 0x1, R23 ;  /* 0x000000010b0b7824 */ /* 0x000fe200078e0217 */
[----:B------:R-:W-:Y:S01]  /*02d0*/  IADD3 RZ, P3, PT, R21, R6, RZ ;  /* 0x0000000615ff7210 */ /* 0x000fe20007f7e0ff */
[----:B------:R-:W-:-:S04]  /*02e0*/  IMAD.WIDE.U32 R20, R13, R14, RZ ;  /* 0x0000000e0d147225 */ /* 0x000fc800078e00ff */
[----:B------:R-:W-:Y:S02]  /*02f0*/  IMAD.X R35, R11, 0x1, R9, P4 ;  /* 0x000000010b237824 */ /* 0x000fe400020e0609 */
[----:B------:R-:W-:-:S03]  /*0300*/  IMAD.WIDE.U32 R8, R17, R14, RZ ;  /* 0x0000000e11087225 */ /* 0x000fc600078e00ff */
[----:B------:R-:W-:Y:S01]  /*0310*/  ISETP.GE.U32.AND.EX P2, PT, R35, R11, PT, P2 ;  /* 0x0000000b2300720c */ /* 0x000fe20003f46120 */
[----:B------:R-:W-:Y:S01]  /*0320*/  IMAD.X R4, R5, 0x1, R25, P1 ;  /* 0x0000000105047824 */ /* 0x000fe200008e0619 */
[----:B------:R-:W-:Y:S01]  /*0330*/  ISETP.GE.U32.AND P1, PT, R3, R22, PT ;  /* 0x000000160300720c */ /* 0x000fe20003f26070 */
[----:B------:R-:W-:-:S03]  /*0340*/  IMAD.WIDE.U32 R22, R12, R14, RZ ;  /* 0x0000000e0c167225 */ /* 0x000fc600078e00ff */
[----:B------:R-:W-:Y:S01]  /*0350*/  ISETP.GE.U32.AND.EX P1, PT, R4, R5, PT, P1 ;  /* 0x000000050400720c */ /* 0x000fe20003f26110 */
[----:B------:R-:W-:Y:S01]  /*0360*/  IMAD.WIDE.U32 R20, P4, R12, R15, R20 ;  /* 0x0000000f0c147225 */ /* 0x000fe20007880014 */
[----:B------:R-:W-:Y:S02]  /*0370*/  SEL R5, RZ, 0x1, P2 ;  /* 0x00000001ff057807 */ /* 0x000fe40001000000 */
[----:B------:R-:W-:Y:S01]  /*0380*/  SEL R31, RZ, 0x1, P1 ;  /* 0x00000001ff1f7807 */ /* 0x000fe20000800000 */
[----:B------:R-:W-:Y:S01]  /*0390*/  IMAD.WIDE.U32 R10, R16, R14, RZ ;  /* 0x0000000e100a7225 */ /* 0x000fe200078e00ff */
[----:B------:R-:W-:-:S03]  /*03a0*/  IADD3 RZ, P6, PT, R23, R20, RZ ;  /* 0x0000001417ff7210 */ /* 0x000fc60007fde0ff */
[----:B------:R-:W-:-:S04]  /*03b0*/  IMAD.WIDE.U32 R8, P5, R16, R15, R8 ;  /* 0x0000000f10087225 */ /* 0x000fc800078a0008 */
[----:B-----5:R-:W-:-:S04]  /*03c0*/  IMAD.WIDE.U32 R24, R13, R18, RZ ;  /* 0x000000120d187225 */ /* 0x020fc800078e00ff */
[----:B------:R-:W-:Y:S01]  /*03d0*/  IMAD.X R27, RZ, RZ, RZ, P4 ;  /* 0x000000ffff1b7224 */ /* 0x000fe200020e06ff */
[----:B------:R-:W-:Y:S01]  /*03e0*/  IADD3 RZ, P4, PT, R11, R8, RZ ;  /* 0x000000080bff7210 */ /* 0x000fe20007f9e0ff */
[----:B------:R-:W-:Y:S01]  /*03f0*/  IMAD.WIDE.U32 R10, R12, R18, RZ ;  /* 0x000000120c0a7225 */ /* 0x000fe200078e00ff */
[----:B------:R-:W-:-:S03]  /*0400*/  SHF.L.W.U32.HI R10, R0, 0x1, R28 ;  /* 0x00000001000a7819 */ /* 0x000fc60000010e1c */
[----:B------:R-:W-:-:S04]  /*0410*/  IMAD.WIDE.U32 R24, P2, R12, R19, R24 ;  /* 0x000000130c187225 */ /* 0x000fc80007840018 */
[----:B------:R-:W-:Y:S02]  /*0420*/  IMAD.MOV.U32 R26, RZ, RZ, R21 ;  /* 0x000000ffff1a7224 */ /* 0x000fe400078e0015 */
[----:B------:R-:W-:Y:S02]  /*0430*/  IMAD R29, R19, R12, RZ ;  /* 0x0000000c131d7224 */ /* 0x000fe400078e02ff */
[----:B------:R-:W-:Y:S01]  /*0440*/  IMAD.WIDE.U32.X R26, R13, R15, R26, P6 ;  /* 0x0000000f0d1a7225 */ /* 0x000fe200030e041a */
[----:B------:R-:W-:Y:S02]  /*0450*/  IADD3 RZ, P6, PT, R11, R24, RZ ;  /* 0x000000180bff7210 */ /* 0x000fe40007fde0ff */
[----:B------:R-:W-:Y:S01]  /*0460*/  SHF.L.W.U32.HI R11, R28, 0x1, R35 ;  /* 0x000000011c0b7819 */ /* 0x000fe20000010e23 */
[----:B------:R-:W-:-:S04]  /*0470*/  IMAD.WIDE.U32 R22, R18, R12, RZ ;  /* 0x0000000c12167225 */ /* 0x000fc800078e00ff */
[----:B------:R-:W-:Y:S02]  /*0480*/  IMAD R29, R13, R18, R29 ;  /* 0x000000120d1d7224 */ /* 0x000fe400078e021d */
[----:B------:R-:W-:Y:S01]  /*0490*/  IMAD.X R33, RZ, RZ, RZ, P2 ;  /* 0x000000ffff217224 */ /* 0x000fe200010e06ff */
[----:B------:R-:W-:Y:S01]  /*04a0*/  IADD3 R26, P1, P2, R22, R26, R5 ;  /* 0x0000001a161a7210 */ /* 0x000fe20007a3e005 */
[----:B------:R-:W-:Y:S02]  /*04b0*/  IMAD.IADD R23, R23, 0x1, R29 ;  /* 0x0000000117177824 */ /* 0x000fe400078e021d */
[----:B------:R-:W-:-:S03]  /*04c0*/  IMAD.WIDE.U32 R20, R16, R16, R10 ;  /* 0x0000001010147225 */ /* 0x000fc600078e000a */
[----:B------:R-:W-:Y:S01]  /*04d0*/  IADD3.X R27, PT, PT, R23, R27, RZ, P1, P2 ;  /* 0x0000001b171b7210 */ /* 0x000fe20000fe44ff */
[----:B------:R-:W-:Y:S01]  /*04e0*/  IMAD.MOV.U32 R32, RZ, RZ, R25 ;  /* 0x000000ffff207224 */ /* 0x000fe200078e0019 */
[----:B------:R-:W-:Y:S01]  /*04f0*/  IADD3 R5, P2, PT, R31, R20, RZ ;  /* 0x000000141f057210 */ /* 0x000fe20007f5e0ff */
[----:B------:R-:W-:Y:S01]  /*0500*/  IMAD.IADD R31, R6, 0x1, R21 ;  /* 0x00000001061f7824 */ /* 0x000fe200078e0215 */
[----:B------:R-:W-:Y:S01]  /*0510*/  ISETP.GE.U32.AND P1, PT, R26, R22, PT ;  /* 0x000000161a00720c */ /* 0x000fe20003f26070 */
[----:B------:R-:W-:Y:S01]  /*0520*/  IMAD.X R25, RZ, RZ, RZ, P0 ;  /* 0x000000ffff197224 */ /* 0x000fe200000e06ff */
[----:B------:R-:W-:Y:S01]  /*0530*/  ISETP.GE.U32.AND P0, PT, R5, R20, PT ;  /* 0x000000140500720c */ /* 0x000fe20003f06070 */
[----:B------:R-:W-:Y:S01]  /*0540*/  IMAD.X R6, RZ, RZ, R31, P2 ;  /* 0x000000ffff067224 */ /* 0x000fe200010e061f */
[----:B------:R-:W-:Y:S01]  /*0550*/  ISETP.LT.U32.AND P2, PT, R20, R10, PT ;  /* 0x0000000a1400720c */ /* 0x000fe20003f41070 */
[----:B------:R-:W-:Y:S01]  /*0560*/  IMAD.WIDE.U32 R28, R17, R18, RZ ;  /* 0x00000012111c7225 */ /* 0x000fe200078e00ff */
[----:B------:R-:W-:-:S03]  /*0570*/  ISETP.GE.U32.AND.EX P1, PT, R27, R23, PT, P1 ;  /* 0x000000171b00720c */ /* 0x000fc60003f26110 */
[----:B------:R-:W-:Y:S01]  /*0580*/  IMAD.WIDE.U32.X R32, R13, R19, R32, P6 ;  /* 0x000000130d207225 */ /* 0x000fe200030e0420 */
[----:B------:R-:W-:-:S03]  /*0590*/  ISETP.GE.U32.AND.EX P6, PT, R6, R31, PT, P0 ;  /* 0x0000001f0600720c */ /* 0x000fc60003fc6100 */
[----:B------:R-:W-:Y:S01]  /*05a0*/  IMAD.WIDE.U32 R28, P0, R16, R19, R28 ;  /* 0x00000013101c7225 */ /* 0x000fe2000780001c */
[----:B------:R-:W-:Y:S02]  /*05b0*/  ISETP.LT.U32.OR.EX P2, PT, R31, R11, !P6, P2 ;  /* 0x0000000b1f00720c */ /* 0x000fe40007741520 */
[----:B------:R-:W-:Y:S01]  /*05c0*/  SEL R31, RZ, 0x1, P1 ;  /* 0x00000001ff1f7807 */ /* 0x000fe20000800000 */
[----:B------:R-:W-:-:S04]  /*05d0*/  IMAD.WIDE.U32 R20, R15, R18, RZ ;  /* 0x000000120f147225 */ /* 0x000fc800078e00ff */
[----:B------:R-:W-:-:S04]  /*05e0*/  IMAD.WIDE.U32 R22, R16, R18, RZ ;  /* 0x0000001210167225 */ /* 0x000fc800078e00ff */
[----:B------:R-:W-:Y:S01]  /*05f0*/  IMAD.X R11, RZ, RZ, RZ, P0 ;  /* 0x000000ffff0b7224 */ /* 0x000fe200000e06ff */
[----:B------:R-:W-:Y:S01]  /*0600*/  IADD3 R8, P0, PT, R31, R32, RZ ;  /* 0x000000201f087210 */ /* 0x000fe20007f1e0ff */
[----:B------:R-:W-:Y:S01]  /*0610*/  IMAD.WIDE.U32 R20, P6, R14, R19, R20 ;  /* 0x000000130e147225 */ /* 0x000fe200078c0014 */
[----:B------:R-:W-:-:S03]  /*0620*/  IADD3 RZ, P1, PT, R23, R28, RZ ;  /* 0x0000001c17ff7210 */ /* 0x000fc60007f3e0ff */
[----:B------:R-:W-:-:S04]  /*0630*/  IMAD.WIDE.U32 R30, R14, R18, RZ ;  /* 0x000000120e1e7225 */ /* 0x000fc800078e00ff */
[----:B------:R-:W-:Y:S01]  /*0640*/  IMAD.X R23, RZ, RZ, RZ, P5 ;  /* 0x000000ffff177224 */ /* 0x000fe200028e06ff */
[----:B------:R-:W-:Y:S01]  /*0650*/  IADD3 RZ, P5, PT, R31, R20, RZ ;  /* 0x000000141fff7210 */ /* 0x000fe20007fbe0ff */
[----:B------:R-:W-:Y:S02]  /*0660*/  IMAD R31, R15, R16, RZ ;  /* 0x000000100f1f7224 */ /* 0x000fe400078e02ff */
[----:B------:R-:W-:Y:S02]  /*0670*/  IMAD.MOV.U32 R22, RZ, RZ, R9 ;  /* 0x000000ffff167224 */ /* 0x000fe400078e0009 */
[----:B------:R-:W-:Y:S02]  /*0680*/  IMAD.X R9, RZ, RZ, R33, P0 ;  /* 0x000000ffff097224 */ /* 0x000fe400000e0621 */
[----:B------:R-:W-:Y:S02]  /*0690*/  IMAD.MOV.U32 R10, RZ, RZ, R29 ;  /* 0x000000ffff0a7224 */ /* 0x000fe400078e001d */
[----:B------:R-:W-:-:S04]  /*06a0*/  IMAD.WIDE.U32 R32, R16, R14, R26 ;  /* 0x0000000e10207225 */ /* 0x000fc800078e001a */
[----:B------:R-:W-:Y:S01]  /*06b0*/  IMAD.WIDE.U32 R28, R15, R14, RZ ;  /* 0x0000000e0f1c7225 */ /* 0x000fe200078e00ff */
[----:B------:R-:W-:Y:S02]  /*06c0*/  ISETP.GE.U32.AND P0, PT, R32, R26, PT ;  /* 0x0000001a2000720c */ /* 0x000fe40003f06070 */
[----:B------:R-:W-:Y:S01]  /*06d0*/  SHF.L.W.U32.HI R35, R35, 0x1, R32 ;  /* 0x0000000123237819 */ /* 0x000fe20000010e20 */
[----:B------:R-:W-:Y:S02]  /*06e0*/  IMAD R31, R17, R14, R31 ;  /* 0x0000000e111f7224 */ /* 0x000fe400078e021f */
[----:B------:R-:W-:Y:S02]  /*06f0*/  IMAD.MOV.U32 R24, RZ, RZ, R7 ;  /* 0x000000ffff187224 */ /* 0x000fe400078e0007 */
[----:B------:R-:W-:Y:S02]  /*0700*/  IMAD.IADD R20, R33, 0x1, R31 ;  /* 0x0000000121147824 */ /* 0x000fe400078e021f */
[----:B------:R-:W-:-:S03]  /*0710*/  IMAD.WIDE.U32.X R10, R17, R19, R10, P1 ;  /* 0x00000013110a7225 */ /* 0x000fc600008e040a */
[----:B------:R-:W-:Y:S01]  /*0720*/  ISETP.GE.U32.AND.EX P0, PT, R20, R27, PT, P0 ;  /* 0x0000001b1400720c */ /* 0x000fe20003f06100 */
[----:B------:R-:W-:Y:S01]  /*0730*/  IMAD.WIDE.U32.X R24, R17, R17, R24, P3 ;  /* 0x0000001111187225 */ /* 0x000fe200018e0418 */
[----:B------:R-:W-:-:S03]  /*0740*/  SHF.L.W.U32.HI R33, R32, 0x1, R20 ;  /* 0x0000000120217819 */ /* 0x000fc60000010e14 */
[----:B------:R-:W-:-:S04]  /*0750*/  IMAD.WIDE.U32 R28, P1, R14, R15, R28 ;  /* 0x0000000f0e1c7225 */ /* 0x000fc8000782001c */
[----:B------:R-:W-:Y:S02]  /*0760*/  IMAD R7, R19, R16, RZ ;  /* 0x0000001013077224 */ /* 0x000fe400078e02ff */
[----:B------:R-:W-:Y:S01]  /*0770*/  IMAD.X R27, RZ, RZ, RZ, P1 ;  /* 0x000000ffff1b7224 */ /* 0x000fe200008e06ff */
[----:B------:R-:W-:Y:S01]  /*0780*/  IADD3 R0, P1, PT, R35, R24, RZ ;  /* 0x0000001823007210 */ /* 0x000fe20007f3e0ff */
[C---:B------:R-:W-:Y:S02]  /*0790*/  IMAD R7, R17.reuse, R18, R7 ;  /* 0x0000001211077224 */ /* 0x040fe400078e0207 */
[----:B------:R-:W-:-:S04]  /*07a0*/  IMAD.WIDE.U32.X R22, R17, R15, R22, P4 ;  /* 0x0000000f11167225 */ /* 0x000fc800020e0416 */
[----:B------:R-:W-:-:S04]  /*07b0*/  IMAD.WIDE.U32 R16, R16, R18, R8 ;  /* 0x0000001210107225 */ /* 0x000fc800078e0008 */
[----:B------:R-:W-:-:S04]  /*07c0*/  IMAD.WIDE.U32 R30, R14, R14, RZ ;  /* 0x0000000e0e1e7225 */ /* 0x000fc800078e00ff */
[----:B------:R-:W-:Y:S01]  /*07d0*/  IMAD.MOV.U32 R26, RZ, RZ, R29 ;  /* 0x000000ffff1a7224 */ /* 0x000fe200078e001d */
[----:B------:R-:W-:Y:S01]  /*07e0*/  SEL R29, RZ, 0x1, P0 ;  /* 0x00000001ff1d7807 */ /* 0x000fe20000000000 */
[----:B------:R-:W-:Y:S01]  /*07f0*/  IMAD.MOV.U32 R30, RZ, RZ, R21 ;  /* 0x000000ffff1e7224 */ /* 0x000fe200078e0015 */
[----:B------:R-:W-:Y:S01]  /*0800*/  SEL R21, RZ, 0x1, !P2 ;  /* 0x00000001ff157807 */ /* 0x000fe20005000000 */
[----:B------:R-:W-:Y:S01]  /*0810*/  IMAD.X R24, R33, 0x1, R25, P1 ;  /* 0x0000000121187824 */ /* 0x000fe200008e0619 */
[----:B------:R-:W-:Y:S01]  /*0820*/  IADD3 RZ, P3, PT, R31, R28, RZ ;  /* 0x0000001c1fff7210 */ /* 0x000fe20007f7e0ff */
[----:B------:R-:W-:Y:S01]  /*0830*/  IMAD.IADD R25, R17, 0x1, R7 ;  /* 0x0000000111197824 */ /* 0x000fe200078e0207 */
[----:B------:R-:W-:Y:S01]  /*0840*/  IADD3 R17, P1, P4, R16, R22, R29 ;  /* 0x0000001610117210 */ /* 0x000fe20007c3e01d */
[----:B------:R-:W-:Y:S01]  /*0850*/  IMAD.X R31, RZ, RZ, RZ, P6 ;  /* 0x000000ffff1f7224 */ /* 0x000fe200030e06ff */
[----:B------:R-:W-:Y:S01]  /*0860*/  IADD3 R7, P6, PT, R0, R21, RZ ;  /* 0x0000001500077210 */ /* 0x000fe20007fde0ff */
[----:B------:R-:W-:Y:S01]  /*0870*/  IMAD.WIDE.U32.X R26, R15, R15, R26, P3 ;  /* 0x0000000f0f1a7225 */ /* 0x000fe200018e041a */
[----:B------:R-:W-:-:S02]  /*0880*/  IADD3.X R29, PT, PT, R25, R23, RZ, P1, P4 ;  /* 0x00000017191d7210 */ /* 0x000fc40000fe84ff */
[----:B------:R-:W-:Y:S01]  /*0890*/  ISETP.GE.U32.AND P2, PT, R16, R8, PT ;  /* 0x000000081000720c */ /* 0x000fe20003f46070 */
[----:B------:R-:W-:Y:S01]  /*08a0*/  IMAD.X R8, RZ, RZ, R24, P6 ;  /* 0x000000ffff087224 */ /* 0x000fe200030e0618 */
[----:B------:R-:W-:Y:S01]  /*08b0*/  ISETP.GE.U32.AND P4, PT, R17, R16, PT ;  /* 0x000000101100720c */ /* 0x000fe20003f86070 */
[----:B------:R-:W-:Y:S01]  /*08c0*/  IMAD R23, R19, R14, RZ ;  /* 0x0000000e13177224 */ /* 0x000fe200078e02ff */
[----:B------:R-:W-:Y:S02]  /*08d0*/  ISETP.GE.U32.AND P1, PT, R7, R0, PT ;  /* 0x000000000700720c */ /* 0x000fe40003f26070 */
[----:B------:R-:W-:Y:S02]  /*08e0*/  ISETP.GE.U32.AND.EX P2, PT, R25, R9, PT, P2 ;  /* 0x000000091900720c */ /* 0x000fe40003f46120 */
[----:B------:R-:W-:Y:S01]  /*08f0*/  ISETP.GE.U32.AND.EX P4, PT, R29, R25, PT, P4 ;  /* 0x000000191d00720c */ /* 0x000fe20003f86140 */
[----:B------:R-:W-:Y:S01]  /*0900*/  IMAD R25, R15, R14, RZ ;  /* 0x0000000e0f197224 */ /* 0x000fe200078e02ff */
[----:B------:R-:W-:-:S02]  /*0910*/  ISETP.LT.U32.AND P0, PT, R0, R35, PT ;  /* 0x000000230000720c */ /* 0x000fc40003f01070 */
[----:B------:R-:W-:Y:S02]  /*0920*/  ISETP.GE.U32.AND.EX P1, PT, R8, R24, PT, P1 ;  /* 0x000000180800720c */ /* 0x000fe40003f26110 */
[----:B------:R-:W-:Y:S02]  /*0930*/  SEL R16, RZ, 0x1, P2 ;  /* 0x00000001ff107807 */ /* 0x000fe40001000000 */
[----:B------:R-:W-:Y:S02]  /*0940*/  SEL R9, RZ, 0x1, P4 ;  /* 0x00000001ff097807 */ /* 0x000fe40002000000 */
[----:B------:R-:W-:Y:S02]  /*0950*/  SHF.L.W.U32.HI R20, R20, 0x1, R17 ;  /* 0x0000000114147819 */ /* 0x000fe40000010e11 */
[----:B------:R-:W-:Y:S02]  /*0960*/  SHF.L.W.U32.HI R21, R17, 0x1, R29 ;  /* 0x0000000111157819 */ /* 0x000fe40000010e1d */
[----:B------:R-:W-:Y:S01]  /*0970*/  ISETP.LT.U32.OR.EX P0, PT, R24, R33, !P1, P0 ;  /* 0x000000211800720c */ /* 0x000fe20004f01500 */
[C---:B------:R-:W-:Y:S01]  /*0980*/  IMAD R33, R14.reuse, R15, R25 ;  /* 0x0000000f0e217224 */ /* 0x040fe200078e0219 */
[----:B------:R-:W-:Y:S01]  /*0990*/  IADD3 R16, P1, P2, R9, R10, R16 ;  /* 0x0000000a09107210 */ /* 0x000fe20007a3e010 */
[----:B------:R-:W-:Y:S01]  /*09a0*/  IMAD.WIDE.U32 R24, R14, R14, R20 ;  /* 0x0000000e0e187225 */ /* 0x000fe200078e0014 */
[----:B------:R-:W-:-:S02]  /*09b0*/  SEL R9, RZ, 0x1, !P0 ;  /* 0x00000001ff097807 */ /* 0x000fc40004000000 */
[----:B------:R-:W-:Y:S01]  /*09c0*/  IADD3.X R17, PT, PT, RZ, R11, RZ, P1, P2 ;  /* 0x0000000bff117210 */ /* 0x000fe20000fe44ff */
[----:B------:R-:W-:Y:S01]  /*09d0*/  IMAD R11, R15, R18, R23 ;  /* 0x000000120f0b7224 */ /* 0x000fe200078e0217 */
[----:B------:R-:W-:Y:S01]  /*09e0*/  IADD3 R10, P1, PT, R9, R24, RZ ;  /* 0x00000018090a7210 */ /* 0x000fe20007f3e0ff */
[----:B------:R-:W-:Y:S01]  /*09f0*/  IMAD.IADD R0, R33, 0x1, R25 ;  /* 0x0000000121007824 */ /* 0x000fe200078e0219 */
[----:B------:R-:W-:Y:S01]  /*0a00*/  ISETP.LT.U32.AND P2, PT, R24, R20, PT ;  /* 0x000000141800720c */ /* 0x000fe20003f41070 */
[----:B------:R-:W-:Y:S01]  /*0a10*/  IMAD.WIDE.U32 R22, R14, R18, R16 ;  /* 0x000000120e167225 */ /* 0x000fe200078e0010 */
[----:B------:R-:W-:-:S03]  /*0a20*/  ISETP.GE.U32.AND P0, PT, R10, R24, PT ;  /* 0x000000180a00720c */ /* 0x000fc60003f06070 */
[----:B------:R-:W-:Y:S01]  /*0a30*/  IMAD.X R9, RZ, RZ, R0, P1 ;  /* 0x000000ffff097224 */ /* 0x000fe200008e0600 */
[----:B------:R-:W-:Y:S01]  /*0a40*/  SHF.L.W.U32.HI R29, R29, 0x1, R22 ;  /* 0x000000011d1d7819 */ /* 0x000fe20000010e16 */
[----:B------:R-:W-:Y:S01]  /*0a50*/  IMAD.IADD R28, R23, 0x1, R11 ;  /* 0x00000001171c7824 */ /* 0x000fe200078e020b */
[C---:B------:R-:W-:Y:S01]  /*0a60*/  ISETP.GE.U32.AND P1, PT, R22.reuse, R16, PT ;  /* 0x000000101600720c */ /* 0x040fe20003f26070 */
[----:B------:R-:W-:Y:S01]  /*0a70*/  IMAD.WIDE.U32.X R14, R15, R19, R30, P5 ;  /* 0x000000130f0e7225 */ /* 0x000fe200028e041e */
[----:B------:R-:W-:Y:S02]  /*0a80*/  ISETP.GE.U32.AND.EX P0, PT, R9, R0, PT, P0 ;  /* 0x000000000900720c */ /* 0x000fe40003f06100 */
[----:B------:R-:W-:Y:S01]  /*0a90*/  SHF.L.W.U32.HI R11, R22, 0x1, R28 ;  /* 0x00000001160b7819 */ /* 0x000fe20000010e1c */
[----:B------:R-:W-:Y:S01]  /*0aa0*/  IMAD.WIDE.U32 R22, R19, R18, RZ ;  /* 0x0000001213167225 */ /* 0x000fe200078e00ff */
[----:B------:R-:W-:Y:S02]  /*0ab0*/  IADD3 R30, P3, PT, R29, R26, RZ ;  /* 0x0000001a1d1e7210 */ /* 0x000fe40007f7e0ff */
[----:B------:R-:W-:Y:S01]  /*0ac0*/  ISETP.LT.U32.OR.EX P0, PT, R0, R21, !P0, P2 ;  /* 0x000000150000720c */ /* 0x000fe20004701520 */
[----:B------:R-:W-:Y:S01]  /*0ad0*/  IMAD.WIDE.U32 R24, R9, 0x3d1, RZ ;  /* 0x000003d109187825 */ /* 0x000fe200078e00ff */
[----:B------:R-:W-:-:S03]  /*0ae0*/  ISETP.GE.U32.AND.EX P1, PT, R28, R17, PT, P1 ;  /* 0x000000111c00720c */ /* 0x000fc60003f26110 */
[----:B------:R-:W-:Y:S01]  /*0af0*/  IMAD.X R26, R11, 0x1, R27, P3 ;  /* 0x000000010b1a7824 */ /* 0x000fe200018e061b */
[----:B------:R-:W-:Y:S01]  /*0b00*/  SEL R27, RZ, 0x1, !P0 ;  /* 0x00000001ff1b7807 */ /* 0x000fe20004000000 */
[----:B------:R-:W-:Y:S01]  /*0b10*/  IMAD.WIDE.U32 R20, R18, R18, RZ ;  /* 0x0000001212147225 */ /* 0x000fe200078e00ff */
[----:B------:R-:W-:Y:S02]  /*0b20*/  SEL R31, RZ, 0x1, P1 ;  /* 0x00000001ff1f7807 */ /* 0x000fe40000800000 */
[----:B------:R-:W-:Y:S01]  /*0b30*/  IADD3 R27, P5, PT, R30, R27, RZ ;  /* 0x0000001b1e1b7210 */ /* 0x000fe20007fbe0ff */
[----:B------:R-:W-:-:S04]  /*0b40*/  IMAD.WIDE.U32 R22, P3, R18, R19, R22 ;  /* 0x0000001312167225 */ /* 0x000fc80007860016 */
[----:B------:R-:W-:Y:S01]  /*0b50*/  IMAD.WIDE.U32 R16, R10, 0x3d1, RZ ;  /* 0x000003d10a107825 */ /* 0x000fe200078e00ff */
[----:B------:R-:W-:Y:S02]  /*0b60*/  IADD3 RZ, P4, PT, R21, R22, RZ ;  /* 0x0000001615ff7210 */ /* 0x000fe40007f9e0ff */
[----:B------:R-:W-:Y:S01]  /*0b70*/  IADD3 R21, P1, PT, R31, R14, RZ ;  /* 0x0000000e1f157210 */ /* 0x000fe20007f3e0ff */
[----:B------:R-:W-:Y:S01]  /*0b80*/  IMAD.WIDE.U32 R24, P6, RZ, R10, R24 ;  /* 0x0000000aff187225 */ /* 0x000fe200078c0018 */
[----:B------:R-:W-:Y:S02]  /*0b90*/  IADD3 R0, P2, PT, RZ, R16, RZ ;  /* 0x00000010ff007210 */ /* 0x000fe40007f5e0ff */
[----:B------:R-:W-:Y:S01]  /*0ba0*/  SHF.L.W.U32.HI R20, R28, 0x1, R21 ;  /* 0x000000011c147819 */ /* 0x000fe20000010e15 */
[----:B------:R-:W-:Y:S01]  /*0bb0*/  IMAD.X R31, RZ, RZ, R26, P5 ;  /* 0x000000ffff1f7224 */ /* 0x000fe200028e061a */
[----:B------:R-:W-:Y:S01]  /*0bc0*/  IADD3 R33, P5, PT, R17, R24, RZ ;  /* 0x0000001811217210 */ /* 0x000fe20007fbe0ff */
[----:B------:R-:W-:Y:S01]  /*0bd0*/  IMAD.X R24, RZ, RZ, R15, P1 ;  /* 0x000000ffff187224 */ /* 0x000fe200008e060f */
[----:B------:R-:W-:Y:S01]  /*0be0*/  ISETP.GE.U32.AND P1, PT, R27, R30, PT ;  /* 0x0000001e1b00720c */ /* 0x000fe20003f26070 */
[----:B------:R-:W-:Y:S01]  /*0bf0*/  IMAD.X R15, RZ, RZ, RZ, P3 ;  /* 0x000000ffff0f7224 */ /* 0x000fe200018e06ff */
[----:B------:R-:W-:Y:S01]  /*0c00*/  ISETP.LT.U32.AND P3, PT, R30, R29, PT ;  /* 0x0000001d1e00720c */ /* 0x000fe20003f61070 */
[----:B------:R-:W-:Y:S01]  /*0c10*/  IMAD.MOV.U32 R14, RZ, RZ, R23 ;  /* 0x000000ffff0e7224 */ /* 0x000fe200078e0017 */
[----:B------:R-:W-:Y:S01]  /*0c20*/  ISETP.GE.U32.AND.EX P1, PT, R31, R26, PT, P1 ;  /* 0x0000001a1f00720c */ /* 0x000fe20003f26110 */
[----:B------:R-:W-:Y:S01]  /*0c30*/  IMAD.X R23, R33, 0x1, R10, P2 ;  /* 0x0000000121177824 */ /* 0x000fe200010e060a */
[----:B------:R-:W-:Y:S01]  /*0c40*/  SHF.L.W.U32.HI R21, R21, 0x1, R24 ;  /* 0x0000000115157819 */ /* 0x000fe20000010e18 */
[----:B------:R-:W-:Y:S01]  /*0c50*/  IMAD.WIDE.U32.X R14, R19, R19, R14, P4 ;  /* 0x00000013130e7225 */ /* 0x000fe200020e040e */
[----:B------:R-:W-:-:S02]  /*0c60*/  ISETP.LT.U32.OR.EX P1, PT, R26, R11, !P1, P3 ;  /* 0x0000000b1a00720c */ /* 0x000fc40004f21530 */
[----:B------:R-:W-:Y:S01]  /*0c70*/  ISETP.GE.U32.AND P0, PT, R0, R16, PT ;  /* 0x000000100000720c */ /* 0x000fe20003f06070 */
[----:B------:R-:W-:Y:S01]  /*0c80*/  IMAD.WIDE.U32 R10, R31, 0x3d1, RZ ;  /* 0x000003d11f0a7825 */ /* 0x000fe200078e00ff */
[----:B------:R-:W-:Y:S02]  /*0c90*/  SEL R35, RZ, 0x1, !P1 ;  /* 0x00000001ff237807 */ /* 0x000fe40004800000 */
[----:B------:R-:W-:Y:S01]  /*0ca0*/  ISETP.GE.U32.AND.EX P1, PT, R23, R33, PT, P0 ;  /* 0x000000211700720c */ /* 0x000fe20003f26100 */
[----:B------:R-:W-:Y:S01]  /*0cb0*/  IMAD.X R17, RZ, RZ, RZ, P6 ;  /* 0x000000ffff117224 */ /* 0x000fe200030e06ff */
[----:B------:R-:W-:Y:S01]  /*0cc0*/  SHF.R.U32.HI R24, RZ, 0x1f, R24 ;  /* 0x0000001fff187819 */ /* 0x000fe20000011618 */
[----:B------:R-:W-:Y:S02]  /*0cd0*/  IMAD.MOV.U32 R16, RZ, RZ, R25 ;  /* 0x000000ffff107224 */ /* 0x000fe400078e0019 */
[----:B------:R-:W-:-:S04]  /*0ce0*/  IMAD.WIDE.U32 R18, R18, R18, R20 ;  /* 0x0000001212127225 */ /* 0x000fc800078e0014 */
[----:B------:R-:W-:Y:S01]  /*0cf0*/  IMAD.WIDE.U32.X R28, RZ, R9, R16, P5 ;  /* 0x00000009ff1c7225 */ /* 0x000fe200028e0410 */
[----:B------:R-:W-:-:S03]  /*0d00*/  ISETP.LT.U32.AND P2, PT, R18, R20, PT ;  /* 0x000000141200720c */ /* 0x000fc60003f41070 */
[----:B------:R-:W-:Y:S01]  /*0d10*/  IMAD.IADD R25, R22, 0x1, R19 ;  /* 0x0000000116197824 */ /* 0x000fe200078e0213 */
[-C--:B------:R-:W-:Y:S01]  /*0d20*/  IADD3 R19, P4, PT, R35, R18.reuse, RZ ;  /* 0x0000001223137210 */ /* 0x080fe20007f9e0ff */
[----:B------:R-:W-:Y:S01]  /*0d30*/  IMAD.WIDE.U32 R16, R27, 0x3d1, RZ ;  /* 0x000003d11b107825 */ /* 0x000fe200078e00ff */
[----:B------:R-:W-:Y:S02]  /*0d40*/  SEL R22, RZ, 0x1, P1 ;  /* 0x00000001ff167807 */ /* 0x000fe40000800000 */
[----:B------:R-:W-:Y:S01]  /*0d50*/  ISETP.GE.U32.AND P0, PT, R19, R18, PT ;  /* 0x000000121300720c */ /* 0x000fe20003f06070 */
[----:B------:R-:W-:Y:S01]  /*0d60*/  IMAD.WIDE.U32 R10, P6, RZ, R27, R10 ;  /* 0x0000001bff0a7225 */ /* 0x000fe200078c000a */
[----:B------:R-:W-:-:S03]  /*0d70*/  IADD3 R20, P3, PT, R28, R16, RZ ;  /* 0x000000101c147210 */ /* 0x000fc60007f7e0ff */
[----:B------:R-:W-:Y:S01]  /*0d80*/  IMAD.X R18, RZ, RZ, R25, P4 ;  /* 0x000000ffff127224 */ /* 0x000fe200020e0619 */
[----:B------:R-:W-:Y:S01]  /*0d90*/  IADD3 R33, P5, PT, R17, R10, RZ ;  /* 0x0000000a11217210 */ /* 0x000fe20007fbe0ff */
[----:B------:R-:W-:Y:S01]  /*0da0*/  IMAD.X R17, RZ, RZ, RZ, P6 ;  /* 0x000000ffff117224 */ /* 0x000fe200030e06ff */
[----:B------:R-:W-:Y:S02]  /*0db0*/  IADD3 R9, P4, PT, R20, R9, RZ ;  /* 0x0000000914097210 */ /* 0x000fe40007f9e0ff */
[----:B------:R-:W-:Y:S01]  /*0dc0*/  ISETP.GE.U32.AND.EX P1, PT, R18, R25, PT, P0 ;  /* 0x000000191200720c */ /* 0x000fe20003f26100 */
[----:B------:R-:W-:Y:S01]  /*0dd0*/  IMAD.X R28, R33, 0x1, R29, P3 ;  /* 0x00000001211c7824 */ /* 0x000fe200018e061d */
[----:B------:R-:W-:Y:S01]  /*0de0*/  ISETP.GE.U32.AND P0, PT, R20, R16, PT ;  /* 0x000000101400720c */ /* 0x000fe20003f06070 */
[----:B------:R-:W-:Y:S01]  /*0df0*/  IMAD.MOV.U32 R16, RZ, RZ, R11 ;  /* 0x000000ffff107224 */ /* 0x000fe200078e000b */
[----:B------:R-:W-:Y:S01]  /*0e00*/  IADD3 R22, P6, PT, R9, R22, RZ ;  /* 0x0000001609167210 */ /* 0x000fe20007fde0ff */
[----:B------:R-:W-:Y:S01]  /*0e10*/  IMAD.WIDE.U32 R10, R18, 0x3d1, RZ ;  /* 0x000003d1120a7825 */ /* 0x000fe200078e00ff */
[----:B------:R-:W-:-:S02]  /*0e20*/  ISETP.GE.U32.AND.EX P0, PT, R28, R33, PT, P0 ;  /* 0x000000211c00720c */ /* 0x000fc40003f06100 */
[----:B------:R-:W-:Y:S01]  /*0e30*/  ISETP.LT.U32.OR.EX P2, PT, R25, R21, !P1, P2 ;  /* 0x000000151900720c */ /* 0x000fe20004f41520 */
[----:B------:R-:W-:Y:S01]  /*0e40*/  IMAD.X R27, R28, 0x1, R27, P4 ;  /* 0x000000011c1b7824 */ /* 0x000fe200020e061b */
[----:B------:R-:W-:Y:S01]  /*0e50*/  ISETP.LT.U32.AND P1, PT, R9, R20, PT ;  /* 0x000000140900720c */ /* 0x000fe20003f21070 */
[----:B------:R-:W-:Y:S01]  /*0e60*/  IMAD.WIDE.U32.X R16, RZ, R31, R16, P5 ;  /* 0x0000001fff107225 */ /* 0x000fe200028e0410 */
[----:B------:R-:W-:Y:S02]  /*0e70*/  ISETP.GE.U32.AND P3, PT, R22, R9, PT ;  /* 0x000000091600720c */ /* 0x000fe40003f66070 */
[----:B------:R-:W-:Y:S01]  /*0e80*/  SEL R25, RZ, 0x1, P0 ;  /* 0x00000001ff197807 */ /* 0x000fe20000000000 */
[----:B------:R-:W-:-:S04]  /*0e90*/  IMAD.WIDE.U32 R20, R19, 0x3d1, RZ ;  /* 0x000003d113147825 */ /* 0x000fc800078e00ff */
[----:B------:R-:W-:Y:S01]  /*0ea0*/  IMAD.X R9, RZ, RZ, R27, P6 ;  /* 0x000000ffff097224 */ /* 0x000fe200030e061b */
[----:B------:R-:W-:Y:S01]  /*0eb0*/  IADD3 R16, P0, P5, R20, R16, R25 ;  /* 0x0000001014107210 */ /* 0x000fe20007d1e019 */
[----:B------:R-:W-:Y:S01]  /*0ec0*/  IMAD.WIDE.U32 R10, P4, RZ, R19, R10 ;  /* 0x00000013ff0a7225 */ /* 0x000fe2000788000a */
[----:B------:R-:W-:Y:S02]  /*0ed0*/  SEL R25, RZ, 0x1, !P2 ;  /* 0x00000001ff197807 */ /* 0x000fe40005000000 */
[----:B------:R-:W-:Y:S02]  /*0ee0*/  ISETP.GE.U32.AND.EX P3, PT, R9, R27, PT, P3 ;  /* 0x0000001b0900720c */ /* 0x000fe40003f66130 */
[----:B------:R-:W-:Y:S02]  /*0ef0*/  IADD3 R21, P2, PT, R21, R10, RZ ;  /* 0x0000000a15157210 */ /* 0x000fe40007f5e0ff */
[----:B------:R-:W-:Y:S02]  /*0f00*/  ISETP.LT.U32.OR.EX P1, PT, R27, R28, !P3, P1 ;  /* 0x0000001c1b00720c */ /* 0x000fe40005f21510 */
[----:B------:R-:W-:-:S02]  /*0f10*/  IADD3 R25, P3, P6, R25, R24, R14 ;  /* 0x0000001819197210 */ /* 0x000fc40007e7e00e */
[----:B------:R-:W-:Y:S01]  /*0f20*/  IADD3.X R24, PT, PT, R21, R17, RZ, P0, P5 ;  /* 0x0000001115187210 */ /* 0x000fe200007ea4ff */
[----:B------:R-:W-:Y:S01]  /*0f30*/  IMAD.X R17, RZ, RZ, RZ, P4 ;  /* 0x000000ffff117224 */ /* 0x000fe200020e06ff */
[C---:B------:R-:W-:Y:S02]  /*0f40*/  ISETP.GE.U32.AND P4, PT, R16.reuse, R20, PT ;  /* 0x000000141000720c */ /* 0x040fe40003f86070 */
[----:B------:R-:W-:Y:S02]  /*0f50*/  IADD3 R31, P5, PT, R16, R31, RZ ;  /* 0x0000001f101f7210 */ /* 0x000fe40007fbe0ff */
[----:B------:R-:W-:Y:S02]  /*0f60*/  SEL R20, RZ, 0x1, !P1 ;  /* 0x00000001ff147807 */ /* 0x000fe40004800000 */
[----:B------:R-:W-:Y:S01]  /*0f70*/  IADD3.X R27, PT, PT, RZ, RZ, R15, P3, P6 ;  /* 0x000000ffff1b7210 */ /* 0x000fe20001fec40f */
[----:B------:R-:W-:Y:S01]  /*0f80*/  IMAD.X R19, R24, 0x1, R19, P5 ;  /* 0x0000000118137824 */ /* 0x000fe200028e0613 */
[----:B------:R-:W-:Y:S01]  /*0f90*/  IADD3 R20, P3, PT, R31, R20, RZ ;  /* 0x000000141f147210 */ /* 0x000fe20007f7e0ff */
[----:B------:R-:W-:Y:S01]  /*0fa0*/  IMAD.WIDE.U32 R14, R25, 0x3d1, RZ ;  /* 0x000003d1190e7825 */ /* 0x000fe200078e00ff */
[----:B------:R-:W-:-:S02]  /*0fb0*/  ISETP.LT.U32.AND P0, PT, R31, R16, PT ;  /* 0x000000101f00720c */ /* 0x000fc40003f01070 */
[----:B------:R-:W-:Y:S01]  /*0fc0*/  ISETP.GE.U32.AND.EX P4, PT, R24, R21, PT, P4 ;  /* 0x000000151800720c */ /* 0x000fe20003f86140 */
[----:B------:R-:W-:Y:S01]  /*0fd0*/  IMAD.MOV.U32 R16, RZ, RZ, R11 ;  /* 0x000000ffff107224 */ /* 0x000fe200078e000b */
[----:B------:R-:W-:Y:S01]  /*0fe0*/  ISETP.GE.U32.AND P1, PT, R20, R31, PT ;  /* 0x0000001f1400720c */ /* 0x000fe20003f26070 */
[----:B------:R-:W-:Y:S01]  /*0ff0*/  IMAD.WIDE.U32 R10, R27, 0x3d1, RZ ;  /* 0x000003d11b0a7825 */ /* 0x000fe200078e00ff */
[----:B------:R-:W-:-:S03]  /*1000*/  SEL R29, RZ, 0x1, P4 ;  /* 0x00000001ff1d7807 */ /* 0x000fc60002000000 */
[----:B------:R-:W-:Y:S02]  /*1010*/  IMAD.X R21, RZ, RZ, R19, P3 ;  /* 0x000000ffff157224 */ /* 0x000fe400018e0613 */
        /* <DEDUP_REMOVED lines=23> */
[----:B------:R-:W-:Y:S01]  /*1190*/  IMAD R27, R13, R12, RZ ;  /* 0x0000000c0d1b7224 */ /* 0x000fe200078e02ff */
[----:B------:R-:W-:Y:S01]  /*11a0*/  SEL R17, RZ, 0x1, !P0 ;  /* 0x00000001ff117807 */ /* 0x000fe20004000000 */
[----:B------:R-:W-:Y:S01]  /*11b0*/  IMAD.MOV.U32 R14, RZ, RZ, RZ ;  /* 0x000000ffff0e7224 */ /* 0x000fe200078e00ff */
        /* <DEDUP_REMOVED lines=56> */
.L_x_533:
[----:B------:R-:W-:Y:S05]  /*1540*/  BSYNC.RECONVERGENT B0 ;  /* 0x0000000000007941 */ /* 0x000fea0003800200 */
.L_x_532:
[----:B------:R-:W-:Y:S01]  /*1550*/  IMAD.MOV.U32 R10, RZ, RZ, R0 ;  /* 0x000000ffff0a7224 */ /* 0x000fe200078e0000 */
[----:B------:R-:W0:Y:S01]  /*1560*/  LDCU.64 UR8, c[0x3][0x18] ;  /* 0x00c00300ff0877ac */ /* 0x000e220008000a00 */
[----:B------:R-:W-:Y:S01]  /*1570*/  IMAD.MOV.U32 R11, RZ, RZ, R23 ;  /* 0x000000ffff0b7224 */ /* 0x000fe200078e0017 */
[----:B------:R-:W-:Y:S01]  /*1580*/  BSSY.RECONVERGENT B1, `(.L_x_534) ;  /* 0x00000df000017945 */ /* 0x000fe20003800200 */
[----:B------:R-:W-:-:S03]  /*1590*/  IMAD R27, R12, R13, R27 ;  /* 0x0000000d0c1b7224 */ /* 0x000fc600078e021b */
[----:B------:R-:W-:Y:S01]  /*15a0*/  BSSY.RELIABLE B0, `(.L_x_535) ;  /* 0x000003d000007945 */ /* 0x000fe20003800100 */
[----:B------:R-:W-:-:S04]  /*15b0*/  IMAD.WIDE.U32 R10, R12, R12, R10 ;  /* 0x0000000c0c0a7225 */ /* 0x000fc800078e000a */
[----:B------:R-:W-:Y:S01]  /*15c0*/  IMAD.MOV.U32 R17, RZ, RZ, R10 ;  /* 0x000000ffff117224 */ /* 0x000fe200078e000a */
[----:B------:R-:W-:Y:S01]  /*15d0*/  ISETP.GE.U32.AND P0, PT, R10, R0, PT ;  /* 0x000000000a00720c */ /* 0x000fe20003f06070 */
[----:B------:R-:W-:Y:S01]  /*15e0*/  IMAD.IADD R0, R27, 0x1, R11 ;  /* 0x000000011b007824 */ /* 0x000fe200078e020b */
[----:B------:R-:W-:-:S04]  /*15f0*/  IADD3 R11, P1, PT, R22, R3, RZ ;  /* 0x00000003160b7210 */ /* 0x000fc80007f3e0ff */
        /* <DEDUP_REMOVED lines=55> */
.L_x_536:
[----:B------:R-:W-:Y:S05]  /*1970*/  BSYNC.RELIABLE B0 ;  /* 0x0000000000007941 */ /* 0x000fea0003800100 */
.L_x_535:
        /* <DEDUP_REMOVED lines=66> */
.L_x_539:
[----:B------:R-:W-:Y:S05]  /*1da0*/  BSYNC.RELIABLE B2 ;  /* 0x0000000000027941 */ /* 0x000fea0003800100 */
.L_x_538:
        /* <DEDUP_REMOVED lines=62> */
.L_x_541:
[----:B------:R-:W-:Y:S05]  /*2190*/  BSYNC.RELIABLE B2 ;  /* 0x0000000000027941 */ /* 0x000fea0003800100 */
.L_x_540:
        /* <DEDUP_REMOVED lines=29> */
.L_x_537:
[----:B------:R-:W-:Y:S05]  /*2370*/  BSYNC.RECONVERGENT B1 ;  /* 0x0000000000017941 */ /* 0x000fea0003800200 */
.L_x_534:
[----:B------:R-:W-:Y:S05]  /*2380*/  WARPSYNC.ALL ;  /* 0x0000000000007948 */ /* 0x000fea0003800000 */
[----:B------:R-:W0:Y:S01]  /*2390*/  LDC.64 R8, c[0x0][0x388] ;  /* 0x0000e200ff087b82 */ /* 0x000e220000000a00 */
[----:B------:R-:W-:Y:S02]  /*23a0*/  IMAD.MOV.U32 R13, RZ, RZ, R12 ;  /* 0x000000ffff0d7224 */ /* 0x000fe400078e000c */
[----:B------:R-:W-:Y:S02]  /*23b0*/  IMAD.MOV.U32 R10, RZ, RZ, R17 ;  /* 0x000000ffff0a7224 */ /* 0x000fe400078e0011 */
[----:B------:R-:W-:-:S02]  /*23c0*/  IMAD.MOV.U32 R11, RZ, RZ, R0 ;  /* 0x000000ffff0b7224 */ /* 0x000fc400078e0000 */
[----:B------:R-:W-:Y:S02]  /*23d0*/  IMAD.MOV.U32 R12, RZ, RZ, R5 ;  /* 0x000000ffff0c7224 */ /* 0x000fe400078e0005 */
[----:B0-----:R-:W-:-:S04]  /*23e0*/  IMAD.WIDE R8, R2, 0x8, R8 ;  /* 0x0000000802087825 */ /* 0x001fc800078e0208 */
[----:B------:R-:W-:Y:S01]  /*23f0*/  IMAD.MOV.U32 R2, RZ, RZ, R3 ;  /* 0x000000ffff027224 */ /* 0x000fe200078e0003 */
[----:B------:R-:W-:Y:S01]  /*2400*/  STG.E.64 desc[UR6][R8.64], R10 ;  /* 0x0000000a08007986 */ /* 0x000fe2000c101b06 */
[----:B------:R-:W-:-:S03]  /*2410*/  IMAD.MOV.U32 R3, RZ, RZ, R4 ;  /* 0x000000ffff037224 */ /* 0x000fc600078e0004 */
[----:B------:R-:W-:Y:S04]  /*2420*/  STG.E.64 desc[UR6][R8.64+0x10], R12 ;  /* 0x0000100c08007986 */ /* 0x000fe8000c101b06 */
[----:B------:R-:W-:Y:S04]  /*2430*/  STG.E.64 desc[UR6][R8.64+0x8], R2 ;  /* 0x0000080208007986 */ /* 0x000fe8000c101b06 */
[----:B------:R-:W-:Y:S01]  /*2440*/  STG.E.64 desc[UR6][R8.64+0x18], R6 ;  /* 0x0000180608007986 */ /* 0x000fe2000c101b06 */
[----:B------:R-:W-:Y:S05]  /*2450*/  EXIT ;  /* 0x000000000000794d */ /* 0x000fea0003800000 */
.L_x_542:
        /* <DEDUP_REMOVED lines=10> */
.L_x_583:


//--------------------- .text.test_mod_inv        --------------------------
	.section	.text.test_mod_inv,"ax",@progbits
	.align	128
        .global         test_mod_inv
        .type           test_mod_inv,@function
        .size           test_mod_inv,(.L_x_584 - test_mod_inv)
        .other          test_mod_inv,@"STO_CUDA_ENTRY STV_DEFAULT"
test_mod_inv:
.text.test_mod_inv:
[----:B------:R-:W0:Y:S01]  /*0000*/  LDC R1, c[0x0][0x37c] ;  /* 0x0000df00ff017b82 */ /* 0x000e220000000800 */
[----:B------:R-:W1:Y:S07]  /*0010*/  S2R R3, SR_TID.X ;  /* 0x0000000000037919 */ /* 0x000e6e0000002100 */
[----:B------:R-:W1:Y:S01]  /*0020*/  S2UR UR4, SR_CTAID.X ;  /* 0x00000000000479c3 */ /* 0x000e620000002500 */
[----:B0-----:R-:W-:Y:S01]  /*0030*/  VIADD R1, R1, 0xffffffe0 ;  /* 0xffffffe001017836 */ /* 0x001fe20000000000 */
[----:B------:R-:W0:Y:S06]  /*0040*/  LDCU.64 UR8, c[0x0][0x358] ;  /* 0x00006b00ff0877ac */ /* 0x000e2c0008000a00 */
[----:B------:R-:W1:Y:S01]  /*0050*/  LDC R0, c[0x0][0x360] ;  /* 0x0000d800ff007b82 */ /* 0x000e620000000800 */
[----:B------:R-:W-:-:S02]  /*0060*/  IMAD.MOV.U32 R8, RZ, RZ, -0x3d3 ;  /* 0xfffffc2dff087424 */ /* 0x000fc400078e00ff */
[----:B------:R-:W-:-:S05]  /*0070*/  IMAD.MOV.U32 R9, RZ, RZ, -0x2 ;  /* 0xfffffffeff097424 */ /* 0x000fca00078e00ff */
[----:B------:R-:W2:Y:S01]  /*0080*/  LDC.64 R4, c[0x0][0x380] ;  /* 0x0000e000ff047b82 */ /* 0x000ea20000000a00 */
[----:B------:R-:W-:Y:S02]  /*0090*/  IMAD.MOV.U32 R10, RZ, RZ, -0x1 ;  /* 0xffffffffff0a7424 */ /* 0x000fe400078e00ff */
[----:B------:R-:W-:Y:S02]  /*00a0*/  IMAD.MOV.U32 R11, RZ, RZ, -0x1 ;  /* 0xffffffffff0b7424 */ /* 0x000fe400078e00ff */
[----:B------:R-:W-:Y:S02]  /*00b0*/  IMAD.MOV.U32 R24, RZ, RZ, -0x1 ;  /* 0xffffffffff187424 */ /* 0x000fe400078e00ff */
[----:B------:R-:W-:Y:S02]  /*00c0*/  IMAD.MOV.U32 R25, RZ, RZ, -0x1 ;  /* 0xffffffffff197424 */ /* 0x000fe400078e00ff */
[----:B------:R-:W-:Y:S02]  /*00d0*/  IMAD.MOV.U32 R26, RZ, RZ, -0x1 ;  /* 0xffffffffff1a7424 */ /* 0x000fe400078e00ff */
[----:B------:R-:W-:Y:S01]  /*00e0*/  IMAD.MOV.U32 R27, RZ, RZ, -0x1 ;  /* 0xffffffffff1b7424 */ /* 0x000fe200078e00ff */
[----:B------:R3:W-:Y:S04]  /*00f0*/  STL.128 [R1], R8 ;  /* 0x0000000801007387 */ /* 0x0007e80000100c00 */
[----:B------:R3:W-:Y:S01]  /*0100*/  STL.128 [R1+0x10], R24 ;  /* 0x0000101801007387 */ /* 0x0007e20000100c00 */
[----:B-1----:R-:W-:Y:S01]  /*0110*/  IMAD R0, R0, UR4, R3 ;  /* 0x0000000400007c24 */ /* 0x002fe2000f8e0203 */
[----:B------:R-:W-:-:S03]  /*0120*/  R2UR UR11, R1 ;  /* 0x00000000010b72ca */ /* 0x000fc600000e0000 */
[----:B------:R-:W-:-:S04]  /*0130*/  IMAD.SHL.U32 R3, R0, 0x4, RZ ;  /* 0x0000000400037824 */ /* 0x000fc800078e00ff */
[----:B--2---:R-:W-:Y:S01]  /*0140*/  IMAD.WIDE R4, R3, 0x8, R4 ;  /* 0x0000000803047825 */ /* 0x004fe200078e0204 */
[----:B------:R-:W-:Y:S02]  /*0150*/  PRMT R0, RZ, 0x7610, R0 ;  /* 0x00007610ff007816 */ /* 0x000fe40000000000 */
[----:B------:R-:W-:Y:S02]  /*0160*/  CS2R R32, SRZ ;  /* 0x0000000000207805 */ /* 0x000fe4000001ff00 */
[----:B------:R-:W-:Y:S01]  /*0170*/  CS2R R36, SRZ ;  /* 0x0000000000247805 */ /* 0x000fe2000001ff00 */
[----:B------:R-:W-:Y:S01]  /*0180*/  IMAD.MOV.U32 R3, RZ, RZ, 0x1 ;  /* 0x00000001ff037424 */ /* 0x000fe200078e00ff */
[----:B0-----:R-:W5:Y:S01]  /*0190*/  LDG.E.64 R20, desc[UR8][R4.64] ;  /* 0x0000000804147981 */ /* 0x001f62000c1e1b00 */
[----:B------:R-:W-:-:S03]  /*01a0*/  IMAD.MOV.U32 R2, RZ, RZ, RZ ;  /* 0x000000ffff027224 */ /* 0x000fc600078e00ff */
[----:B------:R-:W5:Y:S04]  /*01b0*/  LDG.E.64 R18, desc[UR8][R4.64+0x8] ;  /* 0x0000080804127981 */ /* 0x000f68000c1e1b00 */
[----:B------:R-:W5:Y:S04]  /*01c0*/  LDG.E.64 R16, desc[UR8][R4.64+0x10] ;  /* 0x0000100804107981 */ /* 0x000f68000c1e1b00 */
[----:B------:R0:W5:Y:S01]  /*01d0*/  LDG.E.64 R14, desc[UR8][R4.64+0x18] ;  /* 0x00001808040e7981 */ /* 0x000162000c1e1b00 */
[----:B------:R-:W-:Y:S01]  /*01e0*/  UMOV UR7, 0x3 ;  /* 0x0000000300077882 */ /* 0x000fe20000000000 */
[----:B0--3--:R-:W-:-:S07]  /*01f0*/  CS2R R4, SRZ ;  /* 0x0000000000047805 */ /* 0x009fce000001ff00 */
.L_x_565:
[----:B------:R-:W-:Y:S01]  /*0200*/  ULEA UR4, UR7, UR11, 0x3 ;  /* 0x0000000b07047291 */ /* 0x000fe2000f8e18ff */
[----:B------:R-:W0:Y:S01]  /*0210*/  LDCU.64 UR12, c[0x3][0x18] ;  /* 0x00c00300ff0c77ac */ /* 0x000e220008000a00 */
[----:B------:R-:W1:Y:S07]  /*0220*/  LDCU.128 UR16, c[0x3][URZ] ;  /* 0x00c00000ff1077ac */ /* 0x000e6e0008000c00 */
[----:B------:R-:W2:Y:S01]  /*0230*/  LDL.64 R6, [UR4] ;  /* 0x00000004ff067983 */ /* 0x000ea20008100a00 */
[----:B------:R-:W-:Y:S01]  /*0240*/  UIADD3 UR7, UPT, UPT, UR7, -0x1, URZ ;  /* 0xffffffff07077890 */ /* 0x000fe2000fffe0ff */
[----:B------:R-:W-:Y:S01]  /*0250*/  UMOV UR4, URZ ;  /* 0x000000ff00047c82 */ /* 0x000fe20008000000 */
[----:B------:R-:W-:-:S02]  /*0260*/  UMOV UR10, 0x3f ;  /* 0x0000003f000a7882 */ /* 0x000fc40000000000 */
[----:B------:R-:W-:Y:S01]  /*0270*/  UISETP.NE.AND UP1, UPT, UR7, -0x1, UPT ;  /* 0xffffffff0700788c */ /* 0x000fe2000bf25270 */
[----:B--2---:R-:W-:Y:S02]  /*0280*/  R2UR UR14, R6 ;  /* 0x00000000060e72ca */ /* 0x004fe400000e0000 */
[----:B01----:R-:W-:-:S15]  /*0290*/  R2UR UR15, R7 ;  /* 0x00000000070f72ca */ /* 0x003fde00000e0000 */
.L_x_564:
[----:B------:R-:W-:Y:S01]  /*02a0*/  LOP3.LUT P0, RZ, R0, 0xff, RZ, 0xc0, !PT ;  /* 0x000000ff00ff7812 */ /* 0x000fe2000780c0ff */
[----:B------:R-:W-:Y:S02]  /*02b0*/  USHF.R.U64 UR5, UR14, UR10, UR15 ;  /* 0x0000000a0e057299 */ /* 0x000fe4000800120f */
[----:B------:R-:W-:Y:S02]  /*02c0*/  UIADD3 UR4, UPT, UPT, UR4, -0x1, URZ ;  /* 0xffffffff04047890 */ /* 0x000fe4000fffe0ff */
[----:B------:R-:W-:Y:S02]  /*02d0*/  ULOP3.LUT UR6, UR5, 0x1, URZ, 0xc0, !UPT ;  /* 0x0000000105067892 */ /* 0x000fe4000f8ec0ff */
[----:B------:R-:W-:-:S06]  /*02e0*/  UISETP.NE.AND UP2, UPT, UR4, -0x40, UPT ;  /* 0xffffffc00400788c */ /* 0x000fcc000bf45270 */
[----:B------:R-:W-:Y:S05]  /*02f0*/  @P0 BRA `(.L_x_543) ;  /* 0x0000000000300947 */ /* 0x000fea0003800000 */
[----:B------:R-:W-:Y:S01]  /*0300*/  ISETP.NE.U32.AND P0, PT, RZ, UR6, PT ;  /* 0x00000006ff007c0c */ /* 0x000fe2000bf05070 */
[----:B------:R-:W-:-:S03]  /*0310*/  IMAD.U32 R0, RZ, RZ, UR6 ;  /* 0x00000006ff007e24 */ /* 0x000fc6000f8e00ff */
[----:B------:R-:W-:-:S04]  /*0320*/  ISETP.NE.AND.EX P0, PT, RZ, RZ, PT, P0 ;  /* 0x000000ffff00720c */ /* 0x000fc80003f05300 */
[----:B-----5:R-:W-:Y:S02]  /*0330*/  SEL R4, R4, R14, !P0 ;  /* 0x0000000e04047207 */ /* 0x020fe40004000000 */
        /* <DEDUP_REMOVED lines=8> */
.L_x_543:
[----:B------:R-:W-:Y:S01]  /*03c0*/  IMAD.WIDE.U32 R6, R2, R37, RZ ;  /* 0x0000002502067225 */ /* 0x000fe200078e00ff */
[----:B------:R-:W-:Y:S01]  /*03d0*/  UMOV UR5, URZ ;  /* 0x000000ff00057c82 */ /* 0x000fe20008000000 */
[----:B------:R-:W-:Y:S02]  /*03e0*/  BSSY.RECONVERGENT B0, `(.L_x_545) ;  /* 0x0000143000007945 */ /* 0x000fe40003800200 */
[----:B------:R-:W-:Y:S02]  /*03f0*/  IMAD R0, R32, R3, RZ ;  /* 0x0000000320007224 */ /* 0x000fe400078e02ff */
[----:B------:R-:W-:-:S04]  /*0400*/  IMAD.WIDE.U32 R8, P0, R3, R36, R6 ;  /* 0x0000002403087225 */ /* 0x000fc80007800006 */
[----:B------:R-:W-:-:S04]  /*0410*/  IMAD.WIDE.U32 R6, R3, R37, RZ ;  /* 0x0000002503067225 */ /* 0x000fc800078e00ff */
[----:B------:R-:W-:Y:S01]  /*0420*/  IMAD.X R11, RZ, RZ, RZ, P0 ;  /* 0x000000ffff0b7224 */ /* 0x000fe200000e06ff */
[----:B------:R-:W-:Y:S01]  /*0430*/  IADD3 RZ, P0, PT, R7, R8, RZ ;  /* 0x0000000807ff7210 */ /* 0x000fe20007f1e0ff */
[----:B------:R-:W-:Y:S02]  /*0440*/  IMAD.MOV.U32 R10, RZ, RZ, R9 ;  /* 0x000000ffff0a7224 */ /* 0x000fe400078e0009 */
        /* <DEDUP_REMOVED lines=8> */
[----:B------:R-:W-:Y:S01]  /*04d0*/  IMAD.X R41, R0, 0x1, R7, P1 ;  /* 0x0000000100297824 */ /* 0x000fe200008e0607 */
[----:B------:R-:W-:Y:S01]  /*04e0*/  IADD3 RZ, P1, PT, R13, R22, RZ ;  /* 0x000000160dff7210 */ /* 0x000fe20007f3e0ff */
[----:B------:R-:W-:Y:S01]  /*04f0*/  IMAD.X R11, RZ, RZ, RZ, P0 ;  /* 0x000000ffff0b7224 */ /* 0x000fe200000e06ff */
[----:B------:R-:W-:Y:S01]  /*0500*/  ISETP.GE.U32.AND P0, PT, R40, R8, PT ;  /* 0x000000082800720c */ /* 0x000fe20003f06070 */
[----:B------:R-:W-:-:S03]  /*0510*/  IMAD.WIDE.U32 R6, R2, R4, RZ ;  /* 0x0000000402067225 */ /* 0x000fc600078e00ff */
[----:B------:R-:W-:Y:S01]  /*0520*/  ISETP.GE.U32.AND.EX P0, PT, R41, R0, PT, P0 ;  /* 0x000000002900720c */ /* 0x000fe20003f06100 */
[----:B------:R-:W-:Y:S02]  /*0530*/  IMAD R13, R5, R3, RZ ;  /* 0x00000003050d7224 */ /* 0x000fe400078e02ff */
[----:B------:R-:W-:Y:S01]  /*0540*/  IMAD.MOV.U32 R10, RZ, RZ, R23 ;  /* 0x000000ffff0a7224 */ /* 0x000fe200078e0017 */
[----:B------:R-:W-:Y:S01]  /*0550*/  SEL R25, RZ, 0x1, P0 ;  /* 0x00000001ff197807 */ /* 0x000fe20000000000 */
[----:B------:R-:W-:-:S04]  /*0560*/  IMAD.WIDE.U32 R22, R3, R4, RZ ;  /* 0x0000000403167225 */ /* 0x000fc800078e00ff */
[----:B------:R-:W-:-:S04]  /*0570*/  IMAD.WIDE.U32 R6, P2, R3, R5, R6 ;  /* 0x0000000503067225 */ /* 0x000fc80007840006 */
[----:B------:R-:W-:Y:S01]  /*0580*/  IMAD R27, R2, R4, R13 ;  /* 0x00000004021b7224 */ /* 0x000fe200078e020d */
[----:B------:R-:W-:Y:S01]  /*0590*/  IADD3 RZ, P3, PT, R23, R6, RZ ;  /* 0x0000000617ff7210 */ /* 0x000fe20007f7e0ff */
[----:B------:R-:W-:-:S04]  /*05a0*/  IMAD.WIDE.U32 R8, R4, R3, RZ ;  /* 0x0000000304087225 */ /* 0x000fc800078e00ff */
[----:B------:R-:W-:-:S04]  /*05b0*/  IMAD.WIDE.U32.X R12, R2, R32, R10, P1 ;  /* 0x00000020020c7225 */ /* 0x000fc800008e040a */
[----:B------:R-:W-:Y:S01]  /*05c0*/  IMAD.WIDE.U32 R28, R36, R33, RZ ;  /* 0x00000021241c7225 */ /* 0x000fe200078e00ff */
[----:B------:R-:W-:-:S03]  /*05d0*/  IADD3 R12, P0, P4, R8, R12, R25 ;  /* 0x0000000c080c7210 */ /* 0x000fc60007c1e019 */
[----:B------:R-:W-:Y:S02]  /*05e0*/  IMAD.IADD R23, R9, 0x1, R27 ;  /* 0x0000000109177824 */ /* 0x000fe400078e021b */
[----:B------:R-:W-:Y:S01]  /*05f0*/  IMAD.X R9, RZ, RZ, RZ, P2 ;  /* 0x000000ffff097224 */ /* 0x000fe200010e06ff */
[----:B------:R-:W-:Y:S01]  /*0600*/  ISETP.GE.U32.AND P2, PT, R12, R8, PT ;  /* 0x000000080c00720c */ /* 0x000fe20003f46070 */
[----:B------:R-:W-:Y:S01]  /*0610*/  IMAD.WIDE.U32 R10, R37, R33, RZ ;  /* 0x00000021250a7225 */ /* 0x000fe200078e00ff */
[----:B------:R-:W-:-:S03]  /*0620*/  IADD3.X R13, PT, PT, R23, R13, RZ, P0, P4 ;  /* 0x0000000d170d7210 */ /* 0x000fc600007e84ff */
[----:B------:R-:W-:Y:S01]  /*0630*/  IMAD.WIDE.U32 R28, P1, R32, R37, R28 ;  /* 0x00000025201c7225 */ /* 0x000fe2000782001c */
[----:B------:R-:W-:-:S03]  /*0640*/  ISETP.GE.U32.AND.EX P2, PT, R13, R23, PT, P2 ;  /* 0x000000170d00720c */ /* 0x000fc60003f46120 */
[----:B------:R-:W-:Y:S01]  /*0650*/  IMAD.MOV.U32 R8, RZ, RZ, R7 ;  /* 0x000000ffff087224 */ /* 0x000fe200078e0007 */
[----:B------:R-:W-:Y:S01]  /*0660*/  IADD3 RZ, P0, PT, R11, R28, RZ ;  /* 0x0000001c0bff7210 */ /* 0x000fe20007f1e0ff */
[----:B------:R-:W-:Y:S01]  /*0670*/  IMAD.WIDE.U32 R26, R36, R4, RZ ;  /* 0x00000004241a7225 */ /* 0x000fe200078e00ff */
[----:B------:R-:W-:-:S03]  /*0680*/  SEL R31, RZ, 0x1, P2 ;  /* 0x00000001ff1f7807 */ /* 0x000fc60001000000 */
[----:B------:R-:W-:-:S04]  /*0690*/  IMAD.WIDE.U32 R10, R32, R4, RZ ;  /* 0x00000004200a7225 */ /* 0x000fc800078e00ff */
[----:B------:R-:W-:-:S04]  /*06a0*/  IMAD.WIDE.U32.X R8, R2, R5, R8, P3 ;  /* 0x0000000502087225 */ /* 0x000fc800018e0408 */
[----:B------:R-:W-:Y:S01]  /*06b0*/  IMAD.WIDE.U32 R22, R37, R4, RZ ;  /* 0x0000000425167225 */ /* 0x000fe200078e00ff */
[----:B------:R-:W-:-:S03]  /*06c0*/  IADD3 R8, P3, PT, R31, R8, RZ ;  /* 0x000000081f087210 */ /* 0x000fc60007f7e0ff */
[----:B------:R-:W-:-:S04]  /*06d0*/  IMAD.WIDE.U32 R26, P6, R5, R37, R26 ;  /* 0x00000025051a7225 */ /* 0x000fc800078c001a */
[----:B------:R-:W-:Y:S01]  /*06e0*/  IMAD.WIDE.U32 R6, R2, R3, RZ ;  /* 0x0000000302067225 */ /* 0x000fe200078e00ff */
[----:B------:R-:W-:-:S03]  /*06f0*/  IADD3 RZ, P2, PT, R23, R26, RZ ;  /* 0x0000001a17ff7210 */ /* 0x000fc60007f5e0ff */
[----:B------:R-:W-:-:S04]  /*0700*/  IMAD.WIDE.U32 R24, R33, R4, RZ ;  /* 0x0000000421187225 */ /* 0x000fc800078e00ff */
[----:B------:R-:W-:-:S04]  /*0710*/  IMAD.WIDE.U32 R10, P4, R5, R33, R10 ;  /* 0x00000021050a7225 */ /* 0x000fc8000788000a */
[----:B------:R-:W-:Y:S01]  /*0720*/  IMAD.X R9, RZ, RZ, R9, P3 ;  /* 0x000000ffff097224 */ /* 0x000fe200018e0609 */
[----:B------:R-:W-:Y:S01]  /*0730*/  IADD3 RZ, P3, PT, R25, R10, RZ ;  /* 0x0000000a19ff7210 */ /* 0x000fe20007f7e0ff */
[----:B------:R-:W-:-:S04]  /*0740*/  IMAD.WIDE.U32 R22, R3, R3, RZ ;  /* 0x0000000303167225 */ /* 0x000fc800078e00ff */
[----:B------:R-:W-:-:S04]  /*0750*/  IMAD.WIDE.U32 R6, P5, R3, R2, R6 ;  /* 0x0000000203067225 */ /* 0x000fc800078a0006 */
[----:B------:R-:W-:-:S04]  /*0760*/  IMAD.WIDE.U32 R24, R36, R37, RZ ;  /* 0x0000002524187225 */ /* 0x000fc800078e00ff */
[----:B------:R-:W-:Y:S01]  /*0770*/  IMAD.X R31, RZ, RZ, RZ, P1 ;  /* 0x000000ffff1f7224 */ /* 0x000fe200008e06ff */
[----:B------:R-:W-:Y:S01]  /*0780*/  IADD3 RZ, P1, PT, R23, R6, RZ ;  /* 0x0000000617ff7210 */ /* 0x000fe20007f3e0ff */
[----:B------:R-:W-:Y:S02]  /*0790*/  IMAD R0, R36, R3, RZ ;  /* 0x0000000324007224 */ /* 0x000fe400078e02ff */
[----:B------:R-:W-:Y:S02]  /*07a0*/  IMAD.X R23, RZ, RZ, RZ, P6 ;  /* 0x000000ffff177224 */ /* 0x000fe400030e06ff */
[----:B------:R-:W-:-:S04]  /*07b0*/  IMAD.WIDE.U32 R34, R37, R37, RZ ;  /* 0x0000002525227225 */ /* 0x000fc800078e00ff */
[----:B------:R-:W-:-:S04]  /*07c0*/  IMAD.WIDE.U32 R24, P6, R37, R36, R24 ;  /* 0x0000002425187225 */ /* 0x000fc800078c0018 */
[----:B------:R-:W-:Y:S01]  /*07d0*/  IMAD.X R39, RZ, RZ, RZ, P5 ;  /* 0x000000ffff277224 */ /* 0x000fe200028e06ff */
[----:B------:R-:W-:Y:S01]  /*07e0*/  IADD3 RZ, P5, PT, R35, R24, RZ ;  /* 0x0000001823ff7210 */ /* 0x000fe20007fbe0ff */
[----:B------:R-:W-:Y:S02]  /*07f0*/  IMAD R45, R2, R37, R0 ;  /* 0x00000025022d7224 */ /* 0x000fe400078e0200 */
[----:B------:R-:W-:-:S04]  /*0800*/  IMAD.WIDE.U32 R42, R37, R3, RZ ;  /* 0x00000003252a7225 */ /* 0x000fc800078e00ff */
[----:B------:R-:W-:Y:S02]  /*0810*/  IMAD.MOV.U32 R38, RZ, RZ, R7 ;  /* 0x000000ffff267224 */ /* 0x000fe400078e0007 */
[----:B------:R-:W-:Y:S02]  /*0820*/  IMAD.IADD R45, R43, 0x1, R45 ;  /* 0x000000012b2d7824 */ /* 0x000fe400078e022d */
[----:B------:R-:W-:-:S03]  /*0830*/  IMAD.WIDE.U32.X R38, R2, R2, R38, P1 ;  /* 0x0000000202267225 */ /* 0x000fc600008e0426 */
[C---:B------:R-:W-:Y:S01]  /*0840*/  SHF.L.U64.HI R43, R42.reuse, 0x1, R45 ;  /* 0x000000012a2b7819 */ /* 0x040fe2000001022d */
[----:B------:R-:W-:Y:S01]  /*0850*/  IMAD.SHL.U32 R35, R42, 0x2, RZ ;  /* 0x000000022a237824 */ /* 0x000fe200078e00ff */
[----:B------:R-:W-:Y:S01]  /*0860*/  SHF.L.W.U32.HI R26, R45, 0x1, R40 ;  /* 0x000000012d1a7819 */ /* 0x000fe20000010e28 */
[----:B------:R-:W-:Y:S01]  /*0870*/  IMAD.MOV.U32 R22, RZ, RZ, R27 ;  /* 0x000000ffff167224 */ /* 0x000fe200078e001b */
[----:B------:R-:W-:Y:S01]  /*0880*/  SHF.L.W.U32.HI R27, R40, 0x1, R41 ;  /* 0x00000001281b7819 */ /* 0x000fe20000010e29 */
[----:B------:R-:W-:Y:S01]  /*0890*/  IMAD.MOV.U32 R30, RZ, RZ, R29 ;  /* 0x000000ffff1e7224 */ /* 0x000fe200078e001d */
[----:B------:R-:W-:Y:S01]  /*08a0*/  IADD3 R0, P1, PT, R35, R38, RZ ;  /* 0x0000002623007210 */ /* 0x000fe20007f3e0ff */
[----:B------:R-:W-:-:S04]  /*08b0*/  IMAD.WIDE.U32.X R22, R5, R36, R22, P2 ;  /* 0x0000002405167225 */ /* 0x000fc800010e0416 */
[----:B------:R-:W-:Y:S01]  /*08c0*/  IMAD.X R10, R43, 0x1, R39, P1 ;  /* 0x000000012b0a7824 */ /* 0x000fe200008e0627 */
[----:B------:R-:W-:Y:S01]  /*08d0*/  ISETP.GE.U32.AND P1, PT, R0, R35, PT ;  /* 0x000000230000720c */ /* 0x000fe20003f26070 */
[----:B------:R-:W-:-:S03]  /*08e0*/  IMAD.WIDE.U32 R34, R37, R37, R26 ;  /* 0x0000002525227225 */ /* 0x000fc600078e001a */
[----:B------:R-:W-:Y:S01]  /*08f0*/  ISETP.GE.U32.AND.EX P1, PT, R10, R43, PT, P1 ;  /* 0x0000002b0a00720c */ /* 0x000fe20003f26110 */
[-C--:B------:R-:W-:Y:S02]  /*0900*/  IMAD R43, R32, R37.reuse, RZ ;  /* 0x00000025202b7224 */ /* 0x080fe400078e02ff */
[C---:B------:R-:W-:Y:S01]  /*0910*/  IMAD.WIDE.U32 R28, R33.reuse, R37, R12 ;  /* 0x00000025211c7225 */ /* 0x040fe200078e000c */
[----:B------:R-:W-:Y:S02]  /*0920*/  SEL R45, RZ, 0x1, P1 ;  /* 0x00000001ff2d7807 */ /* 0x000fe40000800000 */
[----:B------:R-:W-:Y:S01]  /*0930*/  ISETP.LT.U32.AND P1, PT, R34, R26, PT ;  /* 0x0000001a2200720c */ /* 0x000fe20003f21070 */
[----:B------:R-:W-:Y:S01]  /*0940*/  IMAD R43, R33, R36, R43 ;  /* 0x00000024212b7224 */ /* 0x000fe200078e022b */
[----:B------:R-:W-:Y:S01]  /*0950*/  IADD3 R45, P2, PT, R45, R34, RZ ;  /* 0x000000222d2d7210 */ /* 0x000fe20007f5e0ff */
[----:B------:R-:W-:Y:S01]  /*0960*/  IMAD.X R39, RZ, RZ, RZ, P6 ;  /* 0x000000ffff277224 */ /* 0x000fe200030e06ff */
[----:B------:R-:W-:Y:S01]  /*0970*/  SHF.L.W.U32.HI R41, R41, 0x1, R28 ;  /* 0x0000000129297819 */ /* 0x000fe20000010e1c */
[----:B------:R-:W-:-:S02]  /*0980*/  IMAD.IADD R26, R24, 0x1, R35 ;  /* 0x00000001181a7824 */ /* 0x000fc400078e0223 */
[----:B------:R-:W-:Y:S02]  /*0990*/  IMAD.MOV.U32 R38, RZ, RZ, R25 ;  /* 0x000000ffff267224 */ /* 0x000fe400078e0019 */
[----:B------:R-:W-:Y:S01]  /*09a0*/  IMAD.WIDE.U32.X R30, R32, R36, R30, P0 ;  /* 0x00000024201e7225 */ /* 0x000fe200000e041e */
[----:B------:R-:W-:-:S03]  /*09b0*/  ISETP.GE.U32.AND P0, PT, R28, R12, PT ;  /* 0x0000000c1c00720c */ /* 0x000fc60003f06070 */
[----:B------:R-:W-:Y:S02]  /*09c0*/  IMAD.IADD R43, R29, 0x1, R43 ;  /* 0x000000011d2b7824 */ /* 0x000fe400078e022b */
[----:B------:R-:W-:Y:S01]  /*09d0*/  IMAD.WIDE.U32.X R38, R36, R36, R38, P5 ;  /* 0x0000002424267225 */ /* 0x000fe200028e0426 */
[----:B------:R-:W-:Y:S02]  /*09e0*/  ISETP.GE.U32.AND P5, PT, R45, R34, PT ;  /* 0x000000222d00720c */ /* 0x000fe40003fa6070 */
[----:B------:R-:W-:Y:S01]  /*09f0*/  ISETP.GE.U32.AND.EX P0, PT, R43, R13, PT, P0 ;  /* 0x0000000d2b00720c */ /* 0x000fe20003f06100 */
[----:B------:R-:W-:Y:S01]  /*0a00*/  IMAD.X R29, RZ, RZ, R26, P2 ;  /* 0x000000ffff1d7224 */ /* 0x000fe200010e061a */
[----:B------:R-:W-:Y:S01]  /*0a10*/  SHF.L.W.U32.HI R35, R28, 0x1, R43 ;  /* 0x000000011c237819 */ /* 0x000fe20000010e2b */
[-C--:B------:R-:W-:Y:S02]  /*0a20*/  IMAD R25, R5, R37.reuse, RZ ;  /* 0x0000002505197224 */ /* 0x080fe400078e02ff */
[----:B------:R-:W-:Y:S01]  /*0a30*/  IMAD.WIDE.U32 R12, R4, R37, R8 ;  /* 0x00000025040c7225 */ /* 0x000fe200078e0008 */
[----:B------:R-:W-:-:S02]  /*0a40*/  ISETP.GE.U32.AND.EX P2, PT, R29, R26, PT, P5 ;  /* 0x0000001a1d00720c */ /* 0x000fc40003f46150 */
[----:B------:R-:W-:Y:S01]  /*0a50*/  IADD3 R2, P5, PT, R41, R38, RZ ;  /* 0x0000002629027210 */ /* 0x000fe20007fbe0ff */
[----:B------:R-:W-:Y:S01]  /*0a60*/  IMAD R25, R4, R36, R25 ;  /* 0x0000002404197224 */ /* 0x000fe200078e0219 */
[----:B------:R-:W-:Y:S01]  /*0a70*/  SEL R37, RZ, 0x1, P0 ;  /* 0x00000001ff257807 */ /* 0x000fe20000000000 */
[----:B------:R-:W-:Y:S01]  /*0a80*/  IMAD.MOV.U32 R34, RZ, RZ, R11 ;  /* 0x000000ffff227224 */ /* 0x000fe200078e000b */
[----:B------:R-:W-:Y:S01]  /*0a90*/  ISETP.LT.U32.OR.EX P1, PT, R26, R27, !P2, P1 ;  /* 0x0000001b1a00720c */ /* 0x000fe20005721510 */
[----:B------:R-:W-:Y:S01]  /*0aa0*/  IMAD.X R38, R35, 0x1, R39, P5 ;  /* 0x0000000123267824 */ /* 0x000fe200028e0627 */
[C---:B------:R-:W-:Y:S01]  /*0ab0*/  IADD3 R24, P5, P6, R12.reuse, R30, R37 ;  /* 0x0000001e0c187210 */ /* 0x040fe20007ebe025 */
[----:B------:R-:W-:Y:S01]  /*0ac0*/  IMAD.IADD R27, R13, 0x1, R25 ;  /* 0x000000010d1b7824 */ /* 0x000fe200078e0219 */
[----:B------:R-:W-:Y:S02]  /*0ad0*/  SEL R25, RZ, 0x1, !P1 ;  /* 0x00000001ff197807 */ /* 0x000fe40004800000 */
[----:B------:R-:W-:-:S02]  /*0ae0*/  ISETP.GE.U32.AND P2, PT, R12, R8, PT ;  /* 0x000000080c00720c */ /* 0x000fc40003f46070 */
[C---:B------:R-:W-:Y:S02]  /*0af0*/  IADD3.X R37, PT, PT, R27.reuse, R31, RZ, P5, P6 ;  /* 0x0000001f1b257210 */ /* 0x040fe40002fec4ff */
[----:B------:R-:W-:Y:S02]  /*0b00*/  IADD3 R25, P5, PT, R2, R25, RZ ;  /* 0x0000001902197210 */ /* 0x000fe40007fbe0ff */
[----:B------:R-:W-:Y:S01]  /*0b10*/  ISETP.GE.U32.AND P0, PT, R24, R12, PT ;  /* 0x0000000c1800720c */ /* 0x000fe20003f06070 */
[----:B------:R-:W-:Y:S01]  /*0b20*/  IMAD.WIDE.U32 R12, R32, R33, RZ ;  /* 0x00000021200c7225 */ /* 0x000fe200078e00ff */
[----:B------:R-:W-:Y:S02]  /*0b30*/  ISETP.GE.U32.AND.EX P2, PT, R27, R9, PT, P2 ;  /* 0x000000091b00720c */ /* 0x000fe40003f46120 */
        /* <DEDUP_REMOVED lines=9> */
[----:B------:R-:W-:Y:S01]  /*0bd0*/  IMAD.WIDE.U32 R26, R5, R4, RZ ;  /* 0x00000004051a7225 */ /* 0x000fe200078e00ff */
[----:B------:R-:W-:Y:S02]  /*0be0*/  ISETP.LT.U32.OR.EX P2, PT, R38, R35, !P1, P2 ;  /* 0x000000232600720c */ /* 0x000fe40004f41520 */
[----:B------:R-:W-:Y:S01]  /*0bf0*/  IADD3 RZ, P0, PT, R9, R12, RZ ;  /* 0x0000000c09ff7210 */ /* 0x000fe20007f1e0ff */
[----:B------:R-:W-:Y:S01]  /*0c00*/  IMAD.X R35, RZ, RZ, RZ, P4 ;  /* 0x000000ffff237224 */ /* 0x000fe200020e06ff */
[----:B------:R-:W-:Y:S01]  /*0c10*/  IADD3 R22, P4, P6, R39, R22, R8 ;  /* 0x0000001627167210 */ /* 0x000fe20007e9e008 */
[----:B------:R-:W-:Y:S01]  /*0c20*/  IMAD.WIDE.U32 R8, R4, R4, RZ ;  /* 0x0000000404087225 */ /* 0x000fe200078e00ff */
[----:B------:R-:W-:-:S02]  /*0c30*/  SHF.L.W.U32.HI R40, R43, 0x1, R24 ;  /* 0x000000012b287819 */ /* 0x000fc40000010e18 */
[----:B------:R-:W-:Y:S01]  /*0c40*/  SHF.L.W.U32.HI R41, R24, 0x1, R37 ;  /* 0x0000000118297819 */ /* 0x000fe20000010e25 */
[----:B------:R-:W-:Y:S01]  /*0c50*/  IMAD.WIDE.U32 R26, P1, R4, R5, R26 ;  /* 0x00000005041a7225 */ /* 0x000fe2000782001a */
[----:B------:R-:W-:Y:S02]  /*0c60*/  SEL R43, RZ, 0x1, !P2 ;  /* 0x00000001ff2b7807 */ /* 0x000fe40005000000 */
[----:B------:R-:W-:Y:S01]  /*0c70*/  IADD3.X R23, PT, PT, RZ, R23, RZ, P4, P6 ;  /* 0x00000017ff177210 */ /* 0x000fe200027ec4ff */
[----:B------:R-:W-:Y:S01]  /*0c80*/  IMAD.X R39, RZ, RZ, RZ, P5 ;  /* 0x000000ffff277224 */ /* 0x000fe200028e06ff */
[----:B------:R-:W-:Y:S01]  /*0c90*/  IADD3 RZ, P5, PT, R9, R26, RZ ;  /* 0x0000001a09ff7210 */ /* 0x000fe20007fbe0ff */
[----:B------:R-:W-:-:S04]  /*0ca0*/  IMAD.WIDE.U32 R8, R33, R33, R40 ;  /* 0x0000002121087225 */ /* 0x000fc800078e0028 */
[----:B------:R-:W-:Y:S01]  /*0cb0*/  IMAD R2, R5, R33, RZ ;  /* 0x0000002105027224 */ /* 0x000fe200078e02ff */
[----:B------:R-:W-:Y:S01]  /*0cc0*/  IADD3 R43, P2, PT, R43, R8, RZ ;  /* 0x000000082b2b7210 */ /* 0x000fe20007f5e0ff */
[----:B------:R-:W-:Y:S02]  /*0cd0*/  IMAD.MOV.U32 R38, RZ, RZ, R13 ;  /* 0x000000ffff267224 */ /* 0x000fe400078e000d */
[----:B------:R-:W-:Y:S02]  /*0ce0*/  IMAD.IADD R24, R12, 0x1, R9 ;  /* 0x000000010c187824 */ /* 0x000fe400078e0209 */
[-C--:B------:R-:W-:Y:S02]  /*0cf0*/  IMAD R11, R4, R32.reuse, R2 ;  /* 0x00000020040b7224 */ /* 0x080fe400078e0202 */
        /* <DEDUP_REMOVED lines=8> */
[----:B------:R-:W-:Y:S01]  /*0d80*/  IMAD.MOV.U32 R8, RZ, RZ, R27 ;  /* 0x000000ffff087224 */ /* 0x000fe200078e001b */
[----:B------:R-:W-:Y:S01]  /*0d90*/  ISETP.LT.U32.OR.EX P0, PT, R24, R41, !P0, P2 ;  /* 0x000000291800720c */ /* 0x000fe20004701520 */
[----:B------:R-:W-:Y:S02]  /*0da0*/  IMAD.IADD R11, R13, 0x1, R11 ;  /* 0x000000010d0b7824 */ /* 0x000fe400078e020b */
[----:B------:R-:W-:-:S03]  /*0db0*/  IMAD.WIDE.U32.X R34, R5, R32, R34, P3 ;  /* 0x0000002005227225 */ /* 0x000fc600018e0422 */
[----:B------:R-:W-:Y:S01]  /*0dc0*/  ISETP.GE.U32.AND.EX P1, PT, R11, R23, PT, P1 ;  /* 0x000000170b00720c */ /* 0x000fe20003f26110 */
[----:B------:R-:W-:Y:S01]  /*0dd0*/  IMAD.WIDE.U32.X R8, R5, R5, R8, P5 ;  /* 0x0000000505087225 */ /* 0x000fe200028e0408 */
[----:B------:R-:W-:Y:S02]  /*0de0*/  SHF.L.W.U32.HI R5, R37, 0x1, R12 ;  /* 0x0000000125057819 */ /* 0x000fe40000010e0c */
[----:B------:R-:W-:Y:S01]  /*0df0*/  SHF.L.W.U32.HI R37, R12, 0x1, R11 ;  /* 0x000000010c257819 */ /* 0x000fe20000010e0b */
[----:B------:R-:W-:Y:S01]  /*0e00*/  IMAD.WIDE.U32 R12, R2, 0x3d1, RZ ;  /* 0x000003d1020c7825 */ /* 0x000fe200078e00ff */
[----:B------:R-:W-:Y:S02]  /*0e10*/  IADD3 R24, P2, PT, R5, R38, RZ ;  /* 0x0000002605187210 */ /* 0x000fe40007f5e0ff */
[----:B------:R-:W-:Y:S02]  /*0e20*/  SEL R23, RZ, 0x1, !P0 ;  /* 0x00000001ff177807 */ /* 0x000fe40004000000 */
[----:B------:R-:W-:Y:S01]  /*0e30*/  SEL R27, RZ, 0x1, P1 ;  /* 0x00000001ff1b7807 */ /* 0x000fe20000800000 */
[----:B------:R-:W-:Y:S01]  /*0e40*/  IMAD.X R38, R37, 0x1, R39, P2 ;  /* 0x0000000125267824 */ /* 0x000fe200010e0627 */
[C---:B------:R-:W-:Y:S01]  /*0e50*/  ISETP.LT.U32.AND P0, PT, R24.reuse, R5, PT ;  /* 0x000000051800720c */ /* 0x040fe20003f01070 */
[----:B------:R-:W-:Y:S01]  /*0e60*/  IMAD.WIDE.U32 R12, P4, RZ, R43, R12 ;  /* 0x0000002bff0c7225 */ /* 0x000fe2000788000c */
[----:B------:R-:W-:-:S02]  /*0e70*/  IADD3 R5, P3, PT, R24, R23, RZ ;  /* 0x0000001718057210 */ /* 0x000fc40007f7e0ff */
[----:B------:R-:W-:Y:S01]  /*0e80*/  IADD3 R30, P2, PT, R27, R34, RZ ;  /* 0x000000221b1e7210 */ /* 0x000fe20007f5e0ff */
[----:B------:R-:W-:Y:S01]  /*0e90*/  IMAD.WIDE.U32 R22, R43, 0x3d1, RZ ;  /* 0x000003d12b167825 */ /* 0x000fe200078e00ff */
[----:B------:R-:W-:Y:S02]  /*0ea0*/  ISETP.GE.U32.AND P1, PT, R5, R24, PT ;  /* 0x000000180500720c */ /* 0x000fe40003f26070 */
[----:B------:R-:W-:Y:S01]  /*0eb0*/  SHF.L.W.U32.HI R34, R11, 0x1, R30 ;  /* 0x000000010b227819 */ /* 0x000fe20000010e1e */
[----:B------:R-:W-:Y:S01]  /*0ec0*/  IMAD.X R27, RZ, RZ, R38, P3 ;  /* 0x000000ffff1b7224 */ /* 0x000fe200018e0626 */
[----:B------:R-:W-:Y:S01]  /*0ed0*/  IADD3 R24, P3, PT, RZ, R22, RZ ;  /* 0x00000016ff187210 */ /* 0x000fe20007f7e0ff */
[----:B------:R-:W-:Y:S02]  /*0ee0*/  IMAD.X R28, RZ, RZ, R35, P2 ;  /* 0x000000ffff1c7224 */ /* 0x000fe400010e0623 */
[----:B------:R-:W-:Y:S01]  /*0ef0*/  IMAD.X R33, RZ, RZ, RZ, P4 ;  /* 0x000000ffff217224 */ /* 0x000fe200020e06ff */
[----:B------:R-:W-:Y:S01]  /*0f00*/  ISETP.GE.U32.AND.EX P1, PT, R27, R38, PT, P1 ;  /* 0x000000261b00720c */ /* 0x000fe20003f26110 */
[----:B------:R-:W-:Y:S01]  /*0f10*/  IMAD.MOV.U32 R32, RZ, RZ, R13 ;  /* 0x000000ffff207224 */ /* 0x000fe200078e000d */
[----:B------:R-:W-:-:S02]  /*0f20*/  SHF.L.W.U32.HI R35, R30, 0x1, R28 ;  /* 0x000000011e237819 */ /* 0x000fc40000010e1c */
[----:B------:R-:W-:Y:S01]  /*0f30*/  ISETP.LT.U32.OR.EX P0, PT, R38, R37, !P1, P0 ;  /* 0x000000252600720c */ /* 0x000fe20004f01500 */
[----:B------:R-:W-:Y:S01]  /*0f40*/  IMAD.WIDE.U32 R36, R27, 0x3d1, RZ ;  /* 0x000003d11b247825 */ /* 0x000fe200078e00ff */
[----:B------:R-:W-:Y:S02]  /*0f50*/  IADD3 R30, P4, PT, R23, R12, RZ ;  /* 0x0000000c171e7210 */ /* 0x000fe40007f9e0ff */
[----:B------:R-:W-:Y:S01]  /*0f60*/  SEL R11, RZ, 0x1, !P0 ;  /* 0x00000001ff0b7807 */ /* 0x000fe20004000000 */
[----:B------:R-:W-:Y:S01]  /*0f70*/  IMAD.WIDE.U32 R12, R4, R4, R34 ;  /* 0x00000004040c7225 */ /* 0x000fe200078e0022 */
[----:B------:R-:W-:Y:S02]  /*0f80*/  ISETP.GE.U32.AND P2, PT, R24, R22, PT ;  /* 0x000000161800720c */ /* 0x000fe40003f46070 */
[----:B------:R-:W-:Y:S01]  /*0f90*/  SHF.R.U32.HI R28, RZ, 0x1f, R28 ;  /* 0x0000001fff1c7819 */ /* 0x000fe2000001161c */
[----:B------:R-:W-:Y:S01]  /*0fa0*/  IMAD.WIDE.U32.X R32, RZ, R2, R32, P4 ;  /* 0x00000002ff207225 */ /* 0x000fe200020e0420 */
[----:B------:R-:W-:-:S02]  /*0fb0*/  IADD3 R11, P4, PT, R11, R12, RZ ;  /* 0x0000000c0b0b7210 */ /* 0x000fc40007f9e0ff */
[----:B------:R-:W-:Y:S01]  /*0fc0*/  ISETP.LT.U32.AND P0, PT, R12, R34, PT ;  /* 0x000000220c00720c */ /* 0x000fe20003f01070 */
[----:B------:R-:W-:Y:S01]  /*0fd0*/  IMAD.X R43, R30, 0x1, R43, P3 ;  /* 0x000000011e2b7824 */ /* 0x000fe200018e062b */
[----:B------:R-:W-:Y:S01]  /*0fe0*/  ISETP.GE.U32.AND P1, PT, R11, R12, PT ;  /* 0x0000000c0b00720c */ /* 0x000fe20003f26070 */
[----:B------:R-:W-:-:S03]  /*0ff0*/  IMAD.WIDE.U32 R22, R5, 0x3d1, RZ ;  /* 0x000003d105167825 */ /* 0x000fc600078e00ff */
[----:B------:R-:W-:Y:S01]  /*1000*/  ISETP.GE.U32.AND.EX P2, PT, R43, R30, PT, P2 ;  /* 0x0000001e2b00720c */ /* 0x000fe20003f46120 */
[----:B------:R-:W-:Y:S01]  /*1010*/  IMAD.IADD R26, R26, 0x1, R13 ;  /* 0x000000011a1a7824 */ /* 0x000fe200078e020d */
[-C--:B------:R-:W-:Y:S01]  /*1020*/  IADD3 R41, P3, PT, R32, R22.reuse, RZ ;  /* 0x0000001620297210 */ /* 0x080fe20007f7e0ff */
[----:B------:R-:W-:Y:S01]  /*1030*/  IMAD.WIDE.U32 R36, P6, RZ, R5, R36 ;  /* 0x00000005ff247225 */ /* 0x000fe200078c0024 */
[----:B------:R-:W-:Y:S02]  /*1040*/  SEL R39, RZ, 0x1, P2 ;  /* 0x00000001ff277807 */ /* 0x000fe40001000000 */
[----:B------:R-:W-:Y:S01]  /*1050*/  ISETP.GE.U32.AND P2, PT, R41, R22, PT ;  /* 0x000000162900720c */ /* 0x000fe20003f46070 */
[----:B------:R-:W-:Y:S01]  /*1060*/  IMAD.X R4, RZ, RZ, R26, P4 ;  /* 0x000000ffff047224 */ /* 0x000fe200020e061a */
[----:B------:R-:W-:Y:S01]  /*1070*/  IADD3 R23, P5, PT, R23, R36, RZ ;  /* 0x0000002417177210 */ /* 0x000fe20007fbe0ff */
[----:B------:R-:W-:Y:S01]  /*1080*/  IMAD.X R13, RZ, RZ, RZ, P6 ;  /* 0x000000ffff0d7224 */ /* 0x000fe200030e06ff */
[----:B------:R-:W-:Y:S01]  /*1090*/  IADD3 R30, P4, PT, R41, R2, RZ ;  /* 0x00000002291e7210 */ /* 0x000fe20007f9e0ff */
[----:B------:R-:W-:Y:S01]  /*10a0*/  IMAD.MOV.U32 R12, RZ, RZ, R37 ;  /* 0x000000ffff0c7224 */ /* 0x000fe200078e0025 */
[----:B------:R-:W-:Y:S01]  /*10b0*/  ISETP.GE.U32.AND.EX P1, PT, R4, R26, PT, P1 ;  /* 0x0000001a0400720c */ /* 0x000fe20003f26110 */
[----:B------:R-:W-:Y:S01]  /*10c0*/  IMAD.X R2, R23, 0x1, R33, P3 ;  /* 0x0000000117027824 */ /* 0x000fe200018e0621 */
[----:B------:R-:W-:Y:S01]  /*10d0*/  IADD3 R39, P6, PT, R30, R39, RZ ;  /* 0x000000271e277210 */ /* 0x000fe20007fde0ff */
[----:B------:R-:W-:Y:S01]  /*10e0*/  IMAD.WIDE.U32 R32, R4, 0x3d1, RZ ;  /* 0x000003d104207825 */ /* 0x000fe200078e00ff */
[----:B------:R-:W-:-:S02]  /*10f0*/  ISETP.LT.U32.OR.EX P0, PT, R26, R35, !P1, P0 ;  /* 0x000000231a00720c */ /* 0x000fc40004f01500 */
[C---:B------:R-:W-:Y:S01]  /*1100*/  ISETP.GE.U32.AND.EX P2, PT, R2.reuse, R23, PT, P2 ;  /* 0x000000170200720c */ /* 0x040fe20003f46120 */
[----:B------:R-:W-:Y:S01]  /*1110*/  IMAD.X R26, R2, 0x1, R5, P4 ;  /* 0x00000001021a7824 */ /* 0x000fe200020e0605 */
[----:B------:R-:W-:Y:S01]  /*1120*/  ISETP.GE.U32.AND P3, PT, R39, R30, PT ;  /* 0x0000001e2700720c */ /* 0x000fe20003f66070 */
[----:B------:R-:W-:Y:S01]  /*1130*/  IMAD.WIDE.U32.X R12, RZ, R27, R12, P5 ;  /* 0x0000001bff0c7225 */ /* 0x000fe200028e040c */
[----:B------:R-:W-:Y:S02]  /*1140*/  SEL R35, RZ, 0x1, P2 ;  /* 0x00000001ff237807 */ /* 0x000fe40001000000 */
[----:B------:R-:W-:Y:S01]  /*1150*/  ISETP.LT.U32.AND P1, PT, R30, R41, PT ;  /* 0x000000291e00720c */ /* 0x000fe20003f21070 */
[----:B------:R-:W-:Y:S01]  /*1160*/  IMAD.X R5, RZ, RZ, R26, P6 ;  /* 0x000000ffff057224 */ /* 0x000fe200030e061a */
[----:B------:R-:W-:Y:S01]  /*1170*/  SEL R37, RZ, 0x1, !P0 ;  /* 0x00000001ff257807 */ /* 0x000fe20004000000 */
[----:B------:R-:W-:-:S03]  /*1180*/  IMAD.WIDE.U32 R22, R11, 0x3d1, RZ ;  /* 0x000003d10b167825 */ /* 0x000fc600078e00ff */
[----:B------:R-:W-:Y:S01]  /*1190*/  ISETP.GE.U32.AND.EX P3, PT, R5, R26, PT, P3 ;  /* 0x0000001a0500720c */ /* 0x000fe20003f66130 */
[----:B------:R-:W-:-:S03]  /*11a0*/  IMAD.WIDE.U32 R32, P2, RZ, R11, R32 ;  /* 0x0000000bff207225 */ /* 0x000fc60007840020 */
[----:B------:R-:W-:Y:S01]  /*11b0*/  ISETP.LT.U32.OR.EX P0, PT, R26, R2, !P3, P1 ;  /* 0x000000021a00720c */ /* 0x000fe20005f01510 */
[----:B------:R-:W-:Y:S01]  /*11c0*/  IMAD.MOV.U32 R34, RZ, RZ, R33 ;  /* 0x000000ffff227224 */ /* 0x000fe200078e0021 */
[----:B------:R-:W-:Y:S01]  /*11d0*/  IADD3 R12, P5, P3, R22, R12, R35 ;  /* 0x0000000c160c7210 */ /* 0x000fe20007bbe023 */
[----:B------:R-:W-:Y:S01]  /*11e0*/  IMAD.X R35, RZ, RZ, RZ, P2 ;  /* 0x000000ffff237224 */ /* 0x000fe200010e06ff */
[----:B------:R-:W-:Y:S02]  /*11f0*/  IADD3 R41, P6, PT, R23, R32, RZ ;  /* 0x0000002017297210 */ /* 0x000fe40007fde0ff */
[----:B------:R-:W-:Y:S02]  /*1200*/  IADD3 R37, P4, P1, R37, R28, R8 ;  /* 0x0000001c25257210 */ /* 0x000fe4000799e008 */
[----:B------:R-:W-:Y:S01]  /*1210*/  IADD3 R27, P2, PT, R12, R27, RZ ;  /* 0x0000001b0c1b7210 */ /* 0x000fe20007f5e0ff */
[----:B------:R-:W-:Y:S01]  /*1220*/  IMAD.WIDE.U32.X R34, RZ, R4, R34, P6 ;  /* 0x00000004ff227225 */ /* 0x000fe200030e0422 */
[----:B------:R-:W-:-:S02]  /*1230*/  SEL R8, RZ, 0x1, !P0 ;  /* 0x00000001ff087807 */ /* 0x000fc40004000000 */
[----:B------:R-:W-:Y:S02]  /*1240*/  IADD3.X R2, PT, PT, R41, R13, RZ, P5, P3 ;  /* 0x0000000d29027210 */ /* 0x000fe40002fe64ff */
[----:B------:R-:W-:Y:S02]  /*1250*/  ISETP.GE.U32.AND P0, PT, R12, R22, PT ;  /* 0x000000160c00720c */ /* 0x000fe40003f06070 */
[----:B------:R-:W-:Y:S01]  /*1260*/  IADD3.X R23, PT, PT, RZ, RZ, R9, P4, P1 ;  /* 0x000000ffff177210 */ /* 0x000fe200027e2409 */
[C---:B------:R-:W-:Y:S01]  /*1270*/  IMAD.X R11, R2.reuse, 0x1, R11, P2 ;  /* 0x00000001020b7824 */ /* 0x040fe200010e060b */
        /* <DEDUP_REMOVED lines=89> */
.L_x_546:
[----:B------:R-:W-:Y:S05]  /*1810*/  BSYNC.RECONVERGENT B0 ;  /* 0x0000000000007941 */ /* 0x000fea0003800200 */
.L_x_545:
[----:B------:R-:W-:Y:S01]  /*1820*/  IMAD.MOV.U32 R42, RZ, RZ, R24 ;  /* 0x000000ffff2a7224 */ /* 0x000fe200078e0018 */
[----:B------:R-:W-:Y:S01]  /*1830*/  IADD3 R0, P1, PT, R39, R0, RZ ;  /* 0x0000000027007210 */ /* 0x000fe20007f3e0ff */
[----:B------:R-:W-:Y:S04]  /*1840*/  BSSY.RECONVERGENT B0, `(.L_x_547) ;  /* 0x00000da000007945 */ /* 0x000fe80003800200 */
[----:B------:R-:W-:Y:S01]  /*1850*/  BSSY.RELIABLE B1, `(.L_x_548) ;  /* 0x000003b000017945 */ /* 0x000fe20003800100 */
        /* <DEDUP_REMOVED lines=47> */
[----:B------:R-:W-:Y:S02]  /*1b50*/  ISETP.GE.U32.AND P0, PT, R3, UR16, PT ;  /* 0x0000001003007c0c */ /* 0x000fe4000bf06070 */
[----:B------:R-:W-:Y:S02]  /*1b60*/  ISETP.GE.U32.AND P1, PT, R33, R6, PT ;  /* 0x000000062100720c */ /* 0x000fe40003f26070 */
[C---:B------:R-:W-:Y:S02]  /*1b70*/  ISETP.LT.U32.AND P3, PT, R37.reuse, UR18, PT ;  /* 0x0000001225007c0c */ /* 0x040fe4000bf61070 */
        /* <DEDUP_REMOVED lines=8> */
.L_x_549:
[----:B------:R-:W-:Y:S05]  /*1c00*/  BSYNC.RELIABLE B1 ;  /* 0x0000000000017941 */ /* 0x000fea0003800100 */
.L_x_548:
        /* <DEDUP_REMOVED lines=66> */
.L_x_552:
[----:B------:R-:W-:Y:S05]  /*2030*/  BSYNC.RELIABLE B1 ;  /* 0x0000000000017941 */ /* 0x000fea0003800100 */
.L_x_551:
        /* <DEDUP_REMOVED lines=32> */
[----:B------:R-:W-:Y:S01]  /*2240*/  IADD3 R37, P3, PT, R36, R22, RZ ;  /* 0x0000001624257210 */ /* 0x000fe20007f7e0ff */
[----:B------:R-:W-:Y:S01]  /*2250*/  IMAD.MOV.U32 R5, RZ, RZ, R13 ;  /* 0x000000ffff057224 */ /* 0x000fe200078e000d */
        /* <DEDUP_REMOVED lines=28> */
.L_x_554:
[----:B------:R-:W-:Y:S05]  /*2420*/  BSYNC.RELIABLE B1 ;  /* 0x0000000000017941 */ /* 0x000fea0003800100 */
.L_x_553:
        /* <DEDUP_REMOVED lines=27> */
.L_x_550:
[----:B------:R-:W-:Y:S05]  /*25e0*/  BSYNC.RECONVERGENT B0 ;  /* 0x0000000000007941 */ /* 0x000fea0003800200 */
.L_x_547:
[----:B------:R-:W-:Y:S05]  /*25f0*/  WARPSYNC.ALL ;  /* 0x0000000000007948 */ /* 0x000fea0003800000 */
[----:B------:R-:W-:Y:S01]  /*2600*/  UISETP.NE.U32.AND UP0, UPT, UR6, 0x1, UPT ;  /* 0x000000010600788c */ /* 0x000fe2000bf05070 */
[----:B------:R-:W-:-:S03]  /*2610*/  IMAD.MOV.U32 R0, RZ, RZ, 0x1 ;  /* 0x00000001ff007424 */ /* 0x000fc600078e00ff */
[----:B------:R-:W-:-:S09]  /*2620*/  UISETP.NE.U32.AND.EX UP0, UPT, URZ, URZ, UPT, UP0 ;  /* 0x000000ffff00728c */ /* 0x000fd2000bf05100 */
[----:B------:R-:W-:Y:S05]  /*2630*/  BRA.U UP0, `(.L_x_544) ;  /* 0x0000002900387547 */ /* 0x000fea000b800000 */
[----:B-----5:R-:W-:Y:S01]  /*2640*/  IMAD.WIDE.U32 R6, R2, R20, RZ ;  /* 0x0000001402067225 */ /* 0x020fe200078e00ff */
[----:B------:R-:W-:Y:S01]  /*2650*/  UMOV UR5, URZ ;  /* 0x000000ff00057c82 */ /* 0x000fe20008000000 */
[----:B------:R-:W-:Y:S02]  /*2660*/  BSSY.RECONVERGENT B0, `(.L_x_555) ;  /* 0x00001a7000007945 */ /* 0x000fe40003800200 */
[-C--:B------:R-:W-:Y:S02]  /*2670*/  IMAD R27, R19, R3.reuse, RZ ;  /* 0x00000003131b7224 */ /* 0x080fe400078e02ff */
        /* <DEDUP_REMOVED lines=9> */
[----:B------:R-:W-:Y:S01]  /*2710*/  IMAD.WIDE.U32 R22, R36, R20, RZ ;  /* 0x0000001424167225 */ /* 0x000fe200078e00ff */
[----:B------:R-:W-:-:S03]  /*2720*/  ISETP.GE.U32.AND P0, PT, R24, R10, PT ;  /* 0x0000000a1800720c */ /* 0x000fc60003f06070 */
[----:B------:R-:W-:Y:S02]  /*2730*/  IMAD R29, R18, R2, R27 ;  /* 0x00000002121d7224 */ /* 0x000fe400078e021b */
[----:B------:R-:W-:-:S04]  /*2740*/  IMAD.WIDE.U32 R12, R3, R18, RZ ;  /* 0x00000012030c7225 */ /* 0x000fc800078e00ff */
[----:B------:R-:W-:Y:S02]  /*2750*/  IMAD.IADD R29, R11, 0x1, R29 ;  /* 0x000000010b1d7824 */ /* 0x000fe400078e021d */
[----:B------:R-:W-:-:S04]  /*2760*/  IMAD.WIDE.U32 R8, P2, R19, R3, R8 ;  /* 0x0000000313087225 */ /* 0x000fc80007840008 */
[----:B------:R-:W-:Y:S01]  /*2770*/  IMAD.WIDE.U32 R6, R2, R16, RZ ;  /* 0x0000001002067225 */ /* 0x000fe200078e00ff */
[----:B------:R-:W-:-:S03]  /*2780*/  IADD3 RZ, P4, PT, R13, R8, RZ ;  /* 0x000000080dff7210 */ /* 0x000fc60007f9e0ff */
[----:B------:R-:W-:-:S04]  /*2790*/  IMAD.WIDE.U32 R26, R37, R20, RZ ;  /* 0x00000014251a7225 */ /* 0x000fc800078e00ff */
[----:B------:R-:W-:-:S04]  /*27a0*/  IMAD.WIDE.U32 R22, P5, R21, R37, R22 ;  /* 0x0000002515167225 */ /* 0x000fc800078a0016 */
[----:B------:R-:W-:Y:S01]  /*27b0*/  IMAD.X R25, R29, 0x1, R25, P3 ;  /* 0x000000011d197824 */ /* 0x000fe200018e0619 */
[----:B------:R-:W-:Y:S01]  /*27c0*/  IADD3 RZ, P3, PT, R27, R22, RZ ;  /* 0x000000161bff7210 */ /* 0x000fe20007f7e0ff */
[----:B------:R-:W-:Y:S02]  /*27d0*/  IMAD.MOV.U32 R10, RZ, RZ, R9 ;  /* 0x000000ffff0a7224 */ /* 0x000fe400078e0009 */
[----:B------:R-:W-:Y:S01]  /*27e0*/  IMAD.WIDE.U32 R12, R3, R16, RZ ;  /* 0x00000010030c7225 */ /* 0x000fe200078e00ff */
[----:B------:R-:W-:-:S03]  /*27f0*/  ISETP.GE.U32.AND.EX P0, PT, R25, R29, PT, P0 ;  /* 0x0000001d1900720c */ /* 0x000fc60003f06100 */
[----:B------:R-:W-:-:S04]  /*2800*/  IMAD.WIDE.U32 R6, P1, R17, R3, R6 ;  /* 0x0000000311067225 */ /* 0x000fc80007820006 */
[----:B------:R-:W-:Y:S01]  /*2810*/  IMAD.X R11, RZ, RZ, RZ, P2 ;  /* 0x000000ffff0b7224 */ /* 0x000fe200010e06ff */
[----:B------:R-:W-:Y:S01]  /*2820*/  IADD3 RZ, P2, PT, R13, R6, RZ ;  /* 0x000000060dff7210 */ /* 0x000fe20007f5e0ff */
[----:B------:R-:W-:Y:S02]  /*2830*/  IMAD R9, R17, R3, RZ ;  /* 0x0000000311097224 */ /* 0x000fe400078e02ff */
[----:B------:R-:W-:Y:S02]  /*2840*/  IMAD R27, R21, R37, RZ ;  /* 0x00000025151b7224 */ /* 0x000fe400078e02ff */
[----:B------:R-:W-:-:S04]  /*2850*/  IMAD.WIDE.U32 R28, R16, R3, RZ ;  /* 0x00000003101c7225 */ /* 0x000fc800078e00ff */
        /* <DEDUP_REMOVED lines=9> */
[----:B------:R-:W-:Y:S02]  /*28f0*/  IMAD.IADD R6, R13, 0x1, R31 ;  /* 0x000000010d067824 */ /* 0x000fe400078e021f */
[----:B------:R-:W-:Y:S01]  /*2900*/  IMAD.MOV.U32 R8, RZ, RZ, R23 ;  /* 0x000000ffff087224 */ /* 0x000fe200078e0017 */
[----:B------:R-:W-:Y:S01]  /*2910*/  IADD3.X R11, PT, PT, R35, R11, RZ, P4, P5 ;  /* 0x0000000b230b7210 */ /* 0x000fe200027ea4ff */
[----:B------:R-:W-:Y:S01]  /*2920*/  IMAD.WIDE.U32 R22, R36, R18, RZ ;  /* 0x0000001224167225 */ /* 0x000fe200078e00ff */
[----:B------:R-:W-:-:S03]  /*2930*/  ISETP.GE.U32.AND.EX P0, PT, R6, R25, PT, P0 ;  /* 0x000000190600720c */ /* 0x000fc60003f06100 */
[----:B------:R-:W-:Y:S01]  /*2940*/  IMAD R39, R19, R37, RZ ;  /* 0x0000002513277224 */ /* 0x000fe200078e02ff */
[----:B------:R-:W-:Y:S01]  /*2950*/  SEL R41, RZ, 0x1, P0 ;  /* 0x00000001ff297807 */ /* 0x000fe20000000000 */
[----:B------:R-:W-:-:S04]  /*2960*/  IMAD.WIDE.U32.X R8, R21, R36, R8, P3 ;  /* 0x0000002415087225 */ /* 0x000fc800018e0408 */
[C---:B------:R-:W-:Y:S02]  /*2970*/  IMAD R39, R18.reuse, R36, R39 ;  /* 0x0000002412277224 */ /* 0x040fe400078e0227 */
[----:B------:R-:W-:-:S04]  /*2980*/  IMAD.WIDE.U32 R26, R18, R37, R10 ;  /* 0x00000025121a7225 */ /* 0x000fc800078e000a */
[----:B------:R-:W-:Y:S01]  /*2990*/  IMAD.WIDE.U32 R22, P4, R19, R37, R22 ;  /* 0x0000002513167225 */ /* 0x000fe20007880016 */
[C---:B------:R-:W-:Y:S02]  /*29a0*/  IADD3 R8, P5, P6, R26.reuse, R8, R41 ;  /* 0x000000081a087210 */ /* 0x040fe40007ebe029 */
[----:B------:R-:W-:Y:S01]  /*29b0*/  ISETP.GE.U32.AND P0, PT, R26, R10, PT ;  /* 0x0000000a1a00720c */ /* 0x000fe20003f06070 */
[----:B------:R-:W-:Y:S02]  /*29c0*/  IMAD.IADD R39, R27, 0x1, R39 ;  /* 0x000000011b277824 */ /* 0x000fe400078e0227 */
[----:B------:R-:W-:Y:S01]  /*29d0*/  IMAD.X R29, RZ, RZ, RZ, P4 ;  /* 0x000000ffff1d7224 */ /* 0x000fe200020e06ff */
[----:B------:R-:W-:Y:S01]  /*29e0*/  ISETP.GE.U32.AND P4, PT, R10, R28, PT ;  /* 0x0000001c0a00720c */ /* 0x000fe20003f86070 */
[----:B------:R-:W-:Y:S01]  /*29f0*/  IMAD.X R25, RZ, RZ, RZ, P1 ;  /* 0x000000ffff197224 */ /* 0x000fe200008e06ff */
[----:B------:R-:W-:Y:S01]  /*2a00*/  ISETP.GE.U32.AND P1, PT, R8, R26, PT ;  /* 0x0000001a0800720c */ /* 0x000fe20003f26070 */
[----:B------:R-:W-:Y:S01]  /*2a10*/  IMAD.MOV.U32 R24, RZ, RZ, R7 ;  /* 0x000000ffff187224 */ /* 0x000fe200078e0007 */
[----:B------:R-:W-:Y:S01]  /*2a20*/  IADD3.X R9, PT, PT, R39, R9, RZ, P5, P6 ;  /* 0x0000000927097210 */ /* 0x000fe20002fec4ff */
[----:B------:R-:W-:Y:S01]  /*2a30*/  IMAD.WIDE.U32 R30, R37, R18, RZ ;  /* 0x00000012251e7225 */ /* 0x000fe200078e00ff */
[----:B------:R-:W-:-:S02]  /*2a40*/  ISETP.GE.U32.AND.EX P4, PT, R11, R35, PT, P4 ;  /* 0x000000230b00720c */ /* 0x000fc40003f86140 */
[----:B------:R-:W-:Y:S01]  /*2a50*/  ISETP.GE.U32.AND.EX P0, PT, R39, R11, PT, P0 ;  /* 0x0000000b2700720c */ /* 0x000fe20003f06100 */
[----:B------:R-:W-:Y:S01]  /*2a60*/  IMAD R7, R15, R3, RZ ;  /* 0x000000030f077224 */ /* 0x000fe200078e02ff */
[----:B------:R-:W-:Y:S01]  /*2a70*/  ISETP.GE.U32.AND.EX P1, PT, R9, R39, PT, P1 ;  /* 0x000000270900720c */ /* 0x000fe20003f26110 */
[C---:B------:R-:W-:Y:S01]  /*2a80*/  IMAD.WIDE.U32 R10, R14.reuse, R3, RZ ;  /* 0x000000030e0a7225 */ /* 0x040fe200078e00ff */
[----:B------:R-:W-:Y:S02]  /*2a90*/  IADD3 RZ, P3, PT, R31, R22, RZ ;  /* 0x000000161fff7210 */ /* 0x000fe40007f7e0ff */
[----:B------:R-:W-:Y:S01]  /*2aa0*/  SEL R39, RZ, 0x1, P4 ;  /* 0x00000001ff277807 */ /* 0x000fe20002000000 */
[-C--:B------:R-:W-:Y:S02]  /*2ab0*/  IMAD R7, R14, R2.reuse, R7 ;  /* 0x000000020e077224 */ /* 0x080fe400078e0207 */
[----:B------:R-:W-:-:S04]  /*2ac0*/  IMAD.WIDE.U32.X R24, R17, R2, R24, P2 ;  /* 0x0000000211187225 */ /* 0x000fc800010e0418 */
[----:B------:R-:W-:Y:S01]  /*2ad0*/  IMAD.MOV.U32 R28, RZ, RZ, R23 ;  /* 0x000000ffff1c7224 */ /* 0x000fe200078e0017 */
[----:B------:R-:W-:Y:S01]  /*2ae0*/  IADD3 R38, P2, P4, R10, R24, R39 ;  /* 0x000000180a267210 */ /* 0x000fe20007c5e027 */
[----:B------:R-:W-:-:S04]  /*2af0*/  IMAD.WIDE.U32 R40, R2, R14, RZ ;  /* 0x0000000e02287225 */ /* 0x000fc800078e00ff */
[----:B------:R-:W-:Y:S01]  /*2b00*/  IMAD.IADD R45, R11, 0x1, R7 ;  /* 0x000000010b2d7824 */ /* 0x000fe200078e0207 */
[----:B------:R-:W-:Y:S01]  /*2b10*/  SEL R11, RZ, 0x1, P0 ;  /* 0x00000001ff0b7807 */ /* 0x000fe20000000000 */
[----:B------:R-:W-:Y:S01]  /*2b20*/  IMAD.WIDE.U32 R26, R36, R16, RZ ;  /* 0x00000010241a7225 */ /* 0x000fe200078e00ff */
[----:B------:R-:W-:Y:S02]  /*2b30*/  SEL R7, RZ, 0x1, P1 ;  /* 0x00000001ff077807 */ /* 0x000fe40000800000 */
[----:B------:R-:W-:Y:S01]  /*2b40*/  IADD3.X R39, PT, PT, R45, R25, RZ, P2, P4 ;  /* 0x000000192d277210 */ /* 0x000fe200017e84ff */
[----:B------:R-:W-:-:S04]  /*2b50*/  IMAD.WIDE.U32.X R28, R19, R36, R28, P3 ;  /* 0x00000024131c7225 */ /* 0x000fc800018e041c */
[----:B------:R-:W-:Y:S01]  /*2b60*/  IMAD.WIDE.U32 R22, R3, R14, RZ ;  /* 0x0000000e03167225 */ /* 0x000fe200078e00ff */
[----:B------:R-:W-:-:S03]  /*2b70*/  IADD3 R7, P0, P4, R7, R28, R11 ;  /* 0x0000001c07077210 */ /* 0x000fc60007c1e00b */
[----:B------:R-:W-:-:S04]  /*2b80*/  IMAD.WIDE.U32 R40, P5, R15, R3, R40 ;  /* 0x000000030f287225 */ /* 0x000fc800078a0028 */
[----:B------:R-:W-:Y:S01]  /*2b90*/  IMAD.WIDE.U32 R24, R37, R16, RZ ;  /* 0x0000001025187225 */ /* 0x000fe200078e00ff */
[----:B------:R-:W-:-:S03]  /*2ba0*/  IADD3 RZ, P3, PT, R23, R40, RZ ;  /* 0x0000002817ff7210 */ /* 0x000fc60007f7e0ff */
[----:B------:R-:W-:-:S04]  /*2bb0*/  IMAD.WIDE.U32 R26, P1, R17, R37, R26 ;  /* 0x00000025111a7225 */ /* 0x000fc8000782001a */
[-C--:B------:R-:W-:Y:S01]  /*2bc0*/  IMAD R11, R17, R37.reuse, RZ ;  /* 0x00000025110b7224 */ /* 0x080fe200078e02ff */
[----:B------:R-:W-:Y:S01]  /*2bd0*/  IADD3 RZ, P2, PT, R25, R26, RZ ;  /* 0x0000001a19ff7210 */ /* 0x000fe20007f5e0ff */
[----:B------:R-:W-:Y:S01]  /*2be0*/  IMAD.WIDE.U32 R22, R16, R37, R38 ;  /* 0x0000002510167225 */ /* 0x000fe200078e0026 */
[----:B------:R-:W-:-:S03]  /*2bf0*/  IADD3.X R26, PT, PT, RZ, R29, RZ, P0, P4 ;  /* 0x0000001dff1a7210 */ /* 0x000fc600007e84ff */
[----:B------:R-:W-:Y:S01]  /*2c00*/  IMAD R11, R16, R36, R11 ;  /* 0x00000024100b7224 */ /* 0x000fe200078e020b */
[----:B------:R-:W-:Y:S01]  /*2c10*/  IADD3 R24, P4, PT, R7, R22, RZ ;  /* 0x0000001607187210 */ /* 0x000fe20007f9e0ff */
[----:B------:R-:W-:Y:S01]  /*2c20*/  IMAD.WIDE.U32 R34, R36, R14, RZ ;  /* 0x0000000e24227225 */ /* 0x000fe200078e00ff */
[----:B------:R-:W-:Y:S02]  /*2c30*/  ISETP.GE.U32.AND P0, PT, R22, R38, PT ;  /* 0x000000261600720c */ /* 0x000fe40003f06070 */
[----:B------:R-:W-:Y:S01]  /*2c40*/  ISETP.GE.U32.AND P6, PT, R24, R22, PT ;  /* 0x000000161800720c */ /* 0x000fe20003fc6070 */
[----:B------:R-:W-:Y:S02]  /*2c50*/  IMAD.IADD R7, R23, 0x1, R11 ;  /* 0x0000000117077824 */ /* 0x000fe400078e020b */
[----:B------:R-:W-:Y:S02]  /*2c60*/  IMAD.X R23, RZ, RZ, RZ, P5 ;  /* 0x000000ffff177224 */ /* 0x000fe400028e06ff */
[C---:B------:R-:W-:Y:S01]  /*2c70*/  IMAD.X R25, R7.reuse, 0x1, R26, P4 ;  /* 0x0000000107197824 */ /* 0x040fe200020e061a */
[----:B------:R-:W-:Y:S01]  /*2c80*/  ISETP.GE.U32.AND.EX P0, PT, R7, R39, PT, P0 ;  /* 0x000000270700720c */ /* 0x000fe20003f06100 */
[----:B------:R-:W-:-:S03]  /*2c90*/  IMAD.WIDE.U32 R28, R37, R14, RZ ;  /* 0x0000000e251c7225 */ /* 0x000fc600078e00ff */
[----:B------:R-:W-:Y:S01]  /*2ca0*/  ISETP.GE.U32.AND.EX P6, PT, R25, R7, PT, P6 ;  /* 0x000000071900720c */ /* 0x000fe20003fc6160 */
[----:B------:R-:W-:Y:S01]  /*2cb0*/  IMAD.WIDE.U32 R34, P5, R15, R37, R34 ;  /* 0x000000250f227225 */ /* 0x000fe200078a0022 */
[----:B------:R-:W-:Y:S02]  /*2cc0*/  SEL R43, RZ, 0x1, P0 ;  /* 0x00000001ff2b7807 */ /* 0x000fe40000000000 */
[----:B------:R-:W-:Y:S01]  /*2cd0*/  ISETP.GE.U32.AND P0, PT, R38, R10, PT ;  /* 0x0000000a2600720c */ /* 0x000fe20003f06070 */
[----:B------:R-:W-:Y:S01]  /*2ce0*/  IMAD.WIDE.U32 R30, R32, R20, RZ ;  /* 0x00000014201e7225 */ /* 0x000fe200078e00ff */
[----:B------:R-:W-:Y:S02]  /*2cf0*/  IADD3 RZ, P4, PT, R29, R34, RZ ;  /* 0x000000221dff7210 */ /* 0x000fe40007f9e0ff */
[----:B------:R-:W-:Y:S01]  /*2d00*/  SEL R34, RZ, 0x1, P6 ;  /* 0x00000001ff227807 */ /* 0x000fe20003000000 */
[----:B------:R-:W-:Y:S01]  /*2d10*/  IMAD.WIDE.U32 R10, R33, R20, RZ ;  /* 0x00000014210a7225 */ /* 0x000fe200078e00ff */
[----:B------:R-:W-:-:S03]  /*2d20*/  ISETP.GE.U32.AND.EX P0, PT, R39, R45, PT, P0 ;  /* 0x0000002d2700720c */ /* 0x000fc60003f06100 */
[----:B------:R-:W-:-:S04]  /*2d30*/  IMAD.WIDE.U32 R30, P6, R21, R33, R30 ;  /* 0x00000021151e7225 */ /* 0x000fc800078c001e */
[-C--:B------:R-:W-:Y:S02]  /*2d40*/  IMAD R7, R21, R33.reuse, RZ ;  /* 0x0000002115077224 */ /* 0x080fe400078e02ff */
[----:B------:R-:W-:Y:S01]  /*2d50*/  IMAD.X R29, RZ, RZ, RZ, P1 ;  /* 0x000000ffff1d7224 */ /* 0x000fe200008e06ff */
[----:B------:R-:W-:Y:S01]  /*2d60*/  IADD3 RZ, P1, PT, R11, R30, RZ ;  /* 0x0000001e0bff7210 */ /* 0x000fe20007f3e0ff */
[----:B------:R-:W-:-:S04]  /*2d70*/  IMAD.WIDE.U32 R10, R20, R33, R8 ;  /* 0x00000021140a7225 */ /* 0x000fc800078e0008 */
[----:B------:R-:W-:Y:S02]  /*2d80*/  IMAD.MOV.U32 R28, RZ, RZ, R27 ;  /* 0x000000ffff1c7224 */ /* 0x000fe400078e001b */
[----:B------:R-:W-:Y:S02]  /*2d90*/  IMAD R7, R20, R32, R7 ;  /* 0x0000002014077224 */ /* 0x000fe400078e0207 */
[----:B------:R-:W-:Y:S01]  /*2da0*/  IMAD.WIDE.U32.X R28, R17, R36, R28, P2 ;  /* 0x00000024111c7225 */ /* 0x000fe200010e041c */
[----:B------:R-:W-:-:S03]  /*2db0*/  ISETP.GE.U32.AND P2, PT, R10, R8, PT ;  /* 0x000000080a00720c */ /* 0x000fc60003f46070 */
[----:B------:R-:W-:Y:S02]  /*2dc0*/  IMAD.IADD R7, R11, 0x1, R7 ;  /* 0x000000010b077824 */ /* 0x000fe400078e0207 */
[----:B------:R-:W-:Y:S02]  /*2dd0*/  IMAD.X R27, RZ, RZ, RZ, P6 ;  /* 0x000000ffff1b7224 */ /* 0x000fe400030e06ff */
[----:B------:R-:W-:Y:S01]  /*2de0*/  IMAD.MOV.U32 R26, RZ, RZ, R31 ;  /* 0x000000ffff1a7224 */ /* 0x000fe200078e001f */
[----:B------:R-:W-:Y:S01]  /*2df0*/  ISETP.GE.U32.AND.EX P2, PT, R7, R9, PT, P2 ;  /* 0x000000090700720c */ /* 0x000fe20003f46120 */
[----:B------:R-:W-:Y:S02]  /*2e00*/  IMAD.MOV.U32 R22, RZ, RZ, R41 ;  /* 0x000000ffff167224 */ /* 0x000fe400078e0029 */
[----:B------:R-:W-:Y:S01]  /*2e10*/  IMAD R31, R19, R33, RZ ;  /* 0x00000021131f7224 */ /* 0x000fe200078e02ff */
[----:B------:R-:W-:Y:S01]  /*2e20*/  SEL R39, RZ, 0x1, P2 ;  /* 0x00000001ff277807 */ /* 0x000fe20001000000 */
[----:B------:R-:W-:Y:S01]  /*2e30*/  IMAD.WIDE.U32.X R8, R21, R32, R26, P1 ;  /* 0x0000002015087225 */ /* 0x000fe200008e041a */
[----:B------:R-:W-:-:S03]  /*2e40*/  IADD3 R43, P1, P6, R34, R28, R43 ;  /* 0x0000001c222b7210 */ /* 0x000fc60007e3e02b */
[----:B------:R-:W-:Y:S01]  /*2e50*/  IMAD.WIDE.U32 R26, R18, R33, R24 ;  /* 0x00000021121a7225 */ /* 0x000fe200078e0018 */
[----:B------:R-:W-:-:S03]  /*2e60*/  IADD3.X R34, PT, PT, RZ, R29, RZ, P1, P6 ;  /* 0x0000001dff227210 */ /* 0x000fc60000fec4ff */
[----:B------:R-:W-:Y:S01]  /*2e70*/  IMAD R41, R18, R32, R31 ;  /* 0x0000002012297224 */ /* 0x000fe200078e021f */
[----:B------:R-:W-:Y:S01]  /*2e80*/  SEL R31, RZ, 0x1, P0 ;  /* 0x00000001ff1f7807 */ /* 0x000fe20000000000 */
[----:B------:R-:W-:Y:S01]  /*2e90*/  IMAD.WIDE.U32.X R22, R15, R2, R22, P3 ;  /* 0x000000020f167225 */ /* 0x000fe200018e0416 */
[C---:B------:R-:W-:Y:S02]  /*2ea0*/  IADD3 R38, P0, P3, R26.reuse, R8, R39 ;  /* 0x000000081a267210 */ /* 0x040fe40007b1e027 */
[----:B------:R-:W-:Y:S01]  /*2eb0*/  ISETP.GE.U32.AND P2, PT, R26, R24, PT ;  /* 0x000000181a00720c */ /* 0x000fe20003f46070 */
[----:B------:R-:W-:Y:S01]  /*2ec0*/  IMAD.IADD R41, R27, 0x1, R41 ;  /* 0x000000011b297824 */ /* 0x000fe200078e0229 */
[----:B------:R-:W-:Y:S01]  /*2ed0*/  IADD3 R22, P6, PT, R31, R22, RZ ;  /* 0x000000161f167210 */ /* 0x000fe20007fde0ff */
[----:B------:R-:W-:Y:S01]  /*2ee0*/  IMAD.WIDE.U32 R30, R32, R18, RZ ;  /* 0x00000012201e7225 */ /* 0x000fe200078e00ff */
[----:B------:R-:W-:Y:S02]  /*2ef0*/  ISETP.GE.U32.AND P1, PT, R38, R26, PT ;  /* 0x0000001a2600720c */ /* 0x000fe40003f26070 */
[C---:B------:R-:W-:Y:S01]  /*2f00*/  IADD3.X R39, PT, PT, R41.reuse, R9, RZ, P0, P3 ;  /* 0x0000000929277210 */ /* 0x040fe200007e64ff */
[----:B------:R-:W-:Y:S01]  /*2f10*/  IMAD.WIDE.U32 R26, R32, R16, RZ ;  /* 0x00000010201a7225 */ /* 0x000fe200078e00ff */
[----:B------:R-:W-:-:S02]  /*2f20*/  ISETP.GE.U32.AND.EX P2, PT, R41, R25, PT, P2 ;  /* 0x000000192900720c */ /* 0x000fc40003f46120 */
[----:B------:R-:W-:Y:S01]  /*2f30*/  ISETP.GE.U32.AND.EX P1, PT, R39, R41, PT, P1 ;  /* 0x000000292700720c */ /* 0x000fe20003f26110 */
[----:B------:R-:W-:-:S04]  /*2f40*/  IMAD.WIDE.U32 R8, R33, R18, RZ ;  /* 0x0000001221087225 */ /* 0x000fc800078e00ff */
[----:B------:R-:W-:-:S04]  /*2f50*/  IMAD.WIDE.U32 R30, P0, R19, R33, R30 ;  /* 0x00000021131e7225 */ /* 0x000fc8000780001e */
[----:B------:R-:W-:Y:S01]  /*2f60*/  IMAD.X R23, RZ, RZ, R23, P6 ;  /* 0x000000ffff177224 */ /* 0x000fe200030e0617 */
[----:B------:R-:W-:Y:S01]  /*2f70*/  IADD3 RZ, P3, PT, R9, R30, RZ ;  /* 0x0000001e09ff7210 */ /* 0x000fe20007f7e0ff */
[----:B------:R-:W-:-:S04]  /*2f80*/  IMAD.WIDE.U32 R26, P6, R17, R33, R26 ;  /* 0x00000021111a7225 */ /* 0x000fc800078c001a */
[----:B------:R-:W-:-:S04]  /*2f90*/  IMAD.WIDE.U32 R28, R33, R16, RZ ;  /* 0x00000010211c7225 */ /* 0x000fc800078e00ff */
[----:B------:R-:W-:Y:S01]  /*2fa0*/  IMAD.X R9, RZ, RZ, RZ, P5 ;  /* 0x000000ffff097224 */ /* 0x000fe200028e06ff */
[----:B------:R-:W-:Y:S01]  /*2fb0*/  IADD3 RZ, P5, PT, R29, R26, RZ ;  /* 0x0000001a1dff7210 */ /* 0x000fe20007fbe0ff */
[----:B------:R-:W-:Y:S01]  /*2fc0*/  IMAD.WIDE.U32 R28, R14, R37, R22 ;  /* 0x000000250e1c7225 */ /* 0x000fe200078e0016 */
[----:B------:R-:W-:-:S03]  /*2fd0*/  SEL R26, RZ, 0x1, P2 ;  /* 0x00000001ff1a7807 */ /* 0x000fc60001000000 */
[----:B------:R-:W-:Y:S02]  /*2fe0*/  IMAD R37, R15, R37, RZ ;  /* 0x000000250f257224 */ /* 0x000fe400078e02ff */
[----:B------:R-:W-:Y:S01]  /*2ff0*/  IMAD.X R45, RZ, RZ, RZ, P0 ;  /* 0x000000ffff2d7224 */ /* 0x000fe200000e06ff */
[----:B------:R-:W-:Y:S01]  /*3000*/  IADD3 R24, P0, PT, R43, R28, RZ ;  /* 0x0000001c2b187210 */ /* 0x000fe20007f1e0ff */
[----:B------:R-:W-:Y:S02]  /*3010*/  IMAD R37, R14, R36, R37 ;  /* 0x000000240e257224 */ /* 0x000fe400078e0225 */
[----:B------:R-:W-:Y:S01]  /*3020*/  IMAD.MOV.U32 R44, RZ, RZ, R31 ;  /* 0x000000ffff2c7224 */ /* 0x000fe200078e001f */
[----:B------:R-:W-:Y:S01]  /*3030*/  ISETP.GE.U32.AND P2, PT, R24, R28, PT ;  /* 0x0000001c1800720c */ /* 0x000fe20003f46070 */
[----:B------:R-:W-:Y:S02]  /*3040*/  IMAD.IADD R29, R29, 0x1, R37 ;  /* 0x000000011d1d7824 */ /* 0x000fe400078e0225 */
[----:B------:R-:W-:-:S04]  /*3050*/  IMAD.WIDE.U32 R30, R32, R14, RZ ;  /* 0x0000000e201e7225 */ /* 0x000fc800078e00ff */
[----:B------:R-:W-:Y:S01]  /*3060*/  IMAD.X R25, R29, 0x1, R34, P0 ;  /* 0x000000011d197824 */ /* 0x000fe200000e0622 */
[----:B------:R-:W-:Y:S01]  /*3070*/  ISETP.GE.U32.AND P0, PT, R28, R22, PT ;  /* 0x000000161c00720c */ /* 0x000fe20003f06070 */
[----:B------:R-:W-:Y:S02]  /*3080*/  IMAD.MOV.U32 R8, RZ, RZ, R35 ;  /* 0x000000ffff087224 */ /* 0x000fe400078e0023 */
[----:B------:R-:W-:Y:S01]  /*3090*/  IMAD.WIDE.U32.X R44, R19, R32, R44, P3 ;  /* 0x00000020132c7225 */ /* 0x000fe200018e042c */
[----:B------:R-:W-:Y:S02]  /*30a0*/  ISETP.GE.U32.AND.EX P0, PT, R29, R23, PT, P0 ;  /* 0x000000171d00720c */ /* 0x000fe40003f06100 */
[----:B------:R-:W-:Y:S01]  /*30b0*/  ISETP.GE.U32.AND.EX P2, PT, R25, R29, PT, P2 ;  /* 0x0000001d1900720c */ /* 0x000fe20003f46120 */
[----:B------:R-:W-:Y:S01]  /*30c0*/  IMAD.WIDE.U32 R22, R33, R14, RZ ;  /* 0x0000000e21167225 */ /* 0x000fe200078e00ff */
[----:B------:R-:W-:-:S03]  /*30d0*/  SEL R29, RZ, 0x1, P1 ;  /* 0x00000001ff1d7807 */ /* 0x000fc60000800000 */
[----:B------:R-:W-:-:S04]  /*30e0*/  IMAD.WIDE.U32 R30, P1, R15, R33, R30 ;  /* 0x000000210f1e7225 */ /* 0x000fc8000782001e */
[----:B------:R-:W-:Y:S01]  /*30f0*/  IMAD.WIDE.U32.X R36, R15, R36, R8, P4 ;  /* 0x000000240f247225 */ /* 0x000fe200020e0408 */
[----:B------:R-:W-:Y:S02]  /*3100*/  IADD3 R29, P3, P4, R29, R44, R26 ;  /* 0x0000002c1d1d7210 */ /* 0x000fe40007c7e01a */
[----:B------:R-:W-:Y:S01]  /*3110*/  SEL R8, RZ, 0x1, P0 ;  /* 0x00000001ff087807 */ /* 0x000fe20000000000 */
[----:B------:R-:W-:Y:S01]  /*3120*/  IMAD.WIDE.U32 R34, R5, R20, RZ ;  /* 0x0000001405227225 */ /* 0x000fe200078e00ff */
[----:B------:R-:W-:Y:S02]  /*3130*/  SEL R9, RZ, 0x1, P2 ;  /* 0x00000001ff097807 */ /* 0x000fe40001000000 */
[----:B------:R-:W-:Y:S01]  /*3140*/  IADD3 RZ, P2, PT, R23, R30, RZ ;  /* 0x0000001e17ff7210 */ /* 0x000fe20007f5e0ff */
[----:B------:R-:W-:Y:S01]  /*3150*/  IMAD R23, R17, R33, RZ ;  /* 0x0000002111177224 */ /* 0x000fe200078e02ff */
[----:B------:R-:W-:Y:S01]  /*3160*/  IADD3.X R44, PT, PT, RZ, R45, RZ, P3, P4 ;  /* 0x0000002dff2c7210 */ /* 0x000fe20001fe84ff */
[----:B------:R-:W-:Y:S01]  /*3170*/  IMAD.WIDE.U32 R34, P4, R21, R4, R34 ;  /* 0x0000000415227225 */ /* 0x000fe20007880022 */
[----:B------:R-:W-:-:S03]  /*3180*/  IADD3 R36, P0, P3, R9, R36, R8 ;  /* 0x0000002409247210 */ /* 0x000fc60007b1e008 */
[----:B------:R-:W-:Y:S01]  /*3190*/  IMAD.WIDE.U32 R8, R16, R33, R24 ;  /* 0x0000002110087225 */ /* 0x000fe200078e0018 */
[----:B------:R-:W-:-:S03]  /*31a0*/  IADD3.X R37, PT, PT, RZ, R37, RZ, P0, P3 ;  /* 0x00000025ff257210 */ /* 0x000fc600007e64ff */
[----:B------:R-:W-:Y:S02]  /*31b0*/  IMAD R43, R16, R32, R23 ;  /* 0x00000020102b7224 */ /* 0x000fe400078e0217 */
[----:B------:R-:W-:Y:S01]  /*31c0*/  IMAD.WIDE.U32 R22, R4, R20, RZ ;  /* 0x0000001404167225 */ /* 0x000fe200078e00ff */
[----:B------:R-:W-:-:S03]  /*31d0*/  IADD3 R22, P0, PT, R29, R8, RZ ;  /* 0x000000081d167210 */ /* 0x000fc60007f1e0ff */
[----:B------:R-:W-:Y:S01]  /*31e0*/  IMAD.IADD R43, R9, 0x1, R43 ;  /* 0x00000001092b7824 */ /* 0x000fe200078e022b */
[----:B------:R-:W-:Y:S01]  /*31f0*/  IADD3 RZ, P3, PT, R23, R34, RZ ;  /* 0x0000002217ff7210 */ /* 0x000fe20007f7e0ff */
[----:B------:R-:W-:Y:S01]  /*3200*/  IMAD.X R41, RZ, RZ, RZ, P6 ;  /* 0x000000ffff297224 */ /* 0x000fe200030e06ff */
[----:B------:R-:W-:Y:S01]  /*3210*/  ISETP.GE.U32.AND P6, PT, R22, R8, PT ;  /* 0x000000081600720c */ /* 0x000fe20003fc6070 */
[----:B------:R-:W-:Y:S01]  /*3220*/  IMAD.X R23, R43, 0x1, R44, P0 ;  /* 0x000000012b177824 */ /* 0x000fe200000e062c */
[----:B------:R-:W-:Y:S01]  /*3230*/  ISETP.GE.U32.AND P0, PT, R8, R24, PT ;  /* 0x000000180800720c */ /* 0x000fe20003f06070 */
[-C--:B------:R-:W-:Y:S02]  /*3240*/  IMAD R24, R21, R4.reuse, RZ ;  /* 0x0000000415187224 */ /* 0x080fe400078e02ff */
[C---:B------:R-:W-:Y:S01]  /*3250*/  IMAD.WIDE.U32 R8, R20.reuse, R4, R38 ;  /* 0x0000000414087225 */ /* 0x040fe200078e0026 */
[----:B------:R-:W-:Y:S02]  /*3260*/  ISETP.GE.U32.AND.EX P0, PT, R43, R25, PT, P0 ;  /* 0x000000192b00720c */ /* 0x000fe40003f06100 */
[----:B------:R-:W-:Y:S01]  /*3270*/  ISETP.GE.U32.AND.EX P6, PT, R23, R43, PT, P6 ;  /* 0x0000002b1700720c */ /* 0x000fe20003fc6160 */
[----:B------:R-:W-:Y:S01]  /*3280*/  IMAD R45, R20, R5, R24 ;  /* 0x00000005142d7224 */ /* 0x000fe200078e0218 */
[----:B------:R-:W-:Y:S01]  /*3290*/  SEL R30, RZ, 0x1, P0 ;  /* 0x00000001ff1e7807 */ /* 0x000fe20000000000 */
[----:B------:R-:W-:Y:S01]  /*32a0*/  IMAD.X R29, RZ, RZ, RZ, P4 ;  /* 0x000000ffff1d7224 */ /* 0x000fe200020e06ff */
[----:B------:R-:W-:Y:S01]  /*32b0*/  ISETP.GE.U32.AND P4, PT, R8, R38, PT ;  /* 0x000000260800720c */ /* 0x000fe20003f86070 */
[----:B------:R-:W-:-:S02]  /*32c0*/  IMAD.IADD R38, R9, 0x1, R45 ;  /* 0x0000000109267824 */ /* 0x000fc400078e022d */
[----:B------:R-:W-:Y:S02]  /*32d0*/  IMAD.MOV.U32 R28, RZ, RZ, R35 ;  /* 0x000000ffff1c7224 */ /* 0x000fe400078e0023 */
[----:B------:R-:W-:Y:S01]  /*32e0*/  IMAD.MOV.U32 R40, RZ, RZ, R27 ;  /* 0x000000ffff287224 */ /* 0x000fe200078e001b */
[----:B------:R-:W-:Y:S01]  /*32f0*/  ISETP.GE.U32.AND.EX P4, PT, R38, R39, PT, P4 ;  /* 0x000000272600720c */ /* 0x000fe20003f86140 */
[----:B------:R-:W-:-:S03]  /*3300*/  IMAD.WIDE.U32 R24, R18, R4, R22 ;  /* 0x0000000412187225 */ /* 0x000fc600078e0016 */
[----:B------:R-:W-:Y:S01]  /*3310*/  SEL R35, RZ, 0x1, P4 ;  /* 0x00000001ff237807 */ /* 0x000fe20002000000 */
[----:B------:R-:W-:Y:S01]  /*3320*/  IMAD.WIDE.U32.X R28, R21, R5, R28, P3 ;  /* 0x00000005151c7225 */ /* 0x000fe200018e041c */
[----:B------:R-:W-:-:S03]  /*3330*/  ISETP.GE.U32.AND P3, PT, R24, R22, PT ;  /* 0x000000161800720c */ /* 0x000fc60003f66070 */
[----:B------:R-:W-:Y:S01]  /*3340*/  IMAD.WIDE.U32.X R26, R17, R32, R40, P5 ;  /* 0x00000020111a7225 */ /* 0x000fe200028e0428 */
[----:B------:R-:W-:Y:S02]  /*3350*/  SEL R41, RZ, 0x1, P6 ;  /* 0x00000001ff297807 */ /* 0x000fe40003000000 */
[----:B------:R-:W-:Y:S01]  /*3360*/  IADD3 R22, P4, P5, R24, R28, R35 ;  /* 0x0000001c18167210 */ /* 0x000fe20007d9e023 */
[----:B------:R-:W-:Y:S01]  /*3370*/  IMAD R34, R19, R4, RZ ;  /* 0x0000000413227224 */ /* 0x000fe200078e02ff */
[----:B------:R-:W-:Y:S01]  /*3380*/  IADD3 R41, P0, P6, R41, R26, R30 ;  /* 0x0000001a29297210 */ /* 0x000fe20007e1e01e */
[----:B------:R-:W-:Y:S02]  /*3390*/  IMAD.MOV.U32 R28, RZ, RZ, R31 ;  /* 0x000000ffff1c7224 */ /* 0x000fe400078e001f */
[----:B------:R-:W-:Y:S01]  /*33a0*/  IMAD R43, R18, R5, R34 ;  /* 0x00000005122b7224 */ /* 0x000fe200078e0222 */
[----:B------:R-:W-:Y:S01]  /*33b0*/  IADD3.X R39, PT, PT, RZ, R27, RZ, P0, P6 ;  /* 0x0000001bff277210 */ /* 0x000fe200007ec4ff */
[----:B------:R-:W-:Y:S01]  /*33c0*/  IMAD.WIDE.U32 R34, R5, R18, RZ ;  /* 0x0000001205227225 */ /* 0x000fe200078e00ff */
[----:B------:R-:W-:-:S03]  /*33d0*/  ISETP.GE.U32.AND P0, PT, R22, R24, PT ;  /* 0x000000181600720c */ /* 0x000fc60003f06070 */
[----:B------:R-:W-:Y:S02]  /*33e0*/  IMAD.IADD R43, R25, 0x1, R43 ;  /* 0x00000001192b7824 */ /* 0x000fe400078e022b */
[----:B------:R-:W-:-:S03]  /*33f0*/  IMAD.WIDE.U32 R26, R4, R18, RZ ;  /* 0x00000012041a7225 */ /* 0x000fc600078e00ff */
[----:B------:R-:W-:Y:S01]  /*3400*/  IADD3.X R40, PT, PT, R43, R29, RZ, P4, P5 ;  /* 0x0000001d2b287210 */ /* 0x000fe200027ea4ff */
[----:B------:R-:W-:Y:S01]  /*3410*/  IMAD.WIDE.U32 R34, P6, R19, R4, R34 ;  /* 0x0000000413227225 */ /* 0x000fe200078c0022 */
[----:B------:R-:W-:Y:S02]  /*3420*/  ISETP.GE.U32.AND.EX P3, PT, R43, R23, PT, P3 ;  /* 0x000000172b00720c */ /* 0x000fe40003f66130 */
[----:B------:R-:W-:Y:S01]  /*3430*/  ISETP.GE.U32.AND.EX P0, PT, R40, R43, PT, P0 ;  /* 0x0000002b2800720c */ /* 0x000fe20003f06100 */
[----:B------:R-:W-:Y:S01]  /*3440*/  IMAD.WIDE.U32 R24, R5, R16, RZ ;  /* 0x0000001005187225 */ /* 0x000fe200078e00ff */
[----:B------:R-:W-:Y:S02]  /*3450*/  IADD3 RZ, P4, PT, R27, R34, RZ ;  /* 0x000000221bff7210 */ /* 0x000fe40007f9e0ff */
[----:B------:R-:W-:Y:S01]  /*3460*/  SEL R23, RZ, 0x1, P0 ;  /* 0x00000001ff177807 */ /* 0x000fe20000000000 */
[----:B------:R-:W-:-:S04]  /*3470*/  IMAD.WIDE.U32 R26, R4, R16, RZ ;  /* 0x00000010041a7225 */ /* 0x000fc800078e00ff */
[----:B------:R-:W-:-:S04]  /*3480*/  IMAD.WIDE.U32 R24, P5, R17, R4, R24 ;  /* 0x0000000411187225 */ /* 0x000fc800078a0018 */
[----:B------:R-:W-:Y:S01]  /*3490*/  IMAD.X R29, RZ, RZ, RZ, P1 ;  /* 0x000000ffff1d7224 */ /* 0x000fe200008e06ff */
[----:B------:R-:W-:Y:S01]  /*34a0*/  IADD3 RZ, P1, PT, R27, R24, RZ ;  /* 0x000000181bff7210 */ /* 0x000fe20007f3e0ff */
[----:B------:R-:W-:-:S04]  /*34b0*/  IMAD.WIDE.U32 R26, R14, R33, R36 ;  /* 0x000000210e1a7225 */ /* 0x000fc800078e0024 */
[C---:B------:R-:W-:Y:S02]  /*34c0*/  IMAD R33, R15.reuse, R33, RZ ;  /* 0x000000210f217224 */ /* 0x040fe400078e02ff */
[----:B------:R-:W-:Y:S01]  /*34d0*/  IMAD.WIDE.U32.X R28, R15, R32, R28, P2 ;  /* 0x000000200f1c7225 */ /* 0x000fe200010e041c */
[----:B------:R-:W-:-:S03]  /*34e0*/  ISETP.GE.U32.AND P2, PT, R26, R36, PT ;  /* 0x000000241a00720c */ /* 0x000fc60003f46070 */
[----:B------:R-:W-:Y:S02]  /*34f0*/  IMAD R33, R14, R32, R33 ;  /* 0x000000200e217224 */ /* 0x000fe400078e0221 */
[----:B------:R-:W-:Y:S02]  /*3500*/  IMAD.X R31, RZ, RZ, RZ, P6 ;  /* 0x000000ffff1f7224 */ /* 0x000fe400030e06ff */
[----:B------:R-:W-:Y:S02]  /*3510*/  IMAD.IADD R24, R27, 0x1, R33 ;  /* 0x000000011b187824 */ /* 0x000fe400078e0221 */
[----:B------:R-:W-:-:S03]  /*3520*/  IMAD.WIDE.U32 R32, R5, R14, RZ ;  /* 0x0000000e05207225 */ /* 0x000fc600078e00ff */
[----:B------:R-:W-:Y:S01]  /*3530*/  ISETP.GE.U32.AND.EX P2, PT, R24, R37, PT, P2 ;  /* 0x000000251800720c */ /* 0x000fe20003f46120 */
[----:B------:R-:W-:-:S04]  /*3540*/  IMAD.WIDE.U32 R36, R4, R14, RZ ;  /* 0x0000000e04247225 */ /* 0x000fc800078e00ff */
[----:B------:R-:W-:-:S04]  /*3550*/  IMAD.WIDE.U32 R32, P6, R15, R4, R32 ;  /* 0x000000040f207225 */ /* 0x000fc800078c0020 */
[----:B------:R-:W-:Y:S02]  /*3560*/  IMAD.MOV.U32 R30, RZ, RZ, R35 ;  /* 0x000000ffff1e7224 */ /* 0x000fe400078e0023 */
[----:B------:R-:W-:Y:S01]  /*3570*/  IMAD.X R35, RZ, RZ, RZ, P5 ;  /* 0x000000ffff237224 */ /* 0x000fe200028e06ff */
[----:B------:R-:W-:Y:S01]  /*3580*/  IADD3 RZ, P5, PT, R37, R32, RZ ;  /* 0x0000002025ff7210 */ /* 0x000fe20007fbe0ff */
[----:B------:R-:W-:Y:S01]  /*3590*/  IMAD.WIDE.U32.X R30, R19, R5, R30, P4 ;  /* 0x00000005131e7225 */ /* 0x000fe200020e041e */
[----:B------:R-:W-:-:S03]  /*35a0*/  IADD3 R32, P4, PT, R41, R26, RZ ;  /* 0x0000001a29207210 */ /* 0x000fc60007f9e0ff */
[----:B------:R-:W-:Y:S01]  /*35b0*/  IMAD.MOV.U32 R34, RZ, RZ, R25 ;  /* 0x000000ffff227224 */ /* 0x000fe200078e0019 */
[----:B------:R-:W-:Y:S01]  /*35c0*/  SEL R25, RZ, 0x1, P3 ;  /* 0x00000001ff197807 */ /* 0x000fe20001800000 */
[----:B------:R-:W-:Y:S01]  /*35d0*/  IMAD.MOV.U32 R36, RZ, RZ, R33 ;  /* 0x000000ffff247224 */ /* 0x000fe200078e0021 */
[----:B------:R-:W-:Y:S01]  /*35e0*/  ISETP.GE.U32.AND P0, PT, R32, R26, PT ;  /* 0x0000001a2000720c */ /* 0x000fe20003f06070 */
[----:B------:R-:W-:Y:S02]  /*35f0*/  IMAD R26, R17, R4, RZ ;  /* 0x00000004111a7224 */ /* 0x000fe400078e02ff */
[----:B------:R-:W-:Y:S02]  /*3600*/  IMAD.X R33, R24, 0x1, R39, P4 ;  /* 0x0000000118217824 */ /* 0x000fe400020e0627 */
[----:B------:R-:W-:Y:S01]  /*3610*/  IMAD.X R37, RZ, RZ, RZ, P6 ;  /* 0x000000ffff257224 */ /* 0x000fe200030e06ff */
[----:B------:R-:W-:Y:S01]  /*3620*/  IADD3 R23, P3, P6, R23, R30, R25 ;  /* 0x0000001e17177210 */ /* 0x000fe20007e7e019 */
[C---:B------:R-:W-:Y:S01]  /*3630*/  IMAD R25, R16.reuse, R5, R26 ;  /* 0x0000000510197224 */ /* 0x040fe200078e021a */
[----:B------:R-:W-:Y:S01]  /*3640*/  ISETP.GE.U32.AND.EX P0, PT, R33, R24, PT, P0 ;  /* 0x000000182100720c */ /* 0x000fe20003f06100 */
[-C--:B------:R-:W-:Y:S01]  /*3650*/  IMAD R30, R15, R4.reuse, RZ ;  /* 0x000000040f1e7224 */ /* 0x080fe200078e02ff */
[----:B------:R-:W-:Y:S01]  /*3660*/  SEL R24, RZ, 0x1, P2 ;  /* 0x00000001ff187807 */ /* 0x000fe20001000000 */
[----:B------:R-:W-:-:S04]  /*3670*/  IMAD.WIDE.U32 R26, R16, R4, R32 ;  /* 0x00000004101a7225 */ /* 0x000fc800078e0020 */
[----:B------:R-:W-:Y:S01]  /*3680*/  IMAD.WIDE.U32.X R34, R17, R5, R34, P1 ;  /* 0x0000000511227225 */ /* 0x000fe200008e0422 */
[----:B------:R-:W-:-:S03]  /*3690*/  IADD3 R23, P2, PT, R23, R26, RZ ;  /* 0x0000001a17177210 */ /* 0x000fc60007f5e0ff */
[----:B------:R-:W-:Y:S01]  /*36a0*/  IMAD.WIDE.U32.X R36, R15, R5, R36, P5 ;  /* 0x000000050f247225 */ /* 0x000fe200028e0424 */
[----:B------:R-:W-:-:S03]  /*36b0*/  ISETP.GE.U32.AND P1, PT, R23, R26, PT ;  /* 0x0000001a1700720c */ /* 0x000fc60003f26070 */
[----:B------:R-:W-:Y:S01]  /*36c0*/  IMAD R5, R14, R5, R30 ;  /* 0x000000050e057224 */ /* 0x000fe200078e021e */
[----:B------:R-:W-:Y:S01]  /*36d0*/  IADD3.X R30, PT, PT, RZ, R31, RZ, P3, P6 ;  /* 0x0000001fff1e7210 */ /* 0x000fe20001fec4ff */
[----:B------:R-:W-:Y:S01]  /*36e0*/  IMAD.IADD R25, R27, 0x1, R25 ;  /* 0x000000011b197824 */ /* 0x000fe200078e0219 */
[----:B------:R-:W-:Y:S02]  /*36f0*/  SEL R27, RZ, 0x1, P0 ;  /* 0x00000001ff1b7807 */ /* 0x000fe40000000000 */
[----:B------:R-:W-:Y:S01]  /*3700*/  ISETP.GE.U32.AND P0, PT, R26, R32, PT ;  /* 0x000000201a00720c */ /* 0x000fe20003f06070 */
[----:B------:R-:W-:Y:S01]  /*3710*/  IMAD.X R39, R25, 0x1, R30, P2 ;  /* 0x0000000119277824 */ /* 0x000fe200010e061e */
[----:B------:R-:W-:Y:S01]  /*3720*/  IADD3 R24, P2, P3, R27, R28, R24 ;  /* 0x0000001c1b187210 */ /* 0x000fe20007b5e018 */
[----:B------:R-:W-:Y:S01]  /*3730*/  IMAD.WIDE.U32 R26, R40, 0x3d1, RZ ;  /* 0x000003d1281a7825 */ /* 0x000fe200078e00ff */
[----:B------:R-:W-:Y:S02]  /*3740*/  ISETP.GE.U32.AND.EX P0, PT, R25, R33, PT, P0 ;  /* 0x000000211900720c */ /* 0x000fe40003f06100 */
[----:B------:R-:W-:-:S02]  /*3750*/  ISETP.GE.U32.AND.EX P1, PT, R39, R25, PT, P1 ;  /* 0x000000192700720c */ /* 0x000fc40003f26110 */
[----:B------:R-:W-:Y:S01]  /*3760*/  IADD3.X R25, PT, PT, RZ, R29, RZ, P2, P3 ;  /* 0x0000001dff197210 */ /* 0x000fe200017e64ff */
[----:B------:R-:W-:Y:S01]  /*3770*/  IMAD.WIDE.U32 R28, R22, 0x3d1, RZ ;  /* 0x000003d1161c7825 */ /* 0x000fe200078e00ff */
[----:B------:R-:W-:Y:S02]  /*3780*/  SEL R30, RZ, 0x1, P0 ;  /* 0x00000001ff1e7807 */ /* 0x000fe40000000000 */
[----:B------:R-:W-:Y:S01]  /*3790*/  SEL R41, RZ, 0x1, P1 ;  /* 0x00000001ff297807 */ /* 0x000fe20000800000 */
[----:B------:R-:W-:-:S03]  /*37a0*/  IMAD.WIDE.U32 R26, P0, RZ, R22, R26 ;  /* 0x00000016ff1a7225 */ /* 0x000fc6000780001a */
[----:B------:R-:W-:Y:S01]  /*37b0*/  IADD3 R41, P2, P3, R41, R34, R30 ;  /* 0x0000002229297210 */ /* 0x000fe20007b5e01e */
[----:B------:R-:W-:Y:S01]  /*37c0*/  IMAD.WIDE.U32 R32, R14, R4, R24 ;  /* 0x000000040e207225 */ /* 0x000fe200078e0018 */
[----:B------:R-:W-:Y:S02]  /*37d0*/  IADD3 R4, P4, PT, RZ, R28, RZ ;  /* 0x0000001cff047210 */ /* 0x000fe40007f9e0ff */
[----:B------:R-:W-:Y:S01]  /*37e0*/  IADD3 R29, P5, PT, R29, R26, RZ ;  /* 0x0000001a1d1d7210 */ /* 0x000fe20007fbe0ff */
[----:B------:R-:W-:Y:S01]  /*37f0*/  IMAD.X R31, RZ, RZ, RZ, P0 ;  /* 0x000000ffff1f7224 */ /* 0x000fe200000e06ff */
[----:B------:R-:W-:Y:S01]  /*3800*/  ISETP.GE.U32.AND P0, PT, R32, R24, PT ;  /* 0x000000182000720c */ /* 0x000fe20003f06070 */
[----:B------:R-:W-:Y:S01]  /*3810*/  IMAD.MOV.U32 R30, RZ, RZ, R27 ;  /* 0x000000ffff1e7224 */ /* 0x000fe200078e001b */
[----:B------:R-:W-:Y:S01]  /*3820*/  IADD3.X R24, PT, PT, RZ, R35, RZ, P2, P3 ;  /* 0x00000023ff187210 */ /* 0x000fe200017e64ff */
[----:B------:R-:W-:Y:S01]  /*3830*/  IMAD.WIDE.U32 R34, R39, 0x3d1, RZ ;  /* 0x000003d127227825 */ /* 0x000fe200078e00ff */
[----:B------:R-:W-:-:S02]  /*3840*/  ISETP.GE.U32.AND P1, PT, R4, R28, PT ;  /* 0x0000001c0400720c */ /* 0x000fc40003f26070 */
[----:B------:R-:W-:Y:S01]  /*3850*/  IADD3 R41, P3, PT, R41, R32, RZ ;  /* 0x0000002029297210 */ /* 0x000fe20007f7e0ff */
[----:B------:R-:W-:Y:S02]  /*3860*/  IMAD.X R43, R29, 0x1, R22, P4 ;  /* 0x000000011d2b7824 */ /* 0x000fe400020e0616 */
[----:B------:R-:W-:Y:S01]  /*3870*/  IMAD.WIDE.U32.X R30, RZ, R40, R30, P5 ;  /* 0x00000028ff1e7225 */ /* 0x000fe200028e041e */
[----:B------:R-:W-:Y:S02]  /*3880*/  ISETP.GE.U32.AND P2, PT, R41, R32, PT ;  /* 0x000000202900720c */ /* 0x000fe40003f46070 */
[----:B------:R-:W-:Y:S01]  /*3890*/  ISETP.GE.U32.AND.EX P1, PT, R43, R29, PT, P1 ;  /* 0x0000001d2b00720c */ /* 0x000fe20003f26110 */
[----:B------:R-:W-:-:S03]  /*38a0*/  IMAD.WIDE.U32 R26, R23, 0x3d1, RZ ;  /* 0x000003d1171a7825 */ /* 0x000fc600078e00ff */
[----:B------:R-:W-:Y:S01]  /*38b0*/  SEL R45, RZ, 0x1, P1 ;  /* 0x00000001ff2d7807 */ /* 0x000fe20000800000 */
[----:B------:R-:W-:Y:S01]  /*38c0*/  IMAD.WIDE.U32 R34, P4, RZ, R23, R34 ;  /* 0x00000017ff227225 */ /* 0x000fe20007880022 */
[----:B------:R-:W-:-:S03]  /*38d0*/  IADD3 R29, P6, PT, R30, R26, RZ ;  /* 0x0000001a1e1d7210 */ /* 0x000fc60007fde0ff */
[----:B------:R-:W-:Y:S01]  /*38e0*/  IMAD.IADD R5, R33, 0x1, R5 ;  /* 0x0000000121057824 */ /* 0x000fe200078e0205 */
[----:B------:R-:W-:Y:S02]  /*38f0*/  IADD3 R22, P5, PT, R27, R34, RZ ;  /* 0x000000221b167210 */ /* 0x000fe40007fbe0ff */
[----:B------:R-:W-:Y:S01]  /*3900*/  ISETP.GE.U32.AND P1, PT, R29, R26, PT ;  /* 0x0000001a1d00720c */ /* 0x000fe20003f26070 */
[C---:B------:R-:W-:Y:S01]  /*3910*/  IMAD.X R26, R5.reuse, 0x1, R24, P3 ;  /* 0x00000001051a7824 */ /* 0x040fe200018e0618 */
[----:B------:R-:W-:Y:S01]  /*3920*/  ISETP.GE.U32.AND.EX P0, PT, R5, R25, PT, P0 ;  /* 0x000000190500720c */ /* 0x000fe20003f06100 */
[----:B------:R-:W-:Y:S01]  /*3930*/  IMAD.X R25, RZ, RZ, RZ, P4 ;  /* 0x000000ffff197224 */ /* 0x000fe200020e06ff */
[----:B------:R-:W-:Y:S01]  /*3940*/  IADD3 R40, P4, PT, R29, R40, RZ ;  /* 0x000000281d287210 */ /* 0x000fe20007f9e0ff */
[----:B------:R-:W-:Y:S01]  /*3950*/  IMAD.X R30, R22, 0x1, R31, P6 ;  /* 0x00000001161e7824 */ /* 0x000fe200030e061f */
[----:B------:R-:W-:Y:S01]  /*3960*/  ISETP.GE.U32.AND.EX P6, PT, R26, R5, PT, P2 ;  /* 0x000000051a00720c */ /* 0x000fe20003fc6120 */
[----:B------:R-:W-:Y:S01]  /*3970*/  IMAD.MOV.U32 R24, RZ, RZ, R35 ;  /* 0x000000ffff187224 */ /* 0x000fe200078e0023 */
[----:B------:R-:W-:Y:S01]  /*3980*/  IADD3 R27, P3, PT, R40, R45, RZ ;  /* 0x0000002d281b7210 */ /* 0x000fe20007f7e0ff */
[C---:B------:R-:W-:Y:S01]  /*3990*/  IMAD.X R32, R30.reuse, 0x1, R23, P4 ;  /* 0x000000011e207824 */ /* 0x040fe200020e0617 */
[----:B------:R-:W-:Y:S01]  /*39a0*/  ISETP.GE.U32.AND.EX P1, PT, R30, R22, PT, P1 ;  /* 0x000000161e00720c */ /* 0x000fe20003f26110 */
[----:B------:R-:W-:Y:S01]  /*39b0*/  IMAD.WIDE.U32 R22, R26, 0x3d1, RZ ;  /* 0x000003d11a167825 */ /* 0x000fe200078e00ff */
[----:B------:R-:W-:-:S02]  /*39c0*/  SEL R33, RZ, 0x1, P0 ;  /* 0x00000001ff217807 */ /* 0x000fc40000000000 */
[----:B------:R-:W-:Y:S01]  /*39d0*/  SEL R31, RZ, 0x1, P6 ;  /* 0x00000001ff1f7807 */ /* 0x000fe20003000000 */
[----:B------:R-:W-:Y:S01]  /*39e0*/  IMAD.X R5, RZ, RZ, R32, P3 ;  /* 0x000000ffff057224 */ /* 0x000fe200018e0620 */
[----:B------:R-:W-:Y:S01]  /*39f0*/  ISETP.GE.U32.AND P2, PT, R27, R40, PT ;  /* 0x000000281b00720c */ /* 0x000fe20003f46070 */
[----:B------:R-:W-:Y:S01]  /*3a00*/  IMAD.WIDE.U32.X R24, RZ, R39, R24, P5 ;  /* 0x00000027ff187225 */ /* 0x000fe200028e0418 */
[----:B------:R-:W-:Y:S02]  /*3a10*/  ISETP.LT.U32.AND P0, PT, R40, R29, PT ;  /* 0x0000001d2800720c */ /* 0x000fe40003f01070 */
[----:B------:R-:W-:Y:S01]  /*3a20*/  IADD3 R31, P4, P5, R31, R36, R33 ;  /* 0x000000241f1f7210 */ /* 0x000fe20007d9e021 */
[----:B------:R-:W-:Y:S01]  /*3a30*/  IMAD.WIDE.U32 R28, R41, 0x3d1, RZ ;  /* 0x000003d1291c7825 */ /* 0x000fe200078e00ff */
[----:B------:R-:W-:Y:S02]  /*3a40*/  SEL R33, RZ, 0x1, P1 ;  /* 0x00000001ff217807 */ /* 0x000fe40000800000 */
[----:B------:R-:W-:Y:S01]  /*3a50*/  ISETP.GE.U32.AND.EX P1, PT, R5, R32, PT, P2 ;  /* 0x000000200500720c */ /* 0x000fe20003f26120 */
[----:B------:R-:W-:Y:S01]  /*3a60*/  IMAD.WIDE.U32 R22, P3, RZ, R41, R22 ;  /* 0x00000029ff167225 */ /* 0x000fe20007860016 */
[----:B------:R-:W-:-:S02]  /*3a70*/  IADD3.X R36, PT, PT, RZ, R37, RZ, P4, P5 ;  /* 0x00000025ff247210 */ /* 0x000fc400027ea4ff */
[----:B------:R-:W-:Y:S02]  /*3a80*/  IADD3 R33, P4, P5, R28, R24, R33 ;  /* 0x000000181c217210 */ /* 0x000fe40007d9e021 */
[----:B------:R-:W-:Y:S02]  /*3a90*/  ISETP.LT.U32.OR.EX P1, PT, R32, R30, !P1, P0 ;  /* 0x0000001e2000720c */ /* 0x000fe40004f21500 */
[----:B------:R-:W-:Y:S01]  /*3aa0*/  IADD3 R37, P2, PT, R29, R22, RZ ;  /* 0x000000161d257210 */ /* 0x000fe20007f5e0ff */
[----:B------:R-:W-:Y:S01]  /*3ab0*/  IMAD.X R29, RZ, RZ, RZ, P3 ;  /* 0x000000ffff1d7224 */ /* 0x000fe200018e06ff */
        /* <DEDUP_REMOVED lines=9> */
[----:B------:R-:W-:Y:S01]  /*3b50*/  IMAD.WIDE.U32 R22, R36, 0x3d1, RZ ;  /* 0x000003d124167825 */ /* 0x000fe200078e00ff */
[----:B------:R-:W-:Y:S02]  /*3b60*/  ISETP.LT.U32.AND P1, PT, R24, R33, PT ;  /* 0x000000211800720c */ /* 0x000fe40003f21070 */
[----:B------:R-:W-:Y:S01]  /*3b70*/  SEL R33, RZ, 0x1, P0 ;  /* 0x00000001ff217807 */ /* 0x000fe20000000000 */
[----:B------:R-:W-:-:S02]  /*3b80*/  IMAD.X R30, RZ, RZ, R41, P4 ;  /* 0x000000ffff1e7224 */ /* 0x000fc400020e0629 */
[----:B------:R-:W-:-:S03]  /*3b90*/  IMAD.WIDE.U32.X R28, RZ, R26, R28, P2 ;  /* 0x0000001aff1c7225 */ /* 0x000fc600010e041c */
[----:B------:R-:W-:Y:S01]  /*3ba0*/  ISETP.GE.U32.AND.EX P0, PT, R30, R41, PT, P3 ;  /* 0x000000291e00720c */ /* 0x000fe20003f06130 */
[----:B------:R-:W-:-:S03]  /*3bb0*/  IMAD.WIDE.U32 R24, R31, 0x3d1, RZ ;  /* 0x000003d11f187825 */ /* 0x000fc600078e00ff */
[----:B------:R-:W-:Y:S01]  /*3bc0*/  ISETP.LT.U32.OR.EX P1, PT, R41, R32, !P0, P1 ;  /* 0x000000202900720c */ /* 0x000fe20004721510 */
[----:B------:R-:W-:Y:S01]  /*3bd0*/  IMAD.WIDE.U32 R22, P2, RZ, R31, R22 ;  /* 0x0000001fff167225 */ /* 0x000fe20007840016 */
[----:B------:R-:W-:-:S03]  /*3be0*/  IADD3 R33, P4, P5, R24, R28, R33 ;  /* 0x0000001c18217210 */ /* 0x000fc60007d9e021 */
[----:B------:R-:W-:Y:S01]  /*3bf0*/  IMAD.MOV.U32 R28, RZ, RZ, R23 ;  /* 0x000000ffff1c7224 */ /* 0x000fe200078e0017 */
        /* <DEDUP_REMOVED lines=8> */
[----:B------:R-:W-:Y:S01]  /*3c80*/  ISETP.GE.U32.AND P0, PT, R33, R24, PT ;  /* 0x000000182100720c */ /* 0x000fe20003f06070 */
[----:B------:R-:W-:Y:S01]  /*3c90*/  IMAD.WIDE.U32.X R28, RZ, R36, R28, P3 ;  /* 0x00000024ff1c7225 */ /* 0x000fe200018e041c */
[----:B------:R-:W-:-:S02]  /*3ca0*/  ISETP.GE.U32.AND P1, PT, R25, R26, PT ;  /* 0x0000001a1900720c */ /* 0x000fc40003f26070 */
[----:B------:R-:W-:Y:S01]  /*3cb0*/  ISETP.GE.U32.AND.EX P0, PT, R32, R37, PT, P0 ;  /* 0x000000252000720c */ /* 0x000fe20003f06100 */
[----:B------:R-:W-:Y:S02]  /*3cc0*/  IMAD.X R31, RZ, RZ, R22, P4 ;  /* 0x000000ffff1f7224 */ /* 0x000fe400020e0616 */
[----:B------:R-:W-:Y:S01]  /*3cd0*/  IMAD R37, R21, R3, RZ ;  /* 0x0000000315257224 */ /* 0x000fe200078e02ff */
[----:B------:R-:W-:Y:S01]  /*3ce0*/  SEL R41, RZ, 0x1, P0 ;  /* 0x00000001ff297807 */ /* 0x000fe20000000000 */
[----:B------:R-:W-:Y:S01]  /*3cf0*/  IMAD.MOV.U32 R24, RZ, RZ, RZ ;  /* 0x000000ffff187224 */ /* 0x000fe200078e00ff */
        /* <DEDUP_REMOVED lines=61> */
.L_x_556:
[----:B------:R-:W-:Y:S05]  /*40d0*/  BSYNC.RECONVERGENT B0 ;  /* 0x0000000000007941 */ /* 0x000fea0003800200 */
.L_x_555:
[----:B------:R-:W-:Y:S01]  /*40e0*/  IMAD.MOV.U32 R42, RZ, RZ, R4 ;  /* 0x000000ffff2a7224 */ /* 0x000fe200078e0004 */
[----:B------:R-:W-:Y:S01]  /*40f0*/  IADD3 R12, P1, PT, R27, R12, RZ ;  /* 0x0000000c1b0c7210 */ /* 0x000fe20007f3e0ff */
[C---:B------:R-:W-:Y:S01]  /*4100*/  IMAD R37, R20.reuse, R2, R37 ;  /* 0x0000000214257224 */ /* 0x040fe200078e0225 */
        /* <DEDUP_REMOVED lines=60> */
.L_x_558:
[----:B------:R-:W-:Y:S05]  /*44d0*/  BSYNC.RELIABLE B1 ;  /* 0x0000000000017941 */ /* 0x000fea0003800100 */
.L_x_557:
        /* <DEDUP_REMOVED lines=36> */
[----:B------:R-:W-:-:S02]  /*4720*/  IADD3 R37, P3, PT, R4, R22, RZ ;  /* 0x0000001604257210 */ /* 0x000fc40007f7e0ff */
[----:B------:R-:W-:Y:S02]  /*4730*/  ISETP.GT.U32.AND.EX P1, PT, R27, UR13, PT, P0 ;  /* 0x0000000d1b007c0c */ /* 0x000fe4000bf24100 */
        /* <DEDUP_REMOVED lines=30> */
.L_x_561:
[----:B------:R-:W-:Y:S05]  /*4920*/  BSYNC.RELIABLE B1 ;  /* 0x0000000000017941 */ /* 0x000fea0003800100 */
.L_x_560:
        /* <DEDUP_REMOVED lines=31> */
[----:B------:R-:W-:Y:S01]  /*4b20*/  ISETP.NE.U32.AND P1, PT, R13, R4, PT ;  /* 0x000000040d00720c */ /* 0x000fe20003f25070 */
[----:B------:R-:W-:Y:S01]  /*4b30*/  IMAD.MOV.U32 R4, RZ, RZ, R5 ;  /* 0x000000ffff047224 */ /* 0x000fe200078e0005 */
[----:B------:R-:W-:Y:S01]  /*4b40*/  IADD3 R37, P3, PT, R36, R23, RZ ;  /* 0x0000001724257210 */ /* 0x000fe20007f7e0ff */
[----:B------:R-:W-:Y:S01]  /*4b50*/  IMAD.MOV.U32 R5, RZ, RZ, R22 ;  /* 0x000000ffff057224 */ /* 0x000fe200078e0016 */
[----:B------:R-:W-:-:S02]  /*4b60*/  ISETP.GT.U32.AND.EX P0, PT, R22, UR13, PT, P0 ;  /* 0x0000000d16007c0c */ /* 0x000fc4000bf04100 */
        /* <DEDUP_REMOVED lines=30> */
.L_x_563:
[----:B------:R-:W-:Y:S05]  /*4d50*/  BSYNC.RELIABLE B1 ;  /* 0x0000000000017941 */ /* 0x000fea0003800100 */
.L_x_562:
        /* <DEDUP_REMOVED lines=27> */
.L_x_559:
[----:B------:R-:W-:Y:S05]  /*4f10*/  BSYNC.RECONVERGENT B0 ;  /* 0x0000000000007941 */ /* 0x000fea0003800200 */
.L_x_544:
[----:B------:R-:W-:Y:S01]  /*4f20*/  UIADD3 UR10, UPT, UPT, UR10, -0x1, URZ ;  /* 0xffffffff0a0a7890 */ /* 0x000fe2000fffe0ff */
[----:B------:R-:W-:Y:S11]  /*4f30*/  BRA.U UP2, `(.L_x_564) ;  /* 0xffffffb102d87547 */ /* 0x000ff6000b83ffff */
[----:B------:R-:W-:Y:S05]  /*4f40*/  BRA.U UP1, `(.L_x_565) ;  /* 0xffffffb101ac7547 */ /* 0x000fea000b83ffff */
[----:B------:R-:W0:Y:S01]  /*4f50*/  S2R R9, SR_TID.X ;  /* 0x0000000000097919 */ /* 0x000e220000002100 */
[----:B------:R-:W0:Y:S01]  /*4f60*/  S2UR UR4, SR_CTAID.X ;  /* 0x00000000000479c3 */ /* 0x000e220000002500 */
[----:B------:R-:W-:Y:S02]  /*4f70*/  LOP3.LUT R3, R3, R2, RZ, 0x3c, !PT ;  /* 0x0000000203037212 */ /* 0x000fe400078e3cff */
[----:B------:R-:W-:Y:S02]  /*4f80*/  LOP3.LUT R37, R37, R36, RZ, 0x3c, !PT ;  /* 0x0000002425257212 */ /* 0x000fe400078e3cff */
[----:B------:R-:W-:Y:S02]  /*4f90*/  LOP3.LUT R33, R33, R32, RZ, 0x3c, !PT ;  /* 0x0000002021217212 */ /* 0x000fe400078e3cff */
[----:B------:R-:W-:Y:S01]  /*4fa0*/  LOP3.LUT R2, R3, R2, RZ, 0x3c, !PT ;  /* 0x0000000203027212 */ /* 0x000fe200078e3cff */
[----:B------:R-:W0:Y:S01]  /*4fb0*/  LDC R0, c[0x0][0x360] ;  /* 0x0000d800ff007b82 */ /* 0x000e220000000800 */
[----:B------:R-:W-:-:S02]  /*4fc0*/  LOP3.LUT R36, R37, R36, RZ, 0x3c, !PT ;  /* 0x0000002425247212 */ /* 0x000fc400078e3cff */
[----:B------:R-:W-:Y:S02]  /*4fd0*/  LOP3.LUT R32, R33, R32, RZ, 0x3c, !PT ;  /* 0x0000002021207212 */ /* 0x000fe400078e3cff */
[----:B------:R-:W-:Y:S02]  /*4fe0*/  LOP3.LUT R3, R3, R2, RZ, 0x3c, !PT ;  /* 0x0000000203037212 */ /* 0x000fe400078e3cff */
[----:B------:R-:W-:Y:S01]  /*4ff0*/  LOP3.LUT R37, R37, R36, RZ, 0x3c, !PT ;  /* 0x0000002425257212 */ /* 0x000fe200078e3cff */
[----:B------:R-:W1:Y:S01]  /*5000*/  LDC.64 R6, c[0x0][0x388] ;  /* 0x0000e200ff067b82 */ /* 0x000e620000000a00 */
[----:B------:R-:W-:Y:S01]  /*5010*/  LOP3.LUT R33, R33, R32, RZ, 0x3c, !PT ;  /* 0x0000002021217212 */ /* 0x000fe200078e3cff */
[----:B0-----:R-:W-:-:S04]  /*5020*/  IMAD R0, R0, UR4, R9 ;  /* 0x0000000400007c24 */ /* 0x001fc8000f8e0209 */
[----:B------:R-:W-:-:S04]  /*5030*/  IMAD.SHL.U32 R9, R0, 0x4, RZ ;  /* 0x0000000400097824 */ /* 0x000fc800078e00ff */
[----:B-1----:R-:W-:-:S05]  /*5040*/  IMAD.WIDE R6, R9, 0x8, R6 ;  /* 0x0000000809067825 */ /* 0x002fca00078e0206 */
[----:B------:R-:W-:Y:S04]  /*5050*/  STG.E.64 desc[UR8][R6.64], R2 ;  /* 0x0000000206007986 */ /* 0x000fe8000c101b08 */
[----:B------:R-:W-:Y:S04]  /*5060*/  STG.E.64 desc[UR8][R6.64+0x8], R36 ;  /* 0x0000082406007986 */ /* 0x000fe8000c101b08 */
[----:B------:R-:W-:Y:S04]  /*5070*/  STG.E.64 desc[UR8][R6.64+0x10], R32 ;  /* 0x0000102006007986 */ /* 0x000fe8000c101b08 */
[----:B------:R-:W-:Y:S01]  /*5080*/  STG.E.64 desc[UR8][R6.64+0x18], R4 ;  /* 0x0000180406007986 */ /* 0x000fe2000c101b08 */
[----:B------:R-:W-:Y:S05]  /*5090*/  EXIT ;  /* 0x000000000000794d */ /* 0x000fea0003800000 */
.L_x_566:
        /* <DEDUP_REMOVED lines=14> */
.L_x_584:


//--------------------- .text.test_mod_mult       --------------------------
	.section	.text.test_mod_mult,"ax",@progbits
	.align	128
        .global         test_mod_mult
        .type           test_mod_mult,@function
        .size           test_mod_mult,(.L_x_585 - test_mod_mult)
        .other          test_mod_mult,@"STO_CUDA_ENTRY STV_DEFAULT"
test_mod_mult:
.text.test_mod_mult:
[----:B------:R-:W-:Y:S01]  /*0000*/  LDC R1, c[0x0][0x37c] ;  /* 0x0000df00ff017b82 */ /* 0x000fe20000000800 */
[----:B------:R-:W0:Y:S07]  /*0010*/  S2R R7, SR_TID.X ;  /* 0x0000000000077919 */ /* 0x000e2e0000002100 */
[----:B------:R-:W0:Y:S01]  /*0020*/  S2UR UR4, SR_CTAID.X ;  /* 0x00000000000479c3 */ /* 0x000e220000002500 */
[----:B------:R-:W1:Y:S07]  /*0030*/  LDCU.64 UR6, c[0x0][0x358] ;  /* 0x00006b00ff0677ac */ /* 0x000e6e0008000a00 */
[----:B------:R-:W0:Y:S08]  /*0040*/  LDC R0, c[0x0][0x360] ;  /* 0x0000d800ff007b82 */ /* 0x000e300000000800 */
[----:B------:R-:W2:Y:S08]  /*0050*/  LDC.64 R2, c[0x0][0x380] ;  /* 0x0000e000ff027b82 */ /* 0x000eb00000000a00 */
[----:B------:R-:W3:Y:S01]  /*0060*/  LDC.64 R4, c[0x0][0x388] ;  /* 0x0000e200ff047b82 */ /* 0x000ee20000000a00 */
[----:B0-----:R-:W-:-:S04]  /*0070*/  IMAD R0, R0, UR4, R7 ;  /* 0x0000000400007c24 */ /* 0x001fc8000f8e0207 */
[----:B------:R-:W-:-:S04]  /*0080*/  IMAD.SHL.U32 R0, R0, 0x4, RZ ;  /* 0x0000000400007824 */ /* 0x000fc800078e00ff */
[----:B--2---:R-:W-:-:S05]  /*0090*/  IMAD.WIDE R2, R0, 0x8, R2 ;  /* 0x0000000800027825 */ /* 0x004fca00078e0202 */
[----:B-1----:R-:W2:Y:S01]  /*00a0*/  LDG.E.64 R28, desc[UR6][R2.64] ;  /* 0x00000006021c7981 */ /* 0x002ea2000c1e1b00 */
[----:B---3--:R-:W-:-:S03]  /*00b0*/  IMAD.WIDE R4, R0, 0x8, R4 ;  /* 0x0000000800047825 */ /* 0x008fc600078e0204 */
[----:B------:R-:W3:Y:S04]  /*00c0*/  LDG.E.64 R14, desc[UR6][R2.64+0x8] ;  /* 0x00000806020e7981 */ /* 0x000ee8000c1e1b00 */
[----:B------:R-:W2:Y:S04]  /*00d0*/  LDG.E.64 R30, desc[UR6][R4.64] ;  /* 0x00000006041e7981 */ /* 0x000ea8000c1e1b00 */
[----:B------:R-:W4:Y:S04]  /*00e0*/  LDG.E.64 R16, desc[UR6][R4.64+0x8] ;  /* 0x0000080604107981 */ /* 0x000f28000c1e1b00 */
[----:B------:R-:W5:Y:S04]  /*00f0*/  LDG.E.64 R26, desc[UR6][R4.64+0x10] ;  /* 0x00001006041a7981 */ /* 0x000f68000c1e1b00 */
[----:B------:R0:W3:Y:S04]  /*0100*/  LDG.E.64 R22, desc[UR6][R4.64+0x18] ;  /* 0x0000180604167981 */ /* 0x0000e8000c1e1b00 */
[----:B------:R-:W3:Y:S04]  /*0110*/  LDG.E.64 R24, desc[UR6][R2.64+0x10] ;  /* 0x0000100602187981 */ /* 0x000ee8000c1e1b00 */
[----:B------:R1:W3:Y:S01]  /*0120*/  LDG.E.64 R20, desc[UR6][R2.64+0x18] ;  /* 0x0000180602147981 */ /* 0x0002e2000c1e1b00 */
[----:B--2---:R-:W-:-:S04]  /*0130*/  IMAD.WIDE.U32 R6, R29, R30, RZ ;  /* 0x0000001e1d067225 */ /* 0x004fc800078e00ff */
[----:B------:R-:W-:-:S04]  /*0140*/  IMAD.WIDE.U32 R8, P0, R28, R31, R6 ;  /* 0x0000001f1c087225 */ /* 0x000fc80007800006 */
[----:B------:R-:W-:-:S04]  /*0150*/  IMAD.WIDE.U32 R6, R28, R30, RZ ;  /* 0x0000001e1c067225 */ /* 0x000fc800078e00ff */
[----:B------:R-:W-:Y:S01]  /*0160*/  IMAD.X R11, RZ, RZ, RZ, P0 ;  /* 0x000000ffff0b7224 */ /* 0x000fe200000e06ff */
[----:B------:R-:W-:Y:S01]  /*0170*/  IADD3 RZ, P0, PT, R7, R8, RZ ;  /* 0x0000000807ff7210 */ /* 0x000fe20007f1e0ff */
[----:B------:R-:W-:Y:S02]  /*0180*/  IMAD.MOV.U32 R10, RZ, RZ, R9 ;  /* 0x000000ffff0a7224 */ /* 0x000fe400078e0009 */
[----:B----4-:R-:W-:Y:S02]  /*0190*/  IMAD R19, R17, R28, RZ ;  /* 0x0000001c11137224 */ /* 0x010fe400078e02ff */
[----:B------:R-:W-:-:S04]  /*01a0*/  IMAD.WIDE.U32 R12, R29, R16, RZ ;  /* 0x000000101d0c7225 */ /* 0x000fc800078e00ff */
[----:B------:R-:W-:-:S04]  /*01b0*/  IMAD.WIDE.U32 R6, R16, R28, RZ ;  /* 0x0000001c10067225 */ /* 0x000fc800078e00ff */
[----:B0-----:R-:W-:-:S04]  /*01c0*/  IMAD.WIDE.U32.X R4, R29, R31, R10, P0 ;  /* 0x0000001f1d047225 */ /* 0x001fc800000e040a */
[----:B------:R-:W-:Y:S01]  /*01d0*/  IMAD R11, R29, R16, R19 ;  /* 0x000000101d0b7224 */ /* 0x000fe200078e0213 */
[----:B-1----:R-:W-:Y:S01]  /*01e0*/  IADD3 R2, P1, PT, R4, R6, RZ ;  /* 0x0000000604027210 */ /* 0x002fe20007f3e0ff */
        /* <DEDUP_REMOVED lines=8> */
[-C--:B-----5:R-:W-:Y:S01]  /*0270*/  IMAD R13, R27, R28.reuse, RZ ;  /* 0x0000001c1b0d7224 */ /* 0x0a0fe200078e02ff */
[----:B------:R-:W-:Y:S01]  /*0280*/  ISETP.GE.U32.AND.EX P0, PT, R3, R11, PT, P0 ;  /* 0x0000000b0300720c */ /* 0x000fe20003f06100 */
[----:B------:R-:W-:-:S04]  /*0290*/  IMAD.WIDE.U32 R8, R26, R28, RZ ;  /* 0x0000001c1a087225 */ /* 0x000fc800078e00ff */
[----:B------:R-:W-:-:S04]  /*02a0*/  IMAD.WIDE.U32 R10, R29, R26, RZ ;  /* 0x0000001a1d0a7225 */ /* 0x000fc800078e00ff */
[----:B------:R-:W-:Y:S01]  /*02b0*/  IMAD.WIDE.U32.X R4, R29, R17, R6, P1 ;  /* 0x000000111d047225 */ /* 0x000fe200008e0406 */
[----:B------:R-:W-:-:S03]  /*02c0*/  SEL R7, RZ, 0x1, P0 ;  /* 0x00000001ff077807 */ /* 0x000fc60000000000 */
[----:B------:R-:W-:Y:S01]  /*02d0*/  IMAD R13, R29, R26, R13 ;  /* 0x0000001a1d0d7224 */ /* 0x000fe200078e020d */
[----:B------:R-:W-:Y:S01]  /*02e0*/  IADD3 R4, P2, P3, R8, R4, R7 ;  /* 0x0000000408047210 */ /* 0x000fe20007b5e007 */
[----:B------:R-:W-:-:S04]  /*02f0*/  IMAD.WIDE.U32 R10, P1, R28, R27, R10 ;  /* 0x0000001b1c0a7225 */ /* 0x000fc8000782000a */
[----:B------:R-:W-:Y:S02]  /*0300*/  IMAD.IADD R19, R9, 0x1, R13 ;  /* 0x0000000109137824 */ /* 0x000fe400078e020d */
[----:B------:R-:W-:Y:S01]  /*0310*/  IMAD.WIDE.U32 R6, R28, R26, RZ ;  /* 0x0000001a1c067225 */ /* 0x000fe200078e00ff */
[----:B------:R-:W-:Y:S02]  /*0320*/  ISETP.GE.U32.AND P0, PT, R4, R8, PT ;  /* 0x000000080400720c */ /* 0x000fe40003f06070 */
[----:B------:R-:W-:Y:S01]  /*0330*/  IADD3.X R5, PT, PT, R19, R5, RZ, P2, P3 ;  /* 0x0000000513057210 */ /* 0x000fe200017e64ff */
[----:B------:R-:W-:Y:S01]  /*0340*/  IMAD.X R13, RZ, RZ, RZ, P1 ;  /* 0x000000ffff0d7224 */ /* 0x000fe200008e06ff */
[----:B------:R-:W-:Y:S01]  /*0350*/  IADD3 RZ, P1, PT, R7, R10, RZ ;  /* 0x0000000a07ff7210 */ /* 0x000fe20007f3e0ff */
[----:B---3--:R-:W-:Y:S01]  /*0360*/  IMAD.WIDE.U32 R8, R29, R22, RZ ;  /* 0x000000161d087225 */ /* 0x008fe200078e00ff */
[----:B------:R-:W-:-:S03]  /*0370*/  ISETP.GE.U32.AND.EX P0, PT, R5, R19, PT, P0 ;  /* 0x000000130500720c */ /* 0x000fc60003f06100 */
[----:B------:R-:W-:Y:S02]  /*0380*/  IMAD.MOV.U32 R12, RZ, RZ, R11 ;  /* 0x000000ffff0c7224 */ /* 0x000fe400078e000b */
[----:B------:R-:W-:Y:S01]  /*0390*/  IMAD R33, R23, R28, RZ ;  /* 0x0000001c17217224 */ /* 0x000fe200078e02ff */
[----:B------:R-:W-:Y:S01]  /*03a0*/  SEL R35, RZ, 0x1, P0 ;  /* 0x00000001ff237807 */ /* 0x000fe20000000000 */
[----:B------:R-:W-:-:S04]  /*03b0*/  IMAD.WIDE.U32 R18, P2, R28, R23, R8 ;  /* 0x000000171c127225 */ /* 0x000fc80007840008 */
[----:B------:R-:W-:-:S04]  /*03c0*/  IMAD.WIDE.U32 R6, R22, R28, RZ ;  /* 0x0000001c16067225 */ /* 0x000fc800078e00ff */
[----:B------:R-:W-:-:S04]  /*03d0*/  IMAD.WIDE.U32.X R12, R29, R27, R12, P1 ;  /* 0x0000001b1d0c7225 */ /* 0x000fc800008e040c */
[----:B------:R-:W-:-:S04]  /*03e0*/  IMAD.WIDE.U32 R8, R28, R22, RZ ;  /* 0x000000161c087225 */ /* 0x000fc800078e00ff */
[----:B------:R-:W-:Y:S02]  /*03f0*/  IMAD R37, R29, R22, R33 ;  /* 0x000000161d257224 */ /* 0x000fe400078e0221 */
[----:B------:R-:W-:Y:S01]  /*0400*/  IMAD.X R11, RZ, RZ, RZ, P2 ;  /* 0x000000ffff0b7224 */ /* 0x000fe200010e06ff */
[----:B------:R-:W-:Y:S01]  /*0410*/  IADD3 R12, P1, P2, R6, R12, R35 ;  /* 0x0000000c060c7210 */ /* 0x000fe20007a3e023 */
[----:B------:R-:W-:Y:S01]  /*0420*/  IMAD.WIDE.U32 R32, R15, R30, RZ ;  /* 0x0000001e0f207225 */ /* 0x000fe200078e00ff */
[----:B------:R-:W-:-:S03]  /*0430*/  IADD3 RZ, P3, PT, R9, R18, RZ ;  /* 0x0000001209ff7210 */ /* 0x000fc60007f7e0ff */
[-C--:B------:R-:W-:Y:S02]  /*0440*/  IMAD R35, R31, R14.reuse, RZ ;  /* 0x0000000e1f237224 */ /* 0x080fe400078e02ff */
[----:B------:R-:W-:Y:S02]  /*0450*/  IMAD.IADD R7, R7, 0x1, R37 ;  /* 0x0000000107077824 */ /* 0x000fe400078e0225 */
[----:B------:R-:W-:-:S04]  /*0460*/  IMAD.WIDE.U32 R8, R30, R14, R2 ;  /* 0x0000000e1e087225 */ /* 0x000fc800078e0002 */
[----:B------:R-:W-:Y:S02]  /*0470*/  IMAD.MOV.U32 R10, RZ, RZ, R19 ;  /* 0x000000ffff0a7224 */ /* 0x000fe400078e0013 */
[----:B------:R-:W-:Y:S01]  /*0480*/  IMAD R37, R30, R15, R35 ;  /* 0x0000000f1e257224 */ /* 0x000fe200078e0223 */
[----:B------:R-:W-:Y:S01]  /*0490*/  IADD3.X R13, PT, PT, R7, R13, RZ, P1, P2 ;  /* 0x0000000d070d7210 */ /* 0x000fe20000fe44ff */
[----:B------:R-:W-:Y:S01]  /*04a0*/  IMAD.WIDE.U32 R18, P4, R31, R14, R32 ;  /* 0x0000000e1f127225 */ /* 0x000fe20007880020 */
[----:B------:R-:W-:-:S03]  /*04b0*/  ISETP.GE.U32.AND P1, PT, R8, R2, PT ;  /* 0x000000020800720c */ /* 0x000fc60003f26070 */
[----:B------:R-:W-:-:S04]  /*04c0*/  IMAD.WIDE.U32 R34, R14, R30, RZ ;  /* 0x0000001e0e227225 */ /* 0x000fc800078e00ff */
[----:B------:R-:W-:Y:S01]  /*04d0*/  IMAD.IADD R2, R9, 0x1, R37 ;  /* 0x0000000109027824 */ /* 0x000fe200078e0225 */
[----:B------:R-:W-:Y:S01]  /*04e0*/  IADD3 RZ, P2, PT, R35, R18, RZ ;  /* 0x0000001223ff7210 */ /* 0x000fe20007f5e0ff */
[----:B------:R-:W-:Y:S02]  /*04f0*/  IMAD.X R33, RZ, RZ, RZ, P4 ;  /* 0x000000ffff217224 */ /* 0x000fe400020e06ff */
[----:B------:R-:W-:Y:S01]  /*0500*/  IMAD.MOV.U32 R32, RZ, RZ, R19 ;  /* 0x000000ffff207224 */ /* 0x000fe200078e0013 */
[----:B------:R-:W-:Y:S01]  /*0510*/  ISETP.GE.U32.AND.EX P1, PT, R2, R3, PT, P1 ;  /* 0x000000030200720c */ /* 0x000fe20003f26110 */
[----:B------:R-:W-:Y:S02]  /*0520*/  IMAD R37, R17, R14, RZ ;  /* 0x0000000e11257224 */ /* 0x000fe400078e02ff */
[----:B------:R-:W-:Y:S01]  /*0530*/  IMAD.WIDE.U32.X R18, R31, R15, R32, P2 ;  /* 0x0000000f1f127225 */ /* 0x000fe200010e0420 */
[----:B------:R-:W-:-:S03]  /*0540*/  SEL R3, RZ, 0x1, P1 ;  /* 0x00000001ff037807 */ /* 0x000fc60000800000 */
[----:B------:R-:W-:-:S04]  /*0550*/  IMAD.WIDE.U32 R34, R15, R16, RZ ;  /* 0x000000100f227225 */ /* 0x000fc800078e00ff */
[----:B------:R-:W-:Y:S01]  /*0560*/  IMAD.WIDE.U32 R32, R14, R16, R4 ;  /* 0x000000100e207225 */ /* 0x000fe200078e0004 */
[----:B------:R-:W-:-:S03]  /*0570*/  ISETP.GE.U32.AND P0, PT, R12, R6, PT ;  /* 0x000000060c00720c */ /* 0x000fc60003f06070 */
[----:B------:R-:W-:Y:S01]  /*0580*/  IMAD R39, R15, R16, R37 ;  /* 0x000000100f277224 */ /* 0x000fe200078e0225 */
[----:B------:R-:W-:Y:S01]  /*0590*/  IADD3 R6, P4, P5, R32, R18, R3 ;  /* 0x0000001220067210 */ /* 0x000fe20007d9e003 */
[----:B------:R-:W-:-:S04]  /*05a0*/  IMAD.WIDE.U32 R34, P1, R14, R17, R34 ;  /* 0x000000110e227225 */ /* 0x000fc80007820022 */
[----:B------:R-:W-:Y:S02]  /*05b0*/  IMAD.IADD R3, R33, 0x1, R39 ;  /* 0x0000000121037824 */ /* 0x000fe400078e0227 */
[----:B------:R-:W-:Y:S01]  /*05c0*/  IMAD.WIDE.U32 R36, R14, R16, RZ ;  /* 0x000000100e247225 */ /* 0x000fe200078e00ff */
[----:B------:R-:W-:Y:S02]  /*05d0*/  ISETP.GE.U32.AND.EX P0, PT, R13, R7, PT, P0 ;  /* 0x000000070d00720c */ /* 0x000fe40003f06100 */
[----:B------:R-:W-:Y:S01]  /*05e0*/  ISETP.GE.U32.AND P2, PT, R32, R4, PT ;  /* 0x000000042000720c */ /* 0x000fe20003f46070 */
[----:B------:R-:W-:Y:S01]  /*05f0*/  IMAD.X R33, RZ, RZ, RZ, P1 ;  /* 0x000000ffff217224 */ /* 0x000fe200008e06ff */
[----:B------:R-:W-:Y:S02]  /*0600*/  ISETP.GE.U32.AND P1, PT, R6, R32, PT ;  /* 0x000000200600720c */ /* 0x000fe40003f26070 */
[----:B------:R-:W-:Y:S01]  /*0610*/  IADD3.X R7, PT, PT, R3, R19, RZ, P4, P5 ;  /* 0x0000001303077210 */ /* 0x000fe200027ea4ff */
[----:B------:R-:W-:Y:S01]  /*0620*/  IMAD.MOV.U32 R32, RZ, RZ, R35 ;  /* 0x000000ffff207224 */ /* 0x000fe200078e0023 */
[----:B------:R-:W-:-:S02]  /*0630*/  IADD3 RZ, P4, PT, R37, R34, RZ ;  /* 0x0000002225ff7210 */ /* 0x000fc40007f9e0ff */
[----:B------:R-:W-:Y:S02]  /*0640*/  ISETP.GE.U32.AND.EX P2, PT, R3, R5, PT, P2 ;  /* 0x000000050300720c */ /* 0x000fe40003f46120 */
[----:B------:R-:W-:Y:S01]  /*0650*/  ISETP.GE.U32.AND.EX P1, PT, R7, R3, PT, P1 ;  /* 0x000000030700720c */ /* 0x000fe20003f26110 */
[----:B------:R-:W-:Y:S01]  /*0660*/  IMAD.WIDE.U32.X R18, R15, R17, R32, P4 ;  /* 0x000000110f127225 */ /* 0x000fe200020e0420 */
[----:B------:R-:W-:Y:S02]  /*0670*/  SEL R3, RZ, 0x1, P2 ;  /* 0x00000001ff037807 */ /* 0x000fe40001000000 */
[----:B------:R-:W-:Y:S01]  /*0680*/  SEL R5, RZ, 0x1, P1 ;  /* 0x00000001ff057807 */ /* 0x000fe20000800000 */
[----:B------:R-:W-:Y:S01]  /*0690*/  IMAD.WIDE.U32.X R10, R29, R23, R10, P3 ;  /* 0x000000171d0a7225 */ /* 0x000fe200018e040a */
[----:B------:R-:W-:Y:S02]  /*06a0*/  SEL R33, RZ, 0x1, P0 ;  /* 0x00000001ff217807 */ /* 0x000fe40000000000 */
[----:B------:R-:W-:Y:S01]  /*06b0*/  IADD3 R5, P1, P2, R5, R18, R3 ;  /* 0x0000001205057210 */ /* 0x000fe20007a3e003 */
[----:B------:R-:W-:Y:S01]  /*06c0*/  IMAD R3, R27, R14, RZ ;  /* 0x0000000e1b037224 */ /* 0x000fe200078e02ff */
[----:B------:R-:W-:Y:S01]  /*06d0*/  IADD3 R10, P0, PT, R33, R10, RZ ;  /* 0x0000000a210a7210 */ /* 0x000fe20007f1e0ff */
[----:B------:R-:W-:-:S04]  /*06e0*/  IMAD.WIDE.U32 R32, R15, R26, RZ ;  /* 0x0000001a0f207225 */ /* 0x000fc800078e00ff */
[----:B------:R-:W-:Y:S01]  /*06f0*/  IMAD.WIDE.U32 R34, R14, R26, R12 ;  /* 0x0000001a0e227225 */ /* 0x000fe200078e000c */
[----:B------:R-:W-:-:S03]  /*0700*/  IADD3.X R18, PT, PT, RZ, R19, RZ, P1, P2 ;  /* 0x00000013ff127210 */ /* 0x000fc60000fe44ff */
[----:B------:R-:W-:Y:S01]  /*0710*/  IMAD R3, R15, R26, R3 ;  /* 0x0000001a0f037224 */ /* 0x000fe200078e0203 */
[----:B------:R-:W-:Y:S01]  /*0720*/  IADD3 R4, P3, PT, R5, R34, RZ ;  /* 0x0000002205047210 */ /* 0x000fe20007f7e0ff */
[----:B------:R-:W-:Y:S02]  /*0730*/  IMAD.X R11, RZ, RZ, R11, P0 ;  /* 0x000000ffff0b7224 */ /* 0x000fe400000e060b */
[----:B------:R-:W-:-:S04]  /*0740*/  IMAD.WIDE.U32 R32, P0, R14, R27, R32 ;  /* 0x0000001b0e207225 */ /* 0x000fc80007800020 */
[----:B------:R-:W-:Y:S02]  /*0750*/  IMAD.IADD R3, R35, 0x1, R3 ;  /* 0x0000000123037824 */ /* 0x000fe400078e0203 */
[----:B------:R-:W-:Y:S01]  /*0760*/  IMAD.WIDE.U32 R38, R14, R26, RZ ;  /* 0x0000001a0e267225 */ /* 0x000fe200078e00ff */
[----:B------:R-:W-:-:S03]  /*0770*/  ISETP.GE.U32.AND P1, PT, R4, R34, PT ;  /* 0x000000220400720c */ /* 0x000fc60003f26070 */
[----:B------:R-:W-:Y:S01]  /*0780*/  IMAD.WIDE.U32 R36, R15, R22, RZ ;  /* 0x000000160f247225 */ /* 0x000fe200078e00ff */
[----:B------:R-:W-:-:S03]  /*0790*/  IADD3 RZ, P2, PT, R39, R32, RZ ;  /* 0x0000002027ff7210 */ /* 0x000fc60007f5e0ff */
[----:B------:R-:W-:Y:S01]  /*07a0*/  IMAD.X R19, RZ, RZ, RZ, P0 ;  /* 0x000000ffff137224 */ /* 0x000fe200000e06ff */
[----:B------:R-:W-:Y:S01]  /*07b0*/  ISETP.GE.U32.AND P0, PT, R34, R12, PT ;  /* 0x0000000c2200720c */ /* 0x000fe20003f06070 */
[C---:B------:R-:W-:Y:S02]  /*07c0*/  IMAD.X R5, R3.reuse, 0x1, R18, P3 ;  /* 0x0000000103057824 */ /* 0x040fe400018e0612 */
[----:B------:R-:W-:Y:S01]  /*07d0*/  IMAD.MOV.U32 R18, RZ, RZ, R33 ;  /* 0x000000ffff127224 */ /* 0x000fe200078e0021 */
[----:B------:R-:W-:Y:S01]  /*07e0*/  ISETP.GE.U32.AND.EX P0, PT, R3, R13, PT, P0 ;  /* 0x0000000d0300720c */ /* 0x000fe20003f06100 */
[----:B------:R-:W-:Y:S01]  /*07f0*/  IMAD.WIDE.U32 R34, P3, R14, R23, R36 ;  /* 0x000000170e227225 */ /* 0x000fe20007860024 */
[----:B------:R-:W-:-:S03]  /*0800*/  ISETP.GE.U32.AND.EX P1, PT, R5, R3, PT, P1 ;  /* 0x000000030500720c */ /* 0x000fc60003f26110 */
[----:B------:R-:W-:Y:S01]  /*0810*/  IMAD.WIDE.U32 R36, R14, R22, RZ ;  /* 0x000000160e247225 */ /* 0x000fe200078e00ff */
[----:B------:R-:W-:Y:S02]  /*0820*/  SEL R36, RZ, 0x1, P0 ;  /* 0x00000001ff247807 */ /* 0x000fe40000000000 */
[----:B------:R-:W-:Y:S01]  /*0830*/  SEL R3, RZ, 0x1, P1 ;  /* 0x00000001ff037807 */ /* 0x000fe20000800000 */
[----:B------:R-:W-:Y:S01]  /*0840*/  IMAD.WIDE.U32.X R12, R15, R27, R18, P2 ;  /* 0x0000001b0f0c7225 */ /* 0x000fe200010e0412 */
[----:B------:R-:W-:-:S03]  /*0850*/  IADD3 RZ, P4, PT, R37, R34, RZ ;  /* 0x0000002225ff7210 */ /* 0x000fc60007f9e0ff */
[----:B------:R-:W-:Y:S02]  /*0860*/  IMAD R39, R23, R14, RZ ;  /* 0x0000000e17277224 */ /* 0x000fe400078e02ff */
[----:B------:R-:W-:-:S04]  /*0870*/  IMAD.WIDE.U32 R18, R14, R22, R10 ;  /* 0x000000160e127225 */ /* 0x000fc800078e000a */
[----:B------:R-:W-:Y:S01]  /*0880*/  IMAD.X R33, RZ, RZ, RZ, P3 ;  /* 0x000000ffff217224 */ /* 0x000fe200018e06ff */
[----:B------:R-:W-:Y:S01]  /*0890*/  IADD3 R37, P1, P3, R3, R12, R36 ;  /* 0x0000000c03257210 */ /* 0x000fe20007b3e024 */
[----:B------:R-:W-:Y:S01]  /*08a0*/  IMAD R39, R15, R22, R39 ;  /* 0x000000160f277224 */ /* 0x000fe200078e0227 */
[----:B------:R-:W-:Y:S02]  /*08b0*/  ISETP.GE.U32.AND P0, PT, R18, R10, PT ;  /* 0x0000000a1200720c */ /* 0x000fe40003f06070 */
[----:B------:R-:W-:Y:S01]  /*08c0*/  IADD3 R12, P2, PT, R37, R18, RZ ;  /* 0x00000012250c7210 */ /* 0x000fe20007f5e0ff */
[----:B------:R-:W-:Y:S01]  /*08d0*/  IMAD.IADD R3, R19, 0x1, R39 ;  /* 0x0000000113037824 */ /* 0x000fe200078e0227 */
[----:B------:R-:W-:Y:S01]  /*08e0*/  IADD3.X R10, PT, PT, RZ, R13, RZ, P1, P3 ;  /* 0x0000000dff0a7210 */ /* 0x000fe20000fe64ff */
[----:B------:R-:W-:Y:S02]  /*08f0*/  IMAD.MOV.U32 R32, RZ, RZ, R35 ;  /* 0x000000ffff207224 */ /* 0x000fe400078e0023 */
[----:B------:R-:W-:Y:S01]  /*0900*/  IMAD.WIDE.U32 R34, R25, R30, RZ ;  /* 0x0000001e19227225 */ /* 0x000fe200078e00ff */
[----:B------:R-:W-:-:S03]  /*0910*/  ISETP.GE.U32.AND.EX P0, PT, R3, R11, PT, P0 ;  /* 0x0000000b0300720c */ /* 0x000fc60003f06100 */
[----:B------:R-:W-:Y:S01]  /*0920*/  IMAD R19, R31, R24, RZ ;  /* 0x000000181f137224 */ /* 0x000fe200078e02ff */
[----:B------:R-:W-:Y:S01]  /*0930*/  ISETP.GE.U32.AND P1, PT, R12, R18, PT ;  /* 0x000000120c00720c */ /* 0x000fe20003f26070 */
[----:B------:R-:W-:Y:S02]  /*0940*/  IMAD.X R13, R3, 0x1, R10, P2 ;  /* 0x00000001030d7824 */ /* 0x000fe400010e060a */
[----:B------:R-:W-:-:S04]  /*0950*/  IMAD.WIDE.U32 R10, R30, R24, R6 ;  /* 0x000000181e0a7225 */ /* 0x000fc800078e0006 */
[----:B------:R-:W-:Y:S01]  /*0960*/  IMAD R37, R30, R25, R19 ;  /* 0x000000191e257224 */ /* 0x000fe200078e0213 */
[----:B------:R-:W-:Y:S01]  /*0970*/  ISETP.GE.U32.AND.EX P1, PT, R13, R3, PT, P1 ;  /* 0x000000030d00720c */ /* 0x000fe20003f26110 */
[----:B------:R-:W-:Y:S01]  /*0980*/  IMAD.WIDE.U32 R34, P3, R31, R24, R34 ;  /* 0x000000181f227225 */ /* 0x000fe20007860022 */
[----:B------:R-:W-:-:S03]  /*0990*/  ISETP.GE.U32.AND P2, PT, R10, R6, PT ;  /* 0x000000060a00720c */ /* 0x000fc60003f46070 */
[----:B------:R-:W-:-:S04]  /*09a0*/  IMAD.WIDE.U32 R18, R24, R30, RZ ;  /* 0x0000001e18127225 */ /* 0x000fc800078e00ff */
[----:B------:R-:W-:Y:S02]  /*09b0*/  IMAD.IADD R3, R11, 0x1, R37 ;  /* 0x000000010b037824 */ /* 0x000fe400078e0225 */
[----:B------:R-:W-:-:S04]  /*09c0*/  IMAD.WIDE.U32.X R14, R15, R23, R32, P4 ;  /* 0x000000170f0e7225 */ /* 0x000fc800020e0420 */
[----:B------:R-:W-:Y:S01]  /*09d0*/  IMAD.X R33, RZ, RZ, RZ, P3 ;  /* 0x000000ffff217224 */ /* 0x000fe200018e06ff */
[----:B------:R-:W-:Y:S01]  /*09e0*/  IADD3 RZ, P3, PT, R19, R34, RZ ;  /* 0x0000002213ff7210 */ /* 0x000fe20007f7e0ff */
[----:B------:R-:W-:Y:S01]  /*09f0*/  IMAD R37, R17, R24, RZ ;  /* 0x0000001811257224 */ /* 0x000fe200078e02ff */
[----:B------:R-:W-:Y:S01]  /*0a00*/  ISETP.GE.U32.AND.EX P2, PT, R3, R7, PT, P2 ;  /* 0x000000070300720c */ /* 0x000fe20003f46120 */
[----:B------:R-:W-:Y:S02]  /*0a10*/  IMAD.MOV.U32 R32, RZ, RZ, R35 ;  /* 0x000000ffff207224 */ /* 0x000fe400078e0023 */
[----:B------:R-:W-:Y:S01]  /*0a20*/  IMAD.WIDE.U32 R18, R25, R16, RZ ;  /* 0x0000001019127225 */ /* 0x000fe200078e00ff */
[----:B------:R-:W-:-:S03]  /*0a30*/  SEL R39, RZ, 0x1, P2 ;  /* 0x00000001ff277807 */ /* 0x000fc60001000000 */
[CC--:B------:R-:W-:Y:S02]  /*0a40*/  IMAD R37, R16.reuse, R25.reuse, R37 ;  /* 0x0000001910257224 */ /* 0x0c0fe400078e0225 */
[----:B------:R-:W-:Y:S01]  /*0a50*/  IMAD.WIDE.U32.X R6, R31, R25, R32, P3 ;  /* 0x000000191f067225 */ /* 0x000fe200018e0420 */
[----:B------:R-:W-:Y:S02]  /*0a60*/  SEL R32, RZ, 0x1, P0 ;  /* 0x00000001ff207807 */ /* 0x000fe40000000000 */
[----:B------:R-:W-:Y:S01]  /*0a70*/  SEL R33, RZ, 0x1, P1 ;  /* 0x00000001ff217807 */ /* 0x000fe20000800000 */
[----:B------:R-:W-:-:S03]  /*0a80*/  IMAD.WIDE.U32 R34, R16, R24, R4 ;  /* 0x0000001810227225 */ /* 0x000fc600078e0004 */
[----:B------:R-:W-:Y:S01]  /*0a90*/  IADD3 R14, P2, P4, R33, R14, R32 ;  /* 0x0000000e210e7210 */ /* 0x000fe20007c5e020 */
[----:B------:R-:W-:Y:S01]  /*0aa0*/  IMAD.WIDE.U32 R18, P0, R17, R24, R18 ;  /* 0x0000001811127225 */ /* 0x000fe20007800012 */
[----:B------:R-:W-:-:S03]  /*0ab0*/  IADD3 R6, P3, P5, R34, R6, R39 ;  /* 0x0000000622067210 */ /* 0x000fc60007d7e027 */
[----:B------:R-:W-:Y:S02]  /*0ac0*/  IMAD.IADD R37, R35, 0x1, R37 ;  /* 0x0000000123257824 */ /* 0x000fe400078e0225 */
[----:B------:R-:W-:Y:S01]  /*0ad0*/  IMAD.WIDE.U32 R32, R24, R16, RZ ;  /* 0x0000001018207225 */ /* 0x000fe200078e00ff */
[----:B------:R-:W-:Y:S02]  /*0ae0*/  ISETP.GE.U32.AND P1, PT, R34, R4, PT ;  /* 0x000000042200720c */ /* 0x000fe40003f26070 */
[----:B------:R-:W-:Y:S01]  /*0af0*/  IADD3.X R7, PT, PT, R37, R7, RZ, P3, P5 ;  /* 0x0000000725077210 */ /* 0x000fe20001fea4ff */
[----:B------:R-:W-:Y:S01]  /*0b00*/  IMAD.X R35, RZ, RZ, RZ, P0 ;  /* 0x000000ffff237224 */ /* 0x000fe200000e06ff */
[----:B------:R-:W-:Y:S01]  /*0b10*/  ISETP.GE.U32.AND P0, PT, R6, R34, PT ;  /* 0x000000220600720c */ /* 0x000fe20003f06070 */
[----:B------:R-:W-:Y:S01]  /*0b20*/  IMAD.MOV.U32 R34, RZ, RZ, R19 ;  /* 0x000000ffff227224 */ /* 0x000fe200078e0013 */
[----:B------:R-:W-:Y:S02]  /*0b30*/  IADD3 RZ, P3, PT, R33, R18, RZ ;  /* 0x0000001221ff7210 */ /* 0x000fe40007f7e0ff */
[----:B------:R-:W-:-:S02]  /*0b40*/  ISETP.GE.U32.AND.EX P1, PT, R37, R5, PT, P1 ;  /* 0x000000052500720c */ /* 0x000fc40003f26110 */
[----:B------:R-:W-:Y:S01]  /*0b50*/  ISETP.GE.U32.AND.EX P0, PT, R7, R37, PT, P0 ;  /* 0x000000250700720c */ /* 0x000fe20003f06100 */
[----:B------:R-:W-:Y:S01]  /*0b60*/  IMAD.WIDE.U32 R18, R24, R26, RZ ;  /* 0x0000001a18127225 */ /* 0x000fe200078e00ff */
[----:B------:R-:W-:Y:S02]  /*0b70*/  SEL R18, RZ, 0x1, P1 ;  /* 0x00000001ff127807 */ /* 0x000fe40000800000 */
[----:B------:R-:W-:Y:S01]  /*0b80*/  SEL R37, RZ, 0x1, P0 ;  /* 0x00000001ff257807 */ /* 0x000fe20000000000 */
[----:B------:R-:W-:-:S04]  /*0b90*/  IMAD.WIDE.U32.X R34, R17, R25, R34, P3 ;  /* 0x0000001911227225 */ /* 0x000fc800018e0422 */
[----:B------:R-:W-:Y:S01]  /*0ba0*/  IMAD.WIDE.U32 R4, R25, R26, RZ ;  /* 0x0000001a19047225 */ /* 0x000fe200078e00ff */
[----:B------:R-:W-:-:S03]  /*0bb0*/  IADD3 R37, P1, P6, R37, R34, R18 ;  /* 0x0000002225257210 */ /* 0x000fc60007e3e012 */
[----:B------:R-:W-:Y:S02]  /*0bc0*/  IMAD R39, R27, R24, RZ ;  /* 0x000000181b277224 */ /* 0x000fe400078e02ff */
[----:B------:R-:W-:Y:S01]  /*0bd0*/  IMAD.WIDE.U32 R32, R24, R26, R12 ;  /* 0x0000001a18207225 */ /* 0x000fe200078e000c */
[----:B------:R-:W-:-:S03]  /*0be0*/  IADD3.X R15, PT, PT, RZ, R15, RZ, P2, P4 ;  /* 0x0000000fff0f7210 */ /* 0x000fc600017e84ff */
[----:B------:R-:W-:Y:S01]  /*0bf0*/  IMAD R39, R25, R26, R39 ;  /* 0x0000001a19277224 */ /* 0x000fe200078e0227 */
[----:B------:R-:W-:Y:S01]  /*0c00*/  IADD3 R18, P2, PT, R37, R32, RZ ;  /* 0x0000002025127210 */ /* 0x000fe20007f5e0ff */
[----:B------:R-:W-:Y:S01]  /*0c10*/  IMAD.WIDE.U32 R4, P3, R24, R27, R4 ;  /* 0x0000001b18047225 */ /* 0x000fe20007860004 */
[----:B------:R-:W-:Y:S02]  /*0c20*/  IADD3.X R34, PT, PT, RZ, R35, RZ, P1, P6 ;  /* 0x00000023ff227210 */ /* 0x000fe40000fec4ff */
[----:B------:R-:W-:Y:S01]  /*0c30*/  ISETP.GE.U32.AND P0, PT, R32, R12, PT ;  /* 0x0000000c2000720c */ /* 0x000fe20003f06070 */
[----:B------:R-:W-:Y:S02]  /*0c40*/  IMAD.IADD R39, R33, 0x1, R39 ;  /* 0x0000000121277824 */ /* 0x000fe400078e0227 */
[----:B------:R-:W-:Y:S01]  /*0c50*/  IMAD.WIDE.U32 R36, R21, R30, RZ ;  /* 0x0000001e15247225 */ /* 0x000fe200078e00ff */
[----:B------:R-:W-:-:S03]  /*0c60*/  IADD3 RZ, P5, PT, R19, R4, RZ ;  /* 0x0000000413ff7210 */ /* 0x000fc60007fbe0ff */
[----:B------:R-:W-:Y:S01]  /*0c70*/  IMAD R35, R31, R20, RZ ;  /* 0x000000141f237224 */ /* 0x000fe200078e02ff */
[----:B------:R-:W-:Y:S01]  /*0c80*/  ISETP.GE.U32.AND P1, PT, R18, R32, PT ;  /* 0x000000201200720c */ /* 0x000fe20003f26070 */
[C---:B------:R-:W-:Y:S01]  /*0c90*/  IMAD.X R19, R39.reuse, 0x1, R34, P2 ;  /* 0x0000000127137824 */ /* 0x040fe200010e0622 */
[----:B------:R-:W-:Y:S01]  /*0ca0*/  ISETP.GE.U32.AND.EX P0, PT, R39, R13, PT, P0 ;  /* 0x0000000d2700720c */ /* 0x000fe20003f06100 */
[----:B------:R-:W-:-:S04]  /*0cb0*/  IMAD.WIDE.U32 R32, P2, R31, R20, R36 ;  /* 0x000000141f207225 */ /* 0x000fc80007840024 */
[----:B------:R-:W-:Y:S01]  /*0cc0*/  IMAD.WIDE.U32 R12, R30, R20, R6 ;  /* 0x000000141e0c7225 */ /* 0x000fe200078e0006 */
[----:B------:R-:W-:-:S03]  /*0cd0*/  ISETP.GE.U32.AND.EX P1, PT, R19, R39, PT, P1 ;  /* 0x000000271300720c */ /* 0x000fc60003f26110 */
[----:B------:R-:W-:Y:S02]  /*0ce0*/  IMAD R41, R30, R21, R35 ;  /* 0x000000151e297224 */ /* 0x000fe400078e0223 */
[----:B------:R-:W-:-:S04]  /*0cf0*/  IMAD.WIDE.U32 R34, R20, R30, RZ ;  /* 0x0000001e14227225 */ /* 0x000fc800078e00ff */
[----:B------:R-:W-:Y:S01]  /*0d00*/  IMAD.X R39, RZ, RZ, RZ, P2 ;  /* 0x000000ffff277224 */ /* 0x000fe200010e06ff */
[----:B------:R-:W-:Y:S01]  /*0d10*/  ISETP.GE.U32.AND P2, PT, R12, R6, PT ;  /* 0x000000060c00720c */ /* 0x000fe20003f46070 */
[----:B------:R-:W-:Y:S01]  /*0d20*/  IMAD.IADD R4, R13, 0x1, R41 ;  /* 0x000000010d047824 */ /* 0x000fe200078e0229 */
[----:B------:R-:W-:Y:S01]  /*0d30*/  IADD3 RZ, P4, PT, R35, R32, RZ ;  /* 0x0000002023ff7210 */ /* 0x000fe20007f9e0ff */
[----:B------:R-:W-:Y:S02]  /*0d40*/  IMAD.MOV.U32 R38, RZ, RZ, R33 ;  /* 0x000000ffff267224 */ /* 0x000fe400078e0021 */
[----:B------:R-:W-:Y:S01]  /*0d50*/  IMAD R41, R17, R20, RZ ;  /* 0x0000001411297224 */ /* 0x000fe200078e02ff */
[----:B------:R-:W-:Y:S01]  /*0d60*/  ISETP.GE.U32.AND.EX P2, PT, R4, R7, PT, P2 ;  /* 0x000000070400720c */ /* 0x000fe20003f46120 */
[----:B------:R-:W-:-:S03]  /*0d70*/  IMAD.WIDE.U32 R36, R21, R16, RZ ;  /* 0x0000001015247225 */ /* 0x000fc600078e00ff */
[----:B------:R-:W-:Y:S01]  /*0d80*/  SEL R43, RZ, 0x1, P2 ;  /* 0x00000001ff2b7807 */ /* 0x000fe20001000000 */
[-C--:B------:R-:W-:Y:S02]  /*0d90*/  IMAD R41, R16, R21.reuse, R41 ;  /* 0x0000001510297224 */ /* 0x080fe400078e0229 */
[----:B------:R-:W-:-:S04]  /*0da0*/  IMAD.WIDE.U32.X R38, R31, R21, R38, P4 ;  /* 0x000000151f267225 */ /* 0x000fc800020e0426 */
[----:B------:R-:W-:-:S04]  /*0db0*/  IMAD.WIDE.U32 R32, R16, R20, R18 ;  /* 0x0000001410207225 */ /* 0x000fc800078e0012 */
[----:B------:R-:W-:-:S04]  /*0dc0*/  IMAD.WIDE.U32 R6, R20, R16, RZ ;  /* 0x0000001014067225 */ /* 0x000fc800078e00ff */
[----:B------:R-:W-:-:S04]  /*0dd0*/  IMAD.WIDE.U32 R36, P6, R17, R20, R36 ;  /* 0x0000001411247225 */ /* 0x000fc800078c0024 */
[----:B------:R-:W-:Y:S02]  /*0de0*/  IMAD.X R35, RZ, RZ, RZ, P3 ;  /* 0x000000ffff237224 */ /* 0x000fe400018e06ff */
[----:B------:R-:W-:Y:S01]  /*0df0*/  IMAD.IADD R16, R33, 0x1, R41 ;  /* 0x0000000121107824 */ /* 0x000fe200078e0229 */
[----:B------:R-:W-:Y:S01]  /*0e00*/  IADD3 R33, P2, P3, R32, R38, R43 ;  /* 0x0000002620217210 */ /* 0x000fe20007b5e02b */
[----:B------:R-:W-:Y:S01]  /*0e10*/  IMAD.MOV.U32 R34, RZ, RZ, R5 ;  /* 0x000000ffff227224 */ /* 0x000fe200078e0005 */
[----:B------:R-:W-:Y:S01]  /*0e20*/  IADD3 RZ, P4, PT, R7, R36, RZ ;  /* 0x0000002407ff7210 */ /* 0x000fe20007f9e0ff */
[----:B------:R-:W-:Y:S01]  /*0e30*/  IMAD.MOV.U32 R6, RZ, RZ, R37 ;  /* 0x000000ffff067224 */ /* 0x000fe200078e0025 */
[----:B------:R-:W-:Y:S01]  /*0e40*/  IADD3.X R5, PT, PT, R16, R39, RZ, P2, P3 ;  /* 0x0000002710057210 */ /* 0x000fe200017e64ff */
[C---:B------:R-:W-:Y:S01]  /*0e50*/  IMAD.WIDE.U32 R36, R25.reuse, R22, RZ ;  /* 0x0000001619247225 */ /* 0x040fe200078e00ff */
[----:B------:R-:W-:Y:S02]  /*0e60*/  SEL R40, RZ, 0x1, P0 ;  /* 0x00000001ff287807 */ /* 0x000fe40000000000 */
[----:B------:R-:W-:Y:S01]  /*0e70*/  SEL R39, RZ, 0x1, P1 ;  /* 0x00000001ff277807 */ /* 0x000fe20000800000 */
[----:B------:R-:W-:-:S04]  /*0e80*/  IMAD.WIDE.U32.X R34, R25, R27, R34, P5 ;  /* 0x0000001b19227225 */ /* 0x000fc800028e0422 */
[----:B------:R-:W-:Y:S01]  /*0e90*/  IMAD.WIDE.U32 R36, P2, R24, R23, R36 ;  /* 0x0000001718247225 */ /* 0x000fe20007840024 */
[----:B------:R-:W-:-:S03]  /*0ea0*/  IADD3 R40, P0, P1, R39, R34, R40 ;  /* 0x0000002227287210 */ /* 0x000fc6000791e028 */
[----:B------:R-:W-:Y:S01]  /*0eb0*/  IMAD.WIDE.U32 R38, R24, R22, RZ ;  /* 0x0000001618267225 */ /* 0x000fe200078e00ff */
[----:B------:R-:W-:-:S04]  /*0ec0*/  IADD3.X R38, PT, PT, RZ, R35, RZ, P0, P1 ;  /* 0x00000023ff267210 */ /* 0x000fc800007e24ff */
[----:B------:R-:W-:Y:S01]  /*0ed0*/  IADD3 RZ, P3, PT, R39, R36, RZ ;  /* 0x0000002427ff7210 */ /* 0x000fe20007f7e0ff */
[----:B------:R-:W-:Y:S02]  /*0ee0*/  IMAD R39, R23, R24, RZ ;  /* 0x0000001817277224 */ /* 0x000fe400078e02ff */
[----:B------:R-:W-:Y:S02]  /*0ef0*/  IMAD.MOV.U32 R34, RZ, RZ, R37 ;  /* 0x000000ffff227224 */ /* 0x000fe400078e0025 */
[----:B------:R-:W-:-:S04]  /*0f00*/  IMAD.WIDE.U32 R36, R24, R22, R14 ;  /* 0x0000001618247225 */ /* 0x000fc800078e000e */
[----:B------:R-:W-:Y:S02]  /*0f10*/  IMAD.X R35, RZ, RZ, RZ, P2 ;  /* 0x000000ffff237224 */ /* 0x000fe400010e06ff */
[C---:B------:R-:W-:Y:S01]  /*0f20*/  IMAD R39, R25.reuse, R22, R39 ;  /* 0x0000001619277224 */ /* 0x040fe200078e0227 */
[----:B------:R-:W-:Y:S01]  /*0f30*/  IADD3 R40, P2, PT, R40, R36, RZ ;  /* 0x0000002428287210 */ /* 0x000fe20007f5e0ff */
[----:B------:R-:W-:Y:S01]  /*0f40*/  IMAD.WIDE.U32.X R24, R25, R23, R34, P3 ;  /* 0x0000001719187225 */ /* 0x000fe200018e0422 */
[----:B------:R-:W-:-:S03]  /*0f50*/  ISETP.GE.U32.AND P0, PT, R36, R14, PT ;  /* 0x0000000e2400720c */ /* 0x000fc60003f06070 */
[----:B------:R-:W-:Y:S02]  /*0f60*/  IMAD.IADD R37, R37, 0x1, R39 ;  /* 0x0000000125257824 */ /* 0x000fe400078e0227 */
[----:B------:R-:W-:Y:S01]  /*0f70*/  IMAD.WIDE.U32 R34, R21, R26, RZ ;  /* 0x0000001a15227225 */ /* 0x000fe200078e00ff */
[----:B------:R-:W-:-:S03]  /*0f80*/  ISETP.GE.U32.AND P1, PT, R40, R36, PT ;  /* 0x000000242800720c */ /* 0x000fc60003f26070 */
[C---:B------:R-:W-:Y:S01]  /*0f90*/  IMAD.X R41, R37.reuse, 0x1, R38, P2 ;  /* 0x0000000125297824 */ /* 0x040fe200010e0626 */
[----:B------:R-:W-:Y:S01]  /*0fa0*/  ISETP.GE.U32.AND.EX P0, PT, R37, R15, PT, P0 ;  /* 0x0000000f2500720c */ /* 0x000fe20003f06100 */
[----:B------:R-:W-:-:S04]  /*0fb0*/  IMAD.WIDE.U32 R34, P5, R27, R20, R34 ;  /* 0x000000141b227225 */ /* 0x000fc800078a0022 */
[----:B------:R-:W-:Y:S01]  /*0fc0*/  IMAD.WIDE.U32 R14, R20, R26, RZ ;  /* 0x0000001a140e7225 */ /* 0x000fe200078e00ff */
[----:B------:R-:W-:-:S04]  /*0fd0*/  ISETP.GE.U32.AND.EX P1, PT, R41, R37, PT, P1 ;  /* 0x000000252900720c */ /* 0x000fc80003f26110 */
[----:B------:R-:W-:Y:S02]  /*0fe0*/  IADD3 RZ, P2, PT, R15, R34, RZ ;  /* 0x000000220fff7210 */ /* 0x000fe40007f5e0ff */
[----:B------:R-:W-:Y:S02]  /*0ff0*/  SEL R34, RZ, 0x1, P0 ;  /* 0x00000001ff227807 */ /* 0x000fe40000000000 */
[----:B------:R-:W-:Y:S01]  /*1000*/  SEL R37, RZ, 0x1, P1 ;  /* 0x00000001ff257807 */ /* 0x000fe20000800000 */
[----:B------:R-:W-:-:S03]  /*1010*/  IMAD.WIDE.U32 R14, R21, R22, RZ ;  /* 0x00000016150e7225 */ /* 0x000fc600078e00ff */
[----:B------:R-:W-:Y:S01]  /*1020*/  IADD3 R24, P0, P1, R37, R24, R34 ;  /* 0x0000001825187210 */ /* 0x000fe2000791e022 */
[----:B------:R-:W-:-:S03]  /*1030*/  IMAD.X R7, RZ, RZ, RZ, P6 ;  /* 0x000000ffff077224 */ /* 0x000fc600030e06ff */
[----:B------:R-:W-:Y:S01]  /*1040*/  IADD3.X R25, PT, PT, RZ, R25, RZ, P0, P1 ;  /* 0x00000019ff197210 */ /* 0x000fe200007e24ff */
[----:B------:R-:W-:Y:S01]  /*1050*/  IMAD.WIDE.U32 R14, P6, R20, R23, R14 ;  /* 0x00000017140e7225 */ /* 0x000fe200078c000e */
[----:B------:R-:W-:Y:S02]  /*1060*/  ISETP.GE.U32.AND P0, PT, R32, R18, PT ;  /* 0x000000122000720c */ /* 0x000fe40003f06070 */
[----:B------:R-:W-:Y:S01]  /*1070*/  ISETP.GE.U32.AND P1, PT, R33, R32, PT ;  /* 0x000000202100720c */ /* 0x000fe20003f26070 */
[----:B------:R-:W-:Y:S01]  /*1080*/  IMAD.WIDE.U32 R36, R20, R22, RZ ;  /* 0x0000001614247225 */ /* 0x000fe200078e00ff */
[----:B------:R-:W-:Y:S02]  /*1090*/  ISETP.GE.U32.AND.EX P0, PT, R16, R19, PT, P0 ;  /* 0x000000131000720c */ /* 0x000fe40003f06100 */
[----:B------:R-:W-:Y:S01]  /*10a0*/  ISETP.GE.U32.AND.EX P1, PT, R5, R16, PT, P1 ;  /* 0x000000100500720c */ /* 0x000fe20003f26110 */
[----:B------:R-:W-:Y:S01]  /*10b0*/  IMAD.MOV.U32 R36, RZ, RZ, R35 ;  /* 0x000000ffff247224 */ /* 0x000fe200078e0023 */
[----:B------:R-:W-:Y:S01]  /*10c0*/  IADD3 RZ, P3, PT, R37, R14, RZ ;  /* 0x0000000e25ff7210 */ /* 0x000fe20007f7e0ff */
[----:B------:R-:W-:Y:S01]  /*10d0*/  IMAD.X R37, RZ, RZ, RZ, P5 ;  /* 0x000000ffff257224 */ /* 0x000fe200028e06ff */
[----:B------:R-:W-:Y:S01]  /*10e0*/  SEL R14, RZ, 0x1, P0 ;  /* 0x00000001ff0e7807 */ /* 0x000fe20000000000 */
[----:B------:R-:W-:Y:S01]  /*10f0*/  IMAD R39, R27, R20, RZ ;  /* 0x000000141b277224 */ /* 0x000fe200078e02ff */
[----:B------:R-:W-:Y:S01]  /*1100*/  SEL R45, RZ, 0x1, P1 ;  /* 0x00000001ff2d7807 */ /* 0x000fe20000800000 */
[----:B------:R-:W-:-:S04]  /*1110*/  IMAD.WIDE.U32.X R6, R17, R21, R6, P4 ;  /* 0x0000001511067225 */ /* 0x000fc800020e0406 */
[-C--:B------:R-:W-:Y:S02]  /*1120*/  IMAD R39, R26, R21.reuse, R39 ;  /* 0x000000151a277224 */ /* 0x080fe400078e0227 */
[----:B------:R-:W-:Y:S01]  /*1130*/  IMAD.WIDE.U32.X R36, R27, R21, R36, P2 ;  /* 0x000000151b247225 */ /* 0x000fe200010e0424 */
[----:B------:R-:W-:-:S03]  /*1140*/  IADD3 R45, P0, P2, R45, R6, R14 ;  /* 0x000000062d2d7210 */ /* 0x000fc60007a1e00e */
[----:B------:R-:W-:-:S04]  /*1150*/  IMAD.WIDE.U32 R26, R26, R20, R40 ;  /* 0x000000141a1a7225 */ /* 0x000fc800078e0028 */
[----:B------:R-:W-:Y:S01]  /*1160*/  IMAD.WIDE.U32 R34, R5, 0x3d1, RZ ;  /* 0x000003d105227825 */ /* 0x000fe200078e00ff */
[----:B------:R-:W-:-:S03]  /*1170*/  IADD3.X R14, PT, PT, RZ, R7, RZ, P0, P2 ;  /* 0x00000007ff0e7210 */ /* 0x000fc600007e44ff */
[----:B------:R-:W-:Y:S01]  /*1180*/  IMAD.MOV.U32 R16, RZ, RZ, R15 ;  /* 0x000000ffff107224 */ /* 0x000fe200078e000f */
[----:B------:R-:W-:Y:S01]  /*1190*/  IADD3 R15, P2, PT, R45, R26, RZ ;  /* 0x0000001a2d0f7210 */ /* 0x000fe20007f5e0ff */
[----:B------:R-:W-:-:S04]  /*11a0*/  IMAD.WIDE.U32 R18, R33, 0x3d1, RZ ;  /* 0x000003d121127825 */ /* 0x000fc800078e00ff */
[----:B------:R-:W-:-:S04]  /*11b0*/  IMAD.WIDE.U32 R34, P1, RZ, R33, R34 ;  /* 0x00000021ff227225 */ /* 0x000fc80007820022 */
[----:B------:R-:W-:Y:S01]  /*11c0*/  IMAD.IADD R39, R27, 0x1, R39 ;  /* 0x000000011b277824 */ /* 0x000fe200078e0227 */
[----:B------:R-:W-:Y:S01]  /*11d0*/  IADD3 R43, P5, PT, RZ, R18, RZ ;  /* 0x00000012ff2b7210 */ /* 0x000fe20007fbe0ff */
[----:B------:R-:W-:Y:S01]  /*11e0*/  IMAD.X R7, RZ, RZ, RZ, P1 ;  /* 0x000000ffff077224 */ /* 0x000fe200008e06ff */
[----:B------:R-:W-:Y:S01]  /*11f0*/  ISETP.GE.U32.AND P1, PT, R26, R40, PT ;  /* 0x000000281a00720c */ /* 0x000fe20003f26070 */
[----:B------:R-:W-:Y:S01]  /*1200*/  IMAD.X R14, R39, 0x1, R14, P2 ;  /* 0x00000001270e7824 */ /* 0x000fe200010e060e */
[----:B------:R-:W-:Y:S02]  /*1210*/  ISETP.GE.U32.AND P2, PT, R15, R26, PT ;  /* 0x0000001a0f00720c */ /* 0x000fe40003f46070 */
[----:B------:R-:W-:Y:S01]  /*1220*/  ISETP.GE.U32.AND P0, PT, R43, R18, PT ;  /* 0x000000122b00720c */ /* 0x000fe20003f06070 */
[----:B------:R-:W-:Y:S01]  /*1230*/  IMAD.X R17, RZ, RZ, RZ, P6 ;  /* 0x000000ffff117224 */ /* 0x000fe200030e06ff */
[----:B------:R-:W-:Y:S01]  /*1240*/  IADD3 R18, P4, PT, R19, R34, RZ ;  /* 0x0000002213127210 */ /* 0x000fe20007f9e0ff */
[----:B------:R-:W-:Y:S01]  /*1250*/  IMAD R19, R23, R20, RZ ;  /* 0x0000001417137224 */ /* 0x000fe200078e02ff */
[----:B------:R-:W-:-:S02]  /*1260*/  ISETP.GE.U32.AND.EX P1, PT, R39, R41, PT, P1 ;  /* 0x000000292700720c */ /* 0x000fc40003f26110 */
[----:B------:R-:W-:Y:S01]  /*1270*/  ISETP.GE.U32.AND.EX P2, PT, R14, R39, PT, P2 ;  /* 0x000000270e00720c */ /* 0x000fe20003f46120 */
[----:B------:R-:W-:Y:S01]  /*1280*/  IMAD.MOV.U32 R6, RZ, RZ, R35 ;  /* 0x000000ffff067224 */ /* 0x000fe200078e0023 */
[----:B------:R-:W-:Y:S01]  /*1290*/  SEL R32, RZ, 0x1, P1 ;  /* 0x00000001ff207807 */ /* 0x000fe20000800000 */
[C---:B------:R-:W-:Y:S01]  /*12a0*/  IMAD R19, R21.reuse, R22, R19 ;  /* 0x0000001615137224 */ /* 0x040fe200078e0213 */
[----:B------:R-:W-:Y:S01]  /*12b0*/  SEL R35, RZ, 0x1, P2 ;  /* 0x00000001ff237807 */ /* 0x000fe20001000000 */
[----:B------:R-:W-:-:S04]  /*12c0*/  IMAD.WIDE.U32.X R16, R21, R23, R16, P3 ;  /* 0x0000001715107225 */ /* 0x000fc800018e0410 */
[----:B------:R-:W-:Y:S02]  /*12d0*/  IMAD.X R33, R18, 0x1, R33, P5 ;  /* 0x0000000112217824 */ /* 0x000fe400028e0621 */
[----:B------:R-:W-:Y:S01]  /*12e0*/  IMAD.WIDE.U32.X R26, RZ, R5, R6, P4 ;  /* 0x00000005ff1a7225 */ /* 0x000fe200020e0406 */
[----:B------:R-:W-:-:S03]  /*12f0*/  IADD3 R35, P3, P4, R35, R36, R32 ;  /* 0x0000002423237210 */ /* 0x000fc60007c7e020 */
[----:B------:R-:W-:-:S04]  /*1300*/  IMAD.WIDE.U32 R20, R20, R22, R24 ;  /* 0x0000001614147225 */ /* 0x000fc800078e0018 */
[----:B------:R-:W-:-:S04]  /*1310*/  IMAD.WIDE.U32 R6, R15, 0x3d1, RZ ;  /* 0x000003d10f067825 */ /* 0x000fc800078e00ff */
[----:B------:R-:W-:Y:S01]  /*1320*/  IMAD.WIDE.U32 R22, R14, 0x3d1, RZ ;  /* 0x000003d10e167825 */ /* 0x000fe200078e00ff */
[----:B------:R-:W-:Y:S02]  /*1330*/  ISETP.GE.U32.AND.EX P0, PT, R33, R18, PT, P0 ;  /* 0x000000122100720c */ /* 0x000fe40003f06100 */
[----:B------:R-:W-:Y:S02]  /*1340*/  IADD3 R18, P2, PT, R26, R6, RZ ;  /* 0x000000061a127210 */ /* 0x000fe40007f5e0ff */
[----:B------:R-:W-:Y:S01]  /*1350*/  IADD3.X R37, PT, PT, RZ, R37, RZ, P3, P4 ;  /* 0x00000025ff257210 */ /* 0x000fe20001fe84ff */
[----:B------:R-:W-:Y:S01]  /*1360*/  IMAD.WIDE.U32 R22, P3, RZ, R15, R22 ;  /* 0x0000000fff167225 */ /* 0x000fe20007860016 */
[----:B------:R-:W-:Y:S02]  /*1370*/  ISETP.GE.U32.AND P1, PT, R20, R24, PT ;  /* 0x000000181400720c */ /* 0x000fe40003f26070 */
[C---:B------:R-:W-:Y:S01]  /*1380*/  ISETP.GE.U32.AND P4, PT, R18.reuse, R6, PT ;  /* 0x000000061200720c */ /* 0x040fe20003f86070 */
[----:B------:R-:W-:Y:S01]  /*1390*/  IMAD.IADD R24, R21, 0x1, R19 ;  /* 0x0000000115187824 */ /* 0x000fe200078e0213 */
[----:B------:R-:W-:Y:S01]  /*13a0*/  IADD3 R35, P6, PT, R35, R20, RZ ;  /* 0x0000001423237210 */ /* 0x000fe20007fde0ff */
[----:B------:R-:W-:Y:S01]  /*13b0*/  IMAD.X R19, RZ, RZ, RZ, P3 ;  /* 0x000000ffff137224 */ /* 0x000fe200018e06ff */
[----:B------:R-:W-:-:S02]  /*13c0*/  IADD3 R6, P5, PT, R18, R5, RZ ;  /* 0x0000000512067210 */ /* 0x000fc40007fbe0ff */
[----:B------:R-:W-:Y:S02]  /*13d0*/  IADD3 R7, P3, PT, R7, R22, RZ ;  /* 0x0000001607077210 */ /* 0x000fe40007f7e0ff */
[----:B------:R-:W-:Y:S01]  /*13e0*/  SEL R5, RZ, 0x1, P0 ;  /* 0x00000001ff057807 */ /* 0x000fe20000000000 */
[----:B------:R-:W-:Y:S01]  /*13f0*/  IMAD.X R21, R24, 0x1, R37, P6 ;  /* 0x0000000118157824 */ /* 0x000fe200030e0625 */
[C---:B------:R-:W-:Y:S01]  /*1400*/  ISETP.LT.U32.AND P0, PT, R6.reuse, R18, PT ;  /* 0x000000120600720c */ /* 0x040fe20003f01070 */
[----:B------:R-:W-:Y:S01]  /*1410*/  IMAD.X R26, R7, 0x1, R27, P2 ;  /* 0x00000001071a7824 */ /* 0x000fe200010e061b */
[----:B------:R-:W-:Y:S01]  /*1420*/  IADD3 R5, P6, PT, R6, R5, RZ ;  /* 0x0000000506057210 */ /* 0x000fe20007fde0ff */
[----:B------:R-:W-:-:S03]  /*1430*/  IMAD.MOV.U32 R18, RZ, RZ, R23 ;  /* 0x000000ffff127224 */ /* 0x000fc600078e0017 */
[----:B------:R-:W-:Y:S01]  /*1440*/  ISETP.GE.U32.AND P2, PT, R5, R6, PT ;  /* 0x000000060500720c */ /* 0x000fe20003f46070 */
[C---:B------:R-:W-:Y:S02]  /*1450*/  IMAD.X R6, R26.reuse, 0x1, R15, P5 ;  /* 0x000000011a067824 */ /* 0x040fe400028e060f */
[----:B------:R-:W-:Y:S01]  /*1460*/  IMAD.WIDE.U32.X R18, RZ, R14, R18, P3 ;  /* 0x0000000eff127225 */ /* 0x000fe200018e0412 */
[----:B------:R-:W-:Y:S02]  /*1470*/  ISETP.GE.U32.AND P3, PT, R35, R20, PT ;  /* 0x000000142300720c */ /* 0x000fe40003f66070 */
[----:B------:R-:W-:Y:S01]  /*1480*/  ISETP.GE.U32.AND.EX P4, PT, R26, R7, PT, P4 ;  /* 0x000000071a00720c */ /* 0x000fe20003f86140 */
[----:B------:R-:W-:Y:S01]  /*1490*/  IMAD.WIDE.U32 R22, R21, 0x3d1, RZ ;  /* 0x000003d115167825 */ /* 0x000fe200078e00ff */
[----:B------:R-:W-:-:S03]  /*14a0*/  ISETP.GE.U32.AND.EX P1, PT, R24, R25, PT, P1 ;  /* 0x000000191800720c */ /* 0x000fc60003f26110 */
[----:B------:R-:W-:Y:S01]  /*14b0*/  IMAD.X R15, RZ, RZ, R6, P6 ;  /* 0x000000ffff0f7224 */ /* 0x000fe200030e0606 */
[----:B------:R-:W-:Y:S02]  /*14c0*/  ISETP.GE.U32.AND.EX P3, PT, R21, R24, PT, P3 ;  /* 0x000000181500720c */ /* 0x000fe40003f66130 */
[----:B------:R-:W-:Y:S01]  /*14d0*/  SEL R27, RZ, 0x1, P4 ;  /* 0x00000001ff1b7807 */ /* 0x000fe20002000000 */
[----:B------:R-:W-:Y:S01]  /*14e0*/  IMAD.WIDE.U32 R24, R35, 0x3d1, RZ ;  /* 0x000003d123187825 */ /* 0x000fe200078e00ff */
[----:B------:R-:W-:Y:S02]  /*14f0*/  SEL R20, RZ, 0x1, P1 ;  /* 0x00000001ff147807 */ /* 0x000fe40000800000 */
[----:B------:R-:W-:Y:S01]  /*1500*/  ISETP.GE.U32.AND.EX P4, PT, R15, R6, PT, P2 ;  /* 0x000000060f00720c */ /* 0x000fe20003f86120 */
[----:B------:R-:W-:Y:S01]  /*1510*/  IMAD.WIDE.U32 R22, P1, RZ, R35, R22 ;  /* 0x00000023ff167225 */ /* 0x000fe20007820016 */
[----:B------:R-:W-:Y:S02]  /*1520*/  SEL R7, RZ, 0x1, P3 ;  /* 0x00000001ff077807 */ /* 0x000fe40001800000 */
[----:B------:R-:W-:-:S02]  /*1530*/  ISETP.LT.U32.OR.EX P0, PT, R6, R26, !P4, P0 ;  /* 0x0000001a0600720c */ /* 0x000fc40006701500 */
[----:B------:R-:W-:Y:S02]  /*1540*/  IADD3 R20, P4, P5, R7, R16, R20 ;  /* 0x0000001007147210 */ /* 0x000fe40007d9e014 */
[----:B------:R-:W-:Y:S02]  /*1550*/  IADD3 R27, P2, P3, R24, R18, R27 ;  /* 0x00000012181b7210 */ /* 0x000fe40007b5e01b */
[----:B------:R-:W-:Y:S02]  /*1560*/  IADD3 R37, P6, PT, R25, R22, RZ ;  /* 0x0000001619257210 */ /* 0x000fe40007fde0ff */
[----:B------:R-:W-:Y:S02]  /*1570*/  IADD3.X R16, PT, PT, RZ, R17, RZ, P4, P5 ;  /* 0x00000011ff107210 */ /* 0x000fe400027ea4ff */
[----:B------:R-:W-:Y:S02]  /*1580*/  IADD3 R14, P4, PT, R27, R14, RZ ;  /* 0x0000000e1b0e7210 */ /* 0x000fe40007f9e0ff */
[----:B------:R-:W-:-:S02]  /*1590*/  SEL R17, RZ, 0x1, !P0 ;  /* 0x00000001ff117807 */ /* 0x000fc40004000000 */
[----:B------:R-:W-:Y:S01]  /*15a0*/  IADD3.X R26, PT, PT, R37, R19, RZ, P2, P3 ;  /* 0x00000013251a7210 */ /* 0x000fe200017e64ff */
[----:B------:R-:W-:Y:S01]  /*15b0*/  IMAD.X R7, RZ, RZ, RZ, P1 ;  /* 0x000000ffff077224 */ /* 0x000fe200008e06ff */
[----:B------:R-:W-:Y:S02]  /*15c0*/  IADD3 R17, P3, PT, R14, R17, RZ ;  /* 0x000000110e117210 */ /* 0x000fe40007f7e0ff */
[----:B------:R-:W-:Y:S01]  /*15d0*/  ISETP.GE.U32.AND P1, PT, R27, R24, PT ;  /* 0x000000181b00720c */ /* 0x000fe20003f26070 */
[----:B------:R-:W-:Y:S02]  /*15e0*/  IMAD.X R35, R26, 0x1, R35, P4 ;  /* 0x000000011a237824 */ /* 0x000fe400020e0623 */
[----:B------:R-:W-:Y:S01]  /*15f0*/  IMAD.WIDE.U32 R24, R16, 0x3d1, RZ ;  /* 0x000003d110187825 */ /* 0x000fe200078e00ff */
[----:B------:R-:W-:Y:S02]  /*1600*/  ISETP.LT.U32.AND P0, PT, R14, R27, PT ;  /* 0x0000001b0e00720c */ /* 0x000fe40003f01070 */
[----:B------:R-:W-:Y:S01]  /*1610*/  ISETP.GE.U32.AND P2, PT, R17, R14, PT ;  /* 0x0000000e1100720c */ /* 0x000fe20003f46070 */
[----:B------:R-:W-:Y:S01]  /*1620*/  IMAD.MOV.U32 R6, RZ, RZ, R23 ;  /* 0x000000ffff067224 */ /* 0x000fe200078e0017 */
[----:B------:R-:W-:Y:S01]  /*1630*/  ISETP.GE.U32.AND.EX P1, PT, R26, R37, PT, P1 ;  /* 0x000000251a00720c */ /* 0x000fe20003f26110 */
[----:B------:R-:W-:-:S02]  /*1640*/  IMAD.X R14, RZ, RZ, R35, P3 ;  /* 0x000000ffff0e7224 */ /* 0x000fc400018e0623 */
[----:B------:R-:W-:-:S04]  /*1650*/  IMAD.WIDE.U32.X R22, RZ, R21, R6, P6 ;  /* 0x00000015ff167225 */ /* 0x000fc800030e0406 */
[----:B------:R-:W-:-:S04]  /*1660*/  IMAD.WIDE.U32 R18, R20, 0x3d1, RZ ;  /* 0x000003d114127825 */ /* 0x000fc800078e00ff */
[----:B------:R-:W-:Y:S01]  /*1670*/  IMAD.WIDE.U32 R6, P3, RZ, R20, R24 ;  /* 0x00000014ff067225 */ /* 0x000fe20007860018 */
[----:B------:R-:W-:Y:S02]  /*1680*/  SEL R25, RZ, 0x1, P1 ;  /* 0x00000001ff197807 */ /* 0x000fe40000800000 */
[----:B------:R-:W-:Y:S02]  /*1690*/  ISETP.GE.U32.AND.EX P1, PT, R14, R35, PT, P2 ;  /* 0x000000230e00720c */ /* 0x000fe40003f26120 */
[----:B------:R-:W-:Y:S02]  /*16a0*/  IADD3 R25, P4, P5, R18, R22, R25 ;  /* 0x0000001612197210 */ /* 0x000fe40007d9e019 */
[----:B------:R-:W-:Y:S02]  /*16b0*/  ISETP.LT.U32.OR.EX P0, PT, R35, R26, !P1, P0 ;  /* 0x0000001a2300720c */ /* 0x000fe40004f01500 */
[----:B------:R-:W-:Y:S02]  /*16c0*/  IADD3 R22, P2, PT, R19, R6, RZ ;  /* 0x0000000613167210 */ /* 0x000fe40007f5e0ff */
[----:B------:R-:W-:-:S02]  /*16d0*/  IADD3 R6, P1, PT, R25, R21, RZ ;  /* 0x0000001519067210 */ /* 0x000fc40007f3e0ff */
[----:B------:R-:W-:Y:S02]  /*16e0*/  SEL R21, RZ, 0x1, !P0 ;  /* 0x00000001ff157807 */ /* 0x000fe40004000000 */
[----:B------:R-:W-:Y:S02]  /*16f0*/  IADD3.X R27, PT, PT, R22, R23, RZ, P4, P5 ;  /* 0x00000017161b7210 */ /* 0x000fe400027ea4ff */
[----:B------:R-:W-:-:S03]  /*1700*/  IADD3 R21, P4, PT, R6, R21, RZ ;  /* 0x0000001506157210 */ /* 0x000fc60007f9e0ff */
[----:B------:R-:W-:Y:S01]  /*1710*/  IMAD.X R20, R27, 0x1, R20, P1 ;  /* 0x000000011b147824 */ /* 0x000fe200008e0614 */
[----:B------:R-:W-:Y:S02]  /*1720*/  ISETP.GE.U32.AND P0, PT, R25, R18, PT ;  /* 0x000000121900720c */ /* 0x000fe40003f06070 */
[----:B------:R-:W-:Y:S01]  /*1730*/  ISETP.GE.U32.AND P1, PT, R21, R6, PT ;  /* 0x000000061500720c */ /* 0x000fe20003f26070 */
[----:B------:R-:W-:Y:S01]  /*1740*/  IMAD.X R23, RZ, RZ, R20, P4 ;  /* 0x000000ffff177224 */ /* 0x000fe200020e0614 */
[----:B------:R-:W-:Y:S01]  /*1750*/  ISETP.GE.U32.AND.EX P0, PT, R27, R22, PT, P0 ;  /* 0x000000161b00720c */ /* 0x000fe20003f06100 */
[----:B------:R-:W-:Y:S02]  /*1760*/  IMAD.X R19, RZ, RZ, RZ, P3 ;  /* 0x000000ffff137224 */ /* 0x000fe400018e06ff */
        /* <DEDUP_REMOVED lines=12> */
[----:B------:R-:W-:Y:S01]  /*1830*/  ISETP.NE.AND.EX P0, PT, R16, RZ, PT, P0 ;  /* 0x000000ff1000720c */ /* 0x000fe20003f05300 */
[-C--:B------:R-:W-:Y:S01]  /*1840*/  IMAD R25, R31, R28.reuse, RZ ;  /* 0x0000001c1f197224 */ /* 0x080fe200078e02ff */
[----:B------:R-:W-:Y:S01]  /*1850*/  UMOV UR4, URZ ;  /* 0x000000ff00047c82 */ /* 0x000fe20008000000 */
[----:B------:R-:W-:Y:S01]  /*1860*/  BSSY.RECONVERGENT B0, `(.L_x_567) ;  /* 0x0000037000007945 */ /* 0x000fe20003800200 */
[----:B------:R-:W-:-:S04]  /*1870*/  IMAD.WIDE.U32 R6, R30, R28, RZ ;  /* 0x0000001c1e067225 */ /* 0x000fc800078e00ff */
[----:B------:R-:W-:Y:S02]  /*1880*/  IMAD R30, R29, R30, R25 ;  /* 0x0000001e1d1e7224 */ /* 0x000fe400078e0219 */
[----:B------:R-:W-:-:S03]  /*1890*/  IMAD.MOV.U32 R25, RZ, RZ, RZ ;  /* 0x000000ffff197224 */ /* 0x000fc600078e00ff */
        /* <DEDUP_REMOVED lines=51> */
.L_x_568:
[----:B------:R-:W-:Y:S05]  /*1bd0*/  BSYNC.RECONVERGENT B0 ;  /* 0x0000000000007941 */ /* 0x000fea0003800200 */
.L_x_567:
[----:B------:R-:W-:Y:S01]  /*1be0*/  IADD3 R6, P0, PT, R43, R6, RZ ;  /* 0x000000062b067210 */ /* 0x000fe20007f1e0ff */
[----:B------:R-:W0:Y:S01]  /*1bf0*/  LDCU.64 UR8, c[0x3][0x18] ;  /* 0x00c00300ff0877ac */ /* 0x000e220008000a00 */
[----:B------:R-:W-:Y:S01]  /*1c00*/  IADD3 R8, P1, PT, R5, R8, RZ ;  /* 0x0000000805087210 */ /* 0x000fe20007f3e0ff */
[----:B------:R-:W-:Y:S01]  /*1c10*/  BSSY.RECONVERGENT B1, `(.L_x_569) ;  /* 0x00000da000017945 */ /* 0x000fe20003800200 */
[----:B------:R-:W-:-:S03]  /*1c20*/  IADD3.X R7, PT, PT, R33, R7, R30, P0, !PT ;  /* 0x0000000721077210 */ /* 0x000fc600007fe41e */
[----:B------:R-:W-:Y:S01]  /*1c30*/  BSSY.RELIABLE B0, `(.L_x_570) ;  /* 0x0000039000007945 */ /* 0x000fe20003800100 */
        /* <DEDUP_REMOVED lines=56> */
.L_x_571:
[----:B------:R-:W-:Y:S05]  /*1fc0*/  BSYNC.RELIABLE B0 ;  /* 0x0000000000007941 */ /* 0x000fea0003800100 */
.L_x_570:
        /* <DEDUP_REMOVED lines=37> */
[----:B------:R-:W-:-:S02]  /*2220*/  IADD3 R11, P3, PT, R20, R21, RZ ;  /* 0x00000015140b7210 */ /* 0x000fc40007f7e0ff */
[----:B------:R-:W-:Y:S02]  /*2230*/  ISETP.GT.U32.AND.EX P0, PT, R13, UR9, PT, P0 ;  /* 0x000000090d007c0c */ /* 0x000fe4000bf04100 */
[----:B------:R-:W-:Y:S01]  /*2240*/  IADD3 R6, P2, PT, R6, -R2, RZ ;  /* 0x8000000206067210 */ /* 0x000fe20007f5e0ff */
[----:B------:R-:W-:Y:S01]  /*2250*/  IMAD.X R16, R20, 0x1, R23, P3 ;  /* 0x0000000114107824 */ /* 0x000fe200018e0617 */
[----:B------:R-:W-:Y:S02]  /*2260*/  ISETP.NE.OR.EX P0, PT, R12, RZ, P0, P1 ;  /* 0x000000ff0c00720c */ /* 0x000fe40000705710 */
[----:B------:R-:W-:Y:S01]  /*2270*/  IADD3 R15, P4, PT, R18, R17, RZ ;  /* 0x00000011120f7210 */ /* 0x000fe20007f9e0ff */
[----:B------:R-:W-:-:S04]  /*2280*/  IMAD.X R20, R7, 0x1, ~R3, P2 ;  /* 0x0000000107147824 */ /* 0x000fc800010e0e03 */
        /* <DEDUP_REMOVED lines=23> */
.L_x_574:
[----:B------:R-:W-:Y:S05]  /*2400*/  BSYNC.RELIABLE B2 ;  /* 0x0000000000027941 */ /* 0x000fea0003800100 */
.L_x_573:
        /* <DEDUP_REMOVED lines=62> */
.L_x_576:
[----:B------:R-:W-:Y:S05]  /*27f0*/  BSYNC.RELIABLE B2 ;  /* 0x0000000000027941 */ /* 0x000fea0003800100 */
.L_x_575:
        /* <DEDUP_REMOVED lines=27> */
.L_x_572:
[----:B------:R-:W-:Y:S05]  /*29b0*/  BSYNC.RECONVERGENT B1 ;  /* 0x0000000000017941 */ /* 0x000fea0003800200 */
.L_x_569:
[----:B------:R-:W-:Y:S05]  /*29c0*/  WARPSYNC.ALL ;  /* 0x0000000000007948 */ /* 0x000fea0003800000 */
[----:B------:R-:W0:Y:S01]  /*29d0*/  LDC.64 R2, c[0x0][0x390] ;  /* 0x0000e400ff027b82 */ /* 0x000e220000000a00 */
[----:B------:R-:W-:Y:S02]  /*29e0*/  IMAD.MOV.U32 R17, RZ, RZ, R16 ;  /* 0x000000ffff117224 */ /* 0x000fe400078e0010 */
[----:B------:R-:W-:Y:S02]  /*29f0*/  IMAD.MOV.U32 R16, RZ, RZ, R11 ;  /* 0x000000ffff107224 */ /* 0x000fe400078e000b */
[----:B------:R-:W-:-:S02]  /*2a00*/  IMAD.MOV.U32 R19, RZ, RZ, R18 ;  /* 0x000000ffff137224 */ /* 0x000fc400078e0012 */
[----:B------:R-:W-:Y:S02]  /*2a10*/  IMAD.MOV.U32 R18, RZ, RZ, R15 ;  /* 0x000000ffff127224 */ /* 0x000fe400078e000f */
[----:B------:R-:W-:Y:S02]  /*2a20*/  IMAD.MOV.U32 R11, RZ, RZ, R13 ;  /* 0x000000ffff0b7224 */ /* 0x000fe400078e000d */
[----:B0-----:R-:W-:-:S05]  /*2a30*/  IMAD.WIDE R2, R0, 0x8, R2 ;  /* 0x0000000800027825 */ /* 0x001fca00078e0202 */
[----:B------:R-:W-:Y:S04]  /*2a40*/  STG.E.64 desc[UR6][R2.64], R6 ;  /* 0x0000000602007986 */ /* 0x000fe8000c101b06 */
[----:B------:R-:W-:Y:S04]  /*2a50*/  STG.E.64 desc[UR6][R2.64+0x8], R16 ;  /* 0x0000081002007986 */ /* 0x000fe8000c101b06 */
[----:B------:R-:W-:Y:S04]  /*2a60*/  STG.E.64 desc[UR6][R2.64+0x10], R18 ;  /* 0x0000101202007986 */ /* 0x000fe8000c101b06 */
[----:B------:R-:W-:Y:S01]  /*2a70*/  STG.E.64 desc[UR6][R2.64+0x18], R10 ;  /* 0x0000180a02007986 */ /* 0x000fe2000c101b06 */
[----:B------:R-:W-:Y:S05]  /*2a80*/  EXIT ;  /* 0x000000000000794d */ /* 0x000fea0003800000 */
.L_x_577:
        /* <DEDUP_REMOVED lines=15> */
.L_x_585:


//--------------------- .text.test_mod_add        --------------------------
	.section	.text.test_mod_add,"ax",@progbits
	.align	128
        .global         test_mod_add
        .type           test_mod_add,@function
        .size           test_mod_add,(.L_x_586 - test_mod_add)
        .other          test_mod_add,@"STO_CUDA_ENTRY STV_DEFAULT"
test_mod_add:
.text.test_mod_add:
[----:B------:R-:W-:Y:S01]  /*0000*/  LDC R1, c[0x0][0x37c] ;  /* 0x0000df00ff017b82 */ /* 0x000fe20000000800 */
[----:B------:R-:W0:Y:S07]  /*0010*/  S2R R0, SR_TID.X ;  /* 0x0000000000007919 */ /* 0x000e2e0000002100 */
[----:B------:R-:W0:Y:S01]  /*0020*/  S2UR UR6, SR_CTAID.X ;  /* 0x00000000000679c3 */ /* 0x000e220000002500 */
[----:B------:R-:W1:Y:S01]  /*0030*/  LDCU.64 UR4, c[0x0][0x358] ;  /* 0x00006b00ff0477ac */ /* 0x000e620008000a00 */
[----:B------:R-:W2:Y:S06]  /*0040*/  LDCU.128 UR8, c[0x3][URZ] ;  /* 0x00c00000ff0877ac */ /* 0x000eac0008000c00 */
[----:B------:R-:W0:Y:S01]  /*0050*/  LDC R7, c[0x0][0x360] ;  /* 0x0000d800ff077b82 */ /* 0x000e220000000800 */
[----:B------:R-:W3:Y:S07]  /*0060*/  LDCU.128 UR12, c[0x3][0x10] ;  /* 0x00c00200ff0c77ac */ /* 0x000eee0008000c00 */
[----:B------:R-:W4:Y:S08]  /*0070*/  LDC.64 R18, c[0x0][0x380] ;  /* 0x0000e000ff127b82 */ /* 0x000f300000000a00 */
[----:B------:R-:W5:Y:S01]  /*0080*/  LDC.64 R22, c[0x0][0x388] ;  /* 0x0000e200ff167b82 */ /* 0x000f620000000a00 */
[----:B0-----:R-:W-:-:S04]  /*0090*/  IMAD R7, R7, UR6, R0 ;  /* 0x0000000607077c24 */ /* 0x001fc8000f8e0200 */
[----:B------:R-:W-:-:S04]  /*00a0*/  IMAD.SHL.U32 R7, R7, 0x4, RZ ;  /* 0x0000000407077824 */ /* 0x000fc800078e00ff */
[----:B----4-:R-:W-:-:S05]  /*00b0*/  IMAD.WIDE R18, R7, 0x8, R18 ;  /* 0x0000000807127825 */ /* 0x010fca00078e0212 */
[----:B-1----:R-:W4:Y:S01]  /*00c0*/  LDG.E.64 R20, desc[UR4][R18.64] ;  /* 0x0000000412147981 */ /* 0x002f22000c1e1b00 */
[----:B-----5:R-:W-:-:S03]  /*00d0*/  IMAD.WIDE R22, R7, 0x8, R22 ;  /* 0x0000000807167825 */ /* 0x020fc600078e0216 */
[----:B------:R-:W5:Y:S04]  /*00e0*/  LDG.E.64 R10, desc[UR4][R18.64+0x8] ;  /* 0x00000804120a7981 */ /* 0x000f68000c1e1b00 */
[----:B------:R-:W4:Y:S04]  /*00f0*/  LDG.E.64 R4, desc[UR4][R22.64] ;  /* 0x0000000416047981 */ /* 0x000f28000c1e1b00 */
[----:B------:R-:W2:Y:S04]  /*0100*/  LDG.E.64 R14, desc[UR4][R22.64+0x8] ;  /* 0x00000804160e7981 */ /* 0x000ea8000c1e1b00 */
[----:B------:R-:W3:Y:S04]  /*0110*/  LDG.E.64 R16, desc[UR4][R18.64+0x10] ;  /* 0x0000100412107981 */ /* 0x000ee8000c1e1b00 */
[----:B------:R-:W3:Y:S04]  /*0120*/  LDG.E.64 R8, desc[UR4][R22.64+0x10] ;  /* 0x0000100416087981 */ /* 0x000ee8000c1e1b00 */
[----:B------:R0:W3:Y:S04]  /*0130*/  LDG.E.64 R2, desc[UR4][R18.64+0x18] ;  /* 0x0000180412027981 */ /* 0x0000e8000c1e1b00 */
[----:B------:R-:W3:Y:S01]  /*0140*/  LDG.E.64 R12, desc[UR4][R22.64+0x18] ;  /* 0x00001804160c7981 */ /* 0x000ee2000c1e1b00 */
[----:B----4-:R-:W-:-:S05]  /*0150*/  IADD3 R4, P0, PT, R20, R4, RZ ;  /* 0x0000000414047210 */ /* 0x010fca0007f1e0ff */
[----:B------:R-:W-:Y:S01]  /*0160*/  IMAD.X R0, R21, 0x1, R5, P0 ;  /* 0x0000000115007824 */ /* 0x000fe200000e0605 */
[----:B------:R-:W-:-:S04]  /*0170*/  ISETP.GE.U32.AND P0, PT, R4, R20, PT ;  /* 0x000000140400720c */ /* 0x000fc80003f06070 */
[----:B------:R-:W-:-:S04]  /*0180*/  ISETP.GE.U32.AND.EX P0, PT, R0, R21, PT, P0 ;  /* 0x000000150000720c */ /* 0x000fc80003f06100 */
[----:B------:R-:W-:-:S04]  /*0190*/  SEL R21, RZ, 0x1, P0 ;  /* 0x00000001ff157807 */ /* 0x000fc80000000000 */
[----:B-----5:R-:W-:-:S05]  /*01a0*/  IADD3 R21, P0, PT, R10, R21, RZ ;  /* 0x000000150a157210 */ /* 0x020fca0007f1e0ff */
[----:B------:R-:W-:Y:S01]  /*01b0*/  IMAD.X R25, RZ, RZ, R11, P0 ;  /* 0x000000ffff197224 */ /* 0x000fe200000e060b */
[----:B--2---:R-:W-:-:S04]  /*01c0*/  IADD3 R6, P0, PT, R14, R21, RZ ;  /* 0x000000150e067210 */ /* 0x004fc80007f1e0ff */
[----:B------:R-:W-:Y:S01]  /*01d0*/  ISETP.GE.U32.AND P2, PT, R6, R21, PT ;  /* 0x000000150600720c */ /* 0x000fe20003f46070 */
[----:B------:R-:W-:Y:S01]  /*01e0*/  IMAD.X R5, R15, 0x1, R25, P0 ;  /* 0x000000010f057824 */ /* 0x000fe200000e0619 */
[----:B------:R-:W-:Y:S02]  /*01f0*/  ISETP.GE.U32.AND P0, PT, R21, R10, PT ;  /* 0x0000000a1500720c */ /* 0x000fe40003f06070 */
[----:B------:R-:W-:Y:S02]  /*0200*/  ISETP.GE.U32.AND P1, PT, R4, UR8, PT ;  /* 0x0000000804007c0c */ /* 0x000fe4000bf26070 */
[----:B------:R-:W-:Y:S02]  /*0210*/  ISETP.GE.U32.AND.EX P0, PT, R25, R11, PT, P0 ;  /* 0x0000000b1900720c */ /* 0x000fe40003f06100 */
[----:B------:R-:W-:Y:S02]  /*0220*/  ISETP.GE.U32.AND.EX P2, PT, R5, R25, PT, P2 ;  /* 0x000000190500720c */ /* 0x000fe40003f46120 */
[----:B------:R-:W-:-:S02]  /*0230*/  ISETP.GE.U32.AND.EX P1, PT, R0, UR9, PT, P1 ;  /* 0x0000000900007c0c */ /* 0x000fc4000bf26110 */
[----:B------:R-:W-:Y:S02]  /*0240*/  SEL R14, RZ, 0x1, P0 ;  /* 0x00000001ff0e7807 */ /* 0x000fe40000000000 */
[----:B------:R-:W-:Y:S02]  /*0250*/  SEL R11, RZ, 0x1, P2 ;  /* 0x00000001ff0b7807 */ /* 0x000fe40001000000 */
[----:B------:R-:W-:Y:S02]  /*0260*/  SEL R10, RZ, 0x1, P1 ;  /* 0x00000001ff0a7807 */ /* 0x000fe40000800000 */
[----:B0-----:R-:W-:Y:S02]  /*0270*/  IADD3 R19, P4, PT, R6, -UR10, RZ ;  /* 0x8000000a06137c10 */ /* 0x001fe4000ff9e0ff */
[----:B---3--:R-:W-:Y:S02]  /*0280*/  IADD3 R11, P2, P3, R16, R11, R14 ;  /* 0x0000000b100b7210 */ /* 0x008fe40007b5e00e */
[----:B------:R-:W-:-:S02]  /*0290*/  ISETP.GE.U32.AND P0, PT, R19, R10, PT ;  /* 0x0000000a1300720c */ /* 0x000fc40003f06070 */
[----:B------:R-:W-:Y:S02]  /*02a0*/  IADD3.X R15, PT, PT, R17, RZ, RZ, P2, P3 ;  /* 0x000000ff110f7210 */ /* 0x000fe400017e64ff */
[----:B------:R-:W-:Y:S02]  /*02b0*/  IADD3 R10, P2, PT, R8, R11, RZ ;  /* 0x0000000b080a7210 */ /* 0x000fe40007f5e0ff */
[----:B------:R-:W-:Y:S02]  /*02c0*/  IADD3.X R14, PT, PT, R5, ~UR11, RZ, P4, !PT ;  /* 0x8000000b050e7c10 */ /* 0x000fe4000a7fe4ff */
[----:B------:R-:W-:Y:S01]  /*02d0*/  ISETP.LT.U32.AND P4, PT, R6, UR10, PT ;  /* 0x0000000a06007c0c */ /* 0x000fe2000bf81070 */
[----:B------:R-:W-:Y:S01]  /*02e0*/  IMAD.X R8, R9, 0x1, R15, P2 ;  /* 0x0000000109087824 */ /* 0x000fe200010e060f */
[----:B------:R-:W-:Y:S02]  /*02f0*/  ISETP.GE.U32.AND.EX P0, PT, R14, RZ, PT, P0 ;  /* 0x000000ff0e00720c */ /* 0x000fe40003f06100 */
[----:B------:R-:W-:-:S02]  /*0300*/  ISETP.GE.U32.AND P2, PT, R11, R16, PT ;  /* 0x000000100b00720c */ /* 0x000fc40003f46070 */
[----:B------:R-:W-:Y:S02]  /*0310*/  ISETP.GE.U32.AND P3, PT, R10, R11, PT ;  /* 0x0000000b0a00720c */ /* 0x000fe40003f66070 */
[----:B------:R-:W-:Y:S02]  /*0320*/  ISETP.LT.U32.OR.EX P0, PT, R5, UR11, !P0, P4 ;  /* 0x0000000b05007c0c */ /* 0x000fe4000c701540 */
[----:B------:R-:W-:Y:S02]  /*0330*/  ISETP.GE.U32.AND.EX P2, PT, R15, R17, PT, P2 ;  /* 0x000000110f00720c */ /* 0x000fe40003f46120 */
[----:B------:R-:W-:Y:S02]  /*0340*/  ISETP.GE.U32.AND.EX P3, PT, R8, R15, PT, P3 ;  /* 0x0000000f0800720c */ /* 0x000fe40003f66130 */
[----:B------:R-:W-:Y:S02]  /*0350*/  IADD3 R16, P4, PT, R10, -UR12, RZ ;  /* 0x8000000c0a107c10 */ /* 0x000fe4000ff9e0ff */
[----:B------:R-:W-:-:S02]  /*0360*/  SEL R9, RZ, 0x1, !P0 ;  /* 0x00000001ff097807 */ /* 0x000fc40004000000 */
[----:B------:R-:W-:Y:S02]  /*0370*/  SEL R15, RZ, 0x1, P2 ;  /* 0x00000001ff0f7807 */ /* 0x000fe40001000000 */
[----:B------:R-:W-:Y:S02]  /*0380*/  SEL R11, RZ, 0x1, P3 ;  /* 0x00000001ff0b7807 */ /* 0x000fe40001800000 */
[----:B------:R-:W-:Y:S02]  /*0390*/  IADD3.X R17, PT, PT, R8, ~UR13, RZ, P4, !PT ;  /* 0x8000000d08117c10 */ /* 0x000fe4000a7fe4ff */
[----:B------:R-:W-:Y:S02]  /*03a0*/  ISETP.GE.U32.AND P2, PT, R16, R9, PT ;  /* 0x000000091000720c */ /* 0x000fe40003f46070 */
[----:B------:R-:W-:Y:S02]  /*03b0*/  IADD3 R11, P4, P5, R2, R11, R15 ;  /* 0x0000000b020b7210 */ /* 0x000fe40007d9e00f */
[----:B------:R-:W-:-:S02]  /*03c0*/  ISETP.LT.U32.AND P3, PT, R10, UR12, PT ;  /* 0x0000000c0a007c0c */ /* 0x000fc4000bf61070 */
[----:B------:R-:W-:Y:S02]  /*03d0*/  ISETP.GE.U32.AND.EX P2, PT, R17, RZ, PT, P2 ;  /* 0x000000ff1100720c */ /* 0x000fe40003f46120 */
[----:B------:R-:W-:Y:S02]  /*03e0*/  IADD3.X R21, PT, PT, R3, RZ, RZ, P4, P5 ;  /* 0x000000ff03157210 */ /* 0x000fe400027ea4ff */
[-C--:B------:R-:W-:Y:S02]  /*03f0*/  IADD3 R15, P4, PT, R12, R11.reuse, RZ ;  /* 0x0000000b0c0f7210 */ /* 0x080fe40007f9e0ff */
[----:B------:R-:W-:Y:S02]  /*0400*/  ISETP.LT.U32.OR.EX P3, PT, R8, UR13, !P2, P3 ;  /* 0x0000000d08007c0c */ /* 0x000fe4000d761530 */
[----:B------:R-:W-:Y:S01]  /*0410*/  ISETP.GE.U32.AND P5, PT, R11, R2, PT ;  /* 0x000000020b00720c */ /* 0x000fe20003fa6070 */
[----:B------:R-:W-:Y:S01]  /*0420*/  IMAD.X R9, R13, 0x1, R21, P4 ;  /* 0x000000010d097824 */ /* 0x000fe200020e0615 */
[----:B------:R-:W-:-:S02]  /*0430*/  ISETP.GE.U32.AND P4, PT, R15, R11, PT ;  /* 0x0000000b0f00720c */ /* 0x000fc40003f86070 */
[----:B------:R-:W-:Y:S02]  /*0440*/  SEL R11, RZ, 0x1, !P3 ;  /* 0x00000001ff0b7807 */ /* 0x000fe40005800000 */
[----:B------:R-:W-:Y:S02]  /*0450*/  IADD3 R12, P6, PT, R15, -UR14, RZ ;  /* 0x8000000e0f0c7c10 */ /* 0x000fe4000ffde0ff */
[----:B------:R-:W-:Y:S02]  /*0460*/  ISETP.GE.U32.AND.EX P5, PT, R21, R3, PT, P5 ;  /* 0x000000031500720c */ /* 0x000fe40003fa6150 */
[C---:B------:R-:W-:Y:S02]  /*0470*/  ISETP.GE.U32.AND.EX P4, PT, R9.reuse, R21, PT, P4 ;  /* 0x000000150900720c */ /* 0x040fe40003f86140 */
[----:B------:R-:W-:Y:S02]  /*0480*/  ISETP.GE.U32.AND P2, PT, R12, R11, PT ;  /* 0x0000000b0c00720c */ /* 0x000fe40003f46070 */
[----:B------:R-:W-:-:S02]  /*0490*/  IADD3.X R18, PT, PT, R9, ~UR15, RZ, P6, !PT ;  /* 0x8000000f09127c10 */ /* 0x000fc4000b7fe4ff */
[----:B------:R-:W-:Y:S02]  /*04a0*/  SEL R2, RZ, 0x1, P5 ;  /* 0x00000001ff027807 */ /* 0x000fe40002800000 */
[----:B------:R-:W-:Y:S02]  /*04b0*/  IADD3 R20, P5, PT, R4, -UR8, RZ ;  /* 0x8000000804147c10 */ /* 0x000fe4000ffbe0ff */
[----:B------:R-:W-:Y:S02]  /*04c0*/  SEL R25, RZ, 0x1, P4 ;  /* 0x00000001ff197807 */ /* 0x000fe40002000000 */
[----:B------:R-:W-:Y:S02]  /*04d0*/  ISETP.GE.U32.AND P4, PT, R15, UR14, PT ;  /* 0x0000000e0f007c0c */ /* 0x000fe4000bf86070 */
[----:B------:R-:W-:Y:S02]  /*04e0*/  ISETP.GE.U32.AND.EX P2, PT, R18, RZ, PT, P2 ;  /* 0x000000ff1200720c */ /* 0x000fe40003f46120 */
[----:B------:R-:W-:-:S02]  /*04f0*/  IADD3.X R11, PT, PT, R0, ~UR9, RZ, P5, !PT ;  /* 0x80000009000b7c10 */ /* 0x000fc4000affe4ff */
[----:B------:R-:W-:Y:S02]  /*0500*/  IADD3 R25, P5, PT, R25, R2, RZ ;  /* 0x0000000219197210 */ /* 0x000fe40007fbe0ff */
[----:B------:R-:W-:Y:S01]  /*0510*/  ISETP.GE.U32.AND.EX P2, PT, R9, UR15, P2, P4 ;  /* 0x0000000f09007c0c */ /* 0x000fe20009746140 */
[----:B------:R-:W0:Y:S01]  /*0520*/  LDC.64 R2, c[0x0][0x390] ;  /* 0x0000e400ff027b82 */ /* 0x000e220000000a00 */
[----:B------:R-:W-:Y:S02]  /*0530*/  SEL R13, RZ, 0xffffffff, P1 ;  /* 0xffffffffff0d7807 */ /* 0x000fe40000800000 */
[----:B------:R-:W-:Y:S02]  /*0540*/  SEL R23, RZ, 0xffffffff, !P0 ;  /* 0xffffffffff177807 */ /* 0x000fe40004000000 */
[----:B------:R-:W-:Y:S02]  /*0550*/  SEL R22, RZ, 0x1, !P2 ;  /* 0x00000001ff167807 */ /* 0x000fe40005000000 */
[----:B------:R-:W-:-:S02]  /*0560*/  SEL R21, RZ, 0xffffffff, !P3 ;  /* 0xffffffffff157807 */ /* 0x000fc40005800000 */
[----:B------:R-:W-:Y:S02]  /*0570*/  IADD3 R19, P0, PT, R13, R19, RZ ;  /* 0x000000130d137210 */ /* 0x000fe40007f1e0ff */
[----:B------:R-:W-:Y:S02]  /*0580*/  IADD3 R16, P1, PT, R23, R16, RZ ;  /* 0x0000001017107210 */ /* 0x000fe40007f3e0ff */
[----:B------:R-:W-:Y:S01]  /*0590*/  LOP3.LUT R22, R25, R22, RZ, 0xfc, !PT ;  /* 0x0000001619167212 */ /* 0x000fe200078efcff */
[----:B------:R-:W-:Y:S01]  /*05a0*/  IMAD.X R13, R13, 0x1, R14, P0 ;  /* 0x000000010d0d7824 */ /* 0x000fe200000e060e */
[----:B------:R-:W-:Y:S01]  /*05b0*/  IADD3 R12, P2, PT, R21, R12, RZ ;  /* 0x0000000c150c7210 */ /* 0x000fe20007f5e0ff */
[----:B------:R-:W-:Y:S01]  /*05c0*/  IMAD.X R14, R23, 0x1, R17, P1 ;  /* 0x00000001170e7824 */ /* 0x000fe200008e0611 */
[----:B------:R-:W-:Y:S01]  /*05d0*/  IADD3 R23, P0, PT, R22, -0x1, RZ ;  /* 0xffffffff16177810 */ /* 0x000fe20007f1e0ff */
[----:B------:R-:W-:Y:S02]  /*05e0*/  IMAD.X R17, RZ, RZ, RZ, P5 ;  /* 0x000000ffff117224 */ /* 0x000fe400028e06ff */
[----:B------:R-:W-:Y:S01]  /*05f0*/  IMAD.X R18, R21, 0x1, R18, P2 ;  /* 0x0000000115127824 */ /* 0x000fe200010e0612 */
[----:B------:R-:W-:-:S02]  /*0600*/  IADD3 R21, P1, PT, RZ, -R22, RZ ;  /* 0x80000016ff157210 */ /* 0x000fc40007f3e0ff */
[-C--:B------:R-:W-:Y:S02]  /*0610*/  LOP3.LUT R6, R6, R23.reuse, RZ, 0xc0, !PT ;  /* 0x0000001706067212 */ /* 0x080fe400078ec0ff */
[-C--:B------:R-:W-:Y:S02]  /*0620*/  LOP3.LUT R10, R10, R23.reuse, RZ, 0xc0, !PT ;  /* 0x000000170a0a7212 */ /* 0x080fe400078ec0ff */
[----:B------:R-:W-:Y:S02]  /*0630*/  LOP3.LUT R22, R15, R23, RZ, 0xc0, !PT ;  /* 0x000000170f167212 */ /* 0x000fe400078ec0ff */
[----:B------:R-:W-:Y:S02]  /*0640*/  IADD3.X R15, PT, PT, R17, -0x1, RZ, P0, !PT ;  /* 0xffffffff110f7810 */ /* 0x000fe400007fe4ff */
[----:B------:R-:W-:Y:S01]  /*0650*/  LOP3.LUT R6, R6, R19, R21, 0xf8, !PT ;  /* 0x0000001306067212 */ /* 0x000fe200078ef815 */
[----:B------:R-:W-:Y:S01]  /*0660*/  IMAD.X R19, RZ, RZ, ~R17, P1 ;  /* 0x000000ffff137224 */ /* 0x000fe200008e0e11 */
[----:B------:R-:W-:-:S02]  /*0670*/  LOP3.LUT R10, R10, R16, R21, 0xf8, !PT ;  /* 0x000000100a0a7212 */ /* 0x000fc400078ef815 */
[-C--:B------:R-:W-:Y:S02]  /*0680*/  LOP3.LUT R16, R0, R15.reuse, RZ, 0xc0, !PT ;  /* 0x0000000f00107212 */ /* 0x080fe400078ec0ff */
[----:B------:R-:W-:Y:S02]  /*0690*/  LOP3.LUT R0, R5, R15, RZ, 0xc0, !PT ;  /* 0x0000000f05007212 */ /* 0x000fe400078ec0ff */
[----:B------:R-:W-:Y:S02]  /*06a0*/  LOP3.LUT R4, R4, R23, RZ, 0xc0, !PT ;  /* 0x0000001704047212 */ /* 0x000fe400078ec0ff */
[-C--:B------:R-:W-:Y:S02]  /*06b0*/  LOP3.LUT R17, R8, R15.reuse, RZ, 0xc0, !PT ;  /* 0x0000000f08117212 */ /* 0x080fe400078ec0ff */
[----:B------:R-:W-:Y:S01]  /*06c0*/  LOP3.LUT R9, R9, R15, RZ, 0xc0, !PT ;  /* 0x0000000f09097212 */ /* 0x000fe200078ec0ff */
[----:B0-----:R-:W-:Y:S01]  /*06d0*/  IMAD.WIDE R2, R7, 0x8, R2 ;  /* 0x0000000807027825 */ /* 0x001fe200078e0202 */
[----:B------:R-:W-:-:S02]  /*06e0*/  LOP3.LUT R5, R16, R11, R19, 0xf8, !PT ;  /* 0x0000000b10057212 */ /* 0x000fc400078ef813 */
[----:B------:R-:W-:Y:S02]  /*06f0*/  LOP3.LUT R7, R0, R13, R19, 0xf8, !PT ;  /* 0x0000000d00077212 */ /* 0x000fe400078ef813 */
[--C-:B------:R-:W-:Y:S02]  /*0700*/  LOP3.LUT R4, R4, R20, R21.reuse, 0xf8, !PT ;  /* 0x0000001404047212 */ /* 0x100fe400078ef815 */
[----:B------:R-:W-:Y:S02]  /*0710*/  LOP3.LUT R12, R22, R12, R21, 0xf8, !PT ;  /* 0x0000000c160c7212 */ /* 0x000fe400078ef815 */
[--C-:B------:R-:W-:Y:S02]  /*0720*/  LOP3.LUT R11, R17, R14, R19.reuse, 0xf8, !PT ;  /* 0x0000000e110b7212 */ /* 0x100fe400078ef813 */
[----:B------:R-:W-:Y:S01]  /*0730*/  LOP3.LUT R13, R9, R18, R19, 0xf8, !PT ;  /* 0x00000012090d7212 */ /* 0x000fe200078ef813 */
[----:B------:R-:W-:Y:S04]  /*0740*/  STG.E.64 desc[UR4][R2.64], R4 ;  /* 0x0000000402007986 */ /* 0x000fe8000c101b04 */
[----:B------:R-:W-:Y:S04]  /*0750*/  STG.E.64 desc[UR4][R2.64+0x8], R6 ;  /* 0x0000080602007986 */ /* 0x000fe8000c101b04 */
[----:B------:R-:W-:Y:S04]  /*0760*/  STG.E.64 desc[UR4][R2.64+0x10], R10 ;  /* 0x0000100a02007986 */ /* 0x000fe8000c101b04 */
[----:B------:R-:W-:Y:S01]  /*0770*/  STG.E.64 desc[UR4][R2.64+0x18], R12 ;  /* 0x0000180c02007986 */ /* 0x000fe2000c101b04 */
[----:B------:R-:W-:Y:S05]  /*0780*/  EXIT ;  /* 0x000000000000794d */ /* 0x000fea0003800000 */
.L_x_578:
        /* <DEDUP_REMOVED lines=15> */
.L_x_586:


//--------------------- .nv.shared.reserved.0     --------------------------
	.section	.nv.shared.reserved.0,"aw",@nobits
	.weak		__nv_reservedSMEM_offset_0_alias
	.size		__nv_reservedSMEM_offset_0_alias, 0, 64
	.other		__nv_reservedSMEM_offset_0_alias,@"STO_CUDA_RESERVED_SHARED STV_DEFAULT"
__nv_reservedSMEM_offset_0_alias:
	.zero		0
	.zero		64


//--------------------- .nv.constant0.generate_pubkeys_sequential --------------------------
	.section	.nv.constant0.generate_pubkeys_sequential,"a",@progbits
	.sectionflags	@""
	.align	4
.nv.constant0.generate_pubkeys_sequential:
	.zero		968


//--------------------- .nv.constant0.test_point_mult --------------------------
	.section	.nv.constant0.test_point_mult,"a",@progbits
	.sectionflags	@""
	.align	4
.nv.constant0.test_point_mult:
	.zero		936


//--------------------- .nv.constant0.test_reduce512 --------------------------
	.section	.nv.constant0.test_reduce512,"a",@progbits
	.sectionflags	@""
	.align	4
.nv.constant0.test_reduce512:
	.zero		912


//--------------------- .nv.constant0.test_point_double --------------------------
	.section	.nv.constant0.test_point_double,"a",@progbits
	.sectionflags	@""
	.align	4
.nv.constant0.test_point_double:
	.zero		936


//--------------------- .nv.constant0.test_mod_square --------------------------
	.section	.nv.constant0.test_mod_square,"a",@progbits
	.sectionflags	@""
	.align	4
.nv.constant0.test_mod_square:
	.zero		912


//--------------------- .nv.constant0.test_mod_inv --------------------------
	.section	.nv.constant0.test_mod_inv,"a",@progbits
	.sectionflags	@""
	.align	4
.nv.constant0.test_mod_inv:
	.zero		912


//--------------------- .nv.constant0.test_mod_mult --------------------------
	.section	.nv.constant0.test_mod_mult,"a",@progbits
	.sectionflags	@""
	.align	4
.nv.constant0.test_mod_mult:
	.zero		920


//--------------------- .nv.constant0.test_mod_add --------------------------
	.section	.nv.constant0.test_mod_add,"a",@progbits
	.sectionflags	@""
	.align	4
.nv.constant0.test_mod_add:
	.zero		920


//--------------------- SYMBOLS --------------------------

	.type		.nv.reservedSmem.offset0,@object
	.size		.nv.reservedSmem.offset0,0x4
